	.target	sm_100a

	.elftype	@"ET_EXEC"


//--------------------- .note.nv.tkinfo           --------------------------
	.section	.note.nv.tkinfo,"",@"SHT_NOTE"
	.sectionflags	@"SHF_NOTE_NV_TKINFO"
	.tkinfo
        /*0018*/ 	.word	0x00000002
        /*0030*/ 	.string	""
        /*0030*/ 	.string	"ptxas"
        /*0030*/ 	.string	"Cuda compilation tools, release 13.0, V13.0.88"
        /*0030*/ 	.string	"Build cuda_13.0.r13.0/compiler.36424714_0"
        /*0030*/ 	.string	"-arch sm_100a -m 64 "



//--------------------- .note.nv.cuinfo           --------------------------
	.section	.note.nv.cuinfo,"",@"SHT_NOTE"
	.sectionflags	@"SHF_NOTE_NV_CUINFO"
        /*0018*/ 	.short	0x0002
        /*001a*/ 	.short	0x0064
        /*001c*/ 	.short	0x0082
	.zero		2


//--------------------- .nv.info                  --------------------------
	.section	.nv.info,"",@"SHT_CUDA_INFO"
	.align	4


	//----- nvinfo : EIATTR_REGCOUNT
	.align		4
        /*0000*/ 	.byte	0x04, 0x2f
        /*0002*/ 	.short	(.L_1 - .L_0)
	.align		4
.L_0:
        /*0004*/ 	.word	index@(_ZN10layer_norm31ln_parallel_residual_bwd_kernelINS_13Kernel_traitsIfffffjLj2560ELj1ELj1ELj4ELj16ENS_18Kernel_traits_baseILj2560EfffffjLj128EEEEELb1ELb1ELb1EEEvNS_9BwdParamsE)
        /*0008*/ 	.word	0x000000a8


	//----- nvinfo : EIATTR_FRAME_SIZE
	.align		4
.L_1:
        /*000c*/ 	.byte	0x04, 0x11
        /*000e*/ 	.short	(.L_3 - .L_2)
	.align		4
.L_2:
        /*0010*/ 	.word	index@(_ZN10layer_norm31ln_parallel_residual_bwd_kernelINS_13Kernel_traitsIfffffjLj2560ELj1ELj1ELj4ELj16ENS_18Kernel_traits_baseILj2560EfffffjLj128EEEEELb1ELb1ELb1EEEvNS_9BwdParamsE)
        /*0014*/ 	.word	0x00000000


	//----- nvinfo : EIATTR_REGCOUNT
	.align		4
.L_3:
        /*0018*/ 	.byte	0x04, 0x2f
        /*001a*/ 	.short	(.L_5 - .L_4)
	.align		4
.L_4:
        /*001c*/ 	.word	index@(_ZN10layer_norm40ln_parallel_residual_bwd_finalize_kernelINS_22Kernel_traits_finalizeILj2560EfffffjLb0ELj1024ELj4ENS_18Kernel_traits_baseILj2560EfffffjLj1024EEEEELb1EEEvNS_9BwdParamsE)
        /*0020*/ 	.word	0x00000020


	//----- nvinfo : EIATTR_FRAME_SIZE
	.align		4
.L_5:
        /*0024*/ 	.byte	0x04, 0x11
        /*0026*/ 	.short	(.L_7 - .L_6)
	.align		4
.L_6:
        /*0028*/ 	.word	index@(_ZN10layer_norm40ln_parallel_residual_bwd_finalize_kernelINS_22Kernel_traits_finalizeILj2560EfffffjLb0ELj1024ELj4ENS_18Kernel_traits_baseILj2560EfffffjLj1024EEEEELb1EEEvNS_9BwdParamsE)
        /*002c*/ 	.word	0x00000000


	//----- nvinfo : EIATTR_REGCOUNT
	.align		4
.L_7:
        /*0030*/ 	.byte	0x04, 0x2f
        /*0032*/ 	.short	(.L_9 - .L_8)
	.align		4
.L_8:
        /*0034*/ 	.word	index@(_ZN10layer_norm22ln_bwd_finalize_kernelINS_22Kernel_traits_finalizeILj2560EfffffjLb0ELj1024ELj4ENS_18Kernel_traits_baseILj2560EfffffjLj1024EEEEELb0ELb1EEEvNS_9BwdParamsE)
        /*0038*/ 	.word	0x0000003f


	//----- nvinfo : EIATTR_FRAME_SIZE
	.align		4
.L_9:
        /*003c*/ 	.byte	0x04, 0x11
        /*003e*/ 	.short	(.L_11 - .L_10)
	.align		4
.L_10:
        /*0040*/ 	.word	index@(_ZN10layer_norm22ln_bwd_finalize_kernelINS_22Kernel_traits_finalizeILj2560EfffffjLb0ELj1024ELj4ENS_18Kernel_traits_baseILj2560EfffffjLj1024EEEEELb0ELb1EEEvNS_9BwdParamsE)
        /*0044*/ 	.word	0x00000000


	//----- nvinfo : EIATTR_REGCOUNT
	.align		4
.L_11:
        /*0048*/ 	.byte	0x04, 0x2f
        /*004a*/ 	.short	(.L_13 - .L_12)
	.align		4
.L_12:
        /*004c*/ 	.word	index@(_ZN10layer_norm31ln_parallel_residual_bwd_kernelINS_13Kernel_traitsIfffffjLj2560ELj1ELj1ELj4ELj16ENS_18Kernel_traits_baseILj2560EfffffjLj128EEEEELb1ELb1ELb0EEEvNS_9BwdParamsE)
        /*0050*/ 	.word	0x000000a4


	//----- nvinfo : EIATTR_FRAME_SIZE
	.align		4
.L_13:
        /*0054*/ 	.byte	0x04, 0x11
        /*0056*/ 	.short	(.L_15 - .L_14)
	.align		4
.L_14:
        /*0058*/ 	.word	index@(_ZN10layer_norm31ln_parallel_residual_bwd_kernelINS_13Kernel_traitsIfffffjLj2560ELj1ELj1ELj4ELj16ENS_18Kernel_traits_baseILj2560EfffffjLj128EEEEELb1ELb1ELb0EEEvNS_9BwdParamsE)
        /*005c*/ 	.word	0x00000000


	//----- nvinfo : EIATTR_REGCOUNT
	.align		4
.L_15:
        /*0060*/ 	.byte	0x04, 0x2f
        /*0062*/ 	.short	(.L_17 - .L_16)
	.align		4
.L_16:
        /*0064*/ 	.word	index@(_ZN10layer_norm40ln_parallel_residual_bwd_finalize_kernelINS_22Kernel_traits_finalizeILj2560EfffffjLb0ELj1024ELj4ENS_18Kernel_traits_baseILj2560EfffffjLj1024EEEEELb0EEEvNS_9BwdParamsE)
        /*0068*/ 	.word	0x00000020


	//----- nvinfo : EIATTR_FRAME_SIZE
	.align		4
.L_17:
        /*006c*/ 	.byte	0x04, 0x11
        /*006e*/ 	.short	(.L_19 - .L_18)
	.align		4
.L_18:
        /*0070*/ 	.word	index@(_ZN10layer_norm40ln_parallel_residual_bwd_finalize_kernelINS_22Kernel_traits_finalizeILj2560EfffffjLb0ELj1024ELj4ENS_18Kernel_traits_baseILj2560EfffffjLj1024EEEEELb0EEEvNS_9BwdParamsE)
        /*0074*/ 	.word	0x00000000


	//----- nvinfo : EIATTR_REGCOUNT
	.align		4
.L_19:
        /*0078*/ 	.byte	0x04, 0x2f
        /*007a*/ 	.short	(.L_21 - .L_20)
	.align		4
.L_20:
        /*007c*/ 	.word	index@(_ZN10layer_norm22ln_bwd_finalize_kernelINS_22Kernel_traits_finalizeILj2560EfffffjLb0ELj1024ELj4ENS_18Kernel_traits_baseILj2560EfffffjLj1024EEEEELb0ELb0EEEvNS_9BwdParamsE)
        /*0080*/ 	.word	0x0000003f


	//----- nvinfo : EIATTR_FRAME_SIZE
	.align		4
.L_21:
        /*0084*/ 	.byte	0x04, 0x11
        /*0086*/ 	.short	(.L_23 - .L_22)
	.align		4
.L_22:
        /*0088*/ 	.word	index@(_ZN10layer_norm22ln_bwd_finalize_kernelINS_22Kernel_traits_finalizeILj2560EfffffjLb0ELj1024ELj4ENS_18Kernel_traits_baseILj2560EfffffjLj1024EEEEELb0ELb0EEEvNS_9BwdParamsE)
        /*008c*/ 	.word	0x00000000


	//----- nvinfo : EIATTR_REGCOUNT
	.align		4
.L_23:
        /*0090*/ 	.byte	0x04, 0x2f
        /*0092*/ 	.short	(.L_25 - .L_24)
	.align		4
.L_24:
        /*0094*/ 	.word	index@(_ZN10layer_norm31ln_parallel_residual_bwd_kernelINS_13Kernel_traitsIfffffjLj2560ELj1ELj1ELj4ELj16ENS_18Kernel_traits_baseILj2560EfffffjLj128EEEEELb1ELb0ELb1EEEvNS_9BwdParamsE)
        /*0098*/ 	.word	0x000000ff


	//----- nvinfo : EIATTR_FRAME_SIZE
	.align		4
.L_25:
        /*009c*/ 	.byte	0x04, 0x11
        /*009e*/ 	.short	(.L_27 - .L_26)
	.align		4
.L_26:
        /*00a0*/ 	.word	index@(_ZN10layer_norm31ln_parallel_residual_bwd_kernelINS_13Kernel_traitsIfffffjLj2560ELj1ELj1ELj4ELj16ENS_18Kernel_traits_baseILj2560EfffffjLj128EEEEELb1ELb0ELb1EEEvNS_9BwdParamsE)
        /*00a4*/ 	.word	0x00000000


	//----- nvinfo : EIATTR_REGCOUNT
	.align		4
.L_27:
        /*00a8*/ 	.byte	0x04, 0x2f
        /*00aa*/ 	.short	(.L_29 - .L_28)
	.align		4
.L_28:
        /*00ac*/ 	.word	index@(_ZN10layer_norm31ln_parallel_residual_bwd_kernelINS_13Kernel_traitsIfffffjLj2560ELj1ELj1ELj4ELj16ENS_18Kernel_traits_baseILj2560EfffffjLj128EEEEELb1ELb0ELb0EEEvNS_9BwdParamsE)
        /*00b0*/ 	.word	0x000000e6


	//----- nvinfo : EIATTR_FRAME_SIZE
	.align		4
.L_29:
        /*00b4*/ 	.byte	0x04, 0x11
        /*00b6*/ 	.short	(.L_31 - .L_30)
	.align		4
.L_30:
        /*00b8*/ 	.word	index@(_ZN10layer_norm31ln_parallel_residual_bwd_kernelINS_13Kernel_traitsIfffffjLj2560ELj1ELj1ELj4ELj16ENS_18Kernel_traits_baseILj2560EfffffjLj128EEEEELb1ELb0ELb0EEEvNS_9BwdParamsE)
        /*00bc*/ 	.word	0x00000000


	//----- nvinfo : EIATTR_REGCOUNT
	.align		4
.L_31:
        /*00c0*/ 	.byte	0x04, 0x2f
        /*00c2*/ 	.short	(.L_33 - .L_32)
	.align		4
.L_32:
        /*00c4*/ 	.word	index@(_ZN10layer_norm31ln_parallel_residual_bwd_kernelINS_13Kernel_traitsIfffffjLj2560ELj1ELj1ELj4ELj16ENS_18Kernel_traits_baseILj2560EfffffjLj128EEEEELb0ELb1ELb1EEEvNS_9BwdParamsE)
        /*00c8*/ 	.word	0x000000a8


	//----- nvinfo : EIATTR_FRAME_SIZE
	.align		4
.L_33:
        /*00cc*/ 	.byte	0x04, 0x11
        /*00ce*/ 	.short	(.L_35 - .L_34)
	.align		4
.L_34:
        /*00d0*/ 	.word	index@(_ZN10layer_norm31ln_parallel_residual_bwd_kernelINS_13Kernel_traitsIfffffjLj2560ELj1ELj1ELj4ELj16ENS_18Kernel_traits_baseILj2560EfffffjLj128EEEEELb0ELb1ELb1EEEvNS_9BwdParamsE)
        /*00d4*/ 	.word	0x00000000


	//----- nvinfo : EIATTR_REGCOUNT
	.align		4
.L_35:
        /*00d8*/ 	.byte	0x04, 0x2f
        /*00da*/ 	.short	(.L_37 - .L_36)
	.align		4
.L_36:
        /*00dc*/ 	.word	index@(_ZN10layer_norm31ln_parallel_residual_bwd_kernelINS_13Kernel_traitsIfffffjLj2560ELj1ELj1ELj4ELj16ENS_18Kernel_traits_baseILj2560EfffffjLj128EEEEELb0ELb1ELb0EEEvNS_9BwdParamsE)
        /*00e0*/ 	.word	0x0000009c


	//----- nvinfo : EIATTR_FRAME_SIZE
	.align		4
.L_37:
        /*00e4*/ 	.byte	0x04, 0x11
        /*00e6*/ 	.short	(.L_39 - .L_38)
	.align		4
.L_38:
        /*00e8*/ 	.word	index@(_ZN10layer_norm31ln_parallel_residual_bwd_kernelINS_13Kernel_traitsIfffffjLj2560ELj1ELj1ELj4ELj16ENS_18Kernel_traits_baseILj2560EfffffjLj128EEEEELb0ELb1ELb0EEEvNS_9BwdParamsE)
        /*00ec*/ 	.word	0x00000000


	//----- nvinfo : EIATTR_REGCOUNT
	.align		4
.L_39:
        /*00f0*/ 	.byte	0x04, 0x2f
        /*00f2*/ 	.short	(.L_41 - .L_40)
	.align		4
.L_40:
        /*00f4*/ 	.word	index@(_ZN10layer_norm31ln_parallel_residual_bwd_kernelINS_13Kernel_traitsIfffffjLj2560ELj1ELj1ELj4ELj16ENS_18Kernel_traits_baseILj2560EfffffjLj128EEEEELb0ELb0ELb1EEEvNS_9BwdParamsE)
        /*00f8*/ 	.word	0x000000fc


	//----- nvinfo : EIATTR_FRAME_SIZE
	.align		4
.L_41:
        /*00fc*/ 	.byte	0x04, 0x11
        /*00fe*/ 	.short	(.L_43 - .L_42)
	.align		4
.L_42:
        /*0100*/ 	.word	index@(_ZN10layer_norm31ln_parallel_residual_bwd_kernelINS_13Kernel_traitsIfffffjLj2560ELj1ELj1ELj4ELj16ENS_18Kernel_traits_baseILj2560EfffffjLj128EEEEELb0ELb0ELb1EEEvNS_9BwdParamsE)
        /*0104*/ 	.word	0x00000000


	//----- nvinfo : EIATTR_REGCOUNT
	.align		4
.L_43:
        /*0108*/ 	.byte	0x04, 0x2f
        /*010a*/ 	.short	(.L_45 - .L_44)
	.align		4
.L_44:
        /*010c*/ 	.word	index@(_ZN10layer_norm31ln_parallel_residual_bwd_kernelINS_13Kernel_traitsIfffffjLj2560ELj1ELj1ELj4ELj16ENS_18Kernel_traits_baseILj2560EfffffjLj128EEEEELb0ELb0ELb0EEEvNS_9BwdParamsE)
        /*0110*/ 	.word	0x000000d8


	//----- nvinfo : EIATTR_FRAME_SIZE
	.align		4
.L_45:
        /*0114*/ 	.byte	0x04, 0x11
        /*0116*/ 	.short	(.L_47 - .L_46)
	.align		4
.L_46:
        /*0118*/ 	.word	index@(_ZN10layer_norm31ln_parallel_residual_bwd_kernelINS_13Kernel_traitsIfffffjLj2560ELj1ELj1ELj4ELj16ENS_18Kernel_traits_baseILj2560EfffffjLj128EEEEELb0ELb0ELb0EEEvNS_9BwdParamsE)
        /*011c*/ 	.word	0x00000000


	//----- nvinfo : EIATTR_REGCOUNT
	.align		4
.L_47:
        /*0120*/ 	.byte	0x04, 0x2f
        /*0122*/ 	.short	(.L_49 - .L_48)
	.align		4
.L_48:
        /*0124*/ 	.word	index@(_ZN10layer_norm31ln_parallel_residual_bwd_kernelINS_13Kernel_traitsI6__halfffffjLj2560ELj1ELj1ELj4ELj16ENS_18Kernel_traits_baseILj2560ES2_ffffjLj128EEEEELb1ELb1ELb1EEEvNS_9BwdParamsE)
        /*0128*/ 	.word	0x000000a8


	//----- nvinfo : EIATTR_FRAME_SIZE
	.align		4
.L_49:
        /*012c*/ 	.byte	0x04, 0x11
        /*012e*/ 	.short	(.L_51 - .L_50)
	.align		4
.L_50:
        /*0130*/ 	.word	index@(_ZN10layer_norm31ln_parallel_residual_bwd_kernelINS_13Kernel_traitsI6__halfffffjLj2560ELj1ELj1ELj4ELj16ENS_18Kernel_traits_baseILj2560ES2_ffffjLj128EEEEELb1ELb1ELb1EEEvNS_9BwdParamsE)
        /*0134*/ 	.word	0x00000000


	//----- nvinfo : EIATTR_REGCOUNT
	.align		4
.L_51:
        /*0138*/ 	.byte	0x04, 0x2f
        /*013a*/ 	.short	(.L_53 - .L_52)
	.align		4
.L_52:
        /*013c*/ 	.word	index@(_ZN10layer_norm40ln_parallel_residual_bwd_finalize_kernelINS_22Kernel_traits_finalizeILj2560E6__halfffffjLb0ELj1024ELj4ENS_18Kernel_traits_baseILj2560ES2_ffffjLj1024EEEEELb1EEEvNS_9BwdParamsE)
        /*0140*/ 	.word	0x00000020


	//----- nvinfo : EIATTR_FRAME_SIZE
	.align		4
.L_53:
        /*0144*/ 	.byte	0x04, 0x11
        /*0146*/ 	.short	(.L_55 - .L_54)
	.align		4
.L_54:
        /*0148*/ 	.word	index@(_ZN10layer_norm40ln_parallel_residual_bwd_finalize_kernelINS_22Kernel_traits_finalizeILj2560E6__halfffffjLb0ELj1024ELj4ENS_18Kernel_traits_baseILj2560ES2_ffffjLj1024EEEEELb1EEEvNS_9BwdParamsE)
        /*014c*/ 	.word	0x00000000


	//----- nvinfo : EIATTR_REGCOUNT
	.align		4
.L_55:
        /*0150*/ 	.byte	0x04, 0x2f
        /*0152*/ 	.short	(.L_57 - .L_56)
	.align		4
.L_56:
        /*0154*/ 	.word	index@(_ZN10layer_norm22ln_bwd_finalize_kernelINS_22Kernel_traits_finalizeILj2560E6__halfffffjLb0ELj1024ELj4ENS_18Kernel_traits_baseILj2560ES2_ffffjLj1024EEEEELb0ELb1EEEvNS_9BwdParamsE)
        /*0158*/ 	.word	0x0000003f


	//----- nvinfo : EIATTR_FRAME_SIZE
	.align		4
.L_57:
        /*015c*/ 	.byte	0x04, 0x11
        /*015e*/ 	.short	(.L_59 - .L_58)
	.align		4
.L_58:
        /*0160*/ 	.word	index@(_ZN10layer_norm22ln_bwd_finalize_kernelINS_22Kernel_traits_finalizeILj2560E6__halfffffjLb0ELj1024ELj4ENS_18Kernel_traits_baseILj2560ES2_ffffjLj1024EEEEELb0ELb1EEEvNS_9BwdParamsE)
        /*0164*/ 	.word	0x00000000


	//----- nvinfo : EIATTR_REGCOUNT
	.align		4
.L_59:
        /*0168*/ 	.byte	0x04, 0x2f
        /*016a*/ 	.short	(.L_61 - .L_60)
	.align		4
.L_60:
        /*016c*/ 	.word	index@(_ZN10layer_norm31ln_parallel_residual_bwd_kernelINS_13Kernel_traitsI6__halfffffjLj2560ELj1ELj1ELj4ELj16ENS_18Kernel_traits_baseILj2560ES2_ffffjLj128EEEEELb1ELb1ELb0EEEvNS_9BwdParamsE)
        /*0170*/ 	.word	0x00000097


	//----- nvinfo : EIATTR_FRAME_SIZE
	.align		4
.L_61:
        /*0174*/ 	.byte	0x04, 0x11
        /*0176*/ 	.short	(.L_63 - .L_62)
	.align		4
.L_62:
        /*0178*/ 	.word	index@(_ZN10layer_norm31ln_parallel_residual_bwd_kernelINS_13Kernel_traitsI6__halfffffjLj2560ELj1ELj1ELj4ELj16ENS_18Kernel_traits_baseILj2560ES2_ffffjLj128EEEEELb1ELb1ELb0EEEvNS_9BwdParamsE)
        /*017c*/ 	.word	0x00000000


	//----- nvinfo : EIATTR_REGCOUNT
	.align		4
.L_63:
        /*0180*/ 	.byte	0x04, 0x2f
        /*0182*/ 	.short	(.L_65 - .L_64)
	.align		4
.L_64:
        /*0184*/ 	.word	index@(_ZN10layer_norm40ln_parallel_residual_bwd_finalize_kernelINS_22Kernel_traits_finalizeILj2560E6__halfffffjLb0ELj1024ELj4ENS_18Kernel_traits_baseILj2560ES2_ffffjLj1024EEEEELb0EEEvNS_9BwdParamsE)
        /*0188*/ 	.word	0x00000020


	//----- nvinfo : EIATTR_FRAME_SIZE
	.align		4
.L_65:
        /*018c*/ 	.byte	0x04, 0x11
        /*018e*/ 	.short	(.L_67 - .L_66)
	.align		4
.L_66:
        /*0190*/ 	.word	index@(_ZN10layer_norm40ln_parallel_residual_bwd_finalize_kernelINS_22Kernel_traits_finalizeILj2560E6__halfffffjLb0ELj1024ELj4ENS_18Kernel_traits_baseILj2560ES2_ffffjLj1024EEEEELb0EEEvNS_9BwdParamsE)
        /*0194*/ 	.word	0x00000000


	//----- nvinfo : EIATTR_REGCOUNT
	.align		4
.L_67:
        /*0198*/ 	.byte	0x04, 0x2f
        /*019a*/ 	.short	(.L_69 - .L_68)
	.align		4
.L_68:
        /*019c*/ 	.word	index@(_ZN10layer_norm22ln_bwd_finalize_kernelINS_22Kernel_traits_finalizeILj2560E6__halfffffjLb0ELj1024ELj4ENS_18Kernel_traits_baseILj2560ES2_ffffjLj1024EEEEELb0ELb0EEEvNS_9BwdParamsE)
        /*01a0*/ 	.word	0x0000003f


	//----- nvinfo : EIATTR_FRAME_SIZE
	.align		4
.L_69:
        /*01a4*/ 	.byte	0x04, 0x11
        /*01a6*/ 	.short	(.L_71 - .L_70)
	.align		4
.L_70:
        /*01a8*/ 	.word	index@(_ZN10layer_norm22ln_bwd_finalize_kernelINS_22Kernel_traits_finalizeILj2560E6__halfffffjLb0ELj1024ELj4ENS_18Kernel_traits_baseILj2560ES2_ffffjLj1024EEEEELb0ELb0EEEvNS_9BwdParamsE)
        /*01ac*/ 	.word	0x00000000


	//----- nvinfo : EIATTR_REGCOUNT
	.align		4
.L_71:
        /*01b0*/ 	.byte	0x04, 0x2f
        /*01b2*/ 	.short	(.L_73 - .L_72)
	.align		4
.L_72:
        /*01b4*/ 	.word	index@(_ZN10layer_norm31ln_parallel_residual_bwd_kernelINS_13Kernel_traitsI6__halfffffjLj2560ELj1ELj1ELj4ELj16ENS_18Kernel_traits_baseILj2560ES2_ffffjLj128EEEEELb1ELb0ELb1EEEvNS_9BwdParamsE)
        /*01b8*/ 	.word	0x000000ff


	//----- nvinfo : EIATTR_FRAME_SIZE
	.align		4
.L_73:
        /*01bc*/ 	.byte	0x04, 0x11
        /*01be*/ 	.short	(.L_75 - .L_74)
	.align		4
.L_74:
        /*01c0*/ 	.word	index@(_ZN10layer_norm31ln_parallel_residual_bwd_kernelINS_13Kernel_traitsI6__halfffffjLj2560ELj1ELj1ELj4ELj16ENS_18Kernel_traits_baseILj2560ES2_ffffjLj128EEEEELb1ELb0ELb1EEEvNS_9BwdParamsE)
        /*01c4*/ 	.word	0x00000000


	//----- nvinfo : EIATTR_REGCOUNT
	.align		4
.L_75:
        /*01c8*/ 	.byte	0x04, 0x2f
        /*01ca*/ 	.short	(.L_77 - .L_76)
	.align		4
.L_76:
        /*01cc*/ 	.word	index@(_ZN10layer_norm31ln_parallel_residual_bwd_kernelINS_13Kernel_traitsI6__halfffffjLj2560ELj1ELj1ELj4ELj16ENS_18Kernel_traits_baseILj2560ES2_ffffjLj128EEEEELb1ELb0ELb0EEEvNS_9BwdParamsE)
        /*01d0*/ 	.word	0x000000d1


	//----- nvinfo : EIATTR_FRAME_SIZE
	.align		4
.L_77:
        /*01d4*/ 	.byte	0x04, 0x11
        /*01d6*/ 	.short	(.L_79 - .L_78)
	.align		4
.L_78:
        /*01d8*/ 	.word	index@(_ZN10layer_norm31ln_parallel_residual_bwd_kernelINS_13Kernel_traitsI6__halfffffjLj2560ELj1ELj1ELj4ELj16ENS_18Kernel_traits_baseILj2560ES2_ffffjLj128EEEEELb1ELb0ELb0EEEvNS_9BwdParamsE)
        /*01dc*/ 	.word	0x00000000


	//----- nvinfo : EIATTR_REGCOUNT
	.align		4
.L_79:
        /*01e0*/ 	.byte	0x04, 0x2f
        /*01e2*/ 	.short	(.L_81 - .L_80)
	.align		4
.L_80:
        /*01e4*/ 	.word	index@(_ZN10layer_norm31ln_parallel_residual_bwd_kernelINS_13Kernel_traitsI6__halfffffjLj2560ELj1ELj1ELj4ELj16ENS_18Kernel_traits_baseILj2560ES2_ffffjLj128EEEEELb0ELb1ELb1EEEvNS_9BwdParamsE)
        /*01e8*/ 	.word	0x000000a8


	//----- nvinfo : EIATTR_FRAME_SIZE
	.align		4
.L_81:
        /*01ec*/ 	.byte	0x04, 0x11
        /*01ee*/ 	.short	(.L_83 - .L_82)
	.align		4
.L_82:
        /*01f0*/ 	.word	index@(_ZN10layer_norm31ln_parallel_residual_bwd_kernelINS_13Kernel_traitsI6__halfffffjLj2560ELj1ELj1ELj4ELj16ENS_18Kernel_traits_baseILj2560ES2_ffffjLj128EEEEELb0ELb1ELb1EEEvNS_9BwdParamsE)
        /*01f4*/ 	.word	0x00000000


	//----- nvinfo : EIATTR_REGCOUNT
	.align		4
.L_83:
        /*01f8*/ 	.byte	0x04, 0x2f
        /*01fa*/ 	.short	(.L_85 - .L_84)
	.align		4
.L_84:
        /*01fc*/ 	.word	index@(_ZN10layer_norm31ln_parallel_residual_bwd_kernelINS_13Kernel_traitsI6__halfffffjLj2560ELj1ELj1ELj4ELj16ENS_18Kernel_traits_baseILj2560ES2_ffffjLj128EEEEELb0ELb1ELb0EEEvNS_9BwdParamsE)
        /*0200*/ 	.word	0x00000090


	//----- nvinfo : EIATTR_FRAME_SIZE
	.align		4
.L_85:
        /*0204*/ 	.byte	0x04, 0x11
        /*0206*/ 	.short	(.L_87 - .L_86)
	.align		4
.L_86:
        /*0208*/ 	.word	index@(_ZN10layer_norm31ln_parallel_residual_bwd_kernelINS_13Kernel_traitsI6__halfffffjLj2560ELj1ELj1ELj4ELj16ENS_18Kernel_traits_baseILj2560ES2_ffffjLj128EEEEELb0ELb1ELb0EEEvNS_9BwdParamsE)
        /*020c*/ 	.word	0x00000000


	//----- nvinfo : EIATTR_REGCOUNT
	.align		4
.L_87:
        /*0210*/ 	.byte	0x04, 0x2f
        /*0212*/ 	.short	(.L_89 - .L_88)
	.align		4
.L_88:
        /*0214*/ 	.word	index@(_ZN10layer_norm31ln_parallel_residual_bwd_kernelINS_13Kernel_traitsI6__halfffffjLj2560ELj1ELj1ELj4ELj16ENS_18Kernel_traits_baseILj2560ES2_ffffjLj128EEEEELb0ELb0ELb1EEEvNS_9BwdParamsE)
        /*0218*/ 	.word	0x000000fe


	//----- nvinfo : EIATTR_FRAME_SIZE
	.align		4
.L_89:
        /*021c*/ 	.byte	0x04, 0x11
        /*021e*/ 	.short	(.L_91 - .L_90)
	.align		4
.L_90:
        /*0220*/ 	.word	index@(_ZN10layer_norm31ln_parallel_residual_bwd_kernelINS_13Kernel_traitsI6__halfffffjLj2560ELj1ELj1ELj4ELj16ENS_18Kernel_traits_baseILj2560ES2_ffffjLj128EEEEELb0ELb0ELb1EEEvNS_9BwdParamsE)
        /*0224*/ 	.word	0x00000000


	//----- nvinfo : EIATTR_REGCOUNT
	.align		4
.L_91:
        /*0228*/ 	.byte	0x04, 0x2f
        /*022a*/ 	.short	(.L_93 - .L_92)
	.align		4
.L_92:
        /*022c*/ 	.word	index@(_ZN10layer_norm31ln_parallel_residual_bwd_kernelINS_13Kernel_traitsI6__halfffffjLj2560ELj1ELj1ELj4ELj16ENS_18Kernel_traits_baseILj2560ES2_ffffjLj128EEEEELb0ELb0ELb0EEEvNS_9BwdParamsE)
        /*0230*/ 	.word	0x000000c3


	//----- nvinfo : EIATTR_FRAME_SIZE
	.align		4
.L_93:
        /*0234*/ 	.byte	0x04, 0x11
        /*0236*/ 	.short	(.L_95 - .L_94)
	.align		4
.L_94:
        /*0238*/ 	.word	index@(_ZN10layer_norm31ln_parallel_residual_bwd_kernelINS_13Kernel_traitsI6__halfffffjLj2560ELj1ELj1ELj4ELj16ENS_18Kernel_traits_baseILj2560ES2_ffffjLj128EEEEELb0ELb0ELb0EEEvNS_9BwdParamsE)
        /*023c*/ 	.word	0x00000000


	//----- nvinfo : EIATTR_REGCOUNT
	.align		4
.L_95:
        /*0240*/ 	.byte	0x04, 0x2f
        /*0242*/ 	.short	(.L_97 - .L_96)
	.align		4
.L_96:
        /*0244*/ 	.word	index@(_ZN10layer_norm31ln_parallel_residual_bwd_kernelINS_13Kernel_traitsIf6__halffS2_fjLj2560ELj1ELj1ELj4ELj8ENS_18Kernel_traits_baseILj2560EfS2_fS2_fjLj128EEEEELb1ELb1ELb1EEEvNS_9BwdParamsE)
        /*0248*/ 	.word	0x000000a8


	//----- nvinfo : EIATTR_FRAME_SIZE
	.align		4
.L_97:
        /*024c*/ 	.byte	0x04, 0x11
        /*024e*/ 	.short	(.L_99 - .L_98)
	.align		4
.L_98:
        /*0250*/ 	.word	index@(_ZN10layer_norm31ln_parallel_residual_bwd_kernelINS_13Kernel_traitsIf6__halffS2_fjLj2560ELj1ELj1ELj4ELj8ENS_18Kernel_traits_baseILj2560EfS2_fS2_fjLj128EEEEELb1ELb1ELb1EEEvNS_9BwdParamsE)
        /*0254*/ 	.word	0x00000000


	//----- nvinfo : EIATTR_REGCOUNT
	.align		4
.L_99:
        /*0258*/ 	.byte	0x04, 0x2f
        /*025a*/ 	.short	(.L_101 - .L_100)
	.align		4
.L_100:
        /*025c*/ 	.word	index@(_ZN10layer_norm40ln_parallel_residual_bwd_finalize_kernelINS_22Kernel_traits_finalizeILj2560Ef6__halffS2_fjLb0ELj1024ELj4ENS_18Kernel_traits_baseILj2560EfS2_fS2_fjLj1024EEEEELb1EEEvNS_9BwdParamsE)
        /*0260*/ 	.word	0x00000020


	//----- nvinfo : EIATTR_FRAME_SIZE
	.align		4
.L_101:
        /*0264*/ 	.byte	0x04, 0x11
        /*0266*/ 	.short	(.L_103 - .L_102)
	.align		4
.L_102:
        /*0268*/ 	.word	index@(_ZN10layer_norm40ln_parallel_residual_bwd_finalize_kernelINS_22Kernel_traits_finalizeILj2560Ef6__halffS2_fjLb0ELj1024ELj4ENS_18Kernel_traits_baseILj2560EfS2_fS2_fjLj1024EEEEELb1EEEvNS_9BwdParamsE)
        /*026c*/ 	.word	0x00000000


	//----- nvinfo : EIATTR_REGCOUNT
	.align		4
.L_103:
        /*0270*/ 	.byte	0x04, 0x2f
        /*0272*/ 	.short	(.L_105 - .L_104)
	.align		4
.L_104:
        /*0274*/ 	.word	index@(_ZN10layer_norm22ln_bwd_finalize_kernelINS_22Kernel_traits_finalizeILj2560Ef6__halffS2_fjLb0ELj1024ELj4ENS_18Kernel_traits_baseILj2560EfS2_fS2_fjLj1024EEEEELb0ELb1EEEvNS_9BwdParamsE)
        /*0278*/ 	.word	0x0000003f


	//----- nvinfo : EIATTR_FRAME_SIZE
	.align		4
.L_105:
        /*027c*/ 	.byte	0x04, 0x11
        /*027e*/ 	.short	(.L_107 - .L_106)
	.align		4
.L_106:
        /*0280*/ 	.word	index@(_ZN10layer_norm22ln_bwd_finalize_kernelINS_22Kernel_traits_finalizeILj2560Ef6__halffS2_fjLb0ELj1024ELj4ENS_18Kernel_traits_baseILj2560EfS2_fS2_fjLj1024EEEEELb0ELb1EEEvNS_9BwdParamsE)
        /*0284*/ 	.word	0x00000000


	//----- nvinfo : EIATTR_REGCOUNT
	.align		4
.L_107:
        /*0288*/ 	.byte	0x04, 0x2f
        /*028a*/ 	.short	(.L_109 - .L_108)
	.align		4
.L_108:
        /*028c*/ 	.word	index@(_ZN10layer_norm31ln_parallel_residual_bwd_kernelINS_13Kernel_traitsIf6__halffS2_fjLj2560ELj1ELj1ELj4ELj8ENS_18Kernel_traits_baseILj2560EfS2_fS2_fjLj128EEEEELb1ELb1ELb0EEEvNS_9BwdParamsE)
        /*0290*/ 	.word	0x0000009c


	//----- nvinfo : EIATTR_FRAME_SIZE
	.align		4
.L_109:
        /*0294*/ 	.byte	0x04, 0x11
        /*0296*/ 	.short	(.L_111 - .L_110)
	.align		4
.L_110:
        /*0298*/ 	.word	index@(_ZN10layer_norm31ln_parallel_residual_bwd_kernelINS_13Kernel_traitsIf6__halffS2_fjLj2560ELj1ELj1ELj4ELj8ENS_18Kernel_traits_baseILj2560EfS2_fS2_fjLj128EEEEELb1ELb1ELb0EEEvNS_9BwdParamsE)
        /*029c*/ 	.word	0x00000000


	//----- nvinfo : EIATTR_REGCOUNT
	.align		4
.L_111:
        /*02a0*/ 	.byte	0x04, 0x2f
        /*02a2*/ 	.short	(.L_113 - .L_112)
	.align		4
.L_112:
        /*02a4*/ 	.word	index@(_ZN10layer_norm40ln_parallel_residual_bwd_finalize_kernelINS_22Kernel_traits_finalizeILj2560Ef6__halffS2_fjLb0ELj1024ELj4ENS_18Kernel_traits_baseILj2560EfS2_fS2_fjLj1024EEEEELb0EEEvNS_9BwdParamsE)
        /*02a8*/ 	.word	0x00000020


	//----- nvinfo : EIATTR_FRAME_SIZE
	.align		4
.L_113:
        /*02ac*/ 	.byte	0x04, 0x11
        /*02ae*/ 	.short	(.L_115 - .L_114)
	.align		4
.L_114:
        /*02b0*/ 	.word	index@(_ZN10layer_norm40ln_parallel_residual_bwd_finalize_kernelINS_22Kernel_traits_finalizeILj2560Ef6__halffS2_fjLb0ELj1024ELj4ENS_18Kernel_traits_baseILj2560EfS2_fS2_fjLj1024EEEEELb0EEEvNS_9BwdParamsE)
        /*02b4*/ 	.word	0x00000000


	//----- nvinfo : EIATTR_REGCOUNT
	.align		4
.L_115:
        /*02b8*/ 	.byte	0x04, 0x2f
        /*02ba*/ 	.short	(.L_117 - .L_116)
	.align		4
.L_116:
        /*02bc*/ 	.word	index@(_ZN10layer_norm22ln_bwd_finalize_kernelINS_22Kernel_traits_finalizeILj2560Ef6__halffS2_fjLb0ELj1024ELj4ENS_18Kernel_traits_baseILj2560EfS2_fS2_fjLj1024EEEEELb0ELb0EEEvNS_9BwdParamsE)
        /*02c0*/ 	.word	0x0000003f


	//----- nvinfo : EIATTR_FRAME_SIZE
	.align		4
.L_117:
        /*02c4*/ 	.byte	0x04, 0x11
        /*02c6*/ 	.short	(.L_119 - .L_118)
	.align		4
.L_118:
        /*02c8*/ 	.word	index@(_ZN10layer_norm22ln_bwd_finalize_kernelINS_22Kernel_traits_finalizeILj2560Ef6__halffS2_fjLb0ELj1024ELj4ENS_18Kernel_traits_baseILj2560EfS2_fS2_fjLj1024EEEEELb0ELb0EEEvNS_9BwdParamsE)
        /*02cc*/ 	.word	0x00000000


	//----- nvinfo : EIATTR_REGCOUNT
	.align		4
.L_119:
        /*02d0*/ 	.byte	0x04, 0x2f
        /*02d2*/ 	.short	(.L_121 - .L_120)
	.align		4
.L_120:
        /*02d4*/ 	.word	index@(_ZN10layer_norm31ln_parallel_residual_bwd_kernelINS_13Kernel_traitsIf6__halffS2_fjLj2560ELj1ELj1ELj4ELj8ENS_18Kernel_traits_baseILj2560EfS2_fS2_fjLj128EEEEELb1ELb0ELb1EEEvNS_9BwdParamsE)
        /*02d8*/ 	.word	0x000000ff


	//----- nvinfo : EIATTR_FRAME_SIZE
	.align		4
.L_121:
        /*02dc*/ 	.byte	0x04, 0x11
        /*02de*/ 	.short	(.L_123 - .L_122)
	.align		4
.L_122:
        /*02e0*/ 	.word	index@(_ZN10layer_norm31ln_parallel_residual_bwd_kernelINS_13Kernel_traitsIf6__halffS2_fjLj2560ELj1ELj1ELj4ELj8ENS_18Kernel_traits_baseILj2560EfS2_fS2_fjLj128EEEEELb1ELb0ELb1EEEvNS_9BwdParamsE)
        /*02e4*/ 	.word	0x00000000


	//----- nvinfo : EIATTR_REGCOUNT
	.align		4
.L_123:
        /*02e8*/ 	.byte	0x04, 0x2f
        /*02ea*/ 	.short	(.L_125 - .L_124)
	.align		4
.L_124:
        /*02ec*/ 	.word	index@(_ZN10layer_norm31ln_parallel_residual_bwd_kernelINS_13Kernel_traitsIf6__halffS2_fjLj2560ELj1ELj1ELj4ELj8ENS_18Kernel_traits_baseILj2560EfS2_fS2_fjLj128EEEEELb1ELb0ELb0EEEvNS_9BwdParamsE)
        /*02f0*/ 	.word	0x000000df


	//----- nvinfo : EIATTR_FRAME_SIZE
	.align		4
.L_125:
        /*02f4*/ 	.byte	0x04, 0x11
        /*02f6*/ 	.short	(.L_127 - .L_126)
	.align		4
.L_126:
        /*02f8*/ 	.word	index@(_ZN10layer_norm31ln_parallel_residual_bwd_kernelINS_13Kernel_traitsIf6__halffS2_fjLj2560ELj1ELj1ELj4ELj8ENS_18Kernel_traits_baseILj2560EfS2_fS2_fjLj128EEEEELb1ELb0ELb0EEEvNS_9BwdParamsE)
        /*02fc*/ 	.word	0x00000000


	//----- nvinfo : EIATTR_REGCOUNT
	.align		4
.L_127:
        /*0300*/ 	.byte	0x04, 0x2f
        /*0302*/ 	.short	(.L_129 - .L_128)
	.align		4
.L_128:
        /*0304*/ 	.word	index@(_ZN10layer_norm31ln_parallel_residual_bwd_kernelINS_13Kernel_traitsIf6__halffS2_fjLj2560ELj1ELj1ELj4ELj8ENS_18Kernel_traits_baseILj2560EfS2_fS2_fjLj128EEEEELb0ELb1ELb1EEEvNS_9BwdParamsE)
        /*0308*/ 	.word	0x000000a8


	//----- nvinfo : EIATTR_FRAME_SIZE
	.align		4
.L_129:
        /*030c*/ 	.byte	0x04, 0x11
        /*030e*/ 	.short	(.L_131 - .L_130)
	.align		4
.L_130:
        /*0310*/ 	.word	index@(_ZN10layer_norm31ln_parallel_residual_bwd_kernelINS_13Kernel_traitsIf6__halffS2_fjLj2560ELj1ELj1ELj4ELj8ENS_18Kernel_traits_baseILj2560EfS2_fS2_fjLj128EEEEELb0ELb1ELb1EEEvNS_9BwdParamsE)
        /*0314*/ 	.word	0x00000000


	//----- nvinfo : EIATTR_REGCOUNT
	.align		4
.L_131:
        /*0318*/ 	.byte	0x04, 0x2f
        /*031a*/ 	.short	(.L_133 - .L_132)
	.align		4
.L_132:
        /*031c*/ 	.word	index@(_ZN10layer_norm31ln_parallel_residual_bwd_kernelINS_13Kernel_traitsIf6__halffS2_fjLj2560ELj1ELj1ELj4ELj8ENS_18Kernel_traits_baseILj2560EfS2_fS2_fjLj128EEEEELb0ELb1ELb0EEEvNS_9BwdParamsE)
        /*0320*/ 	.word	0x00000096


	//----- nvinfo : EIATTR_FRAME_SIZE
	.align		4
.L_133:
        /*0324*/ 	.byte	0x04, 0x11
        /*0326*/ 	.short	(.L_135 - .L_134)
	.align		4
.L_134:
        /*0328*/ 	.word	index@(_ZN10layer_norm31ln_parallel_residual_bwd_kernelINS_13Kernel_traitsIf6__halffS2_fjLj2560ELj1ELj1ELj4ELj8ENS_18Kernel_traits_baseILj2560EfS2_fS2_fjLj128EEEEELb0ELb1ELb0EEEvNS_9BwdParamsE)
        /*032c*/ 	.word	0x00000000


	//----- nvinfo : EIATTR_REGCOUNT
	.align		4
.L_135:
        /*0330*/ 	.byte	0x04, 0x2f
        /*0332*/ 	.short	(.L_137 - .L_136)
	.align		4
.L_136:
        /*0334*/ 	.word	index@(_ZN10layer_norm31ln_parallel_residual_bwd_kernelINS_13Kernel_traitsIf6__halffS2_fjLj2560ELj1ELj1ELj4ELj8ENS_18Kernel_traits_baseILj2560EfS2_fS2_fjLj128EEEEELb0ELb0ELb1EEEvNS_9BwdParamsE)
        /*0338*/ 	.word	0x000000fe


	//----- nvinfo : EIATTR_FRAME_SIZE
	.align		4
.L_137:
        /*033c*/ 	.byte	0x04, 0x11
        /*033e*/ 	.short	(.L_139 - .L_138)
	.align		4
.L_138:
        /*0340*/ 	.word	index@(_ZN10layer_norm31ln_parallel_residual_bwd_kernelINS_13Kernel_traitsIf6__halffS2_fjLj2560ELj1ELj1ELj4ELj8ENS_18Kernel_traits_baseILj2560EfS2_fS2_fjLj128EEEEELb0ELb0ELb1EEEvNS_9BwdParamsE)
        /*0344*/ 	.word	0x00000000


	//----- nvinfo : EIATTR_REGCOUNT
	.align		4
.L_139:
        /*0348*/ 	.byte	0x04, 0x2f
        /*034a*/ 	.short	(.L_141 - .L_140)
	.align		4
.L_140:
        /*034c*/ 	.word	index@(_ZN10layer_norm31ln_parallel_residual_bwd_kernelINS_13Kernel_traitsIf6__halffS2_fjLj2560ELj1ELj1ELj4ELj8ENS_18Kernel_traits_baseILj2560EfS2_fS2_fjLj128EEEEELb0ELb0ELb0EEEvNS_9BwdParamsE)
        /*0350*/ 	.word	0x000000d3


	//----- nvinfo : EIATTR_FRAME_SIZE
	.align		4
.L_141:
        /*0354*/ 	.byte	0x04, 0x11
        /*0356*/ 	.short	(.L_143 - .L_142)
	.align		4
.L_142:
        /*0358*/ 	.word	index@(_ZN10layer_norm31ln_parallel_residual_bwd_kernelINS_13Kernel_traitsIf6__halffS2_fjLj2560ELj1ELj1ELj4ELj8ENS_18Kernel_traits_baseILj2560EfS2_fS2_fjLj128EEEEELb0ELb0ELb0EEEvNS_9BwdParamsE)
        /*035c*/ 	.word	0x00000000


	//----- nvinfo : EIATTR_REGCOUNT
	.align		4
.L_143:
        /*0360*/ 	.byte	0x04, 0x2f
        /*0362*/ 	.short	(.L_145 - .L_144)
	.align		4
.L_144:
        /*0364*/ 	.word	index@(_ZN10layer_norm31ln_parallel_residual_bwd_kernelINS_13Kernel_traitsI6__halfS2_fS2_fjLj2560ELj1ELj1ELj4ELj8ENS_18Kernel_traits_baseILj2560ES2_S2_fS2_fjLj128EEEEELb1ELb1ELb1EEEvNS_9BwdParamsE)
        /*0368*/ 	.word	0x000000a8


	//----- nvinfo : EIATTR_FRAME_SIZE
	.align		4
.L_145:
        /*036c*/ 	.byte	0x04, 0x11
        /*036e*/ 	.short	(.L_147 - .L_146)
	.align		4
.L_146:
        /*0370*/ 	.word	index@(_ZN10layer_norm31ln_parallel_residual_bwd_kernelINS_13Kernel_traitsI6__halfS2_fS2_fjLj2560ELj1ELj1ELj4ELj8ENS_18Kernel_traits_baseILj2560ES2_S2_fS2_fjLj128EEEEELb1ELb1ELb1EEEvNS_9BwdParamsE)
        /*0374*/ 	.word	0x00000000


	//----- nvinfo : EIATTR_REGCOUNT
	.align		4
.L_147:
        /*0378*/ 	.byte	0x04, 0x2f
        /*037a*/ 	.short	(.L_149 - .L_148)
	.align		4
.L_148:
        /*037c*/ 	.word	index@(_ZN10layer_norm40ln_parallel_residual_bwd_finalize_kernelINS_22Kernel_traits_finalizeILj2560E6__halfS2_fS2_fjLb0ELj1024ELj4ENS_18Kernel_traits_baseILj2560ES2_S2_fS2_fjLj1024EEEEELb1EEEvNS_9BwdParamsE)
        /*0380*/ 	.word	0x00000020


	//----- nvinfo : EIATTR_FRAME_SIZE
	.align		4
.L_149:
        /*0384*/ 	.byte	0x04, 0x11
        /*0386*/ 	.short	(.L_151 - .L_150)
	.align		4
.L_150:
        /*0388*/ 	.word	index@(_ZN10layer_norm40ln_parallel_residual_bwd_finalize_kernelINS_22Kernel_traits_finalizeILj2560E6__halfS2_fS2_fjLb0ELj1024ELj4ENS_18Kernel_traits_baseILj2560ES2_S2_fS2_fjLj1024EEEEELb1EEEvNS_9BwdParamsE)
        /*038c*/ 	.word	0x00000000


	//----- nvinfo : EIATTR_REGCOUNT
	.align		4
.L_151:
        /*0390*/ 	.byte	0x04, 0x2f
        /*0392*/ 	.short	(.L_153 - .L_152)
	.align		4
.L_152:
        /*0394*/ 	.word	index@(_ZN10layer_norm22ln_bwd_finalize_kernelINS_22Kernel_traits_finalizeILj2560E6__halfS2_fS2_fjLb0ELj1024ELj4ENS_18Kernel_traits_baseILj2560ES2_S2_fS2_fjLj1024EEEEELb0ELb1EEEvNS_9BwdParamsE)
        /*0398*/ 	.word	0x0000003f


	//----- nvinfo : EIATTR_FRAME_SIZE
	.align		4
.L_153:
        /*039c*/ 	.byte	0x04, 0x11
        /*039e*/ 	.short	(.L_155 - .L_154)
	.align		4
.L_154:
        /*03a0*/ 	.word	index@(_ZN10layer_norm22ln_bwd_finalize_kernelINS_22Kernel_traits_finalizeILj2560E6__halfS2_fS2_fjLb0ELj1024ELj4ENS_18Kernel_traits_baseILj2560ES2_S2_fS2_fjLj1024EEEEELb0ELb1EEEvNS_9BwdParamsE)
        /*03a4*/ 	.word	0x00000000


	//----- nvinfo : EIATTR_REGCOUNT
	.align		4
.L_155:
        /*03a8*/ 	.byte	0x04, 0x2f
        /*03aa*/ 	.short	(.L_157 - .L_156)
	.align		4
.L_156:
        /*03ac*/ 	.word	index@(_ZN10layer_norm31ln_parallel_residual_bwd_kernelINS_13Kernel_traitsI6__halfS2_fS2_fjLj2560ELj1ELj1ELj4ELj8ENS_18Kernel_traits_baseILj2560ES2_S2_fS2_fjLj128EEEEELb1ELb1ELb0EEEvNS_9BwdParamsE)
        /*03b0*/ 	.word	0x0000008f


	//----- nvinfo : EIATTR_FRAME_SIZE
	.align		4
.L_157:
        /*03b4*/ 	.byte	0x04, 0x11
        /*03b6*/ 	.short	(.L_159 - .L_158)
	.align		4
.L_158:
        /*03b8*/ 	.word	index@(_ZN10layer_norm31ln_parallel_residual_bwd_kernelINS_13Kernel_traitsI6__halfS2_fS2_fjLj2560ELj1ELj1ELj4ELj8ENS_18Kernel_traits_baseILj2560ES2_S2_fS2_fjLj128EEEEELb1ELb1ELb0EEEvNS_9BwdParamsE)
        /*03bc*/ 	.word	0x00000000


	//----- nvinfo : EIATTR_REGCOUNT
	.align		4
.L_159:
        /*03c0*/ 	.byte	0x04, 0x2f
        /*03c2*/ 	.short	(.L_161 - .L_160)
	.align		4
.L_160:
        /*03c4*/ 	.word	index@(_ZN10layer_norm40ln_parallel_residual_bwd_finalize_kernelINS_22Kernel_traits_finalizeILj2560E6__halfS2_fS2_fjLb0ELj1024ELj4ENS_18Kernel_traits_baseILj2560ES2_S2_fS2_fjLj1024EEEEELb0EEEvNS_9BwdParamsE)
        /*03c8*/ 	.word	0x00000020


	//----- nvinfo : EIATTR_FRAME_SIZE
	.align		4
.L_161:
        /*03cc*/ 	.byte	0x04, 0x11
        /*03ce*/ 	.short	(.L_163 - .L_162)
	.align		4
.L_162:
        /*03d0*/ 	.word	index@(_ZN10layer_norm40ln_parallel_residual_bwd_finalize_kernelINS_22Kernel_traits_finalizeILj2560E6__halfS2_fS2_fjLb0ELj1024ELj4ENS_18Kernel_traits_baseILj2560ES2_S2_fS2_fjLj1024EEEEELb0EEEvNS_9BwdParamsE)
        /*03d4*/ 	.word	0x00000000


	//----- nvinfo : EIATTR_REGCOUNT
	.align		4
.L_163:
        /*03d8*/ 	.byte	0x04, 0x2f
        /*03da*/ 	.short	(.L_165 - .L_164)
	.align		4
.L_164:
        /*03dc*/ 	.word	index@(_ZN10layer_norm22ln_bwd_finalize_kernelINS_22Kernel_traits_finalizeILj2560E6__halfS2_fS2_fjLb0ELj1024ELj4ENS_18Kernel_traits_baseILj2560ES2_S2_fS2_fjLj1024EEEEELb0ELb0EEEvNS_9BwdParamsE)
        /*03e0*/ 	.word	0x0000003f


	//----- nvinfo : EIATTR_FRAME_SIZE
	.align		4
.L_165:
        /*03e4*/ 	.byte	0x04, 0x11
        /*03e6*/ 	.short	(.L_167 - .L_166)
	.align		4
.L_166:
        /*03e8*/ 	.word	index@(_ZN10layer_norm22ln_bwd_finalize_kernelINS_22Kernel_traits_finalizeILj2560E6__halfS2_fS2_fjLb0ELj1024ELj4ENS_18Kernel_traits_baseILj2560ES2_S2_fS2_fjLj1024EEEEELb0ELb0EEEvNS_9BwdParamsE)
        /*03ec*/ 	.word	0x00000000


	//----- nvinfo : EIATTR_REGCOUNT
	.align		4
.L_167:
        /*03f0*/ 	.byte	0x04, 0x2f
        /*03f2*/ 	.short	(.L_169 - .L_168)
	.align		4
.L_168:
        /*03f4*/ 	.word	index@(_ZN10layer_norm31ln_parallel_residual_bwd_kernelINS_13Kernel_traitsI6__halfS2_fS2_fjLj2560ELj1ELj1ELj4ELj8ENS_18Kernel_traits_baseILj2560ES2_S2_fS2_fjLj128EEEEELb1ELb0ELb1EEEvNS_9BwdParamsE)
        /*03f8*/ 	.word	0x000000ff


	//----- nvinfo : EIATTR_FRAME_SIZE
	.align		4
.L_169:
        /*03fc*/ 	.byte	0x04, 0x11
        /*03fe*/ 	.short	(.L_171 - .L_170)
	.align		4
.L_170:
        /*0400*/ 	.word	index@(_ZN10layer_norm31ln_parallel_residual_bwd_kernelINS_13Kernel_traitsI6__halfS2_fS2_fjLj2560ELj1ELj1ELj4ELj8ENS_18Kernel_traits_baseILj2560ES2_S2_fS2_fjLj128EEEEELb1ELb0ELb1EEEvNS_9BwdParamsE)
        /*0404*/ 	.word	0x00000000


	//----- nvinfo : EIATTR_REGCOUNT
	.align		4
.L_171:
        /*0408*/ 	.byte	0x04, 0x2f
        /*040a*/ 	.short	(.L_173 - .L_172)
	.align		4
.L_172:
        /*040c*/ 	.word	index@(_ZN10layer_norm31ln_parallel_residual_bwd_kernelINS_13Kernel_traitsI6__halfS2_fS2_fjLj2560ELj1ELj1ELj4ELj8ENS_18Kernel_traits_baseILj2560ES2_S2_fS2_fjLj128EEEEELb1ELb0ELb0EEEvNS_9BwdParamsE)
        /*0410*/ 	.word	0x000000cc


	//----- nvinfo : EIATTR_FRAME_SIZE
	.align		4
.L_173:
        /*0414*/ 	.byte	0x04, 0x11
        /*0416*/ 	.short	(.L_175 - .L_174)
	.align		4
.L_174:
        /*0418*/ 	.word	index@(_ZN10layer_norm31ln_parallel_residual_bwd_kernelINS_13Kernel_traitsI6__halfS2_fS2_fjLj2560ELj1ELj1ELj4ELj8ENS_18Kernel_traits_baseILj2560ES2_S2_fS2_fjLj128EEEEELb1ELb0ELb0EEEvNS_9BwdParamsE)
        /*041c*/ 	.word	0x00000000


	//----- nvinfo : EIATTR_REGCOUNT
	.align		4
.L_175:
        /*0420*/ 	.byte	0x04, 0x2f
        /*0422*/ 	.short	(.L_177 - .L_176)
	.align		4
.L_176:
        /*0424*/ 	.word	index@(_ZN10layer_norm31ln_parallel_residual_bwd_kernelINS_13Kernel_traitsI6__halfS2_fS2_fjLj2560ELj1ELj1ELj4ELj8ENS_18Kernel_traits_baseILj2560ES2_S2_fS2_fjLj128EEEEELb0ELb1ELb1EEEvNS_9BwdParamsE)
        /*0428*/ 	.word	0x000000a8


	//----- nvinfo : EIATTR_FRAME_SIZE
	.align		4
.L_177:
        /*042c*/ 	.byte	0x04, 0x11
        /*042e*/ 	.short	(.L_179 - .L_178)
	.align		4
.L_178:
        /*0430*/ 	.word	index@(_ZN10layer_norm31ln_parallel_residual_bwd_kernelINS_13Kernel_traitsI6__halfS2_fS2_fjLj2560ELj1ELj1ELj4ELj8ENS_18Kernel_traits_baseILj2560ES2_S2_fS2_fjLj128EEEEELb0ELb1ELb1EEEvNS_9BwdParamsE)
        /*0434*/ 	.word	0x00000000


	//----- nvinfo : EIATTR_REGCOUNT
	.align		4
.L_179:
        /*0438*/ 	.byte	0x04, 0x2f
        /*043a*/ 	.short	(.L_181 - .L_180)
	.align		4
.L_180:
        /*043c*/ 	.word	index@(_ZN10layer_norm31ln_parallel_residual_bwd_kernelINS_13Kernel_traitsI6__halfS2_fS2_fjLj2560ELj1ELj1ELj4ELj8ENS_18Kernel_traits_baseILj2560ES2_S2_fS2_fjLj128EEEEELb0ELb1ELb0EEEvNS_9BwdParamsE)
        /*0440*/ 	.word	0x0000008d


	//----- nvinfo : EIATTR_FRAME_SIZE
	.align		4
.L_181:
        /*0444*/ 	.byte	0x04, 0x11
        /*0446*/ 	.short	(.L_183 - .L_182)
	.align		4
.L_182:
        /*0448*/ 	.word	index@(_ZN10layer_norm31ln_parallel_residual_bwd_kernelINS_13Kernel_traitsI6__halfS2_fS2_fjLj2560ELj1ELj1ELj4ELj8ENS_18Kernel_traits_baseILj2560ES2_S2_fS2_fjLj128EEEEELb0ELb1ELb0EEEvNS_9BwdParamsE)
        /*044c*/ 	.word	0x00000000


	//----- nvinfo : EIATTR_REGCOUNT
	.align		4
.L_183:
        /*0450*/ 	.byte	0x04, 0x2f
        /*0452*/ 	.short	(.L_185 - .L_184)
	.align		4
.L_184:
        /*0454*/ 	.word	index@(_ZN10layer_norm31ln_parallel_residual_bwd_kernelINS_13Kernel_traitsI6__halfS2_fS2_fjLj2560ELj1ELj1ELj4ELj8ENS_18Kernel_traits_baseILj2560ES2_S2_fS2_fjLj128EEEEELb0ELb0ELb1EEEvNS_9BwdParamsE)
        /*0458*/ 	.word	0x000000fa


	//----- nvinfo : EIATTR_FRAME_SIZE
	.align		4
.L_185:
        /*045c*/ 	.byte	0x04, 0x11
        /*045e*/ 	.short	(.L_187 - .L_186)
	.align		4
.L_186:
        /*0460*/ 	.word	index@(_ZN10layer_norm31ln_parallel_residual_bwd_kernelINS_13Kernel_traitsI6__halfS2_fS2_fjLj2560ELj1ELj1ELj4ELj8ENS_18Kernel_traits_baseILj2560ES2_S2_fS2_fjLj128EEEEELb0ELb0ELb1EEEvNS_9BwdParamsE)
        /*0464*/ 	.word	0x00000000


	//----- nvinfo : EIATTR_REGCOUNT
	.align		4
.L_187:
        /*0468*/ 	.byte	0x04, 0x2f
        /*046a*/ 	.short	(.L_189 - .L_188)
	.align		4
.L_188:
        /*046c*/ 	.word	index@(_ZN10layer_norm31ln_parallel_residual_bwd_kernelINS_13Kernel_traitsI6__halfS2_fS2_fjLj2560ELj1ELj1ELj4ELj8ENS_18Kernel_traits_baseILj2560ES2_S2_fS2_fjLj128EEEEELb0ELb0ELb0EEEvNS_9BwdParamsE)
        /*0470*/ 	.word	0x000000bf


	//----- nvinfo : EIATTR_FRAME_SIZE
	.align		4
.L_189:
        /*0474*/ 	.byte	0x04, 0x11
        /*0476*/ 	.short	(.L_191 - .L_190)
	.align		4
.L_190:
        /*0478*/ 	.word	index@(_ZN10layer_norm31ln_parallel_residual_bwd_kernelINS_13Kernel_traitsI6__halfS2_fS2_fjLj2560ELj1ELj1ELj4ELj8ENS_18Kernel_traits_baseILj2560ES2_S2_fS2_fjLj128EEEEELb0ELb0ELb0EEEvNS_9BwdParamsE)
        /*047c*/ 	.word	0x00000000


	//----- nvinfo : EIATTR_REGCOUNT
	.align		4
.L_191:
        /*0480*/ 	.byte	0x04, 0x2f
        /*0482*/ 	.short	(.L_193 - .L_192)
	.align		4
.L_192:
        /*0484*/ 	.word	index@(_ZN10layer_norm31ln_parallel_residual_bwd_kernelINS_13Kernel_traitsIf6__halfS2_S2_fjLj2560ELj1ELj1ELj4ELj8ENS_18Kernel_traits_baseILj2560EfS2_S2_S2_fjLj128EEEEELb1ELb1ELb1EEEvNS_9BwdParamsE)
        /*0488*/ 	.word	0x000000a8


	//----- nvinfo : EIATTR_FRAME_SIZE
	.align		4
.L_193:
        /*048c*/ 	.byte	0x04, 0x11
        /*048e*/ 	.short	(.L_195 - .L_194)
	.align		4
.L_194:
        /*0490*/ 	.word	index@(_ZN10layer_norm31ln_parallel_residual_bwd_kernelINS_13Kernel_traitsIf6__halfS2_S2_fjLj2560ELj1ELj1ELj4ELj8ENS_18Kernel_traits_baseILj2560EfS2_S2_S2_fjLj128EEEEELb1ELb1ELb1EEEvNS_9BwdParamsE)
        /*0494*/ 	.word	0x00000000


	//----- nvinfo : EIATTR_REGCOUNT
	.align		4
.L_195:
        /*0498*/ 	.byte	0x04, 0x2f
        /*049a*/ 	.short	(.L_197 - .L_196)
	.align		4
.L_196:
        /*049c*/ 	.word	index@(_ZN10layer_norm40ln_parallel_residual_bwd_finalize_kernelINS_22Kernel_traits_finalizeILj2560Ef6__halfS2_S2_fjLb0ELj1024ELj4ENS_18Kernel_traits_baseILj2560EfS2_S2_S2_fjLj1024EEEEELb1EEEvNS_9BwdParamsE)
        /*04a0*/ 	.word	0x00000020


	//----- nvinfo : EIATTR_FRAME_SIZE
	.align		4
.L_197:
        /*04a4*/ 	.byte	0x04, 0x11
        /*04a6*/ 	.short	(.L_199 - .L_198)
	.align		4
.L_198:
        /*04a8*/ 	.word	index@(_ZN10layer_norm40ln_parallel_residual_bwd_finalize_kernelINS_22Kernel_traits_finalizeILj2560Ef6__halfS2_S2_fjLb0ELj1024ELj4ENS_18Kernel_traits_baseILj2560EfS2_S2_S2_fjLj1024EEEEELb1EEEvNS_9BwdParamsE)
        /*04ac*/ 	.word	0x00000000


	//----- nvinfo : EIATTR_REGCOUNT
	.align		4
.L_199:
        /*04b0*/ 	.byte	0x04, 0x2f
        /*04b2*/ 	.short	(.L_201 - .L_200)
	.align		4
.L_200:
        /*04b4*/ 	.word	index@(_ZN10layer_norm22ln_bwd_finalize_kernelINS_22Kernel_traits_finalizeILj2560Ef6__halfS2_S2_fjLb0ELj1024ELj4ENS_18Kernel_traits_baseILj2560EfS2_S2_S2_fjLj1024EEEEELb0ELb1EEEvNS_9BwdParamsE)
        /*04b8*/ 	.word	0x0000003f


	//----- nvinfo : EIATTR_FRAME_SIZE
	.align		4
.L_201:
        /*04bc*/ 	.byte	0x04, 0x11
        /*04be*/ 	.short	(.L_203 - .L_202)
	.align		4
.L_202:
        /*04c0*/ 	.word	index@(_ZN10layer_norm22ln_bwd_finalize_kernelINS_22Kernel_traits_finalizeILj2560Ef6__halfS2_S2_fjLb0ELj1024ELj4ENS_18Kernel_traits_baseILj2560EfS2_S2_S2_fjLj1024EEEEELb0ELb1EEEvNS_9BwdParamsE)
        /*04c4*/ 	.word	0x00000000


	//----- nvinfo : EIATTR_REGCOUNT
	.align		4
.L_203:
        /*04c8*/ 	.byte	0x04, 0x2f
        /*04ca*/ 	.short	(.L_205 - .L_204)
	.align		4
.L_204:
        /*04cc*/ 	.word	index@(_ZN10layer_norm31ln_parallel_residual_bwd_kernelINS_13Kernel_traitsIf6__halfS2_S2_fjLj2560ELj1ELj1ELj4ELj8ENS_18Kernel_traits_baseILj2560EfS2_S2_S2_fjLj128EEEEELb1ELb1ELb0EEEvNS_9BwdParamsE)
        /*04d0*/ 	.word	0x00000096


	//----- nvinfo : EIATTR_FRAME_SIZE
	.align		4
.L_205:
        /*04d4*/ 	.byte	0x04, 0x11
        /*04d6*/ 	.short	(.L_207 - .L_206)
	.align		4
.L_206:
        /*04d8*/ 	.word	index@(_ZN10layer_norm31ln_parallel_residual_bwd_kernelINS_13Kernel_traitsIf6__halfS2_S2_fjLj2560ELj1ELj1ELj4ELj8ENS_18Kernel_traits_baseILj2560EfS2_S2_S2_fjLj128EEEEELb1ELb1ELb0EEEvNS_9BwdParamsE)
        /*04dc*/ 	.word	0x00000000


	//----- nvinfo : EIATTR_REGCOUNT
	.align		4
.L_207:
        /*04e0*/ 	.byte	0x04, 0x2f
        /*04e2*/ 	.short	(.L_209 - .L_208)
	.align		4
.L_208:
        /*04e4*/ 	.word	index@(_ZN10layer_norm40ln_parallel_residual_bwd_finalize_kernelINS_22Kernel_traits_finalizeILj2560Ef6__halfS2_S2_fjLb0ELj1024ELj4ENS_18Kernel_traits_baseILj2560EfS2_S2_S2_fjLj1024EEEEELb0EEEvNS_9BwdParamsE)
        /*04e8*/ 	.word	0x00000020


	//----- nvinfo : EIATTR_FRAME_SIZE
	.align		4
.L_209:
        /*04ec*/ 	.byte	0x04, 0x11
        /*04ee*/ 	.short	(.L_211 - .L_210)
	.align		4
.L_210:
        /*04f0*/ 	.word	index@(_ZN10layer_norm40ln_parallel_residual_bwd_finalize_kernelINS_22Kernel_traits_finalizeILj2560Ef6__halfS2_S2_fjLb0ELj1024ELj4ENS_18Kernel_traits_baseILj2560EfS2_S2_S2_fjLj1024EEEEELb0EEEvNS_9BwdParamsE)
        /*04f4*/ 	.word	0x00000000


	//----- nvinfo : EIATTR_REGCOUNT
	.align		4
.L_211:
        /*04f8*/ 	.byte	0x04, 0x2f
        /*04fa*/ 	.short	(.L_213 - .L_212)
	.align		4
.L_212:
        /*04fc*/ 	.word	index@(_ZN10layer_norm22ln_bwd_finalize_kernelINS_22Kernel_traits_finalizeILj2560Ef6__halfS2_S2_fjLb0ELj1024ELj4ENS_18Kernel_traits_baseILj2560EfS2_S2_S2_fjLj1024EEEEELb0ELb0EEEvNS_9BwdParamsE)
        /*0500*/ 	.word	0x0000003f


	//----- nvinfo : EIATTR_FRAME_SIZE
	.align		4
.L_213:
        /*0504*/ 	.byte	0x04, 0x11
        /*0506*/ 	.short	(.L_215 - .L_214)
	.align		4
.L_214:
        /*0508*/ 	.word	index@(_ZN10layer_norm22ln_bwd_finalize_kernelINS_22Kernel_traits_finalizeILj2560Ef6__halfS2_S2_fjLb0ELj1024ELj4ENS_18Kernel_traits_baseILj2560EfS2_S2_S2_fjLj1024EEEEELb0ELb0EEEvNS_9BwdParamsE)
        /*050c*/ 	.word	0x00000000


	//----- nvinfo : EIATTR_REGCOUNT
	.align		4
.L_215:
        /*0510*/ 	.byte	0x04, 0x2f
        /*0512*/ 	.short	(.L_217 - .L_216)
	.align		4
.L_216:
        /*0514*/ 	.word	index@(_ZN10layer_norm31ln_parallel_residual_bwd_kernelINS_13Kernel_traitsIf6__halfS2_S2_fjLj2560ELj1ELj1ELj4ELj8ENS_18Kernel_traits_baseILj2560EfS2_S2_S2_fjLj128EEEEELb1ELb0ELb1EEEvNS_9BwdParamsE)
        /*0518*/ 	.word	0x000000fa


	//----- nvinfo : EIATTR_FRAME_SIZE
	.align		4
.L_217:
        /*051c*/ 	.byte	0x04, 0x11
        /*051e*/ 	.short	(.L_219 - .L_218)
	.align		4
.L_218:
        /*0520*/ 	.word	index@(_ZN10layer_norm31ln_parallel_residual_bwd_kernelINS_13Kernel_traitsIf6__halfS2_S2_fjLj2560ELj1ELj1ELj4ELj8ENS_18Kernel_traits_baseILj2560EfS2_S2_S2_fjLj128EEEEELb1ELb0ELb1EEEvNS_9BwdParamsE)
        /*0524*/ 	.word	0x00000000


	//----- nvinfo : EIATTR_REGCOUNT
	.align		4
.L_219:
        /*0528*/ 	.byte	0x04, 0x2f
        /*052a*/ 	.short	(.L_221 - .L_220)
	.align		4
.L_220:
        /*052c*/ 	.word	index@(_ZN10layer_norm31ln_parallel_residual_bwd_kernelINS_13Kernel_traitsIf6__halfS2_S2_fjLj2560ELj1ELj1ELj4ELj8ENS_18Kernel_traits_baseILj2560EfS2_S2_S2_fjLj128EEEEELb1ELb0ELb0EEEvNS_9BwdParamsE)
        /*0530*/ 	.word	0x000000d2


	//----- nvinfo : EIATTR_FRAME_SIZE
	.align		4
.L_221:
        /*0534*/ 	.byte	0x04, 0x11
        /*0536*/ 	.short	(.L_223 - .L_222)
	.align		4
.L_222:
        /*0538*/ 	.word	index@(_ZN10layer_norm31ln_parallel_residual_bwd_kernelINS_13Kernel_traitsIf6__halfS2_S2_fjLj2560ELj1ELj1ELj4ELj8ENS_18Kernel_traits_baseILj2560EfS2_S2_S2_fjLj128EEEEELb1ELb0ELb0EEEvNS_9BwdParamsE)
        /*053c*/ 	.word	0x00000000


	//----- nvinfo : EIATTR_REGCOUNT
	.align		4
.L_223:
        /*0540*/ 	.byte	0x04, 0x2f
        /*0542*/ 	.short	(.L_225 - .L_224)
	.align		4
.L_224:
        /*0544*/ 	.word	index@(_ZN10layer_norm31ln_parallel_residual_bwd_kernelINS_13Kernel_traitsIf6__halfS2_S2_fjLj2560ELj1ELj1ELj4ELj8ENS_18Kernel_traits_baseILj2560EfS2_S2_S2_fjLj128EEEEELb0ELb1ELb1EEEvNS_9BwdParamsE)
        /*0548*/ 	.word	0x000000b5


	//----- nvinfo : EIATTR_FRAME_SIZE
	.align		4
.L_225:
        /*054c*/ 	.byte	0x04, 0x11
        /*054e*/ 	.short	(.L_227 - .L_226)
	.align		4
.L_226:
        /*0550*/ 	.word	index@(_ZN10layer_norm31ln_parallel_residual_bwd_kernelINS_13Kernel_traitsIf6__halfS2_S2_fjLj2560ELj1ELj1ELj4ELj8ENS_18Kernel_traits_baseILj2560EfS2_S2_S2_fjLj128EEEEELb0ELb1ELb1EEEvNS_9BwdParamsE)
        /*0554*/ 	.word	0x00000000


	//----- nvinfo : EIATTR_REGCOUNT
	.align		4
.L_227:
        /*0558*/ 	.byte	0x04, 0x2f
        /*055a*/ 	.short	(.L_229 - .L_228)
	.align		4
.L_228:
        /*055c*/ 	.word	index@(_ZN10layer_norm31ln_parallel_residual_bwd_kernelINS_13Kernel_traitsIf6__halfS2_S2_fjLj2560ELj1ELj1ELj4ELj8ENS_18Kernel_traits_baseILj2560EfS2_S2_S2_fjLj128EEEEELb0ELb1ELb0EEEvNS_9BwdParamsE)
        /*0560*/ 	.word	0x0000008c


	//----- nvinfo : EIATTR_FRAME_SIZE
	.align		4
.L_229:
        /*0564*/ 	.byte	0x04, 0x11
        /*0566*/ 	.short	(.L_231 - .L_230)
	.align		4
.L_230:
        /*0568*/ 	.word	index@(_ZN10layer_norm31ln_parallel_residual_bwd_kernelINS_13Kernel_traitsIf6__halfS2_S2_fjLj2560ELj1ELj1ELj4ELj8ENS_18Kernel_traits_baseILj2560EfS2_S2_S2_fjLj128EEEEELb0ELb1ELb0EEEvNS_9BwdParamsE)
        /*056c*/ 	.word	0x00000000


	//----- nvinfo : EIATTR_REGCOUNT
	.align		4
.L_231:
        /*0570*/ 	.byte	0x04, 0x2f
        /*0572*/ 	.short	(.L_233 - .L_232)
	.align		4
.L_232:
        /*0574*/ 	.word	index@(_ZN10layer_norm31ln_parallel_residual_bwd_kernelINS_13Kernel_traitsIf6__halfS2_S2_fjLj2560ELj1ELj1ELj4ELj8ENS_18Kernel_traits_baseILj2560EfS2_S2_S2_fjLj128EEEEELb0ELb0ELb1EEEvNS_9BwdParamsE)
        /*0578*/ 	.word	0x000000f6


	//----- nvinfo : EIATTR_FRAME_SIZE
	.align		4
.L_233:
        /*057c*/ 	.byte	0x04, 0x11
        /*057e*/ 	.short	(.L_235 - .L_234)
	.align		4
.L_234:
        /*0580*/ 	.word	index@(_ZN10layer_norm31ln_parallel_residual_bwd_kernelINS_13Kernel_traitsIf6__halfS2_S2_fjLj2560ELj1ELj1ELj4ELj8ENS_18Kernel_traits_baseILj2560EfS2_S2_S2_fjLj128EEEEELb0ELb0ELb1EEEvNS_9BwdParamsE)
        /*0584*/ 	.word	0x00000000


	//----- nvinfo : EIATTR_REGCOUNT
	.align		4
.L_235:
        /*0588*/ 	.byte	0x04, 0x2f
        /*058a*/ 	.short	(.L_237 - .L_236)
	.align		4
.L_236:
        /*058c*/ 	.word	index@(_ZN10layer_norm31ln_parallel_residual_bwd_kernelINS_13Kernel_traitsIf6__halfS2_S2_fjLj2560ELj1ELj1ELj4ELj8ENS_18Kernel_traits_baseILj2560EfS2_S2_S2_fjLj128EEEEELb0ELb0ELb0EEEvNS_9BwdParamsE)
        /*0590*/ 	.word	0x000000c7


	//----- nvinfo : EIATTR_FRAME_SIZE
	.align		4
.L_237:
        /*0594*/ 	.byte	0x04, 0x11
        /*0596*/ 	.short	(.L_239 - .L_238)
	.align		4
.L_238:
        /*0598*/ 	.word	index@(_ZN10layer_norm31ln_parallel_residual_bwd_kernelINS_13Kernel_traitsIf6__halfS2_S2_fjLj2560ELj1ELj1ELj4ELj8ENS_18Kernel_traits_baseILj2560EfS2_S2_S2_fjLj128EEEEELb0ELb0ELb0EEEvNS_9BwdParamsE)
        /*059c*/ 	.word	0x00000000


	//----- nvinfo : EIATTR_REGCOUNT
	.align		4
.L_239:
        /*05a0*/ 	.byte	0x04, 0x2f
        /*05a2*/ 	.short	(.L_241 - .L_240)
	.align		4
.L_240:
        /*05a4*/ 	.word	index@(_ZN10layer_norm31ln_parallel_residual_bwd_kernelINS_13Kernel_traitsIf13__nv_bfloat16fS2_fjLj2560ELj1ELj1ELj4ELj8ENS_18Kernel_traits_baseILj2560EfS2_fS2_fjLj128EEEEELb1ELb1ELb1EEEvNS_9BwdParamsE)
        /*05a8*/ 	.word	0x000000a8


	//----- nvinfo : EIATTR_FRAME_SIZE
	.align		4
.L_241:
        /*05ac*/ 	.byte	0x04, 0x11
        /*05ae*/ 	.short	(.L_243 - .L_242)
	.align		4
.L_242:
        /*05b0*/ 	.word	index@(_ZN10layer_norm31ln_parallel_residual_bwd_kernelINS_13Kernel_traitsIf13__nv_bfloat16fS2_fjLj2560ELj1ELj1ELj4ELj8ENS_18Kernel_traits_baseILj2560EfS2_fS2_fjLj128EEEEELb1ELb1ELb1EEEvNS_9BwdParamsE)
        /*05b4*/ 	.word	0x00000000


	//----- nvinfo : EIATTR_REGCOUNT
	.align		4
.L_243:
        /*05b8*/ 	.byte	0x04, 0x2f
        /*05ba*/ 	.short	(.L_245 - .L_244)
	.align		4
.L_244:
        /*05bc*/ 	.word	index@(_ZN10layer_norm40ln_parallel_residual_bwd_finalize_kernelINS_22Kernel_traits_finalizeILj2560Ef13__nv_bfloat16fS2_fjLb0ELj1024ELj4ENS_18Kernel_traits_baseILj2560EfS2_fS2_fjLj1024EEEEELb1EEEvNS_9BwdParamsE)
        /*05c0*/ 	.word	0x00000020


	//----- nvinfo : EIATTR_FRAME_SIZE
	.align		4
.L_245:
        /*05c4*/ 	.byte	0x04, 0x11
        /*05c6*/ 	.short	(.L_247 - .L_246)
	.align		4
.L_246:
        /*05c8*/ 	.word	index@(_ZN10layer_norm40ln_parallel_residual_bwd_finalize_kernelINS_22Kernel_traits_finalizeILj2560Ef13__nv_bfloat16fS2_fjLb0ELj1024ELj4ENS_18Kernel_traits_baseILj2560EfS2_fS2_fjLj1024EEEEELb1EEEvNS_9BwdParamsE)
        /*05cc*/ 	.word	0x00000000


	//----- nvinfo : EIATTR_REGCOUNT
	.align		4
.L_247:
        /*05d0*/ 	.byte	0x04, 0x2f
        /*05d2*/ 	.short	(.L_249 - .L_248)
	.align		4
.L_248:
        /*05d4*/ 	.word	index@(_ZN10layer_norm22ln_bwd_finalize_kernelINS_22Kernel_traits_finalizeILj2560Ef13__nv_bfloat16fS2_fjLb0ELj1024ELj4ENS_18Kernel_traits_baseILj2560EfS2_fS2_fjLj1024EEEEELb0ELb1EEEvNS_9BwdParamsE)
        /*05d8*/ 	.word	0x0000003f


	//----- nvinfo : EIATTR_FRAME_SIZE
	.align		4
.L_249:
        /*05dc*/ 	.byte	0x04, 0x11
        /*05de*/ 	.short	(.L_251 - .L_250)
	.align		4
.L_250:
        /*05e0*/ 	.word	index@(_ZN10layer_norm22ln_bwd_finalize_kernelINS_22Kernel_traits_finalizeILj2560Ef13__nv_bfloat16fS2_fjLb0ELj1024ELj4ENS_18Kernel_traits_baseILj2560EfS2_fS2_fjLj1024EEEEELb0ELb1EEEvNS_9BwdParamsE)
        /*05e4*/ 	.word	0x00000000


	//----- nvinfo : EIATTR_REGCOUNT
	.align		4
.L_251:
        /*05e8*/ 	.byte	0x04, 0x2f
        /*05ea*/ 	.short	(.L_253 - .L_252)
	.align		4
.L_252:
        /*05ec*/ 	.word	index@(_ZN10layer_norm31ln_parallel_residual_bwd_kernelINS_13Kernel_traitsIf13__nv_bfloat16fS2_fjLj2560ELj1ELj1ELj4ELj8ENS_18Kernel_traits_baseILj2560EfS2_fS2_fjLj128EEEEELb1ELb1ELb0EEEvNS_9BwdParamsE)
        /*05f0*/ 	.word	0x0000009c


	//----- nvinfo : EIATTR_FRAME_SIZE
	.align		4
.L_253:
        /*05f4*/ 	.byte	0x04, 0x11
        /*05f6*/ 	.short	(.L_255 - .L_254)
	.align		4
.L_254:
        /*05f8*/ 	.word	index@(_ZN10layer_norm31ln_parallel_residual_bwd_kernelINS_13Kernel_traitsIf13__nv_bfloat16fS2_fjLj2560ELj1ELj1ELj4ELj8ENS_18Kernel_traits_baseILj2560EfS2_fS2_fjLj128EEEEELb1ELb1ELb0EEEvNS_9BwdParamsE)
        /*05fc*/ 	.word	0x00000000


	//----- nvinfo : EIATTR_REGCOUNT
	.align		4
.L_255:
        /*0600*/ 	.byte	0x04, 0x2f
        /*0602*/ 	.short	(.L_257 - .L_256)
	.align		4
.L_256:
        /*0604*/ 	.word	index@(_ZN10layer_norm40ln_parallel_residual_bwd_finalize_kernelINS_22Kernel_traits_finalizeILj2560Ef13__nv_bfloat16fS2_fjLb0ELj1024ELj4ENS_18Kernel_traits_baseILj2560EfS2_fS2_fjLj1024EEEEELb0EEEvNS_9BwdParamsE)
        /*0608*/ 	.word	0x00000020


	//----- nvinfo : EIATTR_FRAME_SIZE
	.align		4
.L_257:
        /*060c*/ 	.byte	0x04, 0x11
        /*060e*/ 	.short	(.L_259 - .L_258)
	.align		4
.L_258:
        /*0610*/ 	.word	index@(_ZN10layer_norm40ln_parallel_residual_bwd_finalize_kernelINS_22Kernel_traits_finalizeILj2560Ef13__nv_bfloat16fS2_fjLb0ELj1024ELj4ENS_18Kernel_traits_baseILj2560EfS2_fS2_fjLj1024EEEEELb0EEEvNS_9BwdParamsE)
        /*0614*/ 	.word	0x00000000


	//----- nvinfo : EIATTR_REGCOUNT
	.align		4
.L_259:
        /*0618*/ 	.byte	0x04, 0x2f
        /*061a*/ 	.short	(.L_261 - .L_260)
	.align		4
.L_260:
        /*061c*/ 	.word	index@(_ZN10layer_norm22ln_bwd_finalize_kernelINS_22Kernel_traits_finalizeILj2560Ef13__nv_bfloat16fS2_fjLb0ELj1024ELj4ENS_18Kernel_traits_baseILj2560EfS2_fS2_fjLj1024EEEEELb0ELb0EEEvNS_9BwdParamsE)
        /*0620*/ 	.word	0x0000003f


	//----- nvinfo : EIATTR_FRAME_SIZE
	.align		4
.L_261:
        /*0624*/ 	.byte	0x04, 0x11
        /*0626*/ 	.short	(.L_263 - .L_262)
	.align		4
.L_262:
        /*0628*/ 	.word	index@(_ZN10layer_norm22ln_bwd_finalize_kernelINS_22Kernel_traits_finalizeILj2560Ef13__nv_bfloat16fS2_fjLb0ELj1024ELj4ENS_18Kernel_traits_baseILj2560EfS2_fS2_fjLj1024EEEEELb0ELb0EEEvNS_9BwdParamsE)
        /*062c*/ 	.word	0x00000000


	//----- nvinfo : EIATTR_REGCOUNT
	.align		4
.L_263:
        /*0630*/ 	.byte	0x04, 0x2f
        /*0632*/ 	.short	(.L_265 - .L_264)
	.align		4
.L_264:
        /*0634*/ 	.word	index@(_ZN10layer_norm31ln_parallel_residual_bwd_kernelINS_13Kernel_traitsIf13__nv_bfloat16fS2_fjLj2560ELj1ELj1ELj4ELj8ENS_18Kernel_traits_baseILj2560EfS2_fS2_fjLj128EEEEELb1ELb0ELb1EEEvNS_9BwdParamsE)
        /*0638*/ 	.word	0x000000ff


	//----- nvinfo : EIATTR_FRAME_SIZE
	.align		4
.L_265:
        /*063c*/ 	.byte	0x04, 0x11
        /*063e*/ 	.short	(.L_267 - .L_266)
	.align		4
.L_266:
        /*0640*/ 	.word	index@(_ZN10layer_norm31ln_parallel_residual_bwd_kernelINS_13Kernel_traitsIf13__nv_bfloat16fS2_fjLj2560ELj1ELj1ELj4ELj8ENS_18Kernel_traits_baseILj2560EfS2_fS2_fjLj128EEEEELb1ELb0ELb1EEEvNS_9BwdParamsE)
        /*0644*/ 	.word	0x00000000


	//----- nvinfo : EIATTR_REGCOUNT
	.align		4
.L_267:
        /*0648*/ 	.byte	0x04, 0x2f
        /*064a*/ 	.short	(.L_269 - .L_268)
	.align		4
.L_268:
        /*064c*/ 	.word	index@(_ZN10layer_norm31ln_parallel_residual_bwd_kernelINS_13Kernel_traitsIf13__nv_bfloat16fS2_fjLj2560ELj1ELj1ELj4ELj8ENS_18Kernel_traits_baseILj2560EfS2_fS2_fjLj128EEEEELb1ELb0ELb0EEEvNS_9BwdParamsE)
        /*0650*/ 	.word	0x000000df


	//----- nvinfo : EIATTR_FRAME_SIZE
	.align		4
.L_269:
        /*0654*/ 	.byte	0x04, 0x11
        /*0656*/ 	.short	(.L_271 - .L_270)
	.align		4
.L_270:
        /*0658*/ 	.word	index@(_ZN10layer_norm31ln_parallel_residual_bwd_kernelINS_13Kernel_traitsIf13__nv_bfloat16fS2_fjLj2560ELj1ELj1ELj4ELj8ENS_18Kernel_traits_baseILj2560EfS2_fS2_fjLj128EEEEELb1ELb0ELb0EEEvNS_9BwdParamsE)
        /*065c*/ 	.word	0x00000000


	//----- nvinfo : EIATTR_REGCOUNT
	.align		4
.L_271:
        /*0660*/ 	.byte	0x04, 0x2f
        /*0662*/ 	.short	(.L_273 - .L_272)
	.align		4
.L_272:
        /*0664*/ 	.word	index@(_ZN10layer_norm31ln_parallel_residual_bwd_kernelINS_13Kernel_traitsIf13__nv_bfloat16fS2_fjLj2560ELj1ELj1ELj4ELj8ENS_18Kernel_traits_baseILj2560EfS2_fS2_fjLj128EEEEELb0ELb1ELb1EEEvNS_9BwdParamsE)
        /*0668*/ 	.word	0x000000a8


	//----- nvinfo : EIATTR_FRAME_SIZE
	.align		4
.L_273:
        /*066c*/ 	.byte	0x04, 0x11
        /*066e*/ 	.short	(.L_275 - .L_274)
	.align		4
.L_274:
        /*0670*/ 	.word	index@(_ZN10layer_norm31ln_parallel_residual_bwd_kernelINS_13Kernel_traitsIf13__nv_bfloat16fS2_fjLj2560ELj1ELj1ELj4ELj8ENS_18Kernel_traits_baseILj2560EfS2_fS2_fjLj128EEEEELb0ELb1ELb1EEEvNS_9BwdParamsE)
        /*0674*/ 	.word	0x00000000


	//----- nvinfo : EIATTR_REGCOUNT
	.align		4
.L_275:
        /*0678*/ 	.byte	0x04, 0x2f
        /*067a*/ 	.short	(.L_277 - .L_276)
	.align		4
.L_276:
        /*067c*/ 	.word	index@(_ZN10layer_norm31ln_parallel_residual_bwd_kernelINS_13Kernel_traitsIf13__nv_bfloat16fS2_fjLj2560ELj1ELj1ELj4ELj8ENS_18Kernel_traits_baseILj2560EfS2_fS2_fjLj128EEEEELb0ELb1ELb0EEEvNS_9BwdParamsE)
        /*0680*/ 	.word	0x00000096


	//----- nvinfo : EIATTR_FRAME_SIZE
	.align		4
.L_277:
        /*0684*/ 	.byte	0x04, 0x11
        /*0686*/ 	.short	(.L_279 - .L_278)
	.align		4
.L_278:
        /*0688*/ 	.word	index@(_ZN10layer_norm31ln_parallel_residual_bwd_kernelINS_13Kernel_traitsIf13__nv_bfloat16fS2_fjLj2560ELj1ELj1ELj4ELj8ENS_18Kernel_traits_baseILj2560EfS2_fS2_fjLj128EEEEELb0ELb1ELb0EEEvNS_9BwdParamsE)
        /*068c*/ 	.word	0x00000000


	//----- nvinfo : EIATTR_REGCOUNT
	.align		4
.L_279:
        /*0690*/ 	.byte	0x04, 0x2f
        /*0692*/ 	.short	(.L_281 - .L_280)
	.align		4
.L_280:
        /*0694*/ 	.word	index@(_ZN10layer_norm31ln_parallel_residual_bwd_kernelINS_13Kernel_traitsIf13__nv_bfloat16fS2_fjLj2560ELj1ELj1ELj4ELj8ENS_18Kernel_traits_baseILj2560EfS2_fS2_fjLj128EEEEELb0ELb0ELb1EEEvNS_9BwdParamsE)
        /*0698*/ 	.word	0x000000fe


	//----- nvinfo : EIATTR_FRAME_SIZE
	.align		4
.L_281:
        /*069c*/ 	.byte	0x04, 0x11
        /*069e*/ 	.short	(.L_283 - .L_282)
	.align		4
.L_282:
        /*06a0*/ 	.word	index@(_ZN10layer_norm31ln_parallel_residual_bwd_kernelINS_13Kernel_traitsIf13__nv_bfloat16fS2_fjLj2560ELj1ELj1ELj4ELj8ENS_18Kernel_traits_baseILj2560EfS2_fS2_fjLj128EEEEELb0ELb0ELb1EEEvNS_9BwdParamsE)
        /*06a4*/ 	.word	0x00000000


	//----- nvinfo : EIATTR_REGCOUNT
	.align		4
.L_283:
        /*06a8*/ 	.byte	0x04, 0x2f
        /*06aa*/ 	.short	(.L_285 - .L_284)
	.align		4
.L_284:
        /*06ac*/ 	.word	index@(_ZN10layer_norm31ln_parallel_residual_bwd_kernelINS_13Kernel_traitsIf13__nv_bfloat16fS2_fjLj2560ELj1ELj1ELj4ELj8ENS_18Kernel_traits_baseILj2560EfS2_fS2_fjLj128EEEEELb0ELb0ELb0EEEvNS_9BwdParamsE)
        /*06b0*/ 	.word	0x000000d3


	//----- nvinfo : EIATTR_FRAME_SIZE
	.align		4
.L_285:
        /*06b4*/ 	.byte	0x04, 0x11
        /*06b6*/ 	.short	(.L_287 - .L_286)
	.align		4
.L_286:
        /*06b8*/ 	.word	index@(_ZN10layer_norm31ln_parallel_residual_bwd_kernelINS_13Kernel_traitsIf13__nv_bfloat16fS2_fjLj2560ELj1ELj1ELj4ELj8ENS_18Kernel_traits_baseILj2560EfS2_fS2_fjLj128EEEEELb0ELb0ELb0EEEvNS_9BwdParamsE)
        /*06bc*/ 	.word	0x00000000


	//----- nvinfo : EIATTR_REGCOUNT
	.align		4
.L_287:
        /*06c0*/ 	.byte	0x04, 0x2f
        /*06c2*/ 	.short	(.L_289 - .L_288)
	.align		4
.L_288:
        /*06c4*/ 	.word	index@(_ZN10layer_norm31ln_parallel_residual_bwd_kernelINS_13Kernel_traitsI13__nv_bfloat16S2_fS2_fjLj2560ELj1ELj1ELj4ELj8ENS_18Kernel_traits_baseILj2560ES2_S2_fS2_fjLj128EEEEELb1ELb1ELb1EEEvNS_9BwdParamsE)
        /*06c8*/ 	.word	0x000000a8


	//----- nvinfo : EIATTR_FRAME_SIZE
	.align		4
.L_289:
        /*06cc*/ 	.byte	0x04, 0x11
        /*06ce*/ 	.short	(.L_291 - .L_290)
	.align		4
.L_290:
        /*06d0*/ 	.word	index@(_ZN10layer_norm31ln_parallel_residual_bwd_kernelINS_13Kernel_traitsI13__nv_bfloat16S2_fS2_fjLj2560ELj1ELj1ELj4ELj8ENS_18Kernel_traits_baseILj2560ES2_S2_fS2_fjLj128EEEEELb1ELb1ELb1EEEvNS_9BwdParamsE)
        /*06d4*/ 	.word	0x00000000


	//----- nvinfo : EIATTR_REGCOUNT
	.align		4
.L_291:
        /*06d8*/ 	.byte	0x04, 0x2f
        /*06da*/ 	.short	(.L_293 - .L_292)
	.align		4
.L_292:
        /*06dc*/ 	.word	index@(_ZN10layer_norm40ln_parallel_residual_bwd_finalize_kernelINS_22Kernel_traits_finalizeILj2560E13__nv_bfloat16S2_fS2_fjLb0ELj1024ELj4ENS_18Kernel_traits_baseILj2560ES2_S2_fS2_fjLj1024EEEEELb1EEEvNS_9BwdParamsE)
        /*06e0*/ 	.word	0x00000020


	//----- nvinfo : EIATTR_FRAME_SIZE
	.align		4
.L_293:
        /*06e4*/ 	.byte	0x04, 0x11
        /*06e6*/ 	.short	(.L_295 - .L_294)
	.align		4
.L_294:
        /*06e8*/ 	.word	index@(_ZN10layer_norm40ln_parallel_residual_bwd_finalize_kernelINS_22Kernel_traits_finalizeILj2560E13__nv_bfloat16S2_fS2_fjLb0ELj1024ELj4ENS_18Kernel_traits_baseILj2560ES2_S2_fS2_fjLj1024EEEEELb1EEEvNS_9BwdParamsE)
        /*06ec*/ 	.word	0x00000000


	//----- nvinfo : EIATTR_REGCOUNT
	.align		4
.L_295:
        /*06f0*/ 	.byte	0x04, 0x2f
        /*06f2*/ 	.short	(.L_297 - .L_296)
	.align		4
.L_296:
        /*06f4*/ 	.word	index@(_ZN10layer_norm22ln_bwd_finalize_kernelINS_22Kernel_traits_finalizeILj2560E13__nv_bfloat16S2_fS2_fjLb0ELj1024ELj4ENS_18Kernel_traits_baseILj2560ES2_S2_fS2_fjLj1024EEEEELb0ELb1EEEvNS_9BwdParamsE)
        /*06f8*/ 	.word	0x0000003f


	//----- nvinfo : EIATTR_FRAME_SIZE
	.align		4
.L_297:
        /*06fc*/ 	.byte	0x04, 0x11
        /*06fe*/ 	.short	(.L_299 - .L_298)
	.align		4
.L_298:
        /*0700*/ 	.word	index@(_ZN10layer_norm22ln_bwd_finalize_kernelINS_22Kernel_traits_finalizeILj2560E13__nv_bfloat16S2_fS2_fjLb0ELj1024ELj4ENS_18Kernel_traits_baseILj2560ES2_S2_fS2_fjLj1024EEEEELb0ELb1EEEvNS_9BwdParamsE)
        /*0704*/ 	.word	0x00000000


	//----- nvinfo : EIATTR_REGCOUNT
	.align		4
.L_299:
        /*0708*/ 	.byte	0x04, 0x2f
        /*070a*/ 	.short	(.L_301 - .L_300)
	.align		4
.L_300:
        /*070c*/ 	.word	index@(_ZN10layer_norm31ln_parallel_residual_bwd_kernelINS_13Kernel_traitsI13__nv_bfloat16S2_fS2_fjLj2560ELj1ELj1ELj4ELj8ENS_18Kernel_traits_baseILj2560ES2_S2_fS2_fjLj128EEEEELb1ELb1ELb0EEEvNS_9BwdParamsE)
        /*0710*/ 	.word	0x0000009c


	//----- nvinfo : EIATTR_FRAME_SIZE
	.align		4
.L_301:
        /*0714*/ 	.byte	0x04, 0x11
        /*0716*/ 	.short	(.L_303 - .L_302)
	.align		4
.L_302:
        /*0718*/ 	.word	index@(_ZN10layer_norm31ln_parallel_residual_bwd_kernelINS_13Kernel_traitsI13__nv_bfloat16S2_fS2_fjLj2560ELj1ELj1ELj4ELj8ENS_18Kernel_traits_baseILj2560ES2_S2_fS2_fjLj128EEEEELb1ELb1ELb0EEEvNS_9BwdParamsE)
        /*071c*/ 	.word	0x00000000


	//----- nvinfo : EIATTR_REGCOUNT
	.align		4
.L_303:
        /*0720*/ 	.byte	0x04, 0x2f
        /*0722*/ 	.short	(.L_305 - .L_304)
	.align		4
.L_304:
        /*0724*/ 	.word	index@(_ZN10layer_norm40ln_parallel_residual_bwd_finalize_kernelINS_22Kernel_traits_finalizeILj2560E13__nv_bfloat16S2_fS2_fjLb0ELj1024ELj4ENS_18Kernel_traits_baseILj2560ES2_S2_fS2_fjLj1024EEEEELb0EEEvNS_9BwdParamsE)
        /*0728*/ 	.word	0x00000020


	//----- nvinfo : EIATTR_FRAME_SIZE
	.align		4
.L_305:
        /*072c*/ 	.byte	0x04, 0x11
        /*072e*/ 	.short	(.L_307 - .L_306)
	.align		4
.L_306:
        /*0730*/ 	.word	index@(_ZN10layer_norm40ln_parallel_residual_bwd_finalize_kernelINS_22Kernel_traits_finalizeILj2560E13__nv_bfloat16S2_fS2_fjLb0ELj1024ELj4ENS_18Kernel_traits_baseILj2560ES2_S2_fS2_fjLj1024EEEEELb0EEEvNS_9BwdParamsE)
        /*0734*/ 	.word	0x00000000


	//----- nvinfo : EIATTR_REGCOUNT
	.align		4
.L_307:
        /*0738*/ 	.byte	0x04, 0x2f
        /*073a*/ 	.short	(.L_309 - .L_308)
	.align		4
.L_308:
        /*073c*/ 	.word	index@(_ZN10layer_norm22ln_bwd_finalize_kernelINS_22Kernel_traits_finalizeILj2560E13__nv_bfloat16S2_fS2_fjLb0ELj1024ELj4ENS_18Kernel_traits_baseILj2560ES2_S2_fS2_fjLj1024EEEEELb0ELb0EEEvNS_9BwdParamsE)
        /*0740*/ 	.word	0x0000003f


	//----- nvinfo : EIATTR_FRAME_SIZE
	.align		4
.L_309:
        /*0744*/ 	.byte	0x04, 0x11
        /*0746*/ 	.short	(.L_311 - .L_310)
	.align		4
.L_310:
        /*0748*/ 	.word	index@(_ZN10layer_norm22ln_bwd_finalize_kernelINS_22Kernel_traits_finalizeILj2560E13__nv_bfloat16S2_fS2_fjLb0ELj1024ELj4ENS_18Kernel_traits_baseILj2560ES2_S2_fS2_fjLj1024EEEEELb0ELb0EEEvNS_9BwdParamsE)
        /*074c*/ 	.word	0x00000000


	//----- nvinfo : EIATTR_REGCOUNT
	.align		4
.L_311:
        /*0750*/ 	.byte	0x04, 0x2f
        /*0752*/ 	.short	(.L_313 - .L_312)
	.align		4
.L_312:
        /*0754*/ 	.word	index@(_ZN10layer_norm31ln_parallel_residual_bwd_kernelINS_13Kernel_traitsI13__nv_bfloat16S2_fS2_fjLj2560ELj1ELj1ELj4ELj8ENS_18Kernel_traits_baseILj2560ES2_S2_fS2_fjLj128EEEEELb1ELb0ELb1EEEvNS_9BwdParamsE)
        /*0758*/ 	.word	0x000000ff


	//----- nvinfo : EIATTR_FRAME_SIZE
	.align		4
.L_313:
        /*075c*/ 	.byte	0x04, 0x11
        /*075e*/ 	.short	(.L_315 - .L_314)
	.align		4
.L_314:
        /*0760*/ 	.word	index@(_ZN10layer_norm31ln_parallel_residual_bwd_kernelINS_13Kernel_traitsI13__nv_bfloat16S2_fS2_fjLj2560ELj1ELj1ELj4ELj8ENS_18Kernel_traits_baseILj2560ES2_S2_fS2_fjLj128EEEEELb1ELb0ELb1EEEvNS_9BwdParamsE)
        /*0764*/ 	.word	0x00000000


	//----- nvinfo : EIATTR_REGCOUNT
	.align		4
.L_315:
        /*0768*/ 	.byte	0x04, 0x2f
        /*076a*/ 	.short	(.L_317 - .L_316)
	.align		4
.L_316:
        /*076c*/ 	.word	index@(_ZN10layer_norm31ln_parallel_residual_bwd_kernelINS_13Kernel_traitsI13__nv_bfloat16S2_fS2_fjLj2560ELj1ELj1ELj4ELj8ENS_18Kernel_traits_baseILj2560ES2_S2_fS2_fjLj128EEEEELb1ELb0ELb0EEEvNS_9BwdParamsE)
        /*0770*/ 	.word	0x000000e1


	//----- nvinfo : EIATTR_FRAME_SIZE
	.align		4
.L_317:
        /*0774*/ 	.byte	0x04, 0x11
        /*0776*/ 	.short	(.L_319 - .L_318)
	.align		4
.L_318:
        /*0778*/ 	.word	index@(_ZN10layer_norm31ln_parallel_residual_bwd_kernelINS_13Kernel_traitsI13__nv_bfloat16S2_fS2_fjLj2560ELj1ELj1ELj4ELj8ENS_18Kernel_traits_baseILj2560ES2_S2_fS2_fjLj128EEEEELb1ELb0ELb0EEEvNS_9BwdParamsE)
        /*077c*/ 	.word	0x00000000


	//----- nvinfo : EIATTR_REGCOUNT
	.align		4
.L_319:
        /*0780*/ 	.byte	0x04, 0x2f
        /*0782*/ 	.short	(.L_321 - .L_320)
	.align		4
.L_320:
        /*0784*/ 	.word	index@(_ZN10layer_norm31ln_parallel_residual_bwd_kernelINS_13Kernel_traitsI13__nv_bfloat16S2_fS2_fjLj2560ELj1ELj1ELj4ELj8ENS_18Kernel_traits_baseILj2560ES2_S2_fS2_fjLj128EEEEELb0ELb1ELb1EEEvNS_9BwdParamsE)
        /*0788*/ 	.word	0x000000a8


	//----- nvinfo : EIATTR_FRAME_SIZE
	.align		4
.L_321:
        /*078c*/ 	.byte	0x04, 0x11
        /*078e*/ 	.short	(.L_323 - .L_322)
	.align		4
.L_322:
        /*0790*/ 	.word	index@(_ZN10layer_norm31ln_parallel_residual_bwd_kernelINS_13Kernel_traitsI13__nv_bfloat16S2_fS2_fjLj2560ELj1ELj1ELj4ELj8ENS_18Kernel_traits_baseILj2560ES2_S2_fS2_fjLj128EEEEELb0ELb1ELb1EEEvNS_9BwdParamsE)
        /*0794*/ 	.word	0x00000000


	//----- nvinfo : EIATTR_REGCOUNT
	.align		4
.L_323:
        /*0798*/ 	.byte	0x04, 0x2f
        /*079a*/ 	.short	(.L_325 - .L_324)
	.align		4
.L_324:
        /*079c*/ 	.word	index@(_ZN10layer_norm31ln_parallel_residual_bwd_kernelINS_13Kernel_traitsI13__nv_bfloat16S2_fS2_fjLj2560ELj1ELj1ELj4ELj8ENS_18Kernel_traits_baseILj2560ES2_S2_fS2_fjLj128EEEEELb0ELb1ELb0EEEvNS_9BwdParamsE)
        /*07a0*/ 	.word	0x00000097


	//----- nvinfo : EIATTR_FRAME_SIZE
	.align		4
.L_325:
        /*07a4*/ 	.byte	0x04, 0x11
        /*07a6*/ 	.short	(.L_327 - .L_326)
	.align		4
.L_326:
        /*07a8*/ 	.word	index@(_ZN10layer_norm31ln_parallel_residual_bwd_kernelINS_13Kernel_traitsI13__nv_bfloat16S2_fS2_fjLj2560ELj1ELj1ELj4ELj8ENS_18Kernel_traits_baseILj2560ES2_S2_fS2_fjLj128EEEEELb0ELb1ELb0EEEvNS_9BwdParamsE)
        /*07ac*/ 	.word	0x00000000


	//----- nvinfo : EIATTR_REGCOUNT
	.align		4
.L_327:
        /*07b0*/ 	.byte	0x04, 0x2f
        /*07b2*/ 	.short	(.L_329 - .L_328)
	.align		4
.L_328:
        /*07b4*/ 	.word	index@(_ZN10layer_norm31ln_parallel_residual_bwd_kernelINS_13Kernel_traitsI13__nv_bfloat16S2_fS2_fjLj2560ELj1ELj1ELj4ELj8ENS_18Kernel_traits_baseILj2560ES2_S2_fS2_fjLj128EEEEELb0ELb0ELb1EEEvNS_9BwdParamsE)
        /*07b8*/ 	.word	0x000000fa


	//----- nvinfo : EIATTR_FRAME_SIZE
	.align		4
.L_329:
        /*07bc*/ 	.byte	0x04, 0x11
        /*07be*/ 	.short	(.L_331 - .L_330)
	.align		4
.L_330:
        /*07c0*/ 	.word	index@(_ZN10layer_norm31ln_parallel_residual_bwd_kernelINS_13Kernel_traitsI13__nv_bfloat16S2_fS2_fjLj2560ELj1ELj1ELj4ELj8ENS_18Kernel_traits_baseILj2560ES2_S2_fS2_fjLj128EEEEELb0ELb0ELb1EEEvNS_9BwdParamsE)
        /*07c4*/ 	.word	0x00000000


	//----- nvinfo : EIATTR_REGCOUNT
	.align		4
.L_331:
        /*07c8*/ 	.byte	0x04, 0x2f
        /*07ca*/ 	.short	(.L_333 - .L_332)
	.align		4
.L_332:
        /*07cc*/ 	.word	index@(_ZN10layer_norm31ln_parallel_residual_bwd_kernelINS_13Kernel_traitsI13__nv_bfloat16S2_fS2_fjLj2560ELj1ELj1ELj4ELj8ENS_18Kernel_traits_baseILj2560ES2_S2_fS2_fjLj128EEEEELb0ELb0ELb0EEEvNS_9BwdParamsE)
        /*07d0*/ 	.word	0x000000d5


	//----- nvinfo : EIATTR_FRAME_SIZE
	.align		4
.L_333:
        /*07d4*/ 	.byte	0x04, 0x11
        /*07d6*/ 	.short	(.L_335 - .L_334)
	.align		4
.L_334:
        /*07d8*/ 	.word	index@(_ZN10layer_norm31ln_parallel_residual_bwd_kernelINS_13Kernel_traitsI13__nv_bfloat16S2_fS2_fjLj2560ELj1ELj1ELj4ELj8ENS_18Kernel_traits_baseILj2560ES2_S2_fS2_fjLj128EEEEELb0ELb0ELb0EEEvNS_9BwdParamsE)
        /*07dc*/ 	.word	0x00000000


	//----- nvinfo : EIATTR_REGCOUNT
	.align		4
.L_335:
        /*07e0*/ 	.byte	0x04, 0x2f
        /*07e2*/ 	.short	(.L_337 - .L_336)
	.align		4
.L_336:
        /*07e4*/ 	.word	index@(_ZN10layer_norm31ln_parallel_residual_bwd_kernelINS_13Kernel_traitsIf13__nv_bfloat16S2_S2_fjLj2560ELj1ELj1ELj4ELj8ENS_18Kernel_traits_baseILj2560EfS2_S2_S2_fjLj128EEEEELb1ELb1ELb1EEEvNS_9BwdParamsE)
        /*07e8*/ 	.word	0x000000a8


	//----- nvinfo : EIATTR_FRAME_SIZE
	.align		4
.L_337:
        /*07ec*/ 	.byte	0x04, 0x11
        /*07ee*/ 	.short	(.L_339 - .L_338)
	.align		4
.L_338:
        /*07f0*/ 	.word	index@(_ZN10layer_norm31ln_parallel_residual_bwd_kernelINS_13Kernel_traitsIf13__nv_bfloat16S2_S2_fjLj2560ELj1ELj1ELj4ELj8ENS_18Kernel_traits_baseILj2560EfS2_S2_S2_fjLj128EEEEELb1ELb1ELb1EEEvNS_9BwdParamsE)
        /*07f4*/ 	.word	0x00000000


	//----- nvinfo : EIATTR_REGCOUNT
	.align		4
.L_339:
        /*07f8*/ 	.byte	0x04, 0x2f
        /*07fa*/ 	.short	(.L_341 - .L_340)
	.align		4
.L_340:
        /*07fc*/ 	.word	index@(_ZN10layer_norm40ln_parallel_residual_bwd_finalize_kernelINS_22Kernel_traits_finalizeILj2560Ef13__nv_bfloat16S2_S2_fjLb0ELj1024ELj4ENS_18Kernel_traits_baseILj2560EfS2_S2_S2_fjLj1024EEEEELb1EEEvNS_9BwdParamsE)
        /*0800*/ 	.word	0x00000020


	//----- nvinfo : EIATTR_FRAME_SIZE
	.align		4
.L_341:
        /*0804*/ 	.byte	0x04, 0x11
        /*0806*/ 	.short	(.L_343 - .L_342)
	.align		4
.L_342:
        /*0808*/ 	.word	index@(_ZN10layer_norm40ln_parallel_residual_bwd_finalize_kernelINS_22Kernel_traits_finalizeILj2560Ef13__nv_bfloat16S2_S2_fjLb0ELj1024ELj4ENS_18Kernel_traits_baseILj2560EfS2_S2_S2_fjLj1024EEEEELb1EEEvNS_9BwdParamsE)
        /*080c*/ 	.word	0x00000000


	//----- nvinfo : EIATTR_REGCOUNT
	.align		4
.L_343:
        /*0810*/ 	.byte	0x04, 0x2f
        /*0812*/ 	.short	(.L_345 - .L_344)
	.align		4
.L_344:
        /*0814*/ 	.word	index@(_ZN10layer_norm22ln_bwd_finalize_kernelINS_22Kernel_traits_finalizeILj2560Ef13__nv_bfloat16S2_S2_fjLb0ELj1024ELj4ENS_18Kernel_traits_baseILj2560EfS2_S2_S2_fjLj1024EEEEELb0ELb1EEEvNS_9BwdParamsE)
        /*0818*/ 	.word	0x0000003f


	//----- nvinfo : EIATTR_FRAME_SIZE
	.align		4
.L_345:
        /*081c*/ 	.byte	0x04, 0x11
        /*081e*/ 	.short	(.L_347 - .L_346)
	.align		4
.L_346:
        /*0820*/ 	.word	index@(_ZN10layer_norm22ln_bwd_finalize_kernelINS_22Kernel_traits_finalizeILj2560Ef13__nv_bfloat16S2_S2_fjLb0ELj1024ELj4ENS_18Kernel_traits_baseILj2560EfS2_S2_S2_fjLj1024EEEEELb0ELb1EEEvNS_9BwdParamsE)
        /*0824*/ 	.word	0x00000000


	//----- nvinfo : EIATTR_REGCOUNT
	.align		4
.L_347:
        /*0828*/ 	.byte	0x04, 0x2f
        /*082a*/ 	.short	(.L_349 - .L_348)
	.align		4
.L_348:
        /*082c*/ 	.word	index@(_ZN10layer_norm31ln_parallel_residual_bwd_kernelINS_13Kernel_traitsIf13__nv_bfloat16S2_S2_fjLj2560ELj1ELj1ELj4ELj8ENS_18Kernel_traits_baseILj2560EfS2_S2_S2_fjLj128EEEEELb1ELb1ELb0EEEvNS_9BwdParamsE)
        /*0830*/ 	.word	0x00000096


	//----- nvinfo : EIATTR_FRAME_SIZE
	.align		4
.L_349:
        /*0834*/ 	.byte	0x04, 0x11
        /*0836*/ 	.short	(.L_351 - .L_350)
	.align		4
.L_350:
        /*0838*/ 	.word	index@(_ZN10layer_norm31ln_parallel_residual_bwd_kernelINS_13Kernel_traitsIf13__nv_bfloat16S2_S2_fjLj2560ELj1ELj1ELj4ELj8ENS_18Kernel_traits_baseILj2560EfS2_S2_S2_fjLj128EEEEELb1ELb1ELb0EEEvNS_9BwdParamsE)
        /*083c*/ 	.word	0x00000000


	//----- nvinfo : EIATTR_REGCOUNT
	.align		4
.L_351:
        /*0840*/ 	.byte	0x04, 0x2f
        /*0842*/ 	.short	(.L_353 - .L_352)
	.align		4
.L_352:
        /*0844*/ 	.word	index@(_ZN10layer_norm40ln_parallel_residual_bwd_finalize_kernelINS_22Kernel_traits_finalizeILj2560Ef13__nv_bfloat16S2_S2_fjLb0ELj1024ELj4ENS_18Kernel_traits_baseILj2560EfS2_S2_S2_fjLj1024EEEEELb0EEEvNS_9BwdParamsE)
        /*0848*/ 	.word	0x00000020


	//----- nvinfo : EIATTR_FRAME_SIZE
	.align		4
.L_353:
        /*084c*/ 	.byte	0x04, 0x11
        /*084e*/ 	.short	(.L_355 - .L_354)
	.align		4
.L_354:
        /*0850*/ 	.word	index@(_ZN10layer_norm40ln_parallel_residual_bwd_finalize_kernelINS_22Kernel_traits_finalizeILj2560Ef13__nv_bfloat16S2_S2_fjLb0ELj1024ELj4ENS_18Kernel_traits_baseILj2560EfS2_S2_S2_fjLj1024EEEEELb0EEEvNS_9BwdParamsE)
        /*0854*/ 	.word	0x00000000


	//----- nvinfo : EIATTR_REGCOUNT
	.align		4
.L_355:
        /*0858*/ 	.byte	0x04, 0x2f
        /*085a*/ 	.short	(.L_357 - .L_356)
	.align		4
.L_356:
        /*085c*/ 	.word	index@(_ZN10layer_norm22ln_bwd_finalize_kernelINS_22Kernel_traits_finalizeILj2560Ef13__nv_bfloat16S2_S2_fjLb0ELj1024ELj4ENS_18Kernel_traits_baseILj2560EfS2_S2_S2_fjLj1024EEEEELb0ELb0EEEvNS_9BwdParamsE)
        /*0860*/ 	.word	0x0000003f


	//----- nvinfo : EIATTR_FRAME_SIZE
	.align		4
.L_357:
        /*0864*/ 	.byte	0x04, 0x11
        /*0866*/ 	.short	(.L_359 - .L_358)
	.align		4
.L_358:
        /*0868*/ 	.word	index@(_ZN10layer_norm22ln_bwd_finalize_kernelINS_22Kernel_traits_finalizeILj2560Ef13__nv_bfloat16S2_S2_fjLb0ELj1024ELj4ENS_18Kernel_traits_baseILj2560EfS2_S2_S2_fjLj1024EEEEELb0ELb0EEEvNS_9BwdParamsE)
        /*086c*/ 	.word	0x00000000


	//----- nvinfo : EIATTR_REGCOUNT
	.align		4
.L_359:
        /*0870*/ 	.byte	0x04, 0x2f
        /*0872*/ 	.short	(.L_361 - .L_360)
	.align		4
.L_360:
        /*0874*/ 	.word	index@(_ZN10layer_norm31ln_parallel_residual_bwd_kernelINS_13Kernel_traitsIf13__nv_bfloat16S2_S2_fjLj2560ELj1ELj1ELj4ELj8ENS_18Kernel_traits_baseILj2560EfS2_S2_S2_fjLj128EEEEELb1ELb0ELb1EEEvNS_9BwdParamsE)
        /*0878*/ 	.word	0x000000fa


	//----- nvinfo : EIATTR_FRAME_SIZE
	.align		4
.L_361:
        /*087c*/ 	.byte	0x04, 0x11
        /*087e*/ 	.short	(.L_363 - .L_362)
	.align		4
.L_362:
        /*0880*/ 	.word	index@(_ZN10layer_norm31ln_parallel_residual_bwd_kernelINS_13Kernel_traitsIf13__nv_bfloat16S2_S2_fjLj2560ELj1ELj1ELj4ELj8ENS_18Kernel_traits_baseILj2560EfS2_S2_S2_fjLj128EEEEELb1ELb0ELb1EEEvNS_9BwdParamsE)
        /*0884*/ 	.word	0x00000000


	//----- nvinfo : EIATTR_REGCOUNT
	.align		4
.L_363:
        /*0888*/ 	.byte	0x04, 0x2f
        /*088a*/ 	.short	(.L_365 - .L_364)
	.align		4
.L_364:
        /*088c*/ 	.word	index@(_ZN10layer_norm31ln_parallel_residual_bwd_kernelINS_13Kernel_traitsIf13__nv_bfloat16S2_S2_fjLj2560ELj1ELj1ELj4ELj8ENS_18Kernel_traits_baseILj2560EfS2_S2_S2_fjLj128EEEEELb1ELb0ELb0EEEvNS_9BwdParamsE)
        /*0890*/ 	.word	0x000000d2


	//----- nvinfo : EIATTR_FRAME_SIZE
	.align		4
.L_365:
        /*0894*/ 	.byte	0x04, 0x11
        /*0896*/ 	.short	(.L_367 - .L_366)
	.align		4
.L_366:
        /*0898*/ 	.word	index@(_ZN10layer_norm31ln_parallel_residual_bwd_kernelINS_13Kernel_traitsIf13__nv_bfloat16S2_S2_fjLj2560ELj1ELj1ELj4ELj8ENS_18Kernel_traits_baseILj2560EfS2_S2_S2_fjLj128EEEEELb1ELb0ELb0EEEvNS_9BwdParamsE)
        /*089c*/ 	.word	0x00000000


	//----- nvinfo : EIATTR_REGCOUNT
	.align		4
.L_367:
        /*08a0*/ 	.byte	0x04, 0x2f
        /*08a2*/ 	.short	(.L_369 - .L_368)
	.align		4
.L_368:
        /*08a4*/ 	.word	index@(_ZN10layer_norm31ln_parallel_residual_bwd_kernelINS_13Kernel_traitsIf13__nv_bfloat16S2_S2_fjLj2560ELj1ELj1ELj4ELj8ENS_18Kernel_traits_baseILj2560EfS2_S2_S2_fjLj128EEEEELb0ELb1ELb1EEEvNS_9BwdParamsE)
        /*08a8*/ 	.word	0x000000b5


	//----- nvinfo : EIATTR_FRAME_SIZE
	.align		4
.L_369:
        /*08ac*/ 	.byte	0x04, 0x11
        /*08ae*/ 	.short	(.L_371 - .L_370)
	.align		4
.L_370:
        /*08b0*/ 	.word	index@(_ZN10layer_norm31ln_parallel_residual_bwd_kernelINS_13Kernel_traitsIf13__nv_bfloat16S2_S2_fjLj2560ELj1ELj1ELj4ELj8ENS_18Kernel_traits_baseILj2560EfS2_S2_S2_fjLj128EEEEELb0ELb1ELb1EEEvNS_9BwdParamsE)
        /*08b4*/ 	.word	0x00000000


	//----- nvinfo : EIATTR_REGCOUNT
	.align		4
.L_371:
        /*08b8*/ 	.byte	0x04, 0x2f
        /*08ba*/ 	.short	(.L_373 - .L_372)
	.align		4
.L_372:
        /*08bc*/ 	.word	index@(_ZN10layer_norm31ln_parallel_residual_bwd_kernelINS_13Kernel_traitsIf13__nv_bfloat16S2_S2_fjLj2560ELj1ELj1ELj4ELj8ENS_18Kernel_traits_baseILj2560EfS2_S2_S2_fjLj128EEEEELb0ELb1ELb0EEEvNS_9BwdParamsE)
        /*08c0*/ 	.word	0x0000008c


	//----- nvinfo : EIATTR_FRAME_SIZE
	.align		4
.L_373:
        /*08c4*/ 	.byte	0x04, 0x11
        /*08c6*/ 	.short	(.L_375 - .L_374)
	.align		4
.L_374:
        /*08c8*/ 	.word	index@(_ZN10layer_norm31ln_parallel_residual_bwd_kernelINS_13Kernel_traitsIf13__nv_bfloat16S2_S2_fjLj2560ELj1ELj1ELj4ELj8ENS_18Kernel_traits_baseILj2560EfS2_S2_S2_fjLj128EEEEELb0ELb1ELb0EEEvNS_9BwdParamsE)
        /*08cc*/ 	.word	0x00000000


	//----- nvinfo : EIATTR_REGCOUNT
	.align		4
.L_375:
        /*08d0*/ 	.byte	0x04, 0x2f
        /*08d2*/ 	.short	(.L_377 - .L_376)
	.align		4
.L_376:
        /*08d4*/ 	.word	index@(_ZN10layer_norm31ln_parallel_residual_bwd_kernelINS_13Kernel_traitsIf13__nv_bfloat16S2_S2_fjLj2560ELj1ELj1ELj4ELj8ENS_18Kernel_traits_baseILj2560EfS2_S2_S2_fjLj128EEEEELb0ELb0ELb1EEEvNS_9BwdParamsE)
        /*08d8*/ 	.word	0x000000f6


	//----- nvinfo : EIATTR_FRAME_SIZE
	.align		4
.L_377:
        /*08dc*/ 	.byte	0x04, 0x11
        /*08de*/ 	.short	(.L_379 - .L_378)
	.align		4
.L_378:
        /*08e0*/ 	.word	index@(_ZN10layer_norm31ln_parallel_residual_bwd_kernelINS_13Kernel_traitsIf13__nv_bfloat16S2_S2_fjLj2560ELj1ELj1ELj4ELj8ENS_18Kernel_traits_baseILj2560EfS2_S2_S2_fjLj128EEEEELb0ELb0ELb1EEEvNS_9BwdParamsE)
        /*08e4*/ 	.word	0x00000000


	//----- nvinfo : EIATTR_REGCOUNT
	.align		4
.L_379:
        /*08e8*/ 	.byte	0x04, 0x2f
        /*08ea*/ 	.short	(.L_381 - .L_380)
	.align		4
.L_380:
        /*08ec*/ 	.word	index@(_ZN10layer_norm31ln_parallel_residual_bwd_kernelINS_13Kernel_traitsIf13__nv_bfloat16S2_S2_fjLj2560ELj1ELj1ELj4ELj8ENS_18Kernel_traits_baseILj2560EfS2_S2_S2_fjLj128EEEEELb0ELb0ELb0EEEvNS_9BwdParamsE)
        /*08f0*/ 	.word	0x000000c7


	//----- nvinfo : EIATTR_FRAME_SIZE
	.align		4
.L_381:
        /*08f4*/ 	.byte	0x04, 0x11
        /*08f6*/ 	.short	(.L_383 - .L_382)
	.align		4
.L_382:
        /*08f8*/ 	.word	index@(_ZN10layer_norm31ln_parallel_residual_bwd_kernelINS_13Kernel_traitsIf13__nv_bfloat16S2_S2_fjLj2560ELj1ELj1ELj4ELj8ENS_18Kernel_traits_baseILj2560EfS2_S2_S2_fjLj128EEEEELb0ELb0ELb0EEEvNS_9BwdParamsE)
        /*08fc*/ 	.word	0x00000000


	//----- nvinfo : EIATTR_REGCOUNT
	.align		4
.L_383:
        /*0900*/ 	.byte	0x04, 0x2f
        /*0902*/ 	.short	(.L_385 - .L_384)
	.align		4
.L_384:
        /*0904*/ 	.word	index@(_ZN10layer_norm31ln_parallel_residual_bwd_kernelINS_13Kernel_traitsI6__halfS2_S2_S2_fjLj2560ELj1ELj1ELj4ELj8ENS_18Kernel_traits_baseILj2560ES2_S2_S2_S2_fjLj128EEEEELb1ELb1ELb1EEEvNS_9BwdParamsE)
        /*0908*/ 	.word	0x000000a8


	//----- nvinfo : EIATTR_FRAME_SIZE
	.align		4
.L_385:
        /*090c*/ 	.byte	0x04, 0x11
        /*090e*/ 	.short	(.L_387 - .L_386)
	.align		4
.L_386:
        /*0910*/ 	.word	index@(_ZN10layer_norm31ln_parallel_residual_bwd_kernelINS_13Kernel_traitsI6__halfS2_S2_S2_fjLj2560ELj1ELj1ELj4ELj8ENS_18Kernel_traits_baseILj2560ES2_S2_S2_S2_fjLj128EEEEELb1ELb1ELb1EEEvNS_9BwdParamsE)
        /*0914*/ 	.word	0x00000000


	//----- nvinfo : EIATTR_REGCOUNT
	.align		4
.L_387:
        /*0918*/ 	.byte	0x04, 0x2f
        /*091a*/ 	.short	(.L_389 - .L_388)
	.align		4
.L_388:
        /*091c*/ 	.word	index@(_ZN10layer_norm40ln_parallel_residual_bwd_finalize_kernelINS_22Kernel_traits_finalizeILj2560E6__halfS2_S2_S2_fjLb0ELj1024ELj4ENS_18Kernel_traits_baseILj2560ES2_S2_S2_S2_fjLj1024EEEEELb1EEEvNS_9BwdParamsE)
        /*0920*/ 	.word	0x00000020


	//----- nvinfo : EIATTR_FRAME_SIZE
	.align		4
.L_389:
        /*0924*/ 	.byte	0x04, 0x11
        /*0926*/ 	.short	(.L_391 - .L_390)
	.align		4
.L_390:
        /*0928*/ 	.word	index@(_ZN10layer_norm40ln_parallel_residual_bwd_finalize_kernelINS_22Kernel_traits_finalizeILj2560E6__halfS2_S2_S2_fjLb0ELj1024ELj4ENS_18Kernel_traits_baseILj2560ES2_S2_S2_S2_fjLj1024EEEEELb1EEEvNS_9BwdParamsE)
        /*092c*/ 	.word	0x00000000


	//----- nvinfo : EIATTR_REGCOUNT
	.align		4
.L_391:
        /*0930*/ 	.byte	0x04, 0x2f
        /*0932*/ 	.short	(.L_393 - .L_392)
	.align		4
.L_392:
        /*0934*/ 	.word	index@(_ZN10layer_norm22ln_bwd_finalize_kernelINS_22Kernel_traits_finalizeILj2560E6__halfS2_S2_S2_fjLb0ELj1024ELj4ENS_18Kernel_traits_baseILj2560ES2_S2_S2_S2_fjLj1024EEEEELb0ELb1EEEvNS_9BwdParamsE)
        /*0938*/ 	.word	0x0000003f


	//----- nvinfo : EIATTR_FRAME_SIZE
	.align		4
.L_393:
        /*093c*/ 	.byte	0x04, 0x11
        /*093e*/ 	.short	(.L_395 - .L_394)
	.align		4
.L_394:
        /*0940*/ 	.word	index@(_ZN10layer_norm22ln_bwd_finalize_kernelINS_22Kernel_traits_finalizeILj2560E6__halfS2_S2_S2_fjLb0ELj1024ELj4ENS_18Kernel_traits_baseILj2560ES2_S2_S2_S2_fjLj1024EEEEELb0ELb1EEEvNS_9BwdParamsE)
        /*0944*/ 	.word	0x00000000


	//----- nvinfo : EIATTR_REGCOUNT
	.align		4
.L_395:
        /*0948*/ 	.byte	0x04, 0x2f
        /*094a*/ 	.short	(.L_397 - .L_396)
	.align		4
.L_396:
        /*094c*/ 	.word	index@(_ZN10layer_norm31ln_parallel_residual_bwd_kernelINS_13Kernel_traitsI6__halfS2_S2_S2_fjLj2560ELj1ELj1ELj4ELj8ENS_18Kernel_traits_baseILj2560ES2_S2_S2_S2_fjLj128EEEEELb1ELb1ELb0EEEvNS_9BwdParamsE)
        /*0950*/ 	.word	0x0000008c


	//----- nvinfo : EIATTR_FRAME_SIZE
	.align		4
.L_397:
        /*0954*/ 	.byte	0x04, 0x11
        /*0956*/ 	.short	(.L_399 - .L_398)
	.align		4
.L_398:
        /*0958*/ 	.word	index@(_ZN10layer_norm31ln_parallel_residual_bwd_kernelINS_13Kernel_traitsI6__halfS2_S2_S2_fjLj2560ELj1ELj1ELj4ELj8ENS_18Kernel_traits_baseILj2560ES2_S2_S2_S2_fjLj128EEEEELb1ELb1ELb0EEEvNS_9BwdParamsE)
        /*095c*/ 	.word	0x00000000


	//----- nvinfo : EIATTR_REGCOUNT
	.align		4
.L_399:
        /*0960*/ 	.byte	0x04, 0x2f
        /*0962*/ 	.short	(.L_401 - .L_400)
	.align		4
.L_400:
        /*0964*/ 	.word	index@(_ZN10layer_norm40ln_parallel_residual_bwd_finalize_kernelINS_22Kernel_traits_finalizeILj2560E6__halfS2_S2_S2_fjLb0ELj1024ELj4ENS_18Kernel_traits_baseILj2560ES2_S2_S2_S2_fjLj1024EEEEELb0EEEvNS_9BwdParamsE)
        /*0968*/ 	.word	0x00000020


	//----- nvinfo : EIATTR_FRAME_SIZE
	.align		4
.L_401:
        /*096c*/ 	.byte	0x04, 0x11
        /*096e*/ 	.short	(.L_403 - .L_402)
	.align		4
.L_402:
        /*0970*/ 	.word	index@(_ZN10layer_norm40ln_parallel_residual_bwd_finalize_kernelINS_22Kernel_traits_finalizeILj2560E6__halfS2_S2_S2_fjLb0ELj1024ELj4ENS_18Kernel_traits_baseILj2560ES2_S2_S2_S2_fjLj1024EEEEELb0EEEvNS_9BwdParamsE)
        /*0974*/ 	.word	0x00000000


	//----- nvinfo : EIATTR_REGCOUNT
	.align		4
.L_403:
        /*0978*/ 	.byte	0x04, 0x2f
        /*097a*/ 	.short	(.L_405 - .L_404)
	.align		4
.L_404:
        /*097c*/ 	.word	index@(_ZN10layer_norm22ln_bwd_finalize_kernelINS_22Kernel_traits_finalizeILj2560E6__halfS2_S2_S2_fjLb0ELj1024ELj4ENS_18Kernel_traits_baseILj2560ES2_S2_S2_S2_fjLj1024EEEEELb0ELb0EEEvNS_9BwdParamsE)
        /*0980*/ 	.word	0x0000003f


	//----- nvinfo : EIATTR_FRAME_SIZE
	.align		4
.L_405:
        /*0984*/ 	.byte	0x04, 0x11
        /*0986*/ 	.short	(.L_407 - .L_406)
	.align		4
.L_406:
        /*0988*/ 	.word	index@(_ZN10layer_norm22ln_bwd_finalize_kernelINS_22Kernel_traits_finalizeILj2560E6__halfS2_S2_S2_fjLb0ELj1024ELj4ENS_18Kernel_traits_baseILj2560ES2_S2_S2_S2_fjLj1024EEEEELb0ELb0EEEvNS_9BwdParamsE)
        /*098c*/ 	.word	0x00000000


	//----- nvinfo : EIATTR_REGCOUNT
	.align		4
.L_407:
        /*0990*/ 	.byte	0x04, 0x2f
        /*0992*/ 	.short	(.L_409 - .L_408)
	.align		4
.L_408:
        /*0994*/ 	.word	index@(_ZN10layer_norm31ln_parallel_residual_bwd_kernelINS_13Kernel_traitsI6__halfS2_S2_S2_fjLj2560ELj1ELj1ELj4ELj8ENS_18Kernel_traits_baseILj2560ES2_S2_S2_S2_fjLj128EEEEELb1ELb0ELb1EEEvNS_9BwdParamsE)
        /*0998*/ 	.word	0x000000f9


	//----- nvinfo : EIATTR_FRAME_SIZE
	.align		4
.L_409:
        /*099c*/ 	.byte	0x04, 0x11
        /*099e*/ 	.short	(.L_411 - .L_410)
	.align		4
.L_410:
        /*09a0*/ 	.word	index@(_ZN10layer_norm31ln_parallel_residual_bwd_kernelINS_13Kernel_traitsI6__halfS2_S2_S2_fjLj2560ELj1ELj1ELj4ELj8ENS_18Kernel_traits_baseILj2560ES2_S2_S2_S2_fjLj128EEEEELb1ELb0ELb1EEEvNS_9BwdParamsE)
        /*09a4*/ 	.word	0x00000000


	//----- nvinfo : EIATTR_REGCOUNT
	.align		4
.L_411:
        /*09a8*/ 	.byte	0x04, 0x2f
        /*09aa*/ 	.short	(.L_413 - .L_412)
	.align		4
.L_412:
        /*09ac*/ 	.word	index@(_ZN10layer_norm31ln_parallel_residual_bwd_kernelINS_13Kernel_traitsI6__halfS2_S2_S2_fjLj2560ELj1ELj1ELj4ELj8ENS_18Kernel_traits_baseILj2560ES2_S2_S2_S2_fjLj128EEEEELb1ELb0ELb0EEEvNS_9BwdParamsE)
        /*09b0*/ 	.word	0x000000be


	//----- nvinfo : EIATTR_FRAME_SIZE
	.align		4
.L_413:
        /*09b4*/ 	.byte	0x04, 0x11
        /*09b6*/ 	.short	(.L_415 - .L_414)
	.align		4
.L_414:
        /*09b8*/ 	.word	index@(_ZN10layer_norm31ln_parallel_residual_bwd_kernelINS_13Kernel_traitsI6__halfS2_S2_S2_fjLj2560ELj1ELj1ELj4ELj8ENS_18Kernel_traits_baseILj2560ES2_S2_S2_S2_fjLj128EEEEELb1ELb0ELb0EEEvNS_9BwdParamsE)
        /*09bc*/ 	.word	0x00000000


	//----- nvinfo : EIATTR_REGCOUNT
	.align		4
.L_415:
        /*09c0*/ 	.byte	0x04, 0x2f
        /*09c2*/ 	.short	(.L_417 - .L_416)
	.align		4
.L_416:
        /*09c4*/ 	.word	index@(_ZN10layer_norm31ln_parallel_residual_bwd_kernelINS_13Kernel_traitsI6__halfS2_S2_S2_fjLj2560ELj1ELj1ELj4ELj8ENS_18Kernel_traits_baseILj2560ES2_S2_S2_S2_fjLj128EEEEELb0ELb1ELb1EEEvNS_9BwdParamsE)
        /*09c8*/ 	.word	0x000000a8


	//----- nvinfo : EIATTR_FRAME_SIZE
	.align		4
.L_417:
        /*09cc*/ 	.byte	0x04, 0x11
        /*09ce*/ 	.short	(.L_419 - .L_418)
	.align		4
.L_418:
        /*09d0*/ 	.word	index@(_ZN10layer_norm31ln_parallel_residual_bwd_kernelINS_13Kernel_traitsI6__halfS2_S2_S2_fjLj2560ELj1ELj1ELj4ELj8ENS_18Kernel_traits_baseILj2560ES2_S2_S2_S2_fjLj128EEEEELb0ELb1ELb1EEEvNS_9BwdParamsE)
        /*09d4*/ 	.word	0x00000000


	//----- nvinfo : EIATTR_REGCOUNT
	.align		4
.L_419:
        /*09d8*/ 	.byte	0x04, 0x2f
        /*09da*/ 	.short	(.L_421 - .L_420)
	.align		4
.L_420:
        /*09dc*/ 	.word	index@(_ZN10layer_norm31ln_parallel_residual_bwd_kernelINS_13Kernel_traitsI6__halfS2_S2_S2_fjLj2560ELj1ELj1ELj4ELj8ENS_18Kernel_traits_baseILj2560ES2_S2_S2_S2_fjLj128EEEEELb0ELb1ELb0EEEvNS_9BwdParamsE)
        /*09e0*/ 	.word	0x0000007e


	//----- nvinfo : EIATTR_FRAME_SIZE
	.align		4
.L_421:
        /*09e4*/ 	.byte	0x04, 0x11
        /*09e6*/ 	.short	(.L_423 - .L_422)
	.align		4
.L_422:
        /*09e8*/ 	.word	index@(_ZN10layer_norm31ln_parallel_residual_bwd_kernelINS_13Kernel_traitsI6__halfS2_S2_S2_fjLj2560ELj1ELj1ELj4ELj8ENS_18Kernel_traits_baseILj2560ES2_S2_S2_S2_fjLj128EEEEELb0ELb1ELb0EEEvNS_9BwdParamsE)
        /*09ec*/ 	.word	0x00000000


	//----- nvinfo : EIATTR_REGCOUNT
	.align		4
.L_423:
        /*09f0*/ 	.byte	0x04, 0x2f
        /*09f2*/ 	.short	(.L_425 - .L_424)
	.align		4
.L_424:
        /*09f4*/ 	.word	index@(_ZN10layer_norm31ln_parallel_residual_bwd_kernelINS_13Kernel_traitsI6__halfS2_S2_S2_fjLj2560ELj1ELj1ELj4ELj8ENS_18Kernel_traits_baseILj2560ES2_S2_S2_S2_fjLj128EEEEELb0ELb0ELb1EEEvNS_9BwdParamsE)
        /*09f8*/ 	.word	0x000000f6


	//----- nvinfo : EIATTR_FRAME_SIZE
	.align		4
.L_425:
        /*09fc*/ 	.byte	0x04, 0x11
        /*09fe*/ 	.short	(.L_427 - .L_426)
	.align		4
.L_426:
        /*0a00*/ 	.word	index@(_ZN10layer_norm31ln_parallel_residual_bwd_kernelINS_13Kernel_traitsI6__halfS2_S2_S2_fjLj2560ELj1ELj1ELj4ELj8ENS_18Kernel_traits_baseILj2560ES2_S2_S2_S2_fjLj128EEEEELb0ELb0ELb1EEEvNS_9BwdParamsE)
        /*0a04*/ 	.word	0x00000000


	//----- nvinfo : EIATTR_REGCOUNT
	.align		4
.L_427:
        /*0a08*/ 	.byte	0x04, 0x2f
        /*0a0a*/ 	.short	(.L_429 - .L_428)
	.align		4
.L_428:
        /*0a0c*/ 	.word	index@(_ZN10layer_norm31ln_parallel_residual_bwd_kernelINS_13Kernel_traitsI6__halfS2_S2_S2_fjLj2560ELj1ELj1ELj4ELj8ENS_18Kernel_traits_baseILj2560ES2_S2_S2_S2_fjLj128EEEEELb0ELb0ELb0EEEvNS_9BwdParamsE)
        /*0a10*/ 	.word	0x000000b2


	//----- nvinfo : EIATTR_FRAME_SIZE
	.align		4
.L_429:
        /*0a14*/ 	.byte	0x04, 0x11
        /*0a16*/ 	.short	(.L_431 - .L_430)
	.align		4
.L_430:
        /*0a18*/ 	.word	index@(_ZN10layer_norm31ln_parallel_residual_bwd_kernelINS_13Kernel_traitsI6__halfS2_S2_S2_fjLj2560ELj1ELj1ELj4ELj8ENS_18Kernel_traits_baseILj2560ES2_S2_S2_S2_fjLj128EEEEELb0ELb0ELb0EEEvNS_9BwdParamsE)
        /*0a1c*/ 	.word	0x00000000


	//----- nvinfo : EIATTR_REGCOUNT
	.align		4
.L_431:
        /*0a20*/ 	.byte	0x04, 0x2f
        /*0a22*/ 	.short	(.L_433 - .L_432)
	.align		4
.L_432:
        /*0a24*/ 	.word	index@(_ZN10layer_norm31ln_parallel_residual_bwd_kernelINS_13Kernel_traitsI13__nv_bfloat16S2_S2_S2_fjLj2560ELj1ELj1ELj4ELj8ENS_18Kernel_traits_baseILj2560ES2_S2_S2_S2_fjLj128EEEEELb1ELb1ELb1EEEvNS_9BwdParamsE)
        /*0a28*/ 	.word	0x000000a8


	//----- nvinfo : EIATTR_FRAME_SIZE
	.align		4
.L_433:
        /*0a2c*/ 	.byte	0x04, 0x11
        /*0a2e*/ 	.short	(.L_435 - .L_434)
	.align		4
.L_434:
        /*0a30*/ 	.word	index@(_ZN10layer_norm31ln_parallel_residual_bwd_kernelINS_13Kernel_traitsI13__nv_bfloat16S2_S2_S2_fjLj2560ELj1ELj1ELj4ELj8ENS_18Kernel_traits_baseILj2560ES2_S2_S2_S2_fjLj128EEEEELb1ELb1ELb1EEEvNS_9BwdParamsE)
        /*0a34*/ 	.word	0x00000000


	//----- nvinfo : EIATTR_REGCOUNT
	.align		4
.L_435:
        /*0a38*/ 	.byte	0x04, 0x2f
        /*0a3a*/ 	.short	(.L_437 - .L_436)
	.align		4
.L_436:
        /*0a3c*/ 	.word	index@(_ZN10layer_norm40ln_parallel_residual_bwd_finalize_kernelINS_22Kernel_traits_finalizeILj2560E13__nv_bfloat16S2_S2_S2_fjLb0ELj1024ELj4ENS_18Kernel_traits_baseILj2560ES2_S2_S2_S2_fjLj1024EEEEELb1EEEvNS_9BwdParamsE)
        /*0a40*/ 	.word	0x00000020


	//----- nvinfo : EIATTR_FRAME_SIZE
	.align		4
.L_437:
        /*0a44*/ 	.byte	0x04, 0x11
        /*0a46*/ 	.short	(.L_439 - .L_438)
	.align		4
.L_438:
        /*0a48*/ 	.word	index@(_ZN10layer_norm40ln_parallel_residual_bwd_finalize_kernelINS_22Kernel_traits_finalizeILj2560E13__nv_bfloat16S2_S2_S2_fjLb0ELj1024ELj4ENS_18Kernel_traits_baseILj2560ES2_S2_S2_S2_fjLj1024EEEEELb1EEEvNS_9BwdParamsE)
        /*0a4c*/ 	.word	0x00000000


	//----- nvinfo : EIATTR_REGCOUNT
	.align		4
.L_439:
        /*0a50*/ 	.byte	0x04, 0x2f
        /*0a52*/ 	.short	(.L_441 - .L_440)
	.align		4
.L_440:
        /*0a54*/ 	.word	index@(_ZN10layer_norm22ln_bwd_finalize_kernelINS_22Kernel_traits_finalizeILj2560E13__nv_bfloat16S2_S2_S2_fjLb0ELj1024ELj4ENS_18Kernel_traits_baseILj2560ES2_S2_S2_S2_fjLj1024EEEEELb0ELb1EEEvNS_9BwdParamsE)
        /*0a58*/ 	.word	0x0000003f


	//----- nvinfo : EIATTR_FRAME_SIZE
	.align		4
.L_441:
        /*0a5c*/ 	.byte	0x04, 0x11
        /*0a5e*/ 	.short	(.L_443 - .L_442)
	.align		4
.L_442:
        /*0a60*/ 	.word	index@(_ZN10layer_norm22ln_bwd_finalize_kernelINS_22Kernel_traits_finalizeILj2560E13__nv_bfloat16S2_S2_S2_fjLb0ELj1024ELj4ENS_18Kernel_traits_baseILj2560ES2_S2_S2_S2_fjLj1024EEEEELb0ELb1EEEvNS_9BwdParamsE)
        /*0a64*/ 	.word	0x00000000


	//----- nvinfo : EIATTR_REGCOUNT
	.align		4
.L_443:
        /*0a68*/ 	.byte	0x04, 0x2f
        /*0a6a*/ 	.short	(.L_445 - .L_444)
	.align		4
.L_444:
        /*0a6c*/ 	.word	index@(_ZN10layer_norm31ln_parallel_residual_bwd_kernelINS_13Kernel_traitsI13__nv_bfloat16S2_S2_S2_fjLj2560ELj1ELj1ELj4ELj8ENS_18Kernel_traits_baseILj2560ES2_S2_S2_S2_fjLj128EEEEELb1ELb1ELb0EEEvNS_9BwdParamsE)
        /*0a70*/ 	.word	0x00000096


	//----- nvinfo : EIATTR_FRAME_SIZE
	.align		4
.L_445:
        /*0a74*/ 	.byte	0x04, 0x11
        /*0a76*/ 	.short	(.L_447 - .L_446)
	.align		4
.L_446:
        /*0a78*/ 	.word	index@(_ZN10layer_norm31ln_parallel_residual_bwd_kernelINS_13Kernel_traitsI13__nv_bfloat16S2_S2_S2_fjLj2560ELj1ELj1ELj4ELj8ENS_18Kernel_traits_baseILj2560ES2_S2_S2_S2_fjLj128EEEEELb1ELb1ELb0EEEvNS_9BwdParamsE)
        /*0a7c*/ 	.word	0x00000000


	//----- nvinfo : EIATTR_REGCOUNT
	.align		4
.L_447:
        /*0a80*/ 	.byte	0x04, 0x2f
        /*0a82*/ 	.short	(.L_449 - .L_448)
	.align		4
.L_448:
        /*0a84*/ 	.word	index@(_ZN10layer_norm40ln_parallel_residual_bwd_finalize_kernelINS_22Kernel_traits_finalizeILj2560E13__nv_bfloat16S2_S2_S2_fjLb0ELj1024ELj4ENS_18Kernel_traits_baseILj2560ES2_S2_S2_S2_fjLj1024EEEEELb0EEEvNS_9BwdParamsE)
        /*0a88*/ 	.word	0x00000020


	//----- nvinfo : EIATTR_FRAME_SIZE
	.align		4
.L_449:
        /*0a8c*/ 	.byte	0x04, 0x11
        /*0a8e*/ 	.short	(.L_451 - .L_450)
	.align		4
.L_450:
        /*0a90*/ 	.word	index@(_ZN10layer_norm40ln_parallel_residual_bwd_finalize_kernelINS_22Kernel_traits_finalizeILj2560E13__nv_bfloat16S2_S2_S2_fjLb0ELj1024ELj4ENS_18Kernel_traits_baseILj2560ES2_S2_S2_S2_fjLj1024EEEEELb0EEEvNS_9BwdParamsE)
        /*0a94*/ 	.word	0x00000000


	//----- nvinfo : EIATTR_REGCOUNT
	.align		4
.L_451:
        /*0a98*/ 	.byte	0x04, 0x2f
        /*0a9a*/ 	.short	(.L_453 - .L_452)
	.align		4
.L_452:
        /*0a9c*/ 	.word	index@(_ZN10layer_norm22ln_bwd_finalize_kernelINS_22Kernel_traits_finalizeILj2560E13__nv_bfloat16S2_S2_S2_fjLb0ELj1024ELj4ENS_18Kernel_traits_baseILj2560ES2_S2_S2_S2_fjLj1024EEEEELb0ELb0EEEvNS_9BwdParamsE)
        /*0aa0*/ 	.word	0x0000003f


	//----- nvinfo : EIATTR_FRAME_SIZE
	.align		4
.L_453:
        /*0aa4*/ 	.byte	0x04, 0x11
        /*0aa6*/ 	.short	(.L_455 - .L_454)
	.align		4
.L_454:
        /*0aa8*/ 	.word	index@(_ZN10layer_norm22ln_bwd_finalize_kernelINS_22Kernel_traits_finalizeILj2560E13__nv_bfloat16S2_S2_S2_fjLb0ELj1024ELj4ENS_18Kernel_traits_baseILj2560ES2_S2_S2_S2_fjLj1024EEEEELb0ELb0EEEvNS_9BwdParamsE)
        /*0aac*/ 	.word	0x00000000


	//----- nvinfo : EIATTR_REGCOUNT
	.align		4
.L_455:
        /*0ab0*/ 	.byte	0x04, 0x2f
        /*0ab2*/ 	.short	(.L_457 - .L_456)
	.align		4
.L_456:
        /*0ab4*/ 	.word	index@(_ZN10layer_norm31ln_parallel_residual_bwd_kernelINS_13Kernel_traitsI13__nv_bfloat16S2_S2_S2_fjLj2560ELj1ELj1ELj4ELj8ENS_18Kernel_traits_baseILj2560ES2_S2_S2_S2_fjLj128EEEEELb1ELb0ELb1EEEvNS_9BwdParamsE)
        /*0ab8*/ 	.word	0x000000f9


	//----- nvinfo : EIATTR_FRAME_SIZE
	.align		4
.L_457:
        /*0abc*/ 	.byte	0x04, 0x11
        /*0abe*/ 	.short	(.L_459 - .L_458)
	.align		4
.L_458:
        /*0ac0*/ 	.word	index@(_ZN10layer_norm31ln_parallel_residual_bwd_kernelINS_13Kernel_traitsI13__nv_bfloat16S2_S2_S2_fjLj2560ELj1ELj1ELj4ELj8ENS_18Kernel_traits_baseILj2560ES2_S2_S2_S2_fjLj128EEEEELb1ELb0ELb1EEEvNS_9BwdParamsE)
        /*0ac4*/ 	.word	0x00000000


	//----- nvinfo : EIATTR_REGCOUNT
	.align		4
.L_459:
        /*0ac8*/ 	.byte	0x04, 0x2f
        /*0aca*/ 	.short	(.L_461 - .L_460)
	.align		4
.L_460:
        /*0acc*/ 	.word	index@(_ZN10layer_norm31ln_parallel_residual_bwd_kernelINS_13Kernel_traitsI13__nv_bfloat16S2_S2_S2_fjLj2560ELj1ELj1ELj4ELj8ENS_18Kernel_traits_baseILj2560ES2_S2_S2_S2_fjLj128EEEEELb1ELb0ELb0EEEvNS_9BwdParamsE)
        /*0ad0*/ 	.word	0x000000d5


	//----- nvinfo : EIATTR_FRAME_SIZE
	.align		4
.L_461:
        /*0ad4*/ 	.byte	0x04, 0x11
        /*0ad6*/ 	.short	(.L_463 - .L_462)
	.align		4
.L_462:
        /*0ad8*/ 	.word	index@(_ZN10layer_norm31ln_parallel_residual_bwd_kernelINS_13Kernel_traitsI13__nv_bfloat16S2_S2_S2_fjLj2560ELj1ELj1ELj4ELj8ENS_18Kernel_traits_baseILj2560ES2_S2_S2_S2_fjLj128EEEEELb1ELb0ELb0EEEvNS_9BwdParamsE)
        /*0adc*/ 	.word	0x00000000


	//----- nvinfo : EIATTR_REGCOUNT
	.align		4
.L_463:
        /*0ae0*/ 	.byte	0x04, 0x2f
        /*0ae2*/ 	.short	(.L_465 - .L_464)
	.align		4
.L_464:
        /*0ae4*/ 	.word	index@(_ZN10layer_norm31ln_parallel_residual_bwd_kernelINS_13Kernel_traitsI13__nv_bfloat16S2_S2_S2_fjLj2560ELj1ELj1ELj4ELj8ENS_18Kernel_traits_baseILj2560ES2_S2_S2_S2_fjLj128EEEEELb0ELb1ELb1EEEvNS_9BwdParamsE)
        /*0ae8*/ 	.word	0x000000b2


	//----- nvinfo : EIATTR_FRAME_SIZE
	.align		4
.L_465:
        /*0aec*/ 	.byte	0x04, 0x11
        /*0aee*/ 	.short	(.L_467 - .L_466)
	.align		4
.L_466:
        /*0af0*/ 	.word	index@(_ZN10layer_norm31ln_parallel_residual_bwd_kernelINS_13Kernel_traitsI13__nv_bfloat16S2_S2_S2_fjLj2560ELj1ELj1ELj4ELj8ENS_18Kernel_traits_baseILj2560ES2_S2_S2_S2_fjLj128EEEEELb0ELb1ELb1EEEvNS_9BwdParamsE)
        /*0af4*/ 	.word	0x00000000


	//----- nvinfo : EIATTR_REGCOUNT
	.align		4
.L_467:
        /*0af8*/ 	.byte	0x04, 0x2f
        /*0afa*/ 	.short	(.L_469 - .L_468)
	.align		4
.L_468:
        /*0afc*/ 	.word	index@(_ZN10layer_norm31ln_parallel_residual_bwd_kernelINS_13Kernel_traitsI13__nv_bfloat16S2_S2_S2_fjLj2560ELj1ELj1ELj4ELj8ENS_18Kernel_traits_baseILj2560ES2_S2_S2_S2_fjLj128EEEEELb0ELb1ELb0EEEvNS_9BwdParamsE)
        /*0b00*/ 	.word	0x0000008b


	//----- nvinfo : EIATTR_FRAME_SIZE
	.align		4
.L_469:
        /*0b04*/ 	.byte	0x04, 0x11
        /*0b06*/ 	.short	(.L_471 - .L_470)
	.align		4
.L_470:
        /*0b08*/ 	.word	index@(_ZN10layer_norm31ln_parallel_residual_bwd_kernelINS_13Kernel_traitsI13__nv_bfloat16S2_S2_S2_fjLj2560ELj1ELj1ELj4ELj8ENS_18Kernel_traits_baseILj2560ES2_S2_S2_S2_fjLj128EEEEELb0ELb1ELb0EEEvNS_9BwdParamsE)
        /*0b0c*/ 	.word	0x00000000


	//----- nvinfo : EIATTR_REGCOUNT
	.align		4
.L_471:
        /*0b10*/ 	.byte	0x04, 0x2f
        /*0b12*/ 	.short	(.L_473 - .L_472)
	.align		4
.L_472:
        /*0b14*/ 	.word	index@(_ZN10layer_norm31ln_parallel_residual_bwd_kernelINS_13Kernel_traitsI13__nv_bfloat16S2_S2_S2_fjLj2560ELj1ELj1ELj4ELj8ENS_18Kernel_traits_baseILj2560ES2_S2_S2_S2_fjLj128EEEEELb0ELb0ELb1EEEvNS_9BwdParamsE)
        /*0b18*/ 	.word	0x000000f6


	//----- nvinfo : EIATTR_FRAME_SIZE
	.align		4
.L_473:
        /*0b1c*/ 	.byte	0x04, 0x11
        /*0b1e*/ 	.short	(.L_475 - .L_474)
	.align		4
.L_474:
        /*0b20*/ 	.word	index@(_ZN10layer_norm31ln_parallel_residual_bwd_kernelINS_13Kernel_traitsI13__nv_bfloat16S2_S2_S2_fjLj2560ELj1ELj1ELj4ELj8ENS_18Kernel_traits_baseILj2560ES2_S2_S2_S2_fjLj128EEEEELb0ELb0ELb1EEEvNS_9BwdParamsE)
        /*0b24*/ 	.word	0x00000000


	//----- nvinfo : EIATTR_REGCOUNT
	.align		4
.L_475:
        /*0b28*/ 	.byte	0x04, 0x2f
        /*0b2a*/ 	.short	(.L_477 - .L_476)
	.align		4
.L_476:
        /*0b2c*/ 	.word	index@(_ZN10layer_norm31ln_parallel_residual_bwd_kernelINS_13Kernel_traitsI13__nv_bfloat16S2_S2_S2_fjLj2560ELj1ELj1ELj4ELj8ENS_18Kernel_traits_baseILj2560ES2_S2_S2_S2_fjLj128EEEEELb0ELb0ELb0EEEvNS_9BwdParamsE)
        /*0b30*/ 	.word	0x000000ca


	//----- nvinfo : EIATTR_FRAME_SIZE
	.align		4
.L_477:
        /*0b34*/ 	.byte	0x04, 0x11
        /*0b36*/ 	.short	(.L_479 - .L_478)
	.align		4
.L_478:
        /*0b38*/ 	.word	index@(_ZN10layer_norm31ln_parallel_residual_bwd_kernelINS_13Kernel_traitsI13__nv_bfloat16S2_S2_S2_fjLj2560ELj1ELj1ELj4ELj8ENS_18Kernel_traits_baseILj2560ES2_S2_S2_S2_fjLj128EEEEELb0ELb0ELb0EEEvNS_9BwdParamsE)
        /*0b3c*/ 	.word	0x00000000


	//----- nvinfo : EIATTR_MIN_STACK_SIZE
	.align		4
.L_479:
        /*0b40*/ 	.byte	0x04, 0x12
        /*0b42*/ 	.short	(.L_481 - .L_480)
	.align		4
.L_480:
        /*0b44*/ 	.word	index@(_ZN10layer_norm31ln_parallel_residual_bwd_kernelINS_13Kernel_traitsI13__nv_bfloat16S2_S2_S2_fjLj2560ELj1ELj1ELj4ELj8ENS_18Kernel_traits_baseILj2560ES2_S2_S2_S2_fjLj128EEEEELb0ELb0ELb0EEEvNS_9BwdParamsE)
        /*0b48*/ 	.word	0x00000000


	//----- nvinfo : EIATTR_MIN_STACK_SIZE
	.align		4
.L_481:
        /*0b4c*/ 	.byte	0x04, 0x12
        /*0b4e*/ 	.short	(.L_483 - .L_482)
	.align		4
.L_482:
        /*0b50*/ 	.word	index@(_ZN10layer_norm31ln_parallel_residual_bwd_kernelINS_13Kernel_traitsI13__nv_bfloat16S2_S2_S2_fjLj2560ELj1ELj1ELj4ELj8ENS_18Kernel_traits_baseILj2560ES2_S2_S2_S2_fjLj128EEEEELb0ELb0ELb1EEEvNS_9BwdParamsE)
        /*0b54*/ 	.word	0x00000000


	//----- nvinfo : EIATTR_MIN_STACK_SIZE
	.align		4
.L_483:
        /*0b58*/ 	.byte	0x04, 0x12
        /*0b5a*/ 	.short	(.L_485 - .L_484)
	.align		4
.L_484:
        /*0b5c*/ 	.word	index@(_ZN10layer_norm31ln_parallel_residual_bwd_kernelINS_13Kernel_traitsI13__nv_bfloat16S2_S2_S2_fjLj2560ELj1ELj1ELj4ELj8ENS_18Kernel_traits_baseILj2560ES2_S2_S2_S2_fjLj128EEEEELb0ELb1ELb0EEEvNS_9BwdParamsE)
        /*0b60*/ 	.word	0x00000000


	//----- nvinfo : EIATTR_MIN_STACK_SIZE
	.align		4
.L_485:
        /*0b64*/ 	.byte	0x04, 0x12
        /*0b66*/ 	.short	(.L_487 - .L_486)
	.align		4
.L_486:
        /*0b68*/ 	.word	index@(_ZN10layer_norm31ln_parallel_residual_bwd_kernelINS_13Kernel_traitsI13__nv_bfloat16S2_S2_S2_fjLj2560ELj1ELj1ELj4ELj8ENS_18Kernel_traits_baseILj2560ES2_S2_S2_S2_fjLj128EEEEELb0ELb1ELb1EEEvNS_9BwdParamsE)
        /*0b6c*/ 	.word	0x00000000


	//----- nvinfo : EIATTR_MIN_STACK_SIZE
	.align		4
.L_487:
        /*0b70*/ 	.byte	0x04, 0x12
        /*0b72*/ 	.short	(.L_489 - .L_488)
	.align		4
.L_488:
        /*0b74*/ 	.word	index@(_ZN10layer_norm31ln_parallel_residual_bwd_kernelINS_13Kernel_traitsI13__nv_bfloat16S2_S2_S2_fjLj2560ELj1ELj1ELj4ELj8ENS_18Kernel_traits_baseILj2560ES2_S2_S2_S2_fjLj128EEEEELb1ELb0ELb0EEEvNS_9BwdParamsE)
        /*0b78*/ 	.word	0x00000000


	//----- nvinfo : EIATTR_MIN_STACK_SIZE
	.align		4
.L_489:
        /*0b7c*/ 	.byte	0x04, 0x12
        /*0b7e*/ 	.short	(.L_491 - .L_490)
	.align		4
.L_490:
        /*0b80*/ 	.word	index@(_ZN10layer_norm31ln_parallel_residual_bwd_kernelINS_13Kernel_traitsI13__nv_bfloat16S2_S2_S2_fjLj2560ELj1ELj1ELj4ELj8ENS_18Kernel_traits_baseILj2560ES2_S2_S2_S2_fjLj128EEEEELb1ELb0ELb1EEEvNS_9BwdParamsE)
        /*0b84*/ 	.word	0x00000000


	//----- nvinfo : EIATTR_MIN_STACK_SIZE
	.align		4
.L_491:
        /*0b88*/ 	.byte	0x04, 0x12
        /*0b8a*/ 	.short	(.L_493 - .L_492)
	.align		4
.L_492:
        /*0b8c*/ 	.word	index@(_ZN10layer_norm22ln_bwd_finalize_kernelINS_22Kernel_traits_finalizeILj2560E13__nv_bfloat16S2_S2_S2_fjLb0ELj1024ELj4ENS_18Kernel_traits_baseILj2560ES2_S2_S2_S2_fjLj1024EEEEELb0ELb0EEEvNS_9BwdParamsE)
        /*0b90*/ 	.word	0x00000000


	//----- nvinfo : EIATTR_MIN_STACK_SIZE
	.align		4
.L_493:
        /*0b94*/ 	.byte	0x04, 0x12
        /*0b96*/ 	.short	(.L_495 - .L_494)
	.align		4
.L_494:
        /*0b98*/ 	.word	index@(_ZN10layer_norm40ln_parallel_residual_bwd_finalize_kernelINS_22Kernel_traits_finalizeILj2560E13__nv_bfloat16S2_S2_S2_fjLb0ELj1024ELj4ENS_18Kernel_traits_baseILj2560ES2_S2_S2_S2_fjLj1024EEEEELb0EEEvNS_9BwdParamsE)
        /*0b9c*/ 	.word	0x00000000


	//----- nvinfo : EIATTR_MIN_STACK_SIZE
	.align		4
.L_495:
        /*0ba0*/ 	.byte	0x04, 0x12
        /*0ba2*/ 	.short	(.L_497 - .L_496)
	.align		4
.L_496:
        /*0ba4*/ 	.word	index@(_ZN10layer_norm31ln_parallel_residual_bwd_kernelINS_13Kernel_traitsI13__nv_bfloat16S2_S2_S2_fjLj2560ELj1ELj1ELj4ELj8ENS_18Kernel_traits_baseILj2560ES2_S2_S2_S2_fjLj128EEEEELb1ELb1ELb0EEEvNS_9BwdParamsE)
        /*0ba8*/ 	.word	0x00000000


	//----- nvinfo : EIATTR_MIN_STACK_SIZE
	.align		4
.L_497:
        /*0bac*/ 	.byte	0x04, 0x12
        /*0bae*/ 	.short	(.L_499 - .L_498)
	.align		4
.L_498:
        /*0bb0*/ 	.word	index@(_ZN10layer_norm22ln_bwd_finalize_kernelINS_22Kernel_traits_finalizeILj2560E13__nv_bfloat16S2_S2_S2_fjLb0ELj1024ELj4ENS_18Kernel_traits_baseILj2560ES2_S2_S2_S2_fjLj1024EEEEELb0ELb1EEEvNS_9BwdParamsE)
        /*0bb4*/ 	.word	0x00000000


	//----- nvinfo : EIATTR_MIN_STACK_SIZE
	.align		4
.L_499:
        /*0bb8*/ 	.byte	0x04, 0x12
        /*0bba*/ 	.short	(.L_501 - .L_500)
	.align		4
.L_500:
        /*0bbc*/ 	.word	index@(_ZN10layer_norm40ln_parallel_residual_bwd_finalize_kernelINS_22Kernel_traits_finalizeILj2560E13__nv_bfloat16S2_S2_S2_fjLb0ELj1024ELj4ENS_18Kernel_traits_baseILj2560ES2_S2_S2_S2_fjLj1024EEEEELb1EEEvNS_9BwdParamsE)
        /*0bc0*/ 	.word	0x00000000


	//----- nvinfo : EIATTR_MIN_STACK_SIZE
	.align		4
.L_501:
        /*0bc4*/ 	.byte	0x04, 0x12
        /*0bc6*/ 	.short	(.L_503 - .L_502)
	.align		4
.L_502:
        /*0bc8*/ 	.word	index@(_ZN10layer_norm31ln_parallel_residual_bwd_kernelINS_13Kernel_traitsI13__nv_bfloat16S2_S2_S2_fjLj2560ELj1ELj1ELj4ELj8ENS_18Kernel_traits_baseILj2560ES2_S2_S2_S2_fjLj128EEEEELb1ELb1ELb1EEEvNS_9BwdParamsE)
        /*0bcc*/ 	.word	0x00000000


	//----- nvinfo : EIATTR_MIN_STACK_SIZE
	.align		4
.L_503:
        /*0bd0*/ 	.byte	0x04, 0x12
        /*0bd2*/ 	.short	(.L_505 - .L_504)
	.align		4
.L_504:
        /*0bd4*/ 	.word	index@(_ZN10layer_norm31ln_parallel_residual_bwd_kernelINS_13Kernel_traitsI6__halfS2_S2_S2_fjLj2560ELj1ELj1ELj4ELj8ENS_18Kernel_traits_baseILj2560ES2_S2_S2_S2_fjLj128EEEEELb0ELb0ELb0EEEvNS_9BwdParamsE)
        /*0bd8*/ 	.word	0x00000000


	//----- nvinfo : EIATTR_MIN_STACK_SIZE
	.align		4
.L_505:
        /*0bdc*/ 	.byte	0x04, 0x12
        /*0bde*/ 	.short	(.L_507 - .L_506)
	.align		4
.L_506:
        /*0be0*/ 	.word	index@(_ZN10layer_norm31ln_parallel_residual_bwd_kernelINS_13Kernel_traitsI6__halfS2_S2_S2_fjLj2560ELj1ELj1ELj4ELj8ENS_18Kernel_traits_baseILj2560ES2_S2_S2_S2_fjLj128EEEEELb0ELb0ELb1EEEvNS_9BwdParamsE)
        /*0be4*/ 	.word	0x00000000


	//----- nvinfo : EIATTR_MIN_STACK_SIZE
	.align		4
.L_507:
        /*0be8*/ 	.byte	0x04, 0x12
        /*0bea*/ 	.short	(.L_509 - .L_508)
	.align		4
.L_508:
        /*0bec*/ 	.word	index@(_ZN10layer_norm31ln_parallel_residual_bwd_kernelINS_13Kernel_traitsI6__halfS2_S2_S2_fjLj2560ELj1ELj1ELj4ELj8ENS_18Kernel_traits_baseILj2560ES2_S2_S2_S2_fjLj128EEEEELb0ELb1ELb0EEEvNS_9BwdParamsE)
        /*0bf0*/ 	.word	0x00000000


	//----- nvinfo : EIATTR_MIN_STACK_SIZE
	.align		4
.L_509:
        /*0bf4*/ 	.byte	0x04, 0x12
        /*0bf6*/ 	.short	(.L_511 - .L_510)
	.align		4
.L_510:
        /*0bf8*/ 	.word	index@(_ZN10layer_norm31ln_parallel_residual_bwd_kernelINS_13Kernel_traitsI6__halfS2_S2_S2_fjLj2560ELj1ELj1ELj4ELj8ENS_18Kernel_traits_baseILj2560ES2_S2_S2_S2_fjLj128EEEEELb0ELb1ELb1EEEvNS_9BwdParamsE)
        /*0bfc*/ 	.word	0x00000000


	//----- nvinfo : EIATTR_MIN_STACK_SIZE
	.align		4
.L_511:
        /*0c00*/ 	.byte	0x04, 0x12
        /*0c02*/ 	.short	(.L_513 - .L_512)
	.align		4
.L_512:
        /*0c04*/ 	.word	index@(_ZN10layer_norm31ln_parallel_residual_bwd_kernelINS_13Kernel_traitsI6__halfS2_S2_S2_fjLj2560ELj1ELj1ELj4ELj8ENS_18Kernel_traits_baseILj2560ES2_S2_S2_S2_fjLj128EEEEELb1ELb0ELb0EEEvNS_9BwdParamsE)
        /*0c08*/ 	.word	0x00000000


	//----- nvinfo : EIATTR_MIN_STACK_SIZE
	.align		4
.L_513:
        /*0c0c*/ 	.byte	0x04, 0x12
        /*0c0e*/ 	.short	(.L_515 - .L_514)
	.align		4
.L_514:
        /*0c10*/ 	.word	index@(_ZN10layer_norm31ln_parallel_residual_bwd_kernelINS_13Kernel_traitsI6__halfS2_S2_S2_fjLj2560ELj1ELj1ELj4ELj8ENS_18Kernel_traits_baseILj2560ES2_S2_S2_S2_fjLj128EEEEELb1ELb0ELb1EEEvNS_9BwdParamsE)
        /*0c14*/ 	.word	0x00000000


	//----- nvinfo : EIATTR_MIN_STACK_SIZE
	.align		4
.L_515:
        /*0c18*/ 	.byte	0x04, 0x12
        /*0c1a*/ 	.short	(.L_517 - .L_516)
	.align		4
.L_516:
        /*0c1c*/ 	.word	index@(_ZN10layer_norm22ln_bwd_finalize_kernelINS_22Kernel_traits_finalizeILj2560E6__halfS2_S2_S2_fjLb0ELj1024ELj4ENS_18Kernel_traits_baseILj2560ES2_S2_S2_S2_fjLj1024EEEEELb0ELb0EEEvNS_9BwdParamsE)
        /*0c20*/ 	.word	0x00000000


	//----- nvinfo : EIATTR_MIN_STACK_SIZE
	.align		4
.L_517:
        /*0c24*/ 	.byte	0x04, 0x12
        /*0c26*/ 	.short	(.L_519 - .L_518)
	.align		4
.L_518:
        /*0c28*/ 	.word	index@(_ZN10layer_norm40ln_parallel_residual_bwd_finalize_kernelINS_22Kernel_traits_finalizeILj2560E6__halfS2_S2_S2_fjLb0ELj1024ELj4ENS_18Kernel_traits_baseILj2560ES2_S2_S2_S2_fjLj1024EEEEELb0EEEvNS_9BwdParamsE)
        /*0c2c*/ 	.word	0x00000000


	//----- nvinfo : EIATTR_MIN_STACK_SIZE
	.align		4
.L_519:
        /*0c30*/ 	.byte	0x04, 0x12
        /*0c32*/ 	.short	(.L_521 - .L_520)
	.align		4
.L_520:
        /*0c34*/ 	.word	index@(_ZN10layer_norm31ln_parallel_residual_bwd_kernelINS_13Kernel_traitsI6__halfS2_S2_S2_fjLj2560ELj1ELj1ELj4ELj8ENS_18Kernel_traits_baseILj2560ES2_S2_S2_S2_fjLj128EEEEELb1ELb1ELb0EEEvNS_9BwdParamsE)
        /*0c38*/ 	.word	0x00000000


	//----- nvinfo : EIATTR_MIN_STACK_SIZE
	.align		4
.L_521:
        /*0c3c*/ 	.byte	0x04, 0x12
        /*0c3e*/ 	.short	(.L_523 - .L_522)
	.align		4
.L_522:
        /*0c40*/ 	.word	index@(_ZN10layer_norm22ln_bwd_finalize_kernelINS_22Kernel_traits_finalizeILj2560E6__halfS2_S2_S2_fjLb0ELj1024ELj4ENS_18Kernel_traits_baseILj2560ES2_S2_S2_S2_fjLj1024EEEEELb0ELb1EEEvNS_9BwdParamsE)
        /*0c44*/ 	.word	0x00000000


	//----- nvinfo : EIATTR_MIN_STACK_SIZE
	.align		4
.L_523:
        /*0c48*/ 	.byte	0x04, 0x12
        /*0c4a*/ 	.short	(.L_525 - .L_524)
	.align		4
.L_524:
        /*0c4c*/ 	.word	index@(_ZN10layer_norm40ln_parallel_residual_bwd_finalize_kernelINS_22Kernel_traits_finalizeILj2560E6__halfS2_S2_S2_fjLb0ELj1024ELj4ENS_18Kernel_traits_baseILj2560ES2_S2_S2_S2_fjLj1024EEEEELb1EEEvNS_9BwdParamsE)
        /*0c50*/ 	.word	0x00000000


	//----- nvinfo : EIATTR_MIN_STACK_SIZE
	.align		4
.L_525:
        /*0c54*/ 	.byte	0x04, 0x12
        /*0c56*/ 	.short	(.L_527 - .L_526)
	.align		4
.L_526:
        /*0c58*/ 	.word	index@(_ZN10layer_norm31ln_parallel_residual_bwd_kernelINS_13Kernel_traitsI6__halfS2_S2_S2_fjLj2560ELj1ELj1ELj4ELj8ENS_18Kernel_traits_baseILj2560ES2_S2_S2_S2_fjLj128EEEEELb1ELb1ELb1EEEvNS_9BwdParamsE)
        /*0c5c*/ 	.word	0x00000000


	//----- nvinfo : EIATTR_MIN_STACK_SIZE
	.align		4
.L_527:
        /*0c60*/ 	.byte	0x04, 0x12
        /*0c62*/ 	.short	(.L_529 - .L_528)
	.align		4
.L_528:
        /*0c64*/ 	.word	index@(_ZN10layer_norm31ln_parallel_residual_bwd_kernelINS_13Kernel_traitsIf13__nv_bfloat16S2_S2_fjLj2560ELj1ELj1ELj4ELj8ENS_18Kernel_traits_baseILj2560EfS2_S2_S2_fjLj128EEEEELb0ELb0ELb0EEEvNS_9BwdParamsE)
        /*0c68*/ 	.word	0x00000000


	//----- nvinfo : EIATTR_MIN_STACK_SIZE
	.align		4
.L_529:
        /*0c6c*/ 	.byte	0x04, 0x12
        /*0c6e*/ 	.short	(.L_531 - .L_530)
	.align		4
.L_530:
        /*0c70*/ 	.word	index@(_ZN10layer_norm31ln_parallel_residual_bwd_kernelINS_13Kernel_traitsIf13__nv_bfloat16S2_S2_fjLj2560ELj1ELj1ELj4ELj8ENS_18Kernel_traits_baseILj2560EfS2_S2_S2_fjLj128EEEEELb0ELb0ELb1EEEvNS_9BwdParamsE)
        /*0c74*/ 	.word	0x00000000


	//----- nvinfo : EIATTR_MIN_STACK_SIZE
	.align		4
.L_531:
        /*0c78*/ 	.byte	0x04, 0x12
        /*0c7a*/ 	.short	(.L_533 - .L_532)
	.align		4
.L_532:
        /*0c7c*/ 	.word	index@(_ZN10layer_norm31ln_parallel_residual_bwd_kernelINS_13Kernel_traitsIf13__nv_bfloat16S2_S2_fjLj2560ELj1ELj1ELj4ELj8ENS_18Kernel_traits_baseILj2560EfS2_S2_S2_fjLj128EEEEELb0ELb1ELb0EEEvNS_9BwdParamsE)
        /*0c80*/ 	.word	0x00000000


	//----- nvinfo : EIATTR_MIN_STACK_SIZE
	.align		4
.L_533:
        /*0c84*/ 	.byte	0x04, 0x12
        /*0c86*/ 	.short	(.L_535 - .L_534)
	.align		4
.L_534:
        /*0c88*/ 	.word	index@(_ZN10layer_norm31ln_parallel_residual_bwd_kernelINS_13Kernel_traitsIf13__nv_bfloat16S2_S2_fjLj2560ELj1ELj1ELj4ELj8ENS_18Kernel_traits_baseILj2560EfS2_S2_S2_fjLj128EEEEELb0ELb1ELb1EEEvNS_9BwdParamsE)
        /*0c8c*/ 	.word	0x00000000


	//----- nvinfo : EIATTR_MIN_STACK_SIZE
	.align		4
.L_535:
        /*0c90*/ 	.byte	0x04, 0x12
        /*0c92*/ 	.short	(.L_537 - .L_536)
	.align		4
.L_536:
        /*0c94*/ 	.word	index@(_ZN10layer_norm31ln_parallel_residual_bwd_kernelINS_13Kernel_traitsIf13__nv_bfloat16S2_S2_fjLj2560ELj1ELj1ELj4ELj8ENS_18Kernel_traits_baseILj2560EfS2_S2_S2_fjLj128EEEEELb1ELb0ELb0EEEvNS_9BwdParamsE)
        /*0c98*/ 	.word	0x00000000


	//----- nvinfo : EIATTR_MIN_STACK_SIZE
	.align		4
.L_537:
        /*0c9c*/ 	.byte	0x04, 0x12
        /*0c9e*/ 	.short	(.L_539 - .L_538)
	.align		4
.L_538:
        /*0ca0*/ 	.word	index@(_ZN10layer_norm31ln_parallel_residual_bwd_kernelINS_13Kernel_traitsIf13__nv_bfloat16S2_S2_fjLj2560ELj1ELj1ELj4ELj8ENS_18Kernel_traits_baseILj2560EfS2_S2_S2_fjLj128EEEEELb1ELb0ELb1EEEvNS_9BwdParamsE)
        /*0ca4*/ 	.word	0x00000000


	//----- nvinfo : EIATTR_MIN_STACK_SIZE
	.align		4
.L_539:
        /*0ca8*/ 	.byte	0x04, 0x12
        /*0caa*/ 	.short	(.L_541 - .L_540)
	.align		4
.L_540:
        /*0cac*/ 	.word	index@(_ZN10layer_norm22ln_bwd_finalize_kernelINS_22Kernel_traits_finalizeILj2560Ef13__nv_bfloat16S2_S2_fjLb0ELj1024ELj4ENS_18Kernel_traits_baseILj2560EfS2_S2_S2_fjLj1024EEEEELb0ELb0EEEvNS_9BwdParamsE)
        /*0cb0*/ 	.word	0x00000000


	//----- nvinfo : EIATTR_MIN_STACK_SIZE
	.align		4
.L_541:
        /*0cb4*/ 	.byte	0x04, 0x12
        /*0cb6*/ 	.short	(.L_543 - .L_542)
	.align		4
.L_542:
        /*0cb8*/ 	.word	index@(_ZN10layer_norm40ln_parallel_residual_bwd_finalize_kernelINS_22Kernel_traits_finalizeILj2560Ef13__nv_bfloat16S2_S2_fjLb0ELj1024ELj4ENS_18Kernel_traits_baseILj2560EfS2_S2_S2_fjLj1024EEEEELb0EEEvNS_9BwdParamsE)
        /*0cbc*/ 	.word	0x00000000


	//----- nvinfo : EIATTR_MIN_STACK_SIZE
	.align		4
.L_543:
        /*0cc0*/ 	.byte	0x04, 0x12
        /*0cc2*/ 	.short	(.L_545 - .L_544)
	.align		4
.L_544:
        /*0cc4*/ 	.word	index@(_ZN10layer_norm31ln_parallel_residual_bwd_kernelINS_13Kernel_traitsIf13__nv_bfloat16S2_S2_fjLj2560ELj1ELj1ELj4ELj8ENS_18Kernel_traits_baseILj2560EfS2_S2_S2_fjLj128EEEEELb1ELb1ELb0EEEvNS_9BwdParamsE)
        /*0cc8*/ 	.word	0x00000000


	//----- nvinfo : EIATTR_MIN_STACK_SIZE
	.align		4
.L_545:
        /*0ccc*/ 	.byte	0x04, 0x12
        /*0cce*/ 	.short	(.L_547 - .L_546)
	.align		4
.L_546:
        /*0cd0*/ 	.word	index@(_ZN10layer_norm22ln_bwd_finalize_kernelINS_22Kernel_traits_finalizeILj2560Ef13__nv_bfloat16S2_S2_fjLb0ELj1024ELj4ENS_18Kernel_traits_baseILj2560EfS2_S2_S2_fjLj1024EEEEELb0ELb1EEEvNS_9BwdParamsE)
        /*0cd4*/ 	.word	0x00000000


	//----- nvinfo : EIATTR_MIN_STACK_SIZE
	.align		4
.L_547:
        /*0cd8*/ 	.byte	0x04, 0x12
        /*0cda*/ 	.short	(.L_549 - .L_548)
	.align		4
.L_548:
        /*0cdc*/ 	.word	index@(_ZN10layer_norm40ln_parallel_residual_bwd_finalize_kernelINS_22Kernel_traits_finalizeILj2560Ef13__nv_bfloat16S2_S2_fjLb0ELj1024ELj4ENS_18Kernel_traits_baseILj2560EfS2_S2_S2_fjLj1024EEEEELb1EEEvNS_9BwdParamsE)
        /*0ce0*/ 	.word	0x00000000


	//----- nvinfo : EIATTR_MIN_STACK_SIZE
	.align		4
.L_549:
        /*0ce4*/ 	.byte	0x04, 0x12
        /*0ce6*/ 	.short	(.L_551 - .L_550)
	.align		4
.L_550:
        /*0ce8*/ 	.word	index@(_ZN10layer_norm31ln_parallel_residual_bwd_kernelINS_13Kernel_traitsIf13__nv_bfloat16S2_S2_fjLj2560ELj1ELj1ELj4ELj8ENS_18Kernel_traits_baseILj2560EfS2_S2_S2_fjLj128EEEEELb1ELb1ELb1EEEvNS_9BwdParamsE)
        /*0cec*/ 	.word	0x00000000


	//----- nvinfo : EIATTR_MIN_STACK_SIZE
	.align		4
.L_551:
        /*0cf0*/ 	.byte	0x04, 0x12
        /*0cf2*/ 	.short	(.L_553 - .L_552)
	.align		4
.L_552:
        /*0cf4*/ 	.word	index@(_ZN10layer_norm31ln_parallel_residual_bwd_kernelINS_13Kernel_traitsI13__nv_bfloat16S2_fS2_fjLj2560ELj1ELj1ELj4ELj8ENS_18Kernel_traits_baseILj2560ES2_S2_fS2_fjLj128EEEEELb0ELb0ELb0EEEvNS_9BwdParamsE)
        /*0cf8*/ 	.word	0x00000000


	//----- nvinfo : EIATTR_MIN_STACK_SIZE
	.align		4
.L_553:
        /*0cfc*/ 	.byte	0x04, 0x12
        /*0cfe*/ 	.short	(.L_555 - .L_554)
	.align		4
.L_554:
        /*0d00*/ 	.word	index@(_ZN10layer_norm31ln_parallel_residual_bwd_kernelINS_13Kernel_traitsI13__nv_bfloat16S2_fS2_fjLj2560ELj1ELj1ELj4ELj8ENS_18Kernel_traits_baseILj2560ES2_S2_fS2_fjLj128EEEEELb0ELb0ELb1EEEvNS_9BwdParamsE)
        /*0d04*/ 	.word	0x00000000


	//----- nvinfo : EIATTR_MIN_STACK_SIZE
	.align		4
.L_555:
        /*0d08*/ 	.byte	0x04, 0x12
        /*0d0a*/ 	.short	(.L_557 - .L_556)
	.align		4
.L_556:
        /*0d0c*/ 	.word	index@(_ZN10layer_norm31ln_parallel_residual_bwd_kernelINS_13Kernel_traitsI13__nv_bfloat16S2_fS2_fjLj2560ELj1ELj1ELj4ELj8ENS_18Kernel_traits_baseILj2560ES2_S2_fS2_fjLj128EEEEELb0ELb1ELb0EEEvNS_9BwdParamsE)
        /*0d10*/ 	.word	0x00000000


	//----- nvinfo : EIATTR_MIN_STACK_SIZE
	.align		4
.L_557:
        /*0d14*/ 	.byte	0x04, 0x12
        /*0d16*/ 	.short	(.L_559 - .L_558)
	.align		4
.L_558:
        /*0d18*/ 	.word	index@(_ZN10layer_norm31ln_parallel_residual_bwd_kernelINS_13Kernel_traitsI13__nv_bfloat16S2_fS2_fjLj2560ELj1ELj1ELj4ELj8ENS_18Kernel_traits_baseILj2560ES2_S2_fS2_fjLj128EEEEELb0ELb1ELb1EEEvNS_9BwdParamsE)
        /*0d1c*/ 	.word	0x00000000


	//----- nvinfo : EIATTR_MIN_STACK_SIZE
	.align		4
.L_559:
        /*0d20*/ 	.byte	0x04, 0x12
        /*0d22*/ 	.short	(.L_561 - .L_560)
	.align		4
.L_560:
        /*0d24*/ 	.word	index@(_ZN10layer_norm31ln_parallel_residual_bwd_kernelINS_13Kernel_traitsI13__nv_bfloat16S2_fS2_fjLj2560ELj1ELj1ELj4ELj8ENS_18Kernel_traits_baseILj2560ES2_S2_fS2_fjLj128EEEEELb1ELb0ELb0EEEvNS_9BwdParamsE)
        /*0d28*/ 	.word	0x00000000


	//----- nvinfo : EIATTR_MIN_STACK_SIZE
	.align		4
.L_561:
        /*0d2c*/ 	.byte	0x04, 0x12
        /*0d2e*/ 	.short	(.L_563 - .L_562)
	.align		4
.L_562:
        /*0d30*/ 	.word	index@(_ZN10layer_norm31ln_parallel_residual_bwd_kernelINS_13Kernel_traitsI13__nv_bfloat16S2_fS2_fjLj2560ELj1ELj1ELj4ELj8ENS_18Kernel_traits_baseILj2560ES2_S2_fS2_fjLj128EEEEELb1ELb0ELb1EEEvNS_9BwdParamsE)
        /*0d34*/ 	.word	0x00000000


	//----- nvinfo : EIATTR_MIN_STACK_SIZE
	.align		4
.L_563:
        /*0d38*/ 	.byte	0x04, 0x12
        /*0d3a*/ 	.short	(.L_565 - .L_564)
	.align		4
.L_564:
        /*0d3c*/ 	.word	index@(_ZN10layer_norm22ln_bwd_finalize_kernelINS_22Kernel_traits_finalizeILj2560E13__nv_bfloat16S2_fS2_fjLb0ELj1024ELj4ENS_18Kernel_traits_baseILj2560ES2_S2_fS2_fjLj1024EEEEELb0ELb0EEEvNS_9BwdParamsE)
        /*0d40*/ 	.word	0x00000000


	//----- nvinfo : EIATTR_MIN_STACK_SIZE
	.align		4
.L_565:
        /*0d44*/ 	.byte	0x04, 0x12
        /*0d46*/ 	.short	(.L_567 - .L_566)
	.align		4
.L_566:
        /*0d48*/ 	.word	index@(_ZN10layer_norm40ln_parallel_residual_bwd_finalize_kernelINS_22Kernel_traits_finalizeILj2560E13__nv_bfloat16S2_fS2_fjLb0ELj1024ELj4ENS_18Kernel_traits_baseILj2560ES2_S2_fS2_fjLj1024EEEEELb0EEEvNS_9BwdParamsE)
        /*0d4c*/ 	.word	0x00000000


	//----- nvinfo : EIATTR_MIN_STACK_SIZE
	.align		4
.L_567:
        /*0d50*/ 	.byte	0x04, 0x12
        /*0d52*/ 	.short	(.L_569 - .L_568)
	.align		4
.L_568:
        /*0d54*/ 	.word	index@(_ZN10layer_norm31ln_parallel_residual_bwd_kernelINS_13Kernel_traitsI13__nv_bfloat16S2_fS2_fjLj2560ELj1ELj1ELj4ELj8ENS_18Kernel_traits_baseILj2560ES2_S2_fS2_fjLj128EEEEELb1ELb1ELb0EEEvNS_9BwdParamsE)
        /*0d58*/ 	.word	0x00000000


	//----- nvinfo : EIATTR_MIN_STACK_SIZE
	.align		4
.L_569:
        /*0d5c*/ 	.byte	0x04, 0x12
        /*0d5e*/ 	.short	(.L_571 - .L_570)
	.align		4
.L_570:
        /*0d60*/ 	.word	index@(_ZN10layer_norm22ln_bwd_finalize_kernelINS_22Kernel_traits_finalizeILj2560E13__nv_bfloat16S2_fS2_fjLb0ELj1024ELj4ENS_18Kernel_traits_baseILj2560ES2_S2_fS2_fjLj1024EEEEELb0ELb1EEEvNS_9BwdParamsE)
        /*0d64*/ 	.word	0x00000000


	//----- nvinfo : EIATTR_MIN_STACK_SIZE
	.align		4
.L_571:
        /*0d68*/ 	.byte	0x04, 0x12
        /*0d6a*/ 	.short	(.L_573 - .L_572)
	.align		4
.L_572:
        /*0d6c*/ 	.word	index@(_ZN10layer_norm40ln_parallel_residual_bwd_finalize_kernelINS_22Kernel_traits_finalizeILj2560E13__nv_bfloat16S2_fS2_fjLb0ELj1024ELj4ENS_18Kernel_traits_baseILj2560ES2_S2_fS2_fjLj1024EEEEELb1EEEvNS_9BwdParamsE)
        /*0d70*/ 	.word	0x00000000


	//----- nvinfo : EIATTR_MIN_STACK_SIZE
	.align		4
.L_573:
        /*0d74*/ 	.byte	0x04, 0x12
        /*0d76*/ 	.short	(.L_575 - .L_574)
	.align		4
.L_574:
        /*0d78*/ 	.word	index@(_ZN10layer_norm31ln_parallel_residual_bwd_kernelINS_13Kernel_traitsI13__nv_bfloat16S2_fS2_fjLj2560ELj1ELj1ELj4ELj8ENS_18Kernel_traits_baseILj2560ES2_S2_fS2_fjLj128EEEEELb1ELb1ELb1EEEvNS_9BwdParamsE)
        /*0d7c*/ 	.word	0x00000000


	//----- nvinfo : EIATTR_MIN_STACK_SIZE
	.align		4
.L_575:
        /*0d80*/ 	.byte	0x04, 0x12
        /*0d82*/ 	.short	(.L_577 - .L_576)
	.align		4
.L_576:
        /*0d84*/ 	.word	index@(_ZN10layer_norm31ln_parallel_residual_bwd_kernelINS_13Kernel_traitsIf13__nv_bfloat16fS2_fjLj2560ELj1ELj1ELj4ELj8ENS_18Kernel_traits_baseILj2560EfS2_fS2_fjLj128EEEEELb0ELb0ELb0EEEvNS_9BwdParamsE)
        /*0d88*/ 	.word	0x00000000


	//----- nvinfo : EIATTR_MIN_STACK_SIZE
	.align		4
.L_577:
        /*0d8c*/ 	.byte	0x04, 0x12
        /*0d8e*/ 	.short	(.L_579 - .L_578)
	.align		4
.L_578:
        /*0d90*/ 	.word	index@(_ZN10layer_norm31ln_parallel_residual_bwd_kernelINS_13Kernel_traitsIf13__nv_bfloat16fS2_fjLj2560ELj1ELj1ELj4ELj8ENS_18Kernel_traits_baseILj2560EfS2_fS2_fjLj128EEEEELb0ELb0ELb1EEEvNS_9BwdParamsE)
        /*0d94*/ 	.word	0x00000000


	//----- nvinfo : EIATTR_MIN_STACK_SIZE
	.align		4
.L_579:
        /*0d98*/ 	.byte	0x04, 0x12
        /*0d9a*/ 	.short	(.L_581 - .L_580)
	.align		4
.L_580:
        /*0d9c*/ 	.word	index@(_ZN10layer_norm31ln_parallel_residual_bwd_kernelINS_13Kernel_traitsIf13__nv_bfloat16fS2_fjLj2560ELj1ELj1ELj4ELj8ENS_18Kernel_traits_baseILj2560EfS2_fS2_fjLj128EEEEELb0ELb1ELb0EEEvNS_9BwdParamsE)
        /*0da0*/ 	.word	0x00000000


	//----- nvinfo : EIATTR_MIN_STACK_SIZE
	.align		4
.L_581:
        /*0da4*/ 	.byte	0x04, 0x12
        /*0da6*/ 	.short	(.L_583 - .L_582)
	.align		4
.L_582:
        /*0da8*/ 	.word	index@(_ZN10layer_norm31ln_parallel_residual_bwd_kernelINS_13Kernel_traitsIf13__nv_bfloat16fS2_fjLj2560ELj1ELj1ELj4ELj8ENS_18Kernel_traits_baseILj2560EfS2_fS2_fjLj128EEEEELb0ELb1ELb1EEEvNS_9BwdParamsE)
        /*0dac*/ 	.word	0x00000000


	//----- nvinfo : EIATTR_MIN_STACK_SIZE
	.align		4
.L_583:
        /*0db0*/ 	.byte	0x04, 0x12
        /*0db2*/ 	.short	(.L_585 - .L_584)
	.align		4
.L_584:
        /*0db4*/ 	.word	index@(_ZN10layer_norm31ln_parallel_residual_bwd_kernelINS_13Kernel_traitsIf13__nv_bfloat16fS2_fjLj2560ELj1ELj1ELj4ELj8ENS_18Kernel_traits_baseILj2560EfS2_fS2_fjLj128EEEEELb1ELb0ELb0EEEvNS_9BwdParamsE)
        /*0db8*/ 	.word	0x00000000


	//----- nvinfo : EIATTR_MIN_STACK_SIZE
	.align		4
.L_585:
        /*0dbc*/ 	.byte	0x04, 0x12
        /*0dbe*/ 	.short	(.L_587 - .L_586)
	.align		4
.L_586:
        /*0dc0*/ 	.word	index@(_ZN10layer_norm31ln_parallel_residual_bwd_kernelINS_13Kernel_traitsIf13__nv_bfloat16fS2_fjLj2560ELj1ELj1ELj4ELj8ENS_18Kernel_traits_baseILj2560EfS2_fS2_fjLj128EEEEELb1ELb0ELb1EEEvNS_9BwdParamsE)
        /*0dc4*/ 	.word	0x00000000


	//----- nvinfo : EIATTR_MIN_STACK_SIZE
	.align		4
.L_587:
        /*0dc8*/ 	.byte	0x04, 0x12
        /*0dca*/ 	.short	(.L_589 - .L_588)
	.align		4
.L_588:
        /*0dcc*/ 	.word	index@(_ZN10layer_norm22ln_bwd_finalize_kernelINS_22Kernel_traits_finalizeILj2560Ef13__nv_bfloat16fS2_fjLb0ELj1024ELj4ENS_18Kernel_traits_baseILj2560EfS2_fS2_fjLj1024EEEEELb0ELb0EEEvNS_9BwdParamsE)
        /*0dd0*/ 	.word	0x00000000


	//----- nvinfo : EIATTR_MIN_STACK_SIZE
	.align		4
.L_589:
        /*0dd4*/ 	.byte	0x04, 0x12
        /*0dd6*/ 	.short	(.L_591 - .L_590)
	.align		4
.L_590:
        /*0dd8*/ 	.word	index@(_ZN10layer_norm40ln_parallel_residual_bwd_finalize_kernelINS_22Kernel_traits_finalizeILj2560Ef13__nv_bfloat16fS2_fjLb0ELj1024ELj4ENS_18Kernel_traits_baseILj2560EfS2_fS2_fjLj1024EEEEELb0EEEvNS_9BwdParamsE)
        /*0ddc*/ 	.word	0x00000000


	//----- nvinfo : EIATTR_MIN_STACK_SIZE
	.align		4
.L_591:
        /*0de0*/ 	.byte	0x04, 0x12
        /*0de2*/ 	.short	(.L_593 - .L_592)
	.align		4
.L_592:
        /*0de4*/ 	.word	index@(_ZN10layer_norm31ln_parallel_residual_bwd_kernelINS_13Kernel_traitsIf13__nv_bfloat16fS2_fjLj2560ELj1ELj1ELj4ELj8ENS_18Kernel_traits_baseILj2560EfS2_fS2_fjLj128EEEEELb1ELb1ELb0EEEvNS_9BwdParamsE)
        /*0de8*/ 	.word	0x00000000


	//----- nvinfo : EIATTR_MIN_STACK_SIZE
	.align		4
.L_593:
        /*0dec*/ 	.byte	0x04, 0x12
        /*0dee*/ 	.short	(.L_595 - .L_594)
	.align		4
.L_594:
        /*0df0*/ 	.word	index@(_ZN10layer_norm22ln_bwd_finalize_kernelINS_22Kernel_traits_finalizeILj2560Ef13__nv_bfloat16fS2_fjLb0ELj1024ELj4ENS_18Kernel_traits_baseILj2560EfS2_fS2_fjLj1024EEEEELb0ELb1EEEvNS_9BwdParamsE)
        /*0df4*/ 	.word	0x00000000


	//----- nvinfo : EIATTR_MIN_STACK_SIZE
	.align		4
.L_595:
        /*0df8*/ 	.byte	0x04, 0x12
        /*0dfa*/ 	.short	(.L_597 - .L_596)
	.align		4
.L_596:
        /*0dfc*/ 	.word	index@(_ZN10layer_norm40ln_parallel_residual_bwd_finalize_kernelINS_22Kernel_traits_finalizeILj2560Ef13__nv_bfloat16fS2_fjLb0ELj1024ELj4ENS_18Kernel_traits_baseILj2560EfS2_fS2_fjLj1024EEEEELb1EEEvNS_9BwdParamsE)
        /*0e00*/ 	.word	0x00000000


	//----- nvinfo : EIATTR_MIN_STACK_SIZE
	.align		4
.L_597:
        /*0e04*/ 	.byte	0x04, 0x12
        /*0e06*/ 	.short	(.L_599 - .L_598)
	.align		4
.L_598:
        /*0e08*/ 	.word	index@(_ZN10layer_norm31ln_parallel_residual_bwd_kernelINS_13Kernel_traitsIf13__nv_bfloat16fS2_fjLj2560ELj1ELj1ELj4ELj8ENS_18Kernel_traits_baseILj2560EfS2_fS2_fjLj128EEEEELb1ELb1ELb1EEEvNS_9BwdParamsE)
        /*0e0c*/ 	.word	0x00000000


	//----- nvinfo : EIATTR_MIN_STACK_SIZE
	.align		4
.L_599:
        /*0e10*/ 	.byte	0x04, 0x12
        /*0e12*/ 	.short	(.L_601 - .L_600)
	.align		4
.L_600:
        /*0e14*/ 	.word	index@(_ZN10layer_norm31ln_parallel_residual_bwd_kernelINS_13Kernel_traitsIf6__halfS2_S2_fjLj2560ELj1ELj1ELj4ELj8ENS_18Kernel_traits_baseILj2560EfS2_S2_S2_fjLj128EEEEELb0ELb0ELb0EEEvNS_9BwdParamsE)
        /*0e18*/ 	.word	0x00000000


	//----- nvinfo : EIATTR_MIN_STACK_SIZE
	.align		4
.L_601:
        /*0e1c*/ 	.byte	0x04, 0x12
        /*0e1e*/ 	.short	(.L_603 - .L_602)
	.align		4
.L_602:
        /*0e20*/ 	.word	index@(_ZN10layer_norm31ln_parallel_residual_bwd_kernelINS_13Kernel_traitsIf6__halfS2_S2_fjLj2560ELj1ELj1ELj4ELj8ENS_18Kernel_traits_baseILj2560EfS2_S2_S2_fjLj128EEEEELb0ELb0ELb1EEEvNS_9BwdParamsE)
        /*0e24*/ 	.word	0x00000000


	//----- nvinfo : EIATTR_MIN_STACK_SIZE
	.align		4
.L_603:
        /*0e28*/ 	.byte	0x04, 0x12
        /*0e2a*/ 	.short	(.L_605 - .L_604)
	.align		4
.L_604:
        /*0e2c*/ 	.word	index@(_ZN10layer_norm31ln_parallel_residual_bwd_kernelINS_13Kernel_traitsIf6__halfS2_S2_fjLj2560ELj1ELj1ELj4ELj8ENS_18Kernel_traits_baseILj2560EfS2_S2_S2_fjLj128EEEEELb0ELb1ELb0EEEvNS_9BwdParamsE)
        /*0e30*/ 	.word	0x00000000


	//----- nvinfo : EIATTR_MIN_STACK_SIZE
	.align		4
.L_605:
        /*0e34*/ 	.byte	0x04, 0x12
        /*0e36*/ 	.short	(.L_607 - .L_606)
	.align		4
.L_606:
        /*0e38*/ 	.word	index@(_ZN10layer_norm31ln_parallel_residual_bwd_kernelINS_13Kernel_traitsIf6__halfS2_S2_fjLj2560ELj1ELj1ELj4ELj8ENS_18Kernel_traits_baseILj2560EfS2_S2_S2_fjLj128EEEEELb0ELb1ELb1EEEvNS_9BwdParamsE)
        /*0e3c*/ 	.word	0x00000000


	//----- nvinfo : EIATTR_MIN_STACK_SIZE
	.align		4
.L_607:
        /*0e40*/ 	.byte	0x04, 0x12
        /*0e42*/ 	.short	(.L_609 - .L_608)
	.align		4
.L_608:
        /*0e44*/ 	.word	index@(_ZN10layer_norm31ln_parallel_residual_bwd_kernelINS_13Kernel_traitsIf6__halfS2_S2_fjLj2560ELj1ELj1ELj4ELj8ENS_18Kernel_traits_baseILj2560EfS2_S2_S2_fjLj128EEEEELb1ELb0ELb0EEEvNS_9BwdParamsE)
        /*0e48*/ 	.word	0x00000000


	//----- nvinfo : EIATTR_MIN_STACK_SIZE
	.align		4
.L_609:
        /*0e4c*/ 	.byte	0x04, 0x12
        /*0e4e*/ 	.short	(.L_611 - .L_610)
	.align		4
.L_610:
        /*0e50*/ 	.word	index@(_ZN10layer_norm31ln_parallel_residual_bwd_kernelINS_13Kernel_traitsIf6__halfS2_S2_fjLj2560ELj1ELj1ELj4ELj8ENS_18Kernel_traits_baseILj2560EfS2_S2_S2_fjLj128EEEEELb1ELb0ELb1EEEvNS_9BwdParamsE)
        /*0e54*/ 	.word	0x00000000


	//----- nvinfo : EIATTR_MIN_STACK_SIZE
	.align		4
.L_611:
        /*0e58*/ 	.byte	0x04, 0x12
        /*0e5a*/ 	.short	(.L_613 - .L_612)
	.align		4
.L_612:
        /*0e5c*/ 	.word	index@(_ZN10layer_norm22ln_bwd_finalize_kernelINS_22Kernel_traits_finalizeILj2560Ef6__halfS2_S2_fjLb0ELj1024ELj4ENS_18Kernel_traits_baseILj2560EfS2_S2_S2_fjLj1024EEEEELb0ELb0EEEvNS_9BwdParamsE)
        /*0e60*/ 	.word	0x00000000


	//----- nvinfo : EIATTR_MIN_STACK_SIZE
	.align		4
.L_613:
        /*0e64*/ 	.byte	0x04, 0x12
        /*0e66*/ 	.short	(.L_615 - .L_614)
	.align		4
.L_614:
        /*0e68*/ 	.word	index@(_ZN10layer_norm40ln_parallel_residual_bwd_finalize_kernelINS_22Kernel_traits_finalizeILj2560Ef6__halfS2_S2_fjLb0ELj1024ELj4ENS_18Kernel_traits_baseILj2560EfS2_S2_S2_fjLj1024EEEEELb0EEEvNS_9BwdParamsE)
        /*0e6c*/ 	.word	0x00000000


	//----- nvinfo : EIATTR_MIN_STACK_SIZE
	.align		4
.L_615:
        /*0e70*/ 	.byte	0x04, 0x12
        /*0e72*/ 	.short	(.L_617 - .L_616)
	.align		4
.L_616:
        /*0e74*/ 	.word	index@(_ZN10layer_norm31ln_parallel_residual_bwd_kernelINS_13Kernel_traitsIf6__halfS2_S2_fjLj2560ELj1ELj1ELj4ELj8ENS_18Kernel_traits_baseILj2560EfS2_S2_S2_fjLj128EEEEELb1ELb1ELb0EEEvNS_9BwdParamsE)
        /*0e78*/ 	.word	0x00000000


	//----- nvinfo : EIATTR_MIN_STACK_SIZE
	.align		4
.L_617:
        /*0e7c*/ 	.byte	0x04, 0x12
        /*0e7e*/ 	.short	(.L_619 - .L_618)
	.align		4
.L_618:
        /*0e80*/ 	.word	index@(_ZN10layer_norm22ln_bwd_finalize_kernelINS_22Kernel_traits_finalizeILj2560Ef6__halfS2_S2_fjLb0ELj1024ELj4ENS_18Kernel_traits_baseILj2560EfS2_S2_S2_fjLj1024EEEEELb0ELb1EEEvNS_9BwdParamsE)
        /*0e84*/ 	.word	0x00000000


	//----- nvinfo : EIATTR_MIN_STACK_SIZE
	.align		4
.L_619:
        /*0e88*/ 	.byte	0x04, 0x12
        /*0e8a*/ 	.short	(.L_621 - .L_620)
	.align		4
.L_620:
        /*0e8c*/ 	.word	index@(_ZN10layer_norm40ln_parallel_residual_bwd_finalize_kernelINS_22Kernel_traits_finalizeILj2560Ef6__halfS2_S2_fjLb0ELj1024ELj4ENS_18Kernel_traits_baseILj2560EfS2_S2_S2_fjLj1024EEEEELb1EEEvNS_9BwdParamsE)
        /*0e90*/ 	.word	0x00000000


	//----- nvinfo : EIATTR_MIN_STACK_SIZE
	.align		4
.L_621:
        /*0e94*/ 	.byte	0x04, 0x12
        /*0e96*/ 	.short	(.L_623 - .L_622)
	.align		4
.L_622:
        /*0e98*/ 	.word	index@(_ZN10layer_norm31ln_parallel_residual_bwd_kernelINS_13Kernel_traitsIf6__halfS2_S2_fjLj2560ELj1ELj1ELj4ELj8ENS_18Kernel_traits_baseILj2560EfS2_S2_S2_fjLj128EEEEELb1ELb1ELb1EEEvNS_9BwdParamsE)
        /*0e9c*/ 	.word	0x00000000


	//----- nvinfo : EIATTR_MIN_STACK_SIZE
	.align		4
.L_623:
        /*0ea0*/ 	.byte	0x04, 0x12
        /*0ea2*/ 	.short	(.L_625 - .L_624)
	.align		4
.L_624:
        /*0ea4*/ 	.word	index@(_ZN10layer_norm31ln_parallel_residual_bwd_kernelINS_13Kernel_traitsI6__halfS2_fS2_fjLj2560ELj1ELj1ELj4ELj8ENS_18Kernel_traits_baseILj2560ES2_S2_fS2_fjLj128EEEEELb0ELb0ELb0EEEvNS_9BwdParamsE)
        /*0ea8*/ 	.word	0x00000000


	//----- nvinfo : EIATTR_MIN_STACK_SIZE
	.align		4
.L_625:
        /*0eac*/ 	.byte	0x04, 0x12
        /*0eae*/ 	.short	(.L_627 - .L_626)
	.align		4
.L_626:
        /*0eb0*/ 	.word	index@(_ZN10layer_norm31ln_parallel_residual_bwd_kernelINS_13Kernel_traitsI6__halfS2_fS2_fjLj2560ELj1ELj1ELj4ELj8ENS_18Kernel_traits_baseILj2560ES2_S2_fS2_fjLj128EEEEELb0ELb0ELb1EEEvNS_9BwdParamsE)
        /*0eb4*/ 	.word	0x00000000


	//----- nvinfo : EIATTR_MIN_STACK_SIZE
	.align		4
.L_627:
        /*0eb8*/ 	.byte	0x04, 0x12
        /*0eba*/ 	.short	(.L_629 - .L_628)
	.align		4
.L_628:
        /*0ebc*/ 	.word	index@(_ZN10layer_norm31ln_parallel_residual_bwd_kernelINS_13Kernel_traitsI6__halfS2_fS2_fjLj2560ELj1ELj1ELj4ELj8ENS_18Kernel_traits_baseILj2560ES2_S2_fS2_fjLj128EEEEELb0ELb1ELb0EEEvNS_9BwdParamsE)
        /*0ec0*/ 	.word	0x00000000


	//----- nvinfo : EIATTR_MIN_STACK_SIZE
	.align		4
.L_629:
        /*0ec4*/ 	.byte	0x04, 0x12
        /*0ec6*/ 	.short	(.L_631 - .L_630)
	.align		4
.L_630:
        /*0ec8*/ 	.word	index@(_ZN10layer_norm31ln_parallel_residual_bwd_kernelINS_13Kernel_traitsI6__halfS2_fS2_fjLj2560ELj1ELj1ELj4ELj8ENS_18Kernel_traits_baseILj2560ES2_S2_fS2_fjLj128EEEEELb0ELb1ELb1EEEvNS_9BwdParamsE)
        /*0ecc*/ 	.word	0x00000000


	//----- nvinfo : EIATTR_MIN_STACK_SIZE
	.align		4
.L_631:
        /*0ed0*/ 	.byte	0x04, 0x12
        /*0ed2*/ 	.short	(.L_633 - .L_632)
	.align		4
.L_632:
        /*0ed4*/ 	.word	index@(_ZN10layer_norm31ln_parallel_residual_bwd_kernelINS_13Kernel_traitsI6__halfS2_fS2_fjLj2560ELj1ELj1ELj4ELj8ENS_18Kernel_traits_baseILj2560ES2_S2_fS2_fjLj128EEEEELb1ELb0ELb0EEEvNS_9BwdParamsE)
        /*0ed8*/ 	.word	0x00000000


	//----- nvinfo : EIATTR_MIN_STACK_SIZE
	.align		4
.L_633:
        /*0edc*/ 	.byte	0x04, 0x12
        /*0ede*/ 	.short	(.L_635 - .L_634)
	.align		4
.L_634:
        /*0ee0*/ 	.word	index@(_ZN10layer_norm31ln_parallel_residual_bwd_kernelINS_13Kernel_traitsI6__halfS2_fS2_fjLj2560ELj1ELj1ELj4ELj8ENS_18Kernel_traits_baseILj2560ES2_S2_fS2_fjLj128EEEEELb1ELb0ELb1EEEvNS_9BwdParamsE)
        /*0ee4*/ 	.word	0x00000000


	//----- nvinfo : EIATTR_MIN_STACK_SIZE
	.align		4
.L_635:
        /*0ee8*/ 	.byte	0x04, 0x12
        /*0eea*/ 	.short	(.L_637 - .L_636)
	.align		4
.L_636:
        /*0eec*/ 	.word	index@(_ZN10layer_norm22ln_bwd_finalize_kernelINS_22Kernel_traits_finalizeILj2560E6__halfS2_fS2_fjLb0ELj1024ELj4ENS_18Kernel_traits_baseILj2560ES2_S2_fS2_fjLj1024EEEEELb0ELb0EEEvNS_9BwdParamsE)
        /*0ef0*/ 	.word	0x00000000


	//----- nvinfo : EIATTR_MIN_STACK_SIZE
	.align		4
.L_637:
        /*0ef4*/ 	.byte	0x04, 0x12
        /*0ef6*/ 	.short	(.L_639 - .L_638)
	.align		4
.L_638:
        /*0ef8*/ 	.word	index@(_ZN10layer_norm40ln_parallel_residual_bwd_finalize_kernelINS_22Kernel_traits_finalizeILj2560E6__halfS2_fS2_fjLb0ELj1024ELj4ENS_18Kernel_traits_baseILj2560ES2_S2_fS2_fjLj1024EEEEELb0EEEvNS_9BwdParamsE)
        /*0efc*/ 	.word	0x00000000


	//----- nvinfo : EIATTR_MIN_STACK_SIZE
	.align		4
.L_639:
        /*0f00*/ 	.byte	0x04, 0x12
        /*0f02*/ 	.short	(.L_641 - .L_640)
	.align		4
.L_640:
        /*0f04*/ 	.word	index@(_ZN10layer_norm31ln_parallel_residual_bwd_kernelINS_13Kernel_traitsI6__halfS2_fS2_fjLj2560ELj1ELj1ELj4ELj8ENS_18Kernel_traits_baseILj2560ES2_S2_fS2_fjLj128EEEEELb1ELb1ELb0EEEvNS_9BwdParamsE)
        /*0f08*/ 	.word	0x00000000


	//----- nvinfo : EIATTR_MIN_STACK_SIZE
	.align		4
.L_641:
        /*0f0c*/ 	.byte	0x04, 0x12
        /*0f0e*/ 	.short	(.L_643 - .L_642)
	.align		4
.L_642:
        /*0f10*/ 	.word	index@(_ZN10layer_norm22ln_bwd_finalize_kernelINS_22Kernel_traits_finalizeILj2560E6__halfS2_fS2_fjLb0ELj1024ELj4ENS_18Kernel_traits_baseILj2560ES2_S2_fS2_fjLj1024EEEEELb0ELb1EEEvNS_9BwdParamsE)
        /*0f14*/ 	.word	0x00000000


	//----- nvinfo : EIATTR_MIN_STACK_SIZE
	.align		4
.L_643:
        /*0f18*/ 	.byte	0x04, 0x12
        /*0f1a*/ 	.short	(.L_645 - .L_644)
	.align		4
.L_644:
        /*0f1c*/ 	.word	index@(_ZN10layer_norm40ln_parallel_residual_bwd_finalize_kernelINS_22Kernel_traits_finalizeILj2560E6__halfS2_fS2_fjLb0ELj1024ELj4ENS_18Kernel_traits_baseILj2560ES2_S2_fS2_fjLj1024EEEEELb1EEEvNS_9BwdParamsE)
        /*0f20*/ 	.word	0x00000000


	//----- nvinfo : EIATTR_MIN_STACK_SIZE
	.align		4
.L_645:
        /*0f24*/ 	.byte	0x04, 0x12
        /*0f26*/ 	.short	(.L_647 - .L_646)
	.align		4
.L_646:
        /*0f28*/ 	.word	index@(_ZN10layer_norm31ln_parallel_residual_bwd_kernelINS_13Kernel_traitsI6__halfS2_fS2_fjLj2560ELj1ELj1ELj4ELj8ENS_18Kernel_traits_baseILj2560ES2_S2_fS2_fjLj128EEEEELb1ELb1ELb1EEEvNS_9BwdParamsE)
        /*0f2c*/ 	.word	0x00000000


	//----- nvinfo : EIATTR_MIN_STACK_SIZE
	.align		4
.L_647:
        /*0f30*/ 	.byte	0x04, 0x12
        /*0f32*/ 	.short	(.L_649 - .L_648)
	.align		4
.L_648:
        /*0f34*/ 	.word	index@(_ZN10layer_norm31ln_parallel_residual_bwd_kernelINS_13Kernel_traitsIf6__halffS2_fjLj2560ELj1ELj1ELj4ELj8ENS_18Kernel_traits_baseILj2560EfS2_fS2_fjLj128EEEEELb0ELb0ELb0EEEvNS_9BwdParamsE)
        /*0f38*/ 	.word	0x00000000


	//----- nvinfo : EIATTR_MIN_STACK_SIZE
	.align		4
.L_649:
        /*0f3c*/ 	.byte	0x04, 0x12
        /*0f3e*/ 	.short	(.L_651 - .L_650)
	.align		4
.L_650:
        /*0f40*/ 	.word	index@(_ZN10layer_norm31ln_parallel_residual_bwd_kernelINS_13Kernel_traitsIf6__halffS2_fjLj2560ELj1ELj1ELj4ELj8ENS_18Kernel_traits_baseILj2560EfS2_fS2_fjLj128EEEEELb0ELb0ELb1EEEvNS_9BwdParamsE)
        /*0f44*/ 	.word	0x00000000


	//----- nvinfo : EIATTR_MIN_STACK_SIZE
	.align		4
.L_651:
        /*0f48*/ 	.byte	0x04, 0x12
        /*0f4a*/ 	.short	(.L_653 - .L_652)
	.align		4
.L_652:
        /*0f4c*/ 	.word	index@(_ZN10layer_norm31ln_parallel_residual_bwd_kernelINS_13Kernel_traitsIf6__halffS2_fjLj2560ELj1ELj1ELj4ELj8ENS_18Kernel_traits_baseILj2560EfS2_fS2_fjLj128EEEEELb0ELb1ELb0EEEvNS_9BwdParamsE)
        /*0f50*/ 	.word	0x00000000


	//----- nvinfo : EIATTR_MIN_STACK_SIZE
	.align		4
.L_653:
        /*0f54*/ 	.byte	0x04, 0x12
        /*0f56*/ 	.short	(.L_655 - .L_654)
	.align		4
.L_654:
        /*0f58*/ 	.word	index@(_ZN10layer_norm31ln_parallel_residual_bwd_kernelINS_13Kernel_traitsIf6__halffS2_fjLj2560ELj1ELj1ELj4ELj8ENS_18Kernel_traits_baseILj2560EfS2_fS2_fjLj128EEEEELb0ELb1ELb1EEEvNS_9BwdParamsE)
        /*0f5c*/ 	.word	0x00000000


	//----- nvinfo : EIATTR_MIN_STACK_SIZE
	.align		4
.L_655:
        /*0f60*/ 	.byte	0x04, 0x12
        /*0f62*/ 	.short	(.L_657 - .L_656)
	.align		4
.L_656:
        /*0f64*/ 	.word	index@(_ZN10layer_norm31ln_parallel_residual_bwd_kernelINS_13Kernel_traitsIf6__halffS2_fjLj2560ELj1ELj1ELj4ELj8ENS_18Kernel_traits_baseILj2560EfS2_fS2_fjLj128EEEEELb1ELb0ELb0EEEvNS_9BwdParamsE)
        /*0f68*/ 	.word	0x00000000


	//----- nvinfo : EIATTR_MIN_STACK_SIZE
	.align		4
.L_657:
        /*0f6c*/ 	.byte	0x04, 0x12
        /*0f6e*/ 	.short	(.L_659 - .L_658)
	.align		4
.L_658:
        /*0f70*/ 	.word	index@(_ZN10layer_norm31ln_parallel_residual_bwd_kernelINS_13Kernel_traitsIf6__halffS2_fjLj2560ELj1ELj1ELj4ELj8ENS_18Kernel_traits_baseILj2560EfS2_fS2_fjLj128EEEEELb1ELb0ELb1EEEvNS_9BwdParamsE)
        /*0f74*/ 	.word	0x00000000


	//----- nvinfo : EIATTR_MIN_STACK_SIZE
	.align		4
.L_659:
        /*0f78*/ 	.byte	0x04, 0x12
        /*0f7a*/ 	.short	(.L_661 - .L_660)
	.align		4
.L_660:
        /*0f7c*/ 	.word	index@(_ZN10layer_norm22ln_bwd_finalize_kernelINS_22Kernel_traits_finalizeILj2560Ef6__halffS2_fjLb0ELj1024ELj4ENS_18Kernel_traits_baseILj2560EfS2_fS2_fjLj1024EEEEELb0ELb0EEEvNS_9BwdParamsE)
        /*0f80*/ 	.word	0x00000000


	//----- nvinfo : EIATTR_MIN_STACK_SIZE
	.align		4
.L_661:
        /*0f84*/ 	.byte	0x04, 0x12
        /*0f86*/ 	.short	(.L_663 - .L_662)
	.align		4
.L_662:
        /*0f88*/ 	.word	index@(_ZN10layer_norm40ln_parallel_residual_bwd_finalize_kernelINS_22Kernel_traits_finalizeILj2560Ef6__halffS2_fjLb0ELj1024ELj4ENS_18Kernel_traits_baseILj2560EfS2_fS2_fjLj1024EEEEELb0EEEvNS_9BwdParamsE)
        /*0f8c*/ 	.word	0x00000000


	//----- nvinfo : EIATTR_MIN_STACK_SIZE
	.align		4
.L_663:
        /*0f90*/ 	.byte	0x04, 0x12
        /*0f92*/ 	.short	(.L_665 - .L_664)
	.align		4
.L_664:
        /*0f94*/ 	.word	index@(_ZN10layer_norm31ln_parallel_residual_bwd_kernelINS_13Kernel_traitsIf6__halffS2_fjLj2560ELj1ELj1ELj4ELj8ENS_18Kernel_traits_baseILj2560EfS2_fS2_fjLj128EEEEELb1ELb1ELb0EEEvNS_9BwdParamsE)
        /*0f98*/ 	.word	0x00000000


	//----- nvinfo : EIATTR_MIN_STACK_SIZE
	.align		4
.L_665:
        /*0f9c*/ 	.byte	0x04, 0x12
        /*0f9e*/ 	.short	(.L_667 - .L_666)
	.align		4
.L_666:
        /*0fa0*/ 	.word	index@(_ZN10layer_norm22ln_bwd_finalize_kernelINS_22Kernel_traits_finalizeILj2560Ef6__halffS2_fjLb0ELj1024ELj4ENS_18Kernel_traits_baseILj2560EfS2_fS2_fjLj1024EEEEELb0ELb1EEEvNS_9BwdParamsE)
        /*0fa4*/ 	.word	0x00000000


	//----- nvinfo : EIATTR_MIN_STACK_SIZE
	.align		4
.L_667:
        /*0fa8*/ 	.byte	0x04, 0x12
        /*0faa*/ 	.short	(.L_669 - .L_668)
	.align		4
.L_668:
        /*0fac*/ 	.word	index@(_ZN10layer_norm40ln_parallel_residual_bwd_finalize_kernelINS_22Kernel_traits_finalizeILj2560Ef6__halffS2_fjLb0ELj1024ELj4ENS_18Kernel_traits_baseILj2560EfS2_fS2_fjLj1024EEEEELb1EEEvNS_9BwdParamsE)
        /*0fb0*/ 	.word	0x00000000


	//----- nvinfo : EIATTR_MIN_STACK_SIZE
	.align		4
.L_669:
        /*0fb4*/ 	.byte	0x04, 0x12
        /*0fb6*/ 	.short	(.L_671 - .L_670)
	.align		4
.L_670:
        /*0fb8*/ 	.word	index@(_ZN10layer_norm31ln_parallel_residual_bwd_kernelINS_13Kernel_traitsIf6__halffS2_fjLj2560ELj1ELj1ELj4ELj8ENS_18Kernel_traits_baseILj2560EfS2_fS2_fjLj128EEEEELb1ELb1ELb1EEEvNS_9BwdParamsE)
        /*0fbc*/ 	.word	0x00000000


	//----- nvinfo : EIATTR_MIN_STACK_SIZE
	.align		4
.L_671:
        /*0fc0*/ 	.byte	0x04, 0x12
        /*0fc2*/ 	.short	(.L_673 - .L_672)
	.align		4
.L_672:
        /*0fc4*/ 	.word	index@(_ZN10layer_norm31ln_parallel_residual_bwd_kernelINS_13Kernel_traitsI6__halfffffjLj2560ELj1ELj1ELj4ELj16ENS_18Kernel_traits_baseILj2560ES2_ffffjLj128EEEEELb0ELb0ELb0EEEvNS_9BwdParamsE)
        /*0fc8*/ 	.word	0x00000000


	//----- nvinfo : EIATTR_MIN_STACK_SIZE
	.align		4
.L_673:
        /*0fcc*/ 	.byte	0x04, 0x12
        /*0fce*/ 	.short	(.L_675 - .L_674)
	.align		4
.L_674:
        /*0fd0*/ 	.word	index@(_ZN10layer_norm31ln_parallel_residual_bwd_kernelINS_13Kernel_traitsI6__halfffffjLj2560ELj1ELj1ELj4ELj16ENS_18Kernel_traits_baseILj2560ES2_ffffjLj128EEEEELb0ELb0ELb1EEEvNS_9BwdParamsE)
        /*0fd4*/ 	.word	0x00000000


	//----- nvinfo : EIATTR_MIN_STACK_SIZE
	.align		4
.L_675:
        /*0fd8*/ 	.byte	0x04, 0x12
        /*0fda*/ 	.short	(.L_677 - .L_676)
	.align		4
.L_676:
        /*0fdc*/ 	.word	index@(_ZN10layer_norm31ln_parallel_residual_bwd_kernelINS_13Kernel_traitsI6__halfffffjLj2560ELj1ELj1ELj4ELj16ENS_18Kernel_traits_baseILj2560ES2_ffffjLj128EEEEELb0ELb1ELb0EEEvNS_9BwdParamsE)
        /*0fe0*/ 	.word	0x00000000


	//----- nvinfo : EIATTR_MIN_STACK_SIZE
	.align		4
.L_677:
        /*0fe4*/ 	.byte	0x04, 0x12
        /*0fe6*/ 	.short	(.L_679 - .L_678)
	.align		4
.L_678:
        /*0fe8*/ 	.word	index@(_ZN10layer_norm31ln_parallel_residual_bwd_kernelINS_13Kernel_traitsI6__halfffffjLj2560ELj1ELj1ELj4ELj16ENS_18Kernel_traits_baseILj2560ES2_ffffjLj128EEEEELb0ELb1ELb1EEEvNS_9BwdParamsE)
        /*0fec*/ 	.word	0x00000000


	//----- nvinfo : EIATTR_MIN_STACK_SIZE
	.align		4
.L_679:
        /*0ff0*/ 	.byte	0x04, 0x12
        /*0ff2*/ 	.short	(.L_681 - .L_680)
	.align		4
.L_680:
        /*0ff4*/ 	.word	index@(_ZN10layer_norm31ln_parallel_residual_bwd_kernelINS_13Kernel_traitsI6__halfffffjLj2560ELj1ELj1ELj4ELj16ENS_18Kernel_traits_baseILj2560ES2_ffffjLj128EEEEELb1ELb0ELb0EEEvNS_9BwdParamsE)
        /*0ff8*/ 	.word	0x00000000


	//----- nvinfo : EIATTR_MIN_STACK_SIZE
	.align		4
.L_681:
        /*0ffc*/ 	.byte	0x04, 0x12
        /*0ffe*/ 	.short	(.L_683 - .L_682)
	.align		4
.L_682:
        /*1000*/ 	.word	index@(_ZN10layer_norm31ln_parallel_residual_bwd_kernelINS_13Kernel_traitsI6__halfffffjLj2560ELj1ELj1ELj4ELj16ENS_18Kernel_traits_baseILj2560ES2_ffffjLj128EEEEELb1ELb0ELb1EEEvNS_9BwdParamsE)
        /*1004*/ 	.word	0x00000000


	//----- nvinfo : EIATTR_MIN_STACK_SIZE
	.align		4
.L_683:
        /*1008*/ 	.byte	0x04, 0x12
        /*100a*/ 	.short	(.L_685 - .L_684)
	.align		4
.L_684:
        /*100c*/ 	.word	index@(_ZN10layer_norm22ln_bwd_finalize_kernelINS_22Kernel_traits_finalizeILj2560E6__halfffffjLb0ELj1024ELj4ENS_18Kernel_traits_baseILj2560ES2_ffffjLj1024EEEEELb0ELb0EEEvNS_9BwdParamsE)
        /*1010*/ 	.word	0x00000000


	//----- nvinfo : EIATTR_MIN_STACK_SIZE
	.align		4
.L_685:
        /*1014*/ 	.byte	0x04, 0x12
        /*1016*/ 	.short	(.L_687 - .L_686)
	.align		4
.L_686:
        /*1018*/ 	.word	index@(_ZN10layer_norm40ln_parallel_residual_bwd_finalize_kernelINS_22Kernel_traits_finalizeILj2560E6__halfffffjLb0ELj1024ELj4ENS_18Kernel_traits_baseILj2560ES2_ffffjLj1024EEEEELb0EEEvNS_9BwdParamsE)
        /*101c*/ 	.word	0x00000000


	//----- nvinfo : EIATTR_MIN_STACK_SIZE
	.align		4
.L_687:
        /*1020*/ 	.byte	0x04, 0x12
        /*1022*/ 	.short	(.L_689 - .L_688)
	.align		4
.L_688:
        /*1024*/ 	.word	index@(_ZN10layer_norm31ln_parallel_residual_bwd_kernelINS_13Kernel_traitsI6__halfffffjLj2560ELj1ELj1ELj4ELj16ENS_18Kernel_traits_baseILj2560ES2_ffffjLj128EEEEELb1ELb1ELb0EEEvNS_9BwdParamsE)
        /*1028*/ 	.word	0x00000000


	//----- nvinfo : EIATTR_MIN_STACK_SIZE
	.align		4
.L_689:
        /*102c*/ 	.byte	0x04, 0x12
        /*102e*/ 	.short	(.L_691 - .L_690)
	.align		4
.L_690:
        /*1030*/ 	.word	index@(_ZN10layer_norm22ln_bwd_finalize_kernelINS_22Kernel_traits_finalizeILj2560E6__halfffffjLb0ELj1024ELj4ENS_18Kernel_traits_baseILj2560ES2_ffffjLj1024EEEEELb0ELb1EEEvNS_9BwdParamsE)
        /*1034*/ 	.word	0x00000000


	//----- nvinfo : EIATTR_MIN_STACK_SIZE
	.align		4
.L_691:
        /*1038*/ 	.byte	0x04, 0x12
        /*103a*/ 	.short	(.L_693 - .L_692)
	.align		4
.L_692:
        /*103c*/ 	.word	index@(_ZN10layer_norm40ln_parallel_residual_bwd_finalize_kernelINS_22Kernel_traits_finalizeILj2560E6__halfffffjLb0ELj1024ELj4ENS_18Kernel_traits_baseILj2560ES2_ffffjLj1024EEEEELb1EEEvNS_9BwdParamsE)
        /*1040*/ 	.word	0x00000000


	//----- nvinfo : EIATTR_MIN_STACK_SIZE
	.align		4
.L_693:
        /*1044*/ 	.byte	0x04, 0x12
        /*1046*/ 	.short	(.L_695 - .L_694)
	.align		4
.L_694:
        /*1048*/ 	.word	index@(_ZN10layer_norm31ln_parallel_residual_bwd_kernelINS_13Kernel_traitsI6__halfffffjLj2560ELj1ELj1ELj4ELj16ENS_18Kernel_traits_baseILj2560ES2_ffffjLj128EEEEELb1ELb1ELb1EEEvNS_9BwdParamsE)
        /*104c*/ 	.word	0x00000000


	//----- nvinfo : EIATTR_MIN_STACK_SIZE
	.align		4
.L_695:
        /*1050*/ 	.byte	0x04, 0x12
        /*1052*/ 	.short	(.L_697 - .L_696)
	.align		4
.L_696:
        /*1054*/ 	.word	index@(_ZN10layer_norm31ln_parallel_residual_bwd_kernelINS_13Kernel_traitsIfffffjLj2560ELj1ELj1ELj4ELj16ENS_18Kernel_traits_baseILj2560EfffffjLj128EEEEELb0ELb0ELb0EEEvNS_9BwdParamsE)
        /*1058*/ 	.word	0x00000000


	//----- nvinfo : EIATTR_MIN_STACK_SIZE
	.align		4
.L_697:
        /*105c*/ 	.byte	0x04, 0x12
        /*105e*/ 	.short	(.L_699 - .L_698)
	.align		4
.L_698:
        /*1060*/ 	.word	index@(_ZN10layer_norm31ln_parallel_residual_bwd_kernelINS_13Kernel_traitsIfffffjLj2560ELj1ELj1ELj4ELj16ENS_18Kernel_traits_baseILj2560EfffffjLj128EEEEELb0ELb0ELb1EEEvNS_9BwdParamsE)
        /*1064*/ 	.word	0x00000000


	//----- nvinfo : EIATTR_MIN_STACK_SIZE
	.align		4
.L_699:
        /*1068*/ 	.byte	0x04, 0x12
        /*106a*/ 	.short	(.L_701 - .L_700)
	.align		4
.L_700:
        /*106c*/ 	.word	index@(_ZN10layer_norm31ln_parallel_residual_bwd_kernelINS_13Kernel_traitsIfffffjLj2560ELj1ELj1ELj4ELj16ENS_18Kernel_traits_baseILj2560EfffffjLj128EEEEELb0ELb1ELb0EEEvNS_9BwdParamsE)
        /*1070*/ 	.word	0x00000000


	//----- nvinfo : EIATTR_MIN_STACK_SIZE
	.align		4
.L_701:
        /*1074*/ 	.byte	0x04, 0x12
        /*1076*/ 	.short	(.L_703 - .L_702)
	.align		4
.L_702:
        /*1078*/ 	.word	index@(_ZN10layer_norm31ln_parallel_residual_bwd_kernelINS_13Kernel_traitsIfffffjLj2560ELj1ELj1ELj4ELj16ENS_18Kernel_traits_baseILj2560EfffffjLj128EEEEELb0ELb1ELb1EEEvNS_9BwdParamsE)
        /*107c*/ 	.word	0x00000000


	//----- nvinfo : EIATTR_MIN_STACK_SIZE
	.align		4
.L_703:
        /*1080*/ 	.byte	0x04, 0x12
        /*1082*/ 	.short	(.L_705 - .L_704)
	.align		4
.L_704:
        /*1084*/ 	.word	index@(_ZN10layer_norm31ln_parallel_residual_bwd_kernelINS_13Kernel_traitsIfffffjLj2560ELj1ELj1ELj4ELj16ENS_18Kernel_traits_baseILj2560EfffffjLj128EEEEELb1ELb0ELb0EEEvNS_9BwdParamsE)
        /*1088*/ 	.word	0x00000000


	//----- nvinfo : EIATTR_MIN_STACK_SIZE
	.align		4
.L_705:
        /*108c*/ 	.byte	0x04, 0x12
        /*108e*/ 	.short	(.L_707 - .L_706)
	.align		4
.L_706:
        /*1090*/ 	.word	index@(_ZN10layer_norm31ln_parallel_residual_bwd_kernelINS_13Kernel_traitsIfffffjLj2560ELj1ELj1ELj4ELj16ENS_18Kernel_traits_baseILj2560EfffffjLj128EEEEELb1ELb0ELb1EEEvNS_9BwdParamsE)
        /*1094*/ 	.word	0x00000000


	//----- nvinfo : EIATTR_MIN_STACK_SIZE
	.align		4
.L_707:
        /*1098*/ 	.byte	0x04, 0x12
        /*109a*/ 	.short	(.L_709 - .L_708)
	.align		4
.L_708:
        /*109c*/ 	.word	index@(_ZN10layer_norm22ln_bwd_finalize_kernelINS_22Kernel_traits_finalizeILj2560EfffffjLb0ELj1024ELj4ENS_18Kernel_traits_baseILj2560EfffffjLj1024EEEEELb0ELb0EEEvNS_9BwdParamsE)
        /*10a0*/ 	.word	0x00000000


	//----- nvinfo : EIATTR_MIN_STACK_SIZE
	.align		4
.L_709:
        /*10a4*/ 	.byte	0x04, 0x12
        /*10a6*/ 	.short	(.L_711 - .L_710)
	.align		4
.L_710:
        /*10a8*/ 	.word	index@(_ZN10layer_norm40ln_parallel_residual_bwd_finalize_kernelINS_22Kernel_traits_finalizeILj2560EfffffjLb0ELj1024ELj4ENS_18Kernel_traits_baseILj2560EfffffjLj1024EEEEELb0EEEvNS_9BwdParamsE)
        /*10ac*/ 	.word	0x00000000


	//----- nvinfo : EIATTR_MIN_STACK_SIZE
	.align		4
.L_711:
        /*10b0*/ 	.byte	0x04, 0x12
        /*10b2*/ 	.short	(.L_713 - .L_712)
	.align		4
.L_712:
        /*10b4*/ 	.word	index@(_ZN10layer_norm31ln_parallel_residual_bwd_kernelINS_13Kernel_traitsIfffffjLj2560ELj1ELj1ELj4ELj16ENS_18Kernel_traits_baseILj2560EfffffjLj128EEEEELb1ELb1ELb0EEEvNS_9BwdParamsE)
        /*10b8*/ 	.word	0x00000000


	//----- nvinfo : EIATTR_MIN_STACK_SIZE
	.align		4
.L_713:
        /*10bc*/ 	.byte	0x04, 0x12
        /*10be*/ 	.short	(.L_715 - .L_714)
	.align		4
.L_714:
        /*10c0*/ 	.word	index@(_ZN10layer_norm22ln_bwd_finalize_kernelINS_22Kernel_traits_finalizeILj2560EfffffjLb0ELj1024ELj4ENS_18Kernel_traits_baseILj2560EfffffjLj1024EEEEELb0ELb1EEEvNS_9BwdParamsE)
        /*10c4*/ 	.word	0x00000000


	//----- nvinfo : EIATTR_MIN_STACK_SIZE
	.align		4
.L_715:
        /*10c8*/ 	.byte	0x04, 0x12
        /*10ca*/ 	.short	(.L_717 - .L_716)
	.align		4
.L_716:
        /*10cc*/ 	.word	index@(_ZN10layer_norm40ln_parallel_residual_bwd_finalize_kernelINS_22Kernel_traits_finalizeILj2560EfffffjLb0ELj1024ELj4ENS_18Kernel_traits_baseILj2560EfffffjLj1024EEEEELb1EEEvNS_9BwdParamsE)
        /*10d0*/ 	.word	0x00000000


	//----- nvinfo : EIATTR_MIN_STACK_SIZE
	.align		4
.L_717:
        /*10d4*/ 	.byte	0x04, 0x12
        /*10d6*/ 	.short	(.L_719 - .L_718)
	.align		4
.L_718:
        /*10d8*/ 	.word	index@(_ZN10layer_norm31ln_parallel_residual_bwd_kernelINS_13Kernel_traitsIfffffjLj2560ELj1ELj1ELj4ELj16ENS_18Kernel_traits_baseILj2560EfffffjLj128EEEEELb1ELb1ELb1EEEvNS_9BwdParamsE)
        /*10dc*/ 	.word	0x00000000
.L_719:


//--------------------- .nv.compat                --------------------------
	.section	.nv.compat,"",@"SHT_CUDA_COMPAT_INFO"
	.align	4
        /*0000*/ 	.byte	0x02, 0x09, 0x01, 0x00, 0x02, 0x02, 0x01, 0x00, 0x02, 0x05, 0x05, 0x00, 0x03, 0x07, 0x01, 0x01
        /*0010*/ 	.byte	0x02, 0x03, 0x00, 0x00, 0x02, 0x06, 0x01, 0x00, 0x04, 0x0b, 0x08, 0x00, 0x09, 0x00, 0x00, 0x00
        /*0020*/ 	.byte	0x00, 0x00, 0x00, 0x00


//--------------------- .nv.info._ZN10layer_norm31ln_parallel_residual_bwd_kernelINS_13Kernel_traitsI13__nv_bfloat16S2_S2_S2_fjLj2560ELj1ELj1ELj4ELj8ENS_18Kernel_traits_baseILj2560ES2_S2_S2_S2_fjLj128EEEEELb0ELb0ELb0EEEvNS_9BwdParamsE --------------------------
	.section	.nv.info._ZN10layer_norm31ln_parallel_residual_bwd_kernelINS_13Kernel_traitsI13__nv_bfloat16S2_S2_S2_fjLj2560ELj1ELj1ELj4ELj8ENS_18Kernel_traits_baseILj2560ES2_S2_S2_S2_fjLj128EEEEELb0ELb0ELb0EEEvNS_9BwdParamsE,"",@"SHT_CUDA_INFO"
	.sectionflags	@""
	.align	4


	//----- nvinfo : EIATTR_CUDA_API_VERSION
	.align		4
        /*0000*/ 	.byte	0x04, 0x37
        /*0002*/ 	.short	(.L_721 - .L_720)
.L_720:
        /*0004*/ 	.word	0x00000082


	//----- nvinfo : EIATTR_KPARAM_INFO
	.align		4
.L_721:
        /*0008*/ 	.byte	0x04, 0x17
        /*000a*/ 	.short	(.L_723 - .L_722)
.L_722:
        /*000c*/ 	.word	0x00000000
        /*0010*/ 	.short	0x0000
        /*0012*/ 	.short	0x0000
        /*0014*/ 	.byte	0x00, 0xf0, 0xa1, 0x04


	//----- nvinfo : EIATTR_SPARSE_MMA_MASK
	.align		4
.L_723:
        /*0018*/ 	.byte	0x03, 0x50
        /*001a*/ 	.short	0x0000


	//----- nvinfo : EIATTR_MAXREG_COUNT
	.align		4
        /*001c*/ 	.byte	0x03, 0x1b
        /*001e*/ 	.short	0x00ff


	//----- nvinfo : EIATTR_NUM_BARRIERS
	.align		4
        /*0020*/ 	.byte	0x02, 0x4c
        /*0022*/ 	.byte	0x01
	.zero		1


	//----- nvinfo : EIATTR_MERCURY_ISA_VERSION
	.align		4
        /*0024*/ 	.byte	0x03, 0x5f
        /*0026*/ 	.short	0x0101


	//----- nvinfo : EIATTR_COOP_GROUP_MASK_REGIDS
	.align		4
        /*0028*/ 	.byte	0x04, 0x29
        /*002a*/ 	.short	(.L_725 - .L_724)


	//   ....[0]....
.L_724:
        /*002c*/ 	.word	0xffffffff


	//   ....[1]....
        /*0030*/ 	.word	0xffffffff


	//   ....[2]....
        /*0034*/ 	.word	0xffffffff


	//   ....[3]....
        /*0038*/ 	.word	0xffffffff


	//   ....[4]....
        /*003c*/ 	.word	0xffffffff


	//   ....[5]....
        /*0040*/ 	.word	0xffffffff


	//   ....[6]....
        /*0044*/ 	.word	0xffffffff


	//   ....[7]....
        /*0048*/ 	.word	0xffffffff


	//   ....[8]....
        /*004c*/ 	.word	0xffffffff


	//   ....[9]....
        /*0050*/ 	.word	0xffffffff


	//----- nvinfo : EIATTR_COOP_GROUP_INSTR_OFFSETS
	.align		4
.L_725:
        /*0054*/ 	.byte	0x04, 0x28
        /*0056*/ 	.short	(.L_727 - .L_726)


	//   ....[0]....
.L_726:
        /*0058*/ 	.word	0x00002820


	//   ....[1]....
        /*005c*/ 	.word	0x00002840


	//   ....[2]....
        /*0060*/ 	.word	0x00002870


	//   ....[3]....
        /*0064*/ 	.word	0x00002880


	//   ....[4]....
        /*0068*/ 	.word	0x000028c0


	//   ....[5]....
        /*006c*/ 	.word	0x000028d0


	//   ....[6]....
        /*0070*/ 	.word	0x00002910


	//   ....[7]....
        /*0074*/ 	.word	0x00002920


	//   ....[8]....
        /*0078*/ 	.word	0x00002950


	//   ....[9]....
        /*007c*/ 	.word	0x00002960


	//----- nvinfo : EIATTR_VRC_CTA_INIT_COUNT
	.align		4
.L_727:
        /*0080*/ 	.byte	0x02, 0x4a
	.zero		1
	.zero		1


	//----- nvinfo : EIATTR_EXIT_INSTR_OFFSETS
	.align		4
        /*0084*/ 	.byte	0x04, 0x1c
        /*0086*/ 	.short	(.L_729 - .L_728)


	//   ....[0]....
.L_728:
        /*0088*/ 	.word	0x00008340


	//   ....[1]....
        /*008c*/ 	.word	0x00008410


	//----- nvinfo : EIATTR_MAX_THREADS
	.align		4
.L_729:
        /*0090*/ 	.byte	0x04, 0x05
        /*0092*/ 	.short	(.L_731 - .L_730)
.L_730:
        /*0094*/ 	.word	0x00000080
        /*0098*/ 	.word	0x00000001
        /*009c*/ 	.word	0x00000001


	//----- nvinfo : EIATTR_CRS_STACK_SIZE
	.align		4
.L_731:
        /*00a0*/ 	.byte	0x04, 0x1e
        /*00a2*/ 	.short	(.L_733 - .L_732)
.L_732:
        /*00a4*/ 	.word	0x00000000


	//----- nvinfo : EIATTR_CBANK_PARAM_SIZE
	.align		4
.L_733:
        /*00a8*/ 	.byte	0x03, 0x19
        /*00aa*/ 	.short	0x0128


	//----- nvinfo : EIATTR_PARAM_CBANK
	.align		4
        /*00ac*/ 	.byte	0x04, 0x0a
        /*00ae*/ 	.short	(.L_735 - .L_734)
	.align		4
.L_734:
        /*00b0*/ 	.word	index@(.nv.constant0._ZN10layer_norm31ln_parallel_residual_bwd_kernelINS_13Kernel_traitsI13__nv_bfloat16S2_S2_S2_fjLj2560ELj1ELj1ELj4ELj8ENS_18Kernel_traits_baseILj2560ES2_S2_S2_S2_fjLj128EEEEELb0ELb0ELb0EEEvNS_9BwdParamsE)
        /*00b4*/ 	.short	0x0380
        /*00b6*/ 	.short	0x0128


	//----- nvinfo : EIATTR_SW_WAR
	.align		4
.L_735:
        /*00b8*/ 	.byte	0x04, 0x36
        /*00ba*/ 	.short	(.L_737 - .L_736)
.L_736:
        /*00bc*/ 	.word	0x00000008
.L_737:


//--------------------- .nv.info._ZN10layer_norm31ln_parallel_residual_bwd_kernelINS_13Kernel_traitsI13__nv_bfloat16S2_S2_S2_fjLj2560ELj1ELj1ELj4ELj8ENS_18Kernel_traits_baseILj2560ES2_S2_S2_S2_fjLj128EEEEELb0ELb0ELb1EEEvNS_9BwdParamsE --------------------------
	.section	.nv.info._ZN10layer_norm31ln_parallel_residual_bwd_kernelINS_13Kernel_traitsI13__nv_bfloat16S2_S2_S2_fjLj2560ELj1ELj1ELj4ELj8ENS_18Kernel_traits_baseILj2560ES2_S2_S2_S2_fjLj128EEEEELb0ELb0ELb1EEEvNS_9BwdParamsE,"",@"SHT_CUDA_INFO"
	.sectionflags	@""
	.align	4


	//----- nvinfo : EIATTR_CUDA_API_VERSION
	.align		4
        /*0000*/ 	.byte	0x04, 0x37
        /*0002*/ 	.short	(.L_739 - .L_738)
.L_738:
        /*0004*/ 	.word	0x00000082


	//----- nvinfo : EIATTR_KPARAM_INFO
	.align		4
.L_739:
        /*0008*/ 	.byte	0x04, 0x17
        /*000a*/ 	.short	(.L_741 - .L_740)
.L_740:
        /*000c*/ 	.word	0x00000000
        /*0010*/ 	.short	0x0000
        /*0012*/ 	.short	0x0000
        /*0014*/ 	.byte	0x00, 0xf0, 0xa1, 0x04


	//----- nvinfo : EIATTR_SPARSE_MMA_MASK
	.align		4
.L_741:
        /*0018*/ 	.byte	0x03, 0x50
        /*001a*/ 	.short	0x0000


	//----- nvinfo : EIATTR_MAXREG_COUNT
	.align		4
        /*001c*/ 	.byte	0x03, 0x1b
        /*001e*/ 	.short	0x00ff


	//----- nvinfo : EIATTR_NUM_BARRIERS
	.align		4
        /*0020*/ 	.byte	0x02, 0x4c
        /*0022*/ 	.byte	0x01
	.zero		1


	//----- nvinfo : EIATTR_MERCURY_ISA_VERSION
	.align		4
        /*0024*/ 	.byte	0x03, 0x5f
        /*0026*/ 	.short	0x0101


	//----- nvinfo : EIATTR_COOP_GROUP_MASK_REGIDS
	.align		4
        /*0028*/ 	.byte	0x04, 0x29
        /*002a*/ 	.short	(.L_743 - .L_742)


	//   ....[0]....
.L_742:
        /*002c*/ 	.word	0xffffffff


	//   ....[1]....
        /*0030*/ 	.word	0xffffffff


	//   ....[2]....
        /*0034*/ 	.word	0xffffffff


	//   ....[3]....
        /*0038*/ 	.word	0xffffffff


	//   ....[4]....
        /*003c*/ 	.word	0xffffffff


	//   ....[5]....
        /*0040*/ 	.word	0xffffffff


	//   ....[6]....
        /*0044*/ 	.word	0xffffffff


	//   ....[7]....
        /*0048*/ 	.word	0xffffffff


	//   ....[8]....
        /*004c*/ 	.word	0xffffffff


	//   ....[9]....
        /*0050*/ 	.word	0xffffffff


	//----- nvinfo : EIATTR_COOP_GROUP_INSTR_OFFSETS
	.align		4
.L_743:
        /*0054*/ 	.byte	0x04, 0x28
        /*0056*/ 	.short	(.L_745 - .L_744)


	//   ....[0]....
.L_744:
        /*0058*/ 	.word	0x00001d20


	//   ....[1]....
        /*005c*/ 	.word	0x00001d30


	//   ....[2]....
        /*0060*/ 	.word	0x00001d60


	//   ....[3]....
        /*0064*/ 	.word	0x00001d70


	//   ....[4]....
        /*0068*/ 	.word	0x00001da0


	//   ....[5]....
        /*006c*/ 	.word	0x00001db0


	//   ....[6]....
        /*0070*/ 	.word	0x00001df0


	//   ....[7]....
        /*0074*/ 	.word	0x00001e00


	//   ....[8]....
        /*0078*/ 	.word	0x00001e30


	//   ....[9]....
        /*007c*/ 	.word	0x00001e40


	//----- nvinfo : EIATTR_VRC_CTA_INIT_COUNT
	.align		4
.L_745:
        /*0080*/ 	.byte	0x02, 0x4a
	.zero		1
	.zero		1


	//----- nvinfo : EIATTR_EXIT_INSTR_OFFSETS
	.align		4
        /*0084*/ 	.byte	0x04, 0x1c
        /*0086*/ 	.short	(.L_747 - .L_746)


	//   ....[0]....
.L_746:
        /*0088*/ 	.word	0x00007b50


	//----- nvinfo : EIATTR_MAX_THREADS
	.align		4
.L_747:
        /*008c*/ 	.byte	0x04, 0x05
        /*008e*/ 	.short	(.L_749 - .L_748)
.L_748:
        /*0090*/ 	.word	0x00000080
        /*0094*/ 	.word	0x00000001
        /*0098*/ 	.word	0x00000001


	//----- nvinfo : EIATTR_CRS_STACK_SIZE
	.align		4
.L_749:
        /*009c*/ 	.byte	0x04, 0x1e
        /*009e*/ 	.short	(.L_751 - .L_750)
.L_750:
        /*00a0*/ 	.word	0x00000000


	//----- nvinfo : EIATTR_CBANK_PARAM_SIZE
	.align		4
.L_751:
        /*00a4*/ 	.byte	0x03, 0x19
        /*00a6*/ 	.short	0x0128


	//----- nvinfo : EIATTR_PARAM_CBANK
	.align		4
        /*00a8*/ 	.byte	0x04, 0x0a
        /*00aa*/ 	.short	(.L_753 - .L_752)
	.align		4
.L_752:
        /*00ac*/ 	.word	index@(.nv.constant0._ZN10layer_norm31ln_parallel_residual_bwd_kernelINS_13Kernel_traitsI13__nv_bfloat16S2_S2_S2_fjLj2560ELj1ELj1ELj4ELj8ENS_18Kernel_traits_baseILj2560ES2_S2_S2_S2_fjLj128EEEEELb0ELb0ELb1EEEvNS_9BwdParamsE)
        /*00b0*/ 	.short	0x0380
        /*00b2*/ 	.short	0x0128


	//----- nvinfo : EIATTR_SW_WAR
	.align		4
.L_753:
        /*00b4*/ 	.byte	0x04, 0x36
        /*00b6*/ 	.short	(.L_755 - .L_754)
.L_754:
        /*00b8*/ 	.word	0x00000008
.L_755:


//--------------------- .nv.info._ZN10layer_norm31ln_parallel_residual_bwd_kernelINS_13Kernel_traitsI13__nv_bfloat16S2_S2_S2_fjLj2560ELj1ELj1ELj4ELj8ENS_18Kernel_traits_baseILj2560ES2_S2_S2_S2_fjLj128EEEEELb0ELb1ELb0EEEvNS_9BwdParamsE --------------------------
	.section	.nv.info._ZN10layer_norm31ln_parallel_residual_bwd_kernelINS_13Kernel_traitsI13__nv_bfloat16S2_S2_S2_fjLj2560ELj1ELj1ELj4ELj8ENS_18Kernel_traits_baseILj2560ES2_S2_S2_S2_fjLj128EEEEELb0ELb1ELb0EEEvNS_9BwdParamsE,"",@"SHT_CUDA_INFO"
	.sectionflags	@""
	.align	4


	//----- nvinfo : EIATTR_CUDA_API_VERSION
	.align		4
        /*0000*/ 	.byte	0x04, 0x37
        /*0002*/ 	.short	(.L_757 - .L_756)
.L_756:
        /*0004*/ 	.word	0x00000082


	//----- nvinfo : EIATTR_KPARAM_INFO
	.align		4
.L_757:
        /*0008*/ 	.byte	0x04, 0x17
        /*000a*/ 	.short	(.L_759 - .L_758)
.L_758:
        /*000c*/ 	.word	0x00000000
        /*0010*/ 	.short	0x0000
        /*0012*/ 	.short	0x0000
        /*0014*/ 	.byte	0x00, 0xf0, 0xa1, 0x04


	//----- nvinfo : EIATTR_SPARSE_MMA_MASK
	.align		4
.L_759:
        /*0018*/ 	.byte	0x03, 0x50
        /*001a*/ 	.short	0x0000


	//----- nvinfo : EIATTR_MAXREG_COUNT
	.align		4
        /*001c*/ 	.byte	0x03, 0x1b
        /*001e*/ 	.short	0x00ff


	//----- nvinfo : EIATTR_NUM_BARRIERS
	.align		4
        /*0020*/ 	.byte	0x02, 0x4c
        /*0022*/ 	.byte	0x01
	.zero		1


	//----- nvinfo : EIATTR_MERCURY_ISA_VERSION
	.align		4
        /*0024*/ 	.byte	0x03, 0x5f
        /*0026*/ 	.short	0x0101


	//----- nvinfo : EIATTR_COOP_GROUP_MASK_REGIDS
	.align		4
        /*0028*/ 	.byte	0x04, 0x29
        /*002a*/ 	.short	(.L_761 - .L_760)


	//   ....[0]....
.L_760:
        /*002c*/ 	.word	0xffffffff


	//   ....[1]....
        /*0030*/ 	.word	0xffffffff


	//   ....[2]....
        /*0034*/ 	.word	0xffffffff


	//   ....[3]....
        /*0038*/ 	.word	0xffffffff


	//   ....[4]....
        /*003c*/ 	.word	0xffffffff


	//   ....[5]....
        /*0040*/ 	.word	0xffffffff


	//   ....[6]....
        /*0044*/ 	.word	0xffffffff


	//   ....[7]....
        /*0048*/ 	.word	0xffffffff


	//   ....[8]....
        /*004c*/ 	.word	0xffffffff


	//   ....[9]....
        /*0050*/ 	.word	0xffffffff


	//----- nvinfo : EIATTR_COOP_GROUP_INSTR_OFFSETS
	.align		4
.L_761:
        /*0054*/ 	.byte	0x04, 0x28
        /*0056*/ 	.short	(.L_763 - .L_762)


	//   ....[0]....
.L_762:
        /*0058*/ 	.word	0x00001b10


	//   ....[1]....
        /*005c*/ 	.word	0x00001b30


	//   ....[2]....
        /*0060*/ 	.word	0x00001b70


	//   ....[3]....
        /*0064*/ 	.word	0x00001b80


	//   ....[4]....
        /*0068*/ 	.word	0x00001bc0


	//   ....[5]....
        /*006c*/ 	.word	0x00001bd0


	//   ....[6]....
        /*0070*/ 	.word	0x00001c00


	//   ....[7]....
        /*0074*/ 	.word	0x00001c10


	//   ....[8]....
        /*0078*/ 	.word	0x00001c40


	//   ....[9]....
        /*007c*/ 	.word	0x00001c50


	//----- nvinfo : EIATTR_VRC_CTA_INIT_COUNT
	.align		4
.L_763:
        /*0080*/ 	.byte	0x02, 0x4a
	.zero		1
	.zero		1


	//----- nvinfo : EIATTR_EXIT_INSTR_OFFSETS
	.align		4
        /*0084*/ 	.byte	0x04, 0x1c
        /*0086*/ 	.short	(.L_765 - .L_764)


	//   ....[0]....
.L_764:
        /*0088*/ 	.word	0x000073c0


	//   ....[1]....
        /*008c*/ 	.word	0x00007440


	//----- nvinfo : EIATTR_MAX_THREADS
	.align		4
.L_765:
        /*0090*/ 	.byte	0x04, 0x05
        /*0092*/ 	.short	(.L_767 - .L_766)
.L_766:
        /*0094*/ 	.word	0x00000080
        /*0098*/ 	.word	0x00000001
        /*009c*/ 	.word	0x00000001


	//----- nvinfo : EIATTR_CRS_STACK_SIZE
	.align		4
.L_767:
        /*00a0*/ 	.byte	0x04, 0x1e
        /*00a2*/ 	.short	(.L_769 - .L_768)
.L_768:
        /*00a4*/ 	.word	0x00000000


	//----- nvinfo : EIATTR_CBANK_PARAM_SIZE
	.align		4
.L_769:
        /*00a8*/ 	.byte	0x03, 0x19
        /*00aa*/ 	.short	0x0128


	//----- nvinfo : EIATTR_PARAM_CBANK
	.align		4
        /*00ac*/ 	.byte	0x04, 0x0a
        /*00ae*/ 	.short	(.L_771 - .L_770)
	.align		4
.L_770:
        /*00b0*/ 	.word	index@(.nv.constant0._ZN10layer_norm31ln_parallel_residual_bwd_kernelINS_13Kernel_traitsI13__nv_bfloat16S2_S2_S2_fjLj2560ELj1ELj1ELj4ELj8ENS_18Kernel_traits_baseILj2560ES2_S2_S2_S2_fjLj128EEEEELb0ELb1ELb0EEEvNS_9BwdParamsE)
        /*00b4*/ 	.short	0x0380
        /*00b6*/ 	.short	0x0128


	//----- nvinfo : EIATTR_SW_WAR
	.align		4
.L_771:
        /*00b8*/ 	.byte	0x04, 0x36
        /*00ba*/ 	.short	(.L_773 - .L_772)
.L_772:
        /*00bc*/ 	.word	0x00000008
.L_773:


//--------------------- .nv.info._ZN10layer_norm31ln_parallel_residual_bwd_kernelINS_13Kernel_traitsI13__nv_bfloat16S2_S2_S2_fjLj2560ELj1ELj1ELj4ELj8ENS_18Kernel_traits_baseILj2560ES2_S2_S2_S2_fjLj128EEEEELb0ELb1ELb1EEEvNS_9BwdParamsE --------------------------
	.section	.nv.info._ZN10layer_norm31ln_parallel_residual_bwd_kernelINS_13Kernel_traitsI13__nv_bfloat16S2_S2_S2_fjLj2560ELj1ELj1ELj4ELj8ENS_18Kernel_traits_baseILj2560ES2_S2_S2_S2_fjLj128EEEEELb0ELb1ELb1EEEvNS_9BwdParamsE,"",@"SHT_CUDA_INFO"
	.sectionflags	@""
	.align	4


	//----- nvinfo : EIATTR_CUDA_API_VERSION
	.align		4
        /*0000*/ 	.byte	0x04, 0x37
        /*0002*/ 	.short	(.L_775 - .L_774)
.L_774:
        /*0004*/ 	.word	0x00000082


	//----- nvinfo : EIATTR_KPARAM_INFO
	.align		4
.L_775:
        /*0008*/ 	.byte	0x04, 0x17
        /*000a*/ 	.short	(.L_777 - .L_776)
.L_776:
        /*000c*/ 	.word	0x00000000
        /*0010*/ 	.short	0x0000
        /*0012*/ 	.short	0x0000
        /*0014*/ 	.byte	0x00, 0xf0, 0xa1, 0x04


	//----- nvinfo : EIATTR_SPARSE_MMA_MASK
	.align		4
.L_777:
        /*0018*/ 	.byte	0x03, 0x50
        /*001a*/ 	.short	0x0000


	//----- nvinfo : EIATTR_MAXREG_COUNT
	.align		4
        /*001c*/ 	.byte	0x03, 0x1b
        /*001e*/ 	.short	0x00ff


	//----- nvinfo : EIATTR_NUM_BARRIERS
	.align		4
        /*0020*/ 	.byte	0x02, 0x4c
        /*0022*/ 	.byte	0x01
	.zero		1


	//----- nvinfo : EIATTR_MERCURY_ISA_VERSION
	.align		4
        /*0024*/ 	.byte	0x03, 0x5f
        /*0026*/ 	.short	0x0101


	//----- nvinfo : EIATTR_COOP_GROUP_MASK_REGIDS
	.align		4
        /*0028*/ 	.byte	0x04, 0x29
        /*002a*/ 	.short	(.L_779 - .L_778)


	//   ....[0]....
.L_778:
        /*002c*/ 	.word	0xffffffff


	//   ....[1]....
        /*0030*/ 	.word	0xffffffff


	//   ....[2]....
        /*0034*/ 	.word	0xffffffff


	//   ....[3]....
        /*0038*/ 	.word	0xffffffff


	//   ....[4]....
        /*003c*/ 	.word	0xffffffff


	//   ....[5]....
        /*0040*/ 	.word	0xffffffff


	//   ....[6]....
        /*0044*/ 	.word	0xffffffff


	//   ....[7]....
        /*0048*/ 	.word	0xffffffff


	//   ....[8]....
        /*004c*/ 	.word	0xffffffff


	//   ....[9]....
        /*0050*/ 	.word	0xffffffff


	//----- nvinfo : EIATTR_COOP_GROUP_INSTR_OFFSETS
	.align		4
.L_779:
        /*0054*/ 	.byte	0x04, 0x28
        /*0056*/ 	.short	(.L_781 - .L_780)


	//   ....[0]....
.L_780:
        /*0058*/ 	.word	0x000022b0


	//   ....[1]....
        /*005c*/ 	.word	0x000022e0


	//   ....[2]....
        /*0060*/ 	.word	0x00002310


	//   ....[3]....
        /*0064*/ 	.word	0x00002320


	//   ....[4]....
        /*0068*/ 	.word	0x00002350


	//   ....[5]....
        /*006c*/ 	.word	0x00002360


	//   ....[6]....
        /*0070*/ 	.word	0x00002390


	//   ....[7]....
        /*0074*/ 	.word	0x000023a0


	//   ....[8]....
        /*0078*/ 	.word	0x000023d0


	//   ....[9]....
        /*007c*/ 	.word	0x000023e0


	//----- nvinfo : EIATTR_VRC_CTA_INIT_COUNT
	.align		4
.L_781:
        /*0080*/ 	.byte	0x02, 0x4a
	.zero		1
	.zero		1


	//----- nvinfo : EIATTR_EXIT_INSTR_OFFSETS
	.align		4
        /*0084*/ 	.byte	0x04, 0x1c
        /*0086*/ 	.short	(.L_783 - .L_782)


	//   ....[0]....
.L_782:
        /*0088*/ 	.word	0x00007a90


	//----- nvinfo : EIATTR_MAX_THREADS
	.align		4
.L_783:
        /*008c*/ 	.byte	0x04, 0x05
        /*008e*/ 	.short	(.L_785 - .L_784)
.L_784:
        /*0090*/ 	.word	0x00000080
        /*0094*/ 	.word	0x00000001
        /*0098*/ 	.word	0x00000001


	//----- nvinfo : EIATTR_CRS_STACK_SIZE
	.align		4
.L_785:
        /*009c*/ 	.byte	0x04, 0x1e
        /*009e*/ 	.short	(.L_787 - .L_786)
.L_786:
        /*00a0*/ 	.word	0x00000000


	//----- nvinfo : EIATTR_CBANK_PARAM_SIZE
	.align		4
.L_787:
        /*00a4*/ 	.byte	0x03, 0x19
        /*00a6*/ 	.short	0x0128


	//----- nvinfo : EIATTR_PARAM_CBANK
	.align		4
        /*00a8*/ 	.byte	0x04, 0x0a
        /*00aa*/ 	.short	(.L_789 - .L_788)
	.align		4
.L_788:
        /*00ac*/ 	.word	index@(.nv.constant0._ZN10layer_norm31ln_parallel_residual_bwd_kernelINS_13Kernel_traitsI13__nv_bfloat16S2_S2_S2_fjLj2560ELj1ELj1ELj4ELj8ENS_18Kernel_traits_baseILj2560ES2_S2_S2_S2_fjLj128EEEEELb0ELb1ELb1EEEvNS_9BwdParamsE)
        /*00b0*/ 	.short	0x0380
        /*00b2*/ 	.short	0x0128


	//----- nvinfo : EIATTR_SW_WAR
	.align		4
.L_789:
        /*00b4*/ 	.byte	0x04, 0x36
        /*00b6*/ 	.short	(.L_791 - .L_790)
.L_790:
        /*00b8*/ 	.word	0x00000008
.L_791:


//--------------------- .nv.info._ZN10layer_norm31ln_parallel_residual_bwd_kernelINS_13Kernel_traitsI13__nv_bfloat16S2_S2_S2_fjLj2560ELj1ELj1ELj4ELj8ENS_18Kernel_traits_baseILj2560ES2_S2_S2_S2_fjLj128EEEEELb1ELb0ELb0EEEvNS_9BwdParamsE --------------------------
	.section	.nv.info._ZN10layer_norm31ln_parallel_residual_bwd_kernelINS_13Kernel_traitsI13__nv_bfloat16S2_S2_S2_fjLj2560ELj1ELj1ELj4ELj8ENS_18Kernel_traits_baseILj2560ES2_S2_S2_S2_fjLj128EEEEELb1ELb0ELb0EEEvNS_9BwdParamsE,"",@"SHT_CUDA_INFO"
	.sectionflags	@""
	.align	4


	//----- nvinfo : EIATTR_CUDA_API_VERSION
	.align		4
        /*0000*/ 	.byte	0x04, 0x37
        /*0002*/ 	.short	(.L_793 - .L_792)
.L_792:
        /*0004*/ 	.word	0x00000082


	//----- nvinfo : EIATTR_KPARAM_INFO
	.align		4
.L_793:
        /*0008*/ 	.byte	0x04, 0x17
        /*000a*/ 	.short	(.L_795 - .L_794)
.L_794:
        /*000c*/ 	.word	0x00000000
        /*0010*/ 	.short	0x0000
        /*0012*/ 	.short	0x0000
        /*0014*/ 	.byte	0x00, 0xf0, 0xa1, 0x04


	//----- nvinfo : EIATTR_SPARSE_MMA_MASK
	.align		4
.L_795:
        /*0018*/ 	.byte	0x03, 0x50
        /*001a*/ 	.short	0x0000


	//----- nvinfo : EIATTR_MAXREG_COUNT
	.align		4
        /*001c*/ 	.byte	0x03, 0x1b
        /*001e*/ 	.short	0x00ff


	//----- nvinfo : EIATTR_NUM_BARRIERS
	.align		4
        /*0020*/ 	.byte	0x02, 0x4c
        /*0022*/ 	.byte	0x01
	.zero		1


	//----- nvinfo : EIATTR_MERCURY_ISA_VERSION
	.align		4
        /*0024*/ 	.byte	0x03, 0x5f
        /*0026*/ 	.short	0x0101


	//----- nvinfo : EIATTR_COOP_GROUP_MASK_REGIDS
	.align		4
        /*0028*/ 	.byte	0x04, 0x29
        /*002a*/ 	.short	(.L_797 - .L_796)


	//   ....[0]....
.L_796:
        /*002c*/ 	.word	0xffffffff


	//   ....[1]....
        /*0030*/ 	.word	0xffffffff


	//   ....[2]....
        /*0034*/ 	.word	0xffffffff


	//   ....[3]....
        /*0038*/ 	.word	0xffffffff


	//   ....[4]....
        /*003c*/ 	.word	0xffffffff


	//   ....[5]....
        /*0040*/ 	.word	0xffffffff


	//   ....[6]....
        /*0044*/ 	.word	0xffffffff


	//   ....[7]....
        /*0048*/ 	.word	0xffffffff


	//   ....[8]....
        /*004c*/ 	.word	0xffffffff


	//   ....[9]....
        /*0050*/ 	.word	0xffffffff


	//----- nvinfo : EIATTR_COOP_GROUP_INSTR_OFFSETS
	.align		4
.L_797:
        /*0054*/ 	.byte	0x04, 0x28
        /*0056*/ 	.short	(.L_799 - .L_798)


	//   ....[0]....
.L_798:
        /*0058*/ 	.word	0x00002d50


	//   ....[1]....
        /*005c*/ 	.word	0x00002d70


	//   ....[2]....
        /*0060*/ 	.word	0x00002da0


	//   ....[3]....
        /*0064*/ 	.word	0x00002db0


	//   ....[4]....
        /*0068*/ 	.word	0x00002df0


	//   ....[5]....
        /*006c*/ 	.word	0x00002e00


	//   ....[6]....
        /*0070*/ 	.word	0x00002e40


	//   ....[7]....
        /*0074*/ 	.word	0x00002e50


	//   ....[8]....
        /*0078*/ 	.word	0x00002e80


	//   ....[9]....
        /*007c*/ 	.word	0x00002e90


	//----- nvinfo : EIATTR_VRC_CTA_INIT_COUNT
	.align		4
.L_799:
        /*0080*/ 	.byte	0x02, 0x4a
	.zero		1
	.zero		1


	//----- nvinfo : EIATTR_EXIT_INSTR_OFFSETS
	.align		4
        /*0084*/ 	.byte	0x04, 0x1c
        /*0086*/ 	.short	(.L_801 - .L_800)


	//   ....[0]....
.L_800:
        /*0088*/ 	.word	0x0000b440


	//   ....[1]....
        /*008c*/ 	.word	0x0000b510


	//----- nvinfo : EIATTR_MAX_THREADS
	.align		4
.L_801:
        /*0090*/ 	.byte	0x04, 0x05
        /*0092*/ 	.short	(.L_803 - .L_802)
.L_802:
        /*0094*/ 	.word	0x00000080
        /*0098*/ 	.word	0x00000001
        /*009c*/ 	.word	0x00000001


	//----- nvinfo : EIATTR_CRS_STACK_SIZE
	.align		4
.L_803:
        /*00a0*/ 	.byte	0x04, 0x1e
        /*00a2*/ 	.short	(.L_805 - .L_804)
.L_804:
        /*00a4*/ 	.word	0x00000000


	//----- nvinfo : EIATTR_CBANK_PARAM_SIZE
	.align		4
.L_805:
        /*00a8*/ 	.byte	0x03, 0x19
        /*00aa*/ 	.short	0x0128


	//----- nvinfo : EIATTR_PARAM_CBANK
	.align		4
        /*00ac*/ 	.byte	0x04, 0x0a
        /*00ae*/ 	.short	(.L_807 - .L_806)
	.align		4
.L_806:
        /*00b0*/ 	.word	index@(.nv.constant0._ZN10layer_norm31ln_parallel_residual_bwd_kernelINS_13Kernel_traitsI13__nv_bfloat16S2_S2_S2_fjLj2560ELj1ELj1ELj4ELj8ENS_18Kernel_traits_baseILj2560ES2_S2_S2_S2_fjLj128EEEEELb1ELb0ELb0EEEvNS_9BwdParamsE)
        /*00b4*/ 	.short	0x0380
        /*00b6*/ 	.short	0x0128


	//----- nvinfo : EIATTR_SW_WAR
	.align		4
.L_807:
        /*00b8*/ 	.byte	0x04, 0x36
        /*00ba*/ 	.short	(.L_809 - .L_808)
.L_808:
        /*00bc*/ 	.word	0x00000008
.L_809:


//--------------------- .nv.info._ZN10layer_norm31ln_parallel_residual_bwd_kernelINS_13Kernel_traitsI13__nv_bfloat16S2_S2_S2_fjLj2560ELj1ELj1ELj4ELj8ENS_18Kernel_traits_baseILj2560ES2_S2_S2_S2_fjLj128EEEEELb1ELb0ELb1EEEvNS_9BwdParamsE --------------------------
	.section	.nv.info._ZN10layer_norm31ln_parallel_residual_bwd_kernelINS_13Kernel_traitsI13__nv_bfloat16S2_S2_S2_fjLj2560ELj1ELj1ELj4ELj8ENS_18Kernel_traits_baseILj2560ES2_S2_S2_S2_fjLj128EEEEELb1ELb0ELb1EEEvNS_9BwdParamsE,"",@"SHT_CUDA_INFO"
	.sectionflags	@""
	.align	4


	//----- nvinfo : EIATTR_CUDA_API_VERSION
	.align		4
        /*0000*/ 	.byte	0x04, 0x37
        /*0002*/ 	.short	(.L_811 - .L_810)
.L_810:
        /*0004*/ 	.word	0x00000082


	//----- nvinfo : EIATTR_KPARAM_INFO
	.align		4
.L_811:
        /*0008*/ 	.byte	0x04, 0x17
        /*000a*/ 	.short	(.L_813 - .L_812)
.L_812:
        /*000c*/ 	.word	0x00000000
        /*0010*/ 	.short	0x0000
        /*0012*/ 	.short	0x0000
        /*0014*/ 	.byte	0x00, 0xf0, 0xa1, 0x04


	//----- nvinfo : EIATTR_SPARSE_MMA_MASK
	.align		4
.L_813:
        /*0018*/ 	.byte	0x03, 0x50
        /*001a*/ 	.short	0x0000


	//----- nvinfo : EIATTR_MAXREG_COUNT
	.align		4
        /*001c*/ 	.byte	0x03, 0x1b
        /*001e*/ 	.short	0x00ff


	//----- nvinfo : EIATTR_NUM_BARRIERS
	.align		4
        /*0020*/ 	.byte	0x02, 0x4c
        /*0022*/ 	.byte	0x01
	.zero		1


	//----- nvinfo : EIATTR_MERCURY_ISA_VERSION
	.align		4
        /*0024*/ 	.byte	0x03, 0x5f
        /*0026*/ 	.short	0x0101


	//----- nvinfo : EIATTR_COOP_GROUP_MASK_REGIDS
	.align		4
        /*0028*/ 	.byte	0x04, 0x29
        /*002a*/ 	.short	(.L_815 - .L_814)


	//   ....[0]....
.L_814:
        /*002c*/ 	.word	0xffffffff


	//   ....[1]....
        /*0030*/ 	.word	0xffffffff


	//   ....[2]....
        /*0034*/ 	.word	0xffffffff


	//   ....[3]....
        /*0038*/ 	.word	0xffffffff


	//   ....[4]....
        /*003c*/ 	.word	0xffffffff


	//   ....[5]....
        /*0040*/ 	.word	0xffffffff


	//   ....[6]....
        /*0044*/ 	.word	0xffffffff


	//   ....[7]....
        /*0048*/ 	.word	0xffffffff


	//   ....[8]....
        /*004c*/ 	.word	0xffffffff


	//   ....[9]....
        /*0050*/ 	.word	0xffffffff


	//----- nvinfo : EIATTR_COOP_GROUP_INSTR_OFFSETS
	.align		4
.L_815:
        /*0054*/ 	.byte	0x04, 0x28
        /*0056*/ 	.short	(.L_817 - .L_816)


	//   ....[0]....
.L_816:
        /*0058*/ 	.word	0x00001f90


	//   ....[1]....
        /*005c*/ 	.word	0x00001fa0


	//   ....[2]....
        /*0060*/ 	.word	0x00001fd0


	//   ....[3]....
        /*0064*/ 	.word	0x00001fe0


	//   ....[4]....
        /*0068*/ 	.word	0x00002010


	//   ....[5]....
        /*006c*/ 	.word	0x00002020


	//   ....[6]....
        /*0070*/ 	.word	0x00002060


	//   ....[7]....
        /*0074*/ 	.word	0x00002070


	//   ....[8]....
        /*0078*/ 	.word	0x000020a0


	//   ....[9]....
        /*007c*/ 	.word	0x000020b0


	//----- nvinfo : EIATTR_VRC_CTA_INIT_COUNT
	.align		4
.L_817:
        /*0080*/ 	.byte	0x02, 0x4a
	.zero		1
	.zero		1


	//----- nvinfo : EIATTR_EXIT_INSTR_OFFSETS
	.align		4
        /*0084*/ 	.byte	0x04, 0x1c
        /*0086*/ 	.short	(.L_819 - .L_818)


	//   ....[0]....
.L_818:
        /*0088*/ 	.word	0x0000a780


	//----- nvinfo : EIATTR_MAX_THREADS
	.align		4
.L_819:
        /*008c*/ 	.byte	0x04, 0x05
        /*008e*/ 	.short	(.L_821 - .L_820)
.L_820:
        /*0090*/ 	.word	0x00000080
        /*0094*/ 	.word	0x00000001
        /*0098*/ 	.word	0x00000001


	//----- nvinfo : EIATTR_CRS_STACK_SIZE
	.align		4
.L_821:
        /*009c*/ 	.byte	0x04, 0x1e
        /*009e*/ 	.short	(.L_823 - .L_822)
.L_822:
        /*00a0*/ 	.word	0x00000000


	//----- nvinfo : EIATTR_CBANK_PARAM_SIZE
	.align		4
.L_823:
        /*00a4*/ 	.byte	0x03, 0x19
        /*00a6*/ 	.short	0x0128


	//----- nvinfo : EIATTR_PARAM_CBANK
	.align		4
        /*00a8*/ 	.byte	0x04, 0x0a
        /*00aa*/ 	.short	(.L_825 - .L_824)
	.align		4
.L_824:
        /*00ac*/ 	.word	index@(.nv.constant0._ZN10layer_norm31ln_parallel_residual_bwd_kernelINS_13Kernel_traitsI13__nv_bfloat16S2_S2_S2_fjLj2560ELj1ELj1ELj4ELj8ENS_18Kernel_traits_baseILj2560ES2_S2_S2_S2_fjLj128EEEEELb1ELb0ELb1EEEvNS_9BwdParamsE)
        /*00b0*/ 	.short	0x0380
        /*00b2*/ 	.short	0x0128


	//----- nvinfo : EIATTR_SW_WAR
	.align		4
.L_825:
        /*00b4*/ 	.byte	0x04, 0x36
        /*00b6*/ 	.short	(.L_827 - .L_826)
.L_826:
        /*00b8*/ 	.word	0x00000008
.L_827:


//--------------------- .nv.info._ZN10layer_norm22ln_bwd_finalize_kernelINS_22Kernel_traits_finalizeILj2560E13__nv_bfloat16S2_S2_S2_fjLb0ELj1024ELj4ENS_18Kernel_traits_baseILj2560ES2_S2_S2_S2_fjLj1024EEEEELb0ELb0EEEvNS_9BwdParamsE --------------------------
	.section	.nv.info._ZN10layer_norm22ln_bwd_finalize_kernelINS_22Kernel_traits_finalizeILj2560E13__nv_bfloat16S2_S2_S2_fjLb0ELj1024ELj4ENS_18Kernel_traits_baseILj2560ES2_S2_S2_S2_fjLj1024EEEEELb0ELb0EEEvNS_9BwdParamsE,"",@"SHT_CUDA_INFO"
	.sectionflags	@""
	.align	4


	//----- nvinfo : EIATTR_CUDA_API_VERSION
	.align		4
        /*0000*/ 	.byte	0x04, 0x37
        /*0002*/ 	.short	(.L_829 - .L_828)
.L_828:
        /*0004*/ 	.word	0x00000082


	//----- nvinfo : EIATTR_KPARAM_INFO
	.align		4
.L_829:
        /*0008*/ 	.byte	0x04, 0x17
        /*000a*/ 	.short	(.L_831 - .L_830)
.L_830:
        /*000c*/ 	.word	0x00000000
        /*0010*/ 	.short	0x0000
        /*0012*/ 	.short	0x0000
        /*0014*/ 	.byte	0x00, 0xf0, 0xa1, 0x04


	//----- nvinfo : EIATTR_SPARSE_MMA_MASK
	.align		4
.L_831:
        /*0018*/ 	.byte	0x03, 0x50
        /*001a*/ 	.short	0x0000


	//----- nvinfo : EIATTR_MAXREG_COUNT
	.align		4
        /*001c*/ 	.byte	0x03, 0x1b
        /*001e*/ 	.short	0x0040


	//----- nvinfo : EIATTR_NUM_BARRIERS
	.align		4
        /*0020*/ 	.byte	0x02, 0x4c
        /*0022*/ 	.byte	0x01
	.zero		1


	//----- nvinfo : EIATTR_MERCURY_ISA_VERSION
	.align		4
        /*0024*/ 	.byte	0x03, 0x5f
        /*0026*/ 	.short	0x0101


	//----- nvinfo : EIATTR_COOP_GROUP_MASK_REGIDS
	.align		4
        /*0028*/ 	.byte	0x04, 0x29
        /*002a*/ 	.short	(.L_833 - .L_832)


	//   ....[0]....
.L_832:
        /*002c*/ 	.word	0xffffffff


	//   ....[1]....
        /*0030*/ 	.word	0xffffffff


	//   ....[2]....
        /*0034*/ 	.word	0xffffffff


	//   ....[3]....
        /*0038*/ 	.word	0xffffffff


	//   ....[4]....
        /*003c*/ 	.word	0xffffffff


	//   ....[5]....
        /*0040*/ 	.word	0xffffffff


	//   ....[6]....
        /*0044*/ 	.word	0xffffffff


	//   ....[7]....
        /*0048*/ 	.word	0xffffffff


	//   ....[8]....
        /*004c*/ 	.word	0xffffffff


	//   ....[9]....
        /*0050*/ 	.word	0xffffffff


	//----- nvinfo : EIATTR_COOP_GROUP_INSTR_OFFSETS
	.align		4
.L_833:
        /*0054*/ 	.byte	0x04, 0x28
        /*0056*/ 	.short	(.L_835 - .L_834)


	//   ....[0]....
.L_834:
        /*0058*/ 	.word	0x00001540


	//   ....[1]....
        /*005c*/ 	.word	0x00001550


	//   ....[2]....
        /*0060*/ 	.word	0x00001580


	//   ....[3]....
        /*0064*/ 	.word	0x00001590


	//   ....[4]....
        /*0068*/ 	.word	0x000015c0


	//   ....[5]....
        /*006c*/ 	.word	0x000015d0


	//   ....[6]....
        /*0070*/ 	.word	0x00001610


	//   ....[7]....
        /*0074*/ 	.word	0x00001630


	//   ....[8]....
        /*0078*/ 	.word	0x00001680


	//   ....[9]....
        /*007c*/ 	.word	0x00001690


	//----- nvinfo : EIATTR_VRC_CTA_INIT_COUNT
	.align		4
.L_835:
        /*0080*/ 	.byte	0x02, 0x4a
	.zero		1
	.zero		1


	//----- nvinfo : EIATTR_EXIT_INSTR_OFFSETS
	.align		4
        /*0084*/ 	.byte	0x04, 0x1c
        /*0086*/ 	.short	(.L_837 - .L_836)


	//   ....[0]....
.L_836:
        /*0088*/ 	.word	0x00000060


	//   ....[1]....
        /*008c*/ 	.word	0x000016f0


	//   ....[2]....
        /*0090*/ 	.word	0x00001720


	//   ....[3]....
        /*0094*/ 	.word	0x000017e0


	//----- nvinfo : EIATTR_MAX_THREADS
	.align		4
.L_837:
        /*0098*/ 	.byte	0x04, 0x05
        /*009a*/ 	.short	(.L_839 - .L_838)
.L_838:
        /*009c*/ 	.word	0x00000400
        /*00a0*/ 	.word	0x00000001
        /*00a4*/ 	.word	0x00000001


	//----- nvinfo : EIATTR_CRS_STACK_SIZE
	.align		4
.L_839:
        /*00a8*/ 	.byte	0x04, 0x1e
        /*00aa*/ 	.short	(.L_841 - .L_840)
.L_840:
        /*00ac*/ 	.word	0x00000000


	//----- nvinfo : EIATTR_CBANK_PARAM_SIZE
	.align		4
.L_841:
        /*00b0*/ 	.byte	0x03, 0x19
        /*00b2*/ 	.short	0x0128


	//----- nvinfo : EIATTR_PARAM_CBANK
	.align		4
        /*00b4*/ 	.byte	0x04, 0x0a
        /*00b6*/ 	.short	(.L_843 - .L_842)
	.align		4
.L_842:
        /*00b8*/ 	.word	index@(.nv.constant0._ZN10layer_norm22ln_bwd_finalize_kernelINS_22Kernel_traits_finalizeILj2560E13__nv_bfloat16S2_S2_S2_fjLb0ELj1024ELj4ENS_18Kernel_traits_baseILj2560ES2_S2_S2_S2_fjLj1024EEEEELb0ELb0EEEvNS_9BwdParamsE)
        /*00bc*/ 	.short	0x0380
        /*00be*/ 	.short	0x0128


	//----- nvinfo : EIATTR_SW_WAR
	.align		4
.L_843:
        /*00c0*/ 	.byte	0x04, 0x36
        /*00c2*/ 	.short	(.L_845 - .L_844)
.L_844:
        /*00c4*/ 	.word	0x00000008
.L_845:


//--------------------- .nv.info._ZN10layer_norm40ln_parallel_residual_bwd_finalize_kernelINS_22Kernel_traits_finalizeILj2560E13__nv_bfloat16S2_S2_S2_fjLb0ELj1024ELj4ENS_18Kernel_traits_baseILj2560ES2_S2_S2_S2_fjLj1024EEEEELb0EEEvNS_9BwdParamsE --------------------------
	.section	.nv.info._ZN10layer_norm40ln_parallel_residual_bwd_finalize_kernelINS_22Kernel_traits_finalizeILj2560E13__nv_bfloat16S2_S2_S2_fjLb0ELj1024ELj4ENS_18Kernel_traits_baseILj2560ES2_S2_S2_S2_fjLj1024EEEEELb0EEEvNS_9BwdParamsE,"",@"SHT_CUDA_INFO"
	.sectionflags	@""
	.align	4


	//----- nvinfo : EIATTR_CUDA_API_VERSION
	.align		4
        /*0000*/ 	.byte	0x04, 0x37
        /*0002*/ 	.short	(.L_847 - .L_846)
.L_846:
        /*0004*/ 	.word	0x00000082


	//----- nvinfo : EIATTR_KPARAM_INFO
	.align		4
.L_847:
        /*0008*/ 	.byte	0x04, 0x17
        /*000a*/ 	.short	(.L_849 - .L_848)
.L_848:
        /*000c*/ 	.word	0x00000000
        /*0010*/ 	.short	0x0000
        /*0012*/ 	.short	0x0000
        /*0014*/ 	.byte	0x00, 0xf0, 0xa1, 0x04


	//----- nvinfo : EIATTR_SPARSE_MMA_MASK
	.align		4
.L_849:
        /*0018*/ 	.byte	0x03, 0x50
        /*001a*/ 	.short	0x0000


	//----- nvinfo : EIATTR_MAXREG_COUNT
	.align		4
        /*001c*/ 	.byte	0x03, 0x1b
        /*001e*/ 	.short	0x0040


	//----- nvinfo : EIATTR_NUM_BARRIERS
	.align		4
        /*0020*/ 	.byte	0x02, 0x4c
        /*0022*/ 	.byte	0x01
	.zero		1


	//----- nvinfo : EIATTR_MERCURY_ISA_VERSION
	.align		4
        /*0024*/ 	.byte	0x03, 0x5f
        /*0026*/ 	.short	0x0101


	//----- nvinfo : EIATTR_COOP_GROUP_MASK_REGIDS
	.align		4
        /*0028*/ 	.byte	0x04, 0x29
        /*002a*/ 	.short	(.L_851 - .L_850)


	//   ....[0]....
.L_850:
        /*002c*/ 	.word	0xffffffff


	//   ....[1]....
        /*0030*/ 	.word	0xffffffff


	//   ....[2]....
        /*0034*/ 	.word	0xffffffff


	//   ....[3]....
        /*0038*/ 	.word	0xffffffff


	//   ....[4]....
        /*003c*/ 	.word	0xffffffff


	//   ....[5]....
        /*0040*/ 	.word	0xffffffff


	//   ....[6]....
        /*0044*/ 	.word	0xffffffff


	//   ....[7]....
        /*0048*/ 	.word	0xffffffff


	//   ....[8]....
        /*004c*/ 	.word	0xffffffff


	//   ....[9]....
        /*0050*/ 	.word	0xffffffff


	//   ....[10]....
        /*0054*/ 	.word	0xffffffff


	//   ....[11]....
        /*0058*/ 	.word	0xffffffff


	//   ....[12]....
        /*005c*/ 	.word	0xffffffff


	//   ....[13]....
        /*0060*/ 	.word	0xffffffff


	//   ....[14]....
        /*0064*/ 	.word	0xffffffff


	//   ....[15]....
        /*0068*/ 	.word	0xffffffff


	//   ....[16]....
        /*006c*/ 	.word	0xffffffff


	//   ....[17]....
        /*0070*/ 	.word	0xffffffff


	//   ....[18]....
        /*0074*/ 	.word	0xffffffff


	//   ....[19]....
        /*0078*/ 	.word	0xffffffff


	//----- nvinfo : EIATTR_COOP_GROUP_INSTR_OFFSETS
	.align		4
.L_851:
        /*007c*/ 	.byte	0x04, 0x28
        /*007e*/ 	.short	(.L_853 - .L_852)


	//   ....[0]....
.L_852:
        /*0080*/ 	.word	0x000013a0


	//   ....[1]....
        /*0084*/ 	.word	0x000013b0


	//   ....[2]....
        /*0088*/ 	.word	0x000013c0


	//   ....[3]....
        /*008c*/ 	.word	0x000013d0


	//   ....[4]....
        /*0090*/ 	.word	0x00001400


	//   ....[5]....
        /*0094*/ 	.word	0x00001430


	//   ....[6]....
        /*0098*/ 	.word	0x00001440


	//   ....[7]....
        /*009c*/ 	.word	0x00001450


	//   ....[8]....
        /*00a0*/ 	.word	0x00001470


	//   ....[9]....
        /*00a4*/ 	.word	0x000014b0


	//   ....[10]....
        /*00a8*/ 	.word	0x000014e0


	//   ....[11]....
        /*00ac*/ 	.word	0x000014f0


	//   ....[12]....
        /*00b0*/ 	.word	0x00001510


	//   ....[13]....
        /*00b4*/ 	.word	0x00001540


	//   ....[14]....
        /*00b8*/ 	.word	0x00001560


	//   ....[15]....
        /*00bc*/ 	.word	0x00001570


	//   ....[16]....
        /*00c0*/ 	.word	0x000015b0


	//   ....[17]....
        /*00c4*/ 	.word	0x000015e0


	//   ....[18]....
        /*00c8*/ 	.word	0x00001600


	//   ....[19]....
        /*00cc*/ 	.word	0x00001610


	//----- nvinfo : EIATTR_VRC_CTA_INIT_COUNT
	.align		4
.L_853:
        /*00d0*/ 	.byte	0x02, 0x4a
	.zero		1
	.zero		1


	//----- nvinfo : EIATTR_EXIT_INSTR_OFFSETS
	.align		4
        /*00d4*/ 	.byte	0x04, 0x1c
        /*00d6*/ 	.short	(.L_855 - .L_854)


	//   ....[0]....
.L_854:
        /*00d8*/ 	.word	0x00000060


	//   ....[1]....
        /*00dc*/ 	.word	0x000016c0


	//   ....[2]....
        /*00e0*/ 	.word	0x000016f0


	//   ....[3]....
        /*00e4*/ 	.word	0x00001850


	//----- nvinfo : EIATTR_MAX_THREADS
	.align		4
.L_855:
        /*00e8*/ 	.byte	0x04, 0x05
        /*00ea*/ 	.short	(.L_857 - .L_856)
.L_856:
        /*00ec*/ 	.word	0x00000400
        /*00f0*/ 	.word	0x00000001
        /*00f4*/ 	.word	0x00000001


	//----- nvinfo : EIATTR_CRS_STACK_SIZE
	.align		4
.L_857:
        /*00f8*/ 	.byte	0x04, 0x1e
        /*00fa*/ 	.short	(.L_859 - .L_858)
.L_858:
        /*00fc*/ 	.word	0x00000000


	//----- nvinfo : EIATTR_CBANK_PARAM_SIZE
	.align		4
.L_859:
        /*0100*/ 	.byte	0x03, 0x19
        /*0102*/ 	.short	0x0128


	//----- nvinfo : EIATTR_PARAM_CBANK
	.align		4
        /*0104*/ 	.byte	0x04, 0x0a
        /*0106*/ 	.short	(.L_861 - .L_860)
	.align		4
.L_860:
        /*0108*/ 	.word	index@(.nv.constant0._ZN10layer_norm40ln_parallel_residual_bwd_finalize_kernelINS_22Kernel_traits_finalizeILj2560E13__nv_bfloat16S2_S2_S2_fjLb0ELj1024ELj4ENS_18Kernel_traits_baseILj2560ES2_S2_S2_S2_fjLj1024EEEEELb0EEEvNS_9BwdParamsE)
        /*010c*/ 	.short	0x0380
        /*010e*/ 	.short	0x0128


	//----- nvinfo : EIATTR_SW_WAR
	.align		4
.L_861:
        /*0110*/ 	.byte	0x04, 0x36
        /*0112*/ 	.short	(.L_863 - .L_862)
.L_862:
        /*0114*/ 	.word	0x00000008
.L_863:


//--------------------- .nv.info._ZN10layer_norm31ln_parallel_residual_bwd_kernelINS_13Kernel_traitsI13__nv_bfloat16S2_S2_S2_fjLj2560ELj1ELj1ELj4ELj8ENS_18Kernel_traits_baseILj2560ES2_S2_S2_S2_fjLj128EEEEELb1ELb1ELb0EEEvNS_9BwdParamsE --------------------------
	.section	.nv.info._ZN10layer_norm31ln_parallel_residual_bwd_kernelINS_13Kernel_traitsI13__nv_bfloat16S2_S2_S2_fjLj2560ELj1ELj1ELj4ELj8ENS_18Kernel_traits_baseILj2560ES2_S2_S2_S2_fjLj128EEEEELb1ELb1ELb0EEEvNS_9BwdParamsE,"",@"SHT_CUDA_INFO"
	.sectionflags	@""
	.align	4


	//----- nvinfo : EIATTR_CUDA_API_VERSION
	.align		4
        /*0000*/ 	.byte	0x04, 0x37
        /*0002*/ 	.short	(.L_865 - .L_864)
.L_864:
        /*0004*/ 	.word	0x00000082


	//----- nvinfo : EIATTR_KPARAM_INFO
	.align		4
.L_865:
        /*0008*/ 	.byte	0x04, 0x17
        /*000a*/ 	.short	(.L_867 - .L_866)
.L_866:
        /*000c*/ 	.word	0x00000000
        /*0010*/ 	.short	0x0000
        /*0012*/ 	.short	0x0000
        /*0014*/ 	.byte	0x00, 0xf0, 0xa1, 0x04


	//----- nvinfo : EIATTR_SPARSE_MMA_MASK
	.align		4
.L_867:
        /*0018*/ 	.byte	0x03, 0x50
        /*001a*/ 	.short	0x0000


	//----- nvinfo : EIATTR_MAXREG_COUNT
	.align		4
        /*001c*/ 	.byte	0x03, 0x1b
        /*001e*/ 	.short	0x00ff


	//----- nvinfo : EIATTR_NUM_BARRIERS
	.align		4
        /*0020*/ 	.byte	0x02, 0x4c
        /*0022*/ 	.byte	0x01
	.zero		1


	//----- nvinfo : EIATTR_MERCURY_ISA_VERSION
	.align		4
        /*0024*/ 	.byte	0x03, 0x5f
        /*0026*/ 	.short	0x0101


	//----- nvinfo : EIATTR_COOP_GROUP_MASK_REGIDS
	.align		4
        /*0028*/ 	.byte	0x04, 0x29
        /*002a*/ 	.short	(.L_869 - .L_868)


	//   ....[0]....
.L_868:
        /*002c*/ 	.word	0xffffffff


	//   ....[1]....
        /*0030*/ 	.word	0xffffffff


	//   ....[2]....
        /*0034*/ 	.word	0xffffffff


	//   ....[3]....
        /*0038*/ 	.word	0xffffffff


	//   ....[4]....
        /*003c*/ 	.word	0xffffffff


	//   ....[5]....
        /*0040*/ 	.word	0xffffffff


	//   ....[6]....
        /*0044*/ 	.word	0xffffffff


	//   ....[7]....
        /*0048*/ 	.word	0xffffffff


	//   ....[8]....
        /*004c*/ 	.word	0xffffffff


	//   ....[9]....
        /*0050*/ 	.word	0xffffffff


	//----- nvinfo : EIATTR_COOP_GROUP_INSTR_OFFSETS
	.align		4
.L_869:
        /*0054*/ 	.byte	0x04, 0x28
        /*0056*/ 	.short	(.L_871 - .L_870)


	//   ....[0]....
.L_870:
        /*0058*/ 	.word	0x00001e10


	//   ....[1]....
        /*005c*/ 	.word	0x00001e30


	//   ....[2]....
        /*0060*/ 	.word	0x00001e70


	//   ....[3]....
        /*0064*/ 	.word	0x00001e80


	//   ....[4]....
        /*0068*/ 	.word	0x00001ec0


	//   ....[5]....
        /*006c*/ 	.word	0x00001ed0


	//   ....[6]....
        /*0070*/ 	.word	0x00001f00


	//   ....[7]....
        /*0074*/ 	.word	0x00001f10


	//   ....[8]....
        /*0078*/ 	.word	0x00001f40


	//   ....[9]....
        /*007c*/ 	.word	0x00001f50


	//----- nvinfo : EIATTR_VRC_CTA_INIT_COUNT
	.align		4
.L_871:
        /*0080*/ 	.byte	0x02, 0x4a
	.zero		1
	.zero		1


	//----- nvinfo : EIATTR_EXIT_INSTR_OFFSETS
	.align		4
        /*0084*/ 	.byte	0x04, 0x1c
        /*0086*/ 	.short	(.L_873 - .L_872)


	//   ....[0]....
.L_872:
        /*0088*/ 	.word	0x0000a270


	//   ....[1]....
        /*008c*/ 	.word	0x0000a2f0


	//----- nvinfo : EIATTR_MAX_THREADS
	.align		4
.L_873:
        /*0090*/ 	.byte	0x04, 0x05
        /*0092*/ 	.short	(.L_875 - .L_874)
.L_874:
        /*0094*/ 	.word	0x00000080
        /*0098*/ 	.word	0x00000001
        /*009c*/ 	.word	0x00000001


	//----- nvinfo : EIATTR_CRS_STACK_SIZE
	.align		4
.L_875:
        /*00a0*/ 	.byte	0x04, 0x1e
        /*00a2*/ 	.short	(.L_877 - .L_876)
.L_876:
        /*00a4*/ 	.word	0x00000000


	//----- nvinfo : EIATTR_CBANK_PARAM_SIZE
	.align		4
.L_877:
        /*00a8*/ 	.byte	0x03, 0x19
        /*00aa*/ 	.short	0x0128


	//----- nvinfo : EIATTR_PARAM_CBANK
	.align		4
        /*00ac*/ 	.byte	0x04, 0x0a
        /*00ae*/ 	.short	(.L_879 - .L_878)
	.align		4
.L_878:
        /*00b0*/ 	.word	index@(.nv.constant0._ZN10layer_norm31ln_parallel_residual_bwd_kernelINS_13Kernel_traitsI13__nv_bfloat16S2_S2_S2_fjLj2560ELj1ELj1ELj4ELj8ENS_18Kernel_traits_baseILj2560ES2_S2_S2_S2_fjLj128EEEEELb1ELb1ELb0EEEvNS_9BwdParamsE)
        /*00b4*/ 	.short	0x0380
        /*00b6*/ 	.short	0x0128


	//----- nvinfo : EIATTR_SW_WAR
	.align		4
.L_879:
        /*00b8*/ 	.byte	0x04, 0x36
        /*00ba*/ 	.short	(.L_881 - .L_880)
.L_880:
        /*00bc*/ 	.word	0x00000008
.L_881:


//--------------------- .nv.info._ZN10layer_norm22ln_bwd_finalize_kernelINS_22Kernel_traits_finalizeILj2560E13__nv_bfloat16S2_S2_S2_fjLb0ELj1024ELj4ENS_18Kernel_traits_baseILj2560ES2_S2_S2_S2_fjLj1024EEEEELb0ELb1EEEvNS_9BwdParamsE --------------------------
	.section	.nv.info._ZN10layer_norm22ln_bwd_finalize_kernelINS_22Kernel_traits_finalizeILj2560E13__nv_bfloat16S2_S2_S2_fjLb0ELj1024ELj4ENS_18Kernel_traits_baseILj2560ES2_S2_S2_S2_fjLj1024EEEEELb0ELb1EEEvNS_9BwdParamsE,"",@"SHT_CUDA_INFO"
	.sectionflags	@""
	.align	4


	//----- nvinfo : EIATTR_CUDA_API_VERSION
	.align		4
        /*0000*/ 	.byte	0x04, 0x37
        /*0002*/ 	.short	(.L_883 - .L_882)
.L_882:
        /*0004*/ 	.word	0x00000082


	//----- nvinfo : EIATTR_KPARAM_INFO
	.align		4
.L_883:
        /*0008*/ 	.byte	0x04, 0x17
        /*000a*/ 	.short	(.L_885 - .L_884)
.L_884:
        /*000c*/ 	.word	0x00000000
        /*0010*/ 	.short	0x0000
        /*0012*/ 	.short	0x0000
        /*0014*/ 	.byte	0x00, 0xf0, 0xa1, 0x04


	//----- nvinfo : EIATTR_SPARSE_MMA_MASK
	.align		4
.L_885:
        /*0018*/ 	.byte	0x03, 0x50
        /*001a*/ 	.short	0x0000


	//----- nvinfo : EIATTR_MAXREG_COUNT
	.align		4
        /*001c*/ 	.byte	0x03, 0x1b
        /*001e*/ 	.short	0x0040


	//----- nvinfo : EIATTR_NUM_BARRIERS
	.align		4
        /*0020*/ 	.byte	0x02, 0x4c
        /*0022*/ 	.byte	0x01
	.zero		1


	//----- nvinfo : EIATTR_MERCURY_ISA_VERSION
	.align		4
        /*0024*/ 	.byte	0x03, 0x5f
        /*0026*/ 	.short	0x0101


	//----- nvinfo : EIATTR_COOP_GROUP_MASK_REGIDS
	.align		4
        /*0028*/ 	.byte	0x04, 0x29
        /*002a*/ 	.short	(.L_887 - .L_886)


	//   ....[0]....
.L_886:
        /*002c*/ 	.word	0xffffffff


	//   ....[1]....
        /*0030*/ 	.word	0xffffffff


	//   ....[2]....
        /*0034*/ 	.word	0xffffffff


	//   ....[3]....
        /*0038*/ 	.word	0xffffffff


	//   ....[4]....
        /*003c*/ 	.word	0xffffffff


	//   ....[5]....
        /*0040*/ 	.word	0xffffffff


	//   ....[6]....
        /*0044*/ 	.word	0xffffffff


	//   ....[7]....
        /*0048*/ 	.word	0xffffffff


	//   ....[8]....
        /*004c*/ 	.word	0xffffffff


	//   ....[9]....
        /*0050*/ 	.word	0xffffffff


	//----- nvinfo : EIATTR_COOP_GROUP_INSTR_OFFSETS
	.align		4
.L_887:
        /*0054*/ 	.byte	0x04, 0x28
        /*0056*/ 	.short	(.L_889 - .L_888)


	//   ....[0]....
.L_888:
        /*0058*/ 	.word	0x00001560


	//   ....[1]....
        /*005c*/ 	.word	0x00001570


	//   ....[2]....
        /*0060*/ 	.word	0x000015a0


	//   ....[3]....
        /*0064*/ 	.word	0x000015b0


	//   ....[4]....
        /*0068*/ 	.word	0x000015e0


	//   ....[5]....
        /*006c*/ 	.word	0x000015f0


	//   ....[6]....
        /*0070*/ 	.word	0x00001620


	//   ....[7]....
        /*0074*/ 	.word	0x00001640


	//   ....[8]....
        /*0078*/ 	.word	0x00001670


	//   ....[9]....
        /*007c*/ 	.word	0x00001680


	//----- nvinfo : EIATTR_VRC_CTA_INIT_COUNT
	.align		4
.L_889:
        /*0080*/ 	.byte	0x02, 0x4a
	.zero		1
	.zero		1


	//----- nvinfo : EIATTR_EXIT_INSTR_OFFSETS
	.align		4
        /*0084*/ 	.byte	0x04, 0x1c
        /*0086*/ 	.short	(.L_891 - .L_890)


	//   ....[0]....
.L_890:
        /*0088*/ 	.word	0x00000060


	//   ....[1]....
        /*008c*/ 	.word	0x000016e0


	//   ....[2]....
        /*0090*/ 	.word	0x000017d0


	//----- nvinfo : EIATTR_MAX_THREADS
	.align		4
.L_891:
        /*0094*/ 	.byte	0x04, 0x05
        /*0096*/ 	.short	(.L_893 - .L_892)
.L_892:
        /*0098*/ 	.word	0x00000400
        /*009c*/ 	.word	0x00000001
        /*00a0*/ 	.word	0x00000001


	//----- nvinfo : EIATTR_CRS_STACK_SIZE
	.align		4
.L_893:
        /*00a4*/ 	.byte	0x04, 0x1e
        /*00a6*/ 	.short	(.L_895 - .L_894)
.L_894:
        /*00a8*/ 	.word	0x00000000


	//----- nvinfo : EIATTR_CBANK_PARAM_SIZE
	.align		4
.L_895:
        /*00ac*/ 	.byte	0x03, 0x19
        /*00ae*/ 	.short	0x0128


	//----- nvinfo : EIATTR_PARAM_CBANK
	.align		4
        /*00b0*/ 	.byte	0x04, 0x0a
        /*00b2*/ 	.short	(.L_897 - .L_896)
	.align		4
.L_896:
        /*00b4*/ 	.word	index@(.nv.constant0._ZN10layer_norm22ln_bwd_finalize_kernelINS_22Kernel_traits_finalizeILj2560E13__nv_bfloat16S2_S2_S2_fjLb0ELj1024ELj4ENS_18Kernel_traits_baseILj2560ES2_S2_S2_S2_fjLj1024EEEEELb0ELb1EEEvNS_9BwdParamsE)
        /*00b8*/ 	.short	0x0380
        /*00ba*/ 	.short	0x0128


	//----- nvinfo : EIATTR_SW_WAR
	.align		4
.L_897:
        /*00bc*/ 	.byte	0x04, 0x36
        /*00be*/ 	.short	(.L_899 - .L_898)
.L_898:
        /*00c0*/ 	.word	0x00000008
.L_899:


//--------------------- .nv.info._ZN10layer_norm40ln_parallel_residual_bwd_finalize_kernelINS_22Kernel_traits_finalizeILj2560E13__nv_bfloat16S2_S2_S2_fjLb0ELj1024ELj4ENS_18Kernel_traits_baseILj2560ES2_S2_S2_S2_fjLj1024EEEEELb1EEEvNS_9BwdParamsE --------------------------
	.section	.nv.info._ZN10layer_norm40ln_parallel_residual_bwd_finalize_kernelINS_22Kernel_traits_finalizeILj2560E13__nv_bfloat16S2_S2_S2_fjLb0ELj1024ELj4ENS_18Kernel_traits_baseILj2560ES2_S2_S2_S2_fjLj1024EEEEELb1EEEvNS_9BwdParamsE,"",@"SHT_CUDA_INFO"
	.sectionflags	@""
	.align	4


	//----- nvinfo : EIATTR_CUDA_API_VERSION
	.align		4
        /*0000*/ 	.byte	0x04, 0x37
        /*0002*/ 	.short	(.L_901 - .L_900)
.L_900:
        /*0004*/ 	.word	0x00000082


	//----- nvinfo : EIATTR_KPARAM_INFO
	.align		4
.L_901:
        /*0008*/ 	.byte	0x04, 0x17
        /*000a*/ 	.short	(.L_903 - .L_902)
.L_902:
        /*000c*/ 	.word	0x00000000
        /*0010*/ 	.short	0x0000
        /*0012*/ 	.short	0x0000
        /*0014*/ 	.byte	0x00, 0xf0, 0xa1, 0x04


	//----- nvinfo : EIATTR_SPARSE_MMA_MASK
	.align		4
.L_903:
        /*0018*/ 	.byte	0x03, 0x50
        /*001a*/ 	.short	0x0000


	//----- nvinfo : EIATTR_MAXREG_COUNT
	.align		4
        /*001c*/ 	.byte	0x03, 0x1b
        /*001e*/ 	.short	0x0040


	//----- nvinfo : EIATTR_NUM_BARRIERS
	.align		4
        /*0020*/ 	.byte	0x02, 0x4c
        /*0022*/ 	.byte	0x01
	.zero		1


	//----- nvinfo : EIATTR_MERCURY_ISA_VERSION
	.align		4
        /*0024*/ 	.byte	0x03, 0x5f
        /*0026*/ 	.short	0x0101


	//----- nvinfo : EIATTR_COOP_GROUP_MASK_REGIDS
	.align		4
        /*0028*/ 	.byte	0x04, 0x29
        /*002a*/ 	.short	(.L_905 - .L_904)


	//   ....[0]....
.L_904:
        /*002c*/ 	.word	0xffffffff


	//   ....[1]....
        /*0030*/ 	.word	0xffffffff


	//   ....[2]....
        /*0034*/ 	.word	0xffffffff


	//   ....[3]....
        /*0038*/ 	.word	0xffffffff


	//   ....[4]....
        /*003c*/ 	.word	0xffffffff


	//   ....[5]....
        /*0040*/ 	.word	0xffffffff


	//   ....[6]....
        /*0044*/ 	.word	0xffffffff


	//   ....[7]....
        /*0048*/ 	.word	0xffffffff


	//   ....[8]....
        /*004c*/ 	.word	0xffffffff


	//   ....[9]....
        /*0050*/ 	.word	0xffffffff


	//   ....[10]....
        /*0054*/ 	.word	0xffffffff


	//   ....[11]....
        /*0058*/ 	.word	0xffffffff


	//   ....[12]....
        /*005c*/ 	.word	0xffffffff


	//   ....[13]....
        /*0060*/ 	.word	0xffffffff


	//   ....[14]....
        /*0064*/ 	.word	0xffffffff


	//   ....[15]....
        /*0068*/ 	.word	0xffffffff


	//   ....[16]....
        /*006c*/ 	.word	0xffffffff


	//   ....[17]....
        /*0070*/ 	.word	0xffffffff


	//   ....[18]....
        /*0074*/ 	.word	0xffffffff


	//   ....[19]....
        /*0078*/ 	.word	0xffffffff


	//----- nvinfo : EIATTR_COOP_GROUP_INSTR_OFFSETS
	.align		4
.L_905:
        /*007c*/ 	.byte	0x04, 0x28
        /*007e*/ 	.short	(.L_907 - .L_906)


	//   ....[0]....
.L_906:
        /*0080*/ 	.word	0x000013e0


	//   ....[1]....
        /*0084*/ 	.word	0x000013f0


	//   ....[2]....
        /*0088*/ 	.word	0x00001400


	//   ....[3]....
        /*008c*/ 	.word	0x00001410


	//   ....[4]....
        /*0090*/ 	.word	0x00001450


	//   ....[5]....
        /*0094*/ 	.word	0x00001470


	//   ....[6]....
        /*0098*/ 	.word	0x00001480


	//   ....[7]....
        /*009c*/ 	.word	0x00001490


	//   ....[8]....
        /*00a0*/ 	.word	0x000014d0


	//   ....[9]....
        /*00a4*/ 	.word	0x000014f0


	//   ....[10]....
        /*00a8*/ 	.word	0x00001500


	//   ....[11]....
        /*00ac*/ 	.word	0x00001510


	//   ....[12]....
        /*00b0*/ 	.word	0x00001540


	//   ....[13]....
        /*00b4*/ 	.word	0x00001560


	//   ....[14]....
        /*00b8*/ 	.word	0x00001580


	//   ....[15]....
        /*00bc*/ 	.word	0x00001590


	//   ....[16]....
        /*00c0*/ 	.word	0x000015c0


	//   ....[17]....
        /*00c4*/ 	.word	0x000015e0


	//   ....[18]....
        /*00c8*/ 	.word	0x00001600


	//   ....[19]....
        /*00cc*/ 	.word	0x00001610


	//----- nvinfo : EIATTR_VRC_CTA_INIT_COUNT
	.align		4
.L_907:
        /*00d0*/ 	.byte	0x02, 0x4a
	.zero		1
	.zero		1


	//----- nvinfo : EIATTR_EXIT_INSTR_OFFSETS
	.align		4
        /*00d4*/ 	.byte	0x04, 0x1c
        /*00d6*/ 	.short	(.L_909 - .L_908)


	//   ....[0]....
.L_908:
        /*00d8*/ 	.word	0x00000060


	//   ....[1]....
        /*00dc*/ 	.word	0x000016b0


	//   ....[2]....
        /*00e0*/ 	.word	0x00001840


	//----- nvinfo : EIATTR_MAX_THREADS
	.align		4
.L_909:
        /*00e4*/ 	.byte	0x04, 0x05
        /*00e6*/ 	.short	(.L_911 - .L_910)
.L_910:
        /*00e8*/ 	.word	0x00000400
        /*00ec*/ 	.word	0x00000001
        /*00f0*/ 	.word	0x00000001


	//----- nvinfo : EIATTR_CRS_STACK_SIZE
	.align		4
.L_911:
        /*00f4*/ 	.byte	0x04, 0x1e
        /*00f6*/ 	.short	(.L_913 - .L_912)
.L_912:
        /*00f8*/ 	.word	0x00000000


	//----- nvinfo : EIATTR_CBANK_PARAM_SIZE
	.align		4
.L_913:
        /*00fc*/ 	.byte	0x03, 0x19
        /*00fe*/ 	.short	0x0128


	//----- nvinfo : EIATTR_PARAM_CBANK
	.align		4
        /*0100*/ 	.byte	0x04, 0x0a
        /*0102*/ 	.short	(.L_915 - .L_914)
	.align		4
.L_914:
        /*0104*/ 	.word	index@(.nv.constant0._ZN10layer_norm40ln_parallel_residual_bwd_finalize_kernelINS_22Kernel_traits_finalizeILj2560E13__nv_bfloat16S2_S2_S2_fjLb0ELj1024ELj4ENS_18Kernel_traits_baseILj2560ES2_S2_S2_S2_fjLj1024EEEEELb1EEEvNS_9BwdParamsE)
        /*0108*/ 	.short	0x0380
        /*010a*/ 	.short	0x0128


	//----- nvinfo : EIATTR_SW_WAR
	.align		4
.L_915:
        /*010c*/ 	.byte	0x04, 0x36
        /*010e*/ 	.short	(.L_917 - .L_916)
.L_916:
        /*0110*/ 	.word	0x00000008
.L_917:


//--------------------- .nv.info._ZN10layer_norm31ln_parallel_residual_bwd_kernelINS_13Kernel_traitsI13__nv_bfloat16S2_S2_S2_fjLj2560ELj1ELj1ELj4ELj8ENS_18Kernel_traits_baseILj2560ES2_S2_S2_S2_fjLj128EEEEELb1ELb1ELb1EEEvNS_9BwdParamsE --------------------------
	.section	.nv.info._ZN10layer_norm31ln_parallel_residual_bwd_kernelINS_13Kernel_traitsI13__nv_bfloat16S2_S2_S2_fjLj2560ELj1ELj1ELj4ELj8ENS_18Kernel_traits_baseILj2560ES2_S2_S2_S2_fjLj128EEEEELb1ELb1ELb1EEEvNS_9BwdParamsE,"",@"SHT_CUDA_INFO"
	.sectionflags	@""
	.align	4


	//----- nvinfo : EIATTR_CUDA_API_VERSION
	.align		4
        /*0000*/ 	.byte	0x04, 0x37
        /*0002*/ 	.short	(.L_919 - .L_918)
.L_918:
        /*0004*/ 	.word	0x00000082


	//----- nvinfo : EIATTR_KPARAM_INFO
	.align		4
.L_919:
        /*0008*/ 	.byte	0x04, 0x17
        /*000a*/ 	.short	(.L_921 - .L_920)
.L_920:
        /*000c*/ 	.word	0x00000000
        /*0010*/ 	.short	0x0000
        /*0012*/ 	.short	0x0000
        /*0014*/ 	.byte	0x00, 0xf0, 0xa1, 0x04


	//----- nvinfo : EIATTR_SPARSE_MMA_MASK
	.align		4
.L_921:
        /*0018*/ 	.byte	0x03, 0x50
        /*001a*/ 	.short	0x0000


	//----- nvinfo : EIATTR_MAXREG_COUNT
	.align		4
        /*001c*/ 	.byte	0x03, 0x1b
        /*001e*/ 	.short	0x00ff


	//----- nvinfo : EIATTR_NUM_BARRIERS
	.align		4
        /*0020*/ 	.byte	0x02, 0x4c
        /*0022*/ 	.byte	0x01
	.zero		1


	//----- nvinfo : EIATTR_MERCURY_ISA_VERSION
	.align		4
        /*0024*/ 	.byte	0x03, 0x5f
        /*0026*/ 	.short	0x0101


	//----- nvinfo : EIATTR_COOP_GROUP_MASK_REGIDS
	.align		4
        /*0028*/ 	.byte	0x04, 0x29
        /*002a*/ 	.short	(.L_923 - .L_922)


	//   ....[0]....
.L_922:
        /*002c*/ 	.word	0xffffffff


	//   ....[1]....
        /*0030*/ 	.word	0xffffffff


	//   ....[2]....
        /*0034*/ 	.word	0xffffffff


	//   ....[3]....
        /*0038*/ 	.word	0xffffffff


	//   ....[4]....
        /*003c*/ 	.word	0xffffffff


	//   ....[5]....
        /*0040*/ 	.word	0xffffffff


	//   ....[6]....
        /*0044*/ 	.word	0xffffffff


	//   ....[7]....
        /*0048*/ 	.word	0xffffffff


	//   ....[8]....
        /*004c*/ 	.word	0xffffffff


	//   ....[9]....
        /*0050*/ 	.word	0xffffffff


	//----- nvinfo : EIATTR_COOP_GROUP_INSTR_OFFSETS
	.align		4
.L_923:
        /*0054*/ 	.byte	0x04, 0x28
        /*0056*/ 	.short	(.L_925 - .L_924)


	//   ....[0]....
.L_924:
        /*0058*/ 	.word	0x000015d0


	//   ....[1]....
        /*005c*/ 	.word	0x00001690


	//   ....[2]....
        /*0060*/ 	.word	0x000016a0


	//   ....[3]....
        /*0064*/ 	.word	0x000016d0


	//   ....[4]....
        /*0068*/ 	.word	0x000016e0


	//   ....[5]....
        /*006c*/ 	.word	0x00001710


	//   ....[6]....
        /*0070*/ 	.word	0x00001720


	//   ....[7]....
        /*0074*/ 	.word	0x00001750


	//   ....[8]....
        /*0078*/ 	.word	0x00001760


	//   ....[9]....
        /*007c*/ 	.word	0x000017a0


	//----- nvinfo : EIATTR_VRC_CTA_INIT_COUNT
	.align		4
.L_925:
        /*0080*/ 	.byte	0x02, 0x4a
	.zero		1
	.zero		1


	//----- nvinfo : EIATTR_EXIT_INSTR_OFFSETS
	.align		4
        /*0084*/ 	.byte	0x04, 0x1c
        /*0086*/ 	.short	(.L_927 - .L_926)


	//   ....[0]....
.L_926:
        /*0088*/ 	.word	0x000098b0


	//----- nvinfo : EIATTR_MAX_THREADS
	.align		4
.L_927:
        /*008c*/ 	.byte	0x04, 0x05
        /*008e*/ 	.short	(.L_929 - .L_928)
.L_928:
        /*0090*/ 	.word	0x00000080
        /*0094*/ 	.word	0x00000001
        /*0098*/ 	.word	0x00000001


	//----- nvinfo : EIATTR_CRS_STACK_SIZE
	.align		4
.L_929:
        /*009c*/ 	.byte	0x04, 0x1e
        /*009e*/ 	.short	(.L_931 - .L_930)
.L_930:
        /*00a0*/ 	.word	0x00000000


	//----- nvinfo : EIATTR_CBANK_PARAM_SIZE
	.align		4
.L_931:
        /*00a4*/ 	.byte	0x03, 0x19
        /*00a6*/ 	.short	0x0128


	//----- nvinfo : EIATTR_PARAM_CBANK
	.align		4
        /*00a8*/ 	.byte	0x04, 0x0a
        /*00aa*/ 	.short	(.L_933 - .L_932)
	.align		4
.L_932:
        /*00ac*/ 	.word	index@(.nv.constant0._ZN10layer_norm31ln_parallel_residual_bwd_kernelINS_13Kernel_traitsI13__nv_bfloat16S2_S2_S2_fjLj2560ELj1ELj1ELj4ELj8ENS_18Kernel_traits_baseILj2560ES2_S2_S2_S2_fjLj128EEEEELb1ELb1ELb1EEEvNS_9BwdParamsE)
        /*00b0*/ 	.short	0x0380
        /*00b2*/ 	.short	0x0128


	//----- nvinfo : EIATTR_SW_WAR
	.align		4
.L_933:
        /*00b4*/ 	.byte	0x04, 0x36
        /*00b6*/ 	.short	(.L_935 - .L_934)
.L_934:
        /*00b8*/ 	.word	0x00000008
.L_935:


//--------------------- .nv.info._ZN10layer_norm31ln_parallel_residual_bwd_kernelINS_13Kernel_traitsI6__halfS2_S2_S2_fjLj2560ELj1ELj1ELj4ELj8ENS_18Kernel_traits_baseILj2560ES2_S2_S2_S2_fjLj128EEEEELb0ELb0ELb0EEEvNS_9BwdParamsE --------------------------
	.section	.nv.info._ZN10layer_norm31ln_parallel_residual_bwd_kernelINS_13Kernel_traitsI6__halfS2_S2_S2_fjLj2560ELj1ELj1ELj4ELj8ENS_18Kernel_traits_baseILj2560ES2_S2_S2_S2_fjLj128EEEEELb0ELb0ELb0EEEvNS_9BwdParamsE,"",@"SHT_CUDA_INFO"
	.sectionflags	@""
	.align	4


	//----- nvinfo : EIATTR_CUDA_API_VERSION
	.align		4
        /*0000*/ 	.byte	0x04, 0x37
        /*0002*/ 	.short	(.L_937 - .L_936)
.L_936:
        /*0004*/ 	.word	0x00000082


	//----- nvinfo : EIATTR_KPARAM_INFO
	.align		4
.L_937:
        /*0008*/ 	.byte	0x04, 0x17
        /*000a*/ 	.short	(.L_939 - .L_938)
.L_938:
        /*000c*/ 	.word	0x00000000
        /*0010*/ 	.short	0x0000
        /*0012*/ 	.short	0x0000
        /*0014*/ 	.byte	0x00, 0xf0, 0xa1, 0x04


	//----- nvinfo : EIATTR_SPARSE_MMA_MASK
	.align		4
.L_939:
        /*0018*/ 	.byte	0x03, 0x50
        /*001a*/ 	.short	0x0000


	//----- nvinfo : EIATTR_MAXREG_COUNT
	.align		4
        /*001c*/ 	.byte	0x03, 0x1b
        /*001e*/ 	.short	0x00ff


	//----- nvinfo : EIATTR_NUM_BARRIERS
	.align		4
        /*0020*/ 	.byte	0x02, 0x4c
        /*0022*/ 	.byte	0x01
	.zero		1


	//----- nvinfo : EIATTR_MERCURY_ISA_VERSION
	.align		4
        /*0024*/ 	.byte	0x03, 0x5f
        /*0026*/ 	.short	0x0101


	//----- nvinfo : EIATTR_COOP_GROUP_MASK_REGIDS
	.align		4
        /*0028*/ 	.byte	0x04, 0x29
        /*002a*/ 	.short	(.L_941 - .L_940)


	//   ....[0]....
.L_940:
        /*002c*/ 	.word	0xffffffff


	//   ....[1]....
        /*0030*/ 	.word	0xffffffff


	//   ....[2]....
        /*0034*/ 	.word	0xffffffff


	//   ....[3]....
        /*0038*/ 	.word	0xffffffff


	//   ....[4]....
        /*003c*/ 	.word	0xffffffff


	//   ....[5]....
        /*0040*/ 	.word	0xffffffff


	//   ....[6]....
        /*0044*/ 	.word	0xffffffff


	//   ....[7]....
        /*0048*/ 	.word	0xffffffff


	//   ....[8]....
        /*004c*/ 	.word	0xffffffff


	//   ....[9]....
        /*0050*/ 	.word	0xffffffff


	//----- nvinfo : EIATTR_COOP_GROUP_INSTR_OFFSETS
	.align		4
.L_941:
        /*0054*/ 	.byte	0x04, 0x28
        /*0056*/ 	.short	(.L_943 - .L_942)


	//   ....[0]....
.L_942:
        /*0058*/ 	.word	0x00002980


	//   ....[1]....
        /*005c*/ 	.word	0x000029a0


	//   ....[2]....
        /*0060*/ 	.word	0x000029d0


	//   ....[3]....
        /*0064*/ 	.word	0x000029e0


	//   ....[4]....
        /*0068*/ 	.word	0x00002a20


	//   ....[5]....
        /*006c*/ 	.word	0x00002a30


	//   ....[6]....
        /*0070*/ 	.word	0x00002a70


	//   ....[7]....
        /*0074*/ 	.word	0x00002a80


	//   ....[8]....
        /*0078*/ 	.word	0x00002ab0


	//   ....[9]....
        /*007c*/ 	.word	0x00002ac0


	//----- nvinfo : EIATTR_VRC_CTA_INIT_COUNT
	.align		4
.L_943:
        /*0080*/ 	.byte	0x02, 0x4a
	.zero		1
	.zero		1


	//----- nvinfo : EIATTR_EXIT_INSTR_OFFSETS
	.align		4
        /*0084*/ 	.byte	0x04, 0x1c
        /*0086*/ 	.short	(.L_945 - .L_944)


	//   ....[0]....
.L_944:
        /*0088*/ 	.word	0x000083d0


	//   ....[1]....
        /*008c*/ 	.word	0x000084a0


	//----- nvinfo : EIATTR_MAX_THREADS
	.align		4
.L_945:
        /*0090*/ 	.byte	0x04, 0x05
        /*0092*/ 	.short	(.L_947 - .L_946)
.L_946:
        /*0094*/ 	.word	0x00000080
        /*0098*/ 	.word	0x00000001
        /*009c*/ 	.word	0x00000001


	//----- nvinfo : EIATTR_CRS_STACK_SIZE
	.align		4
.L_947:
        /*00a0*/ 	.byte	0x04, 0x1e
        /*00a2*/ 	.short	(.L_949 - .L_948)
.L_948:
        /*00a4*/ 	.word	0x00000000


	//----- nvinfo : EIATTR_CBANK_PARAM_SIZE
	.align		4
.L_949:
        /*00a8*/ 	.byte	0x03, 0x19
        /*00aa*/ 	.short	0x0128


	//----- nvinfo : EIATTR_PARAM_CBANK
	.align		4
        /*00ac*/ 	.byte	0x04, 0x0a
        /*00ae*/ 	.short	(.L_951 - .L_950)
	.align		4
.L_950:
        /*00b0*/ 	.word	index@(.nv.constant0._ZN10layer_norm31ln_parallel_residual_bwd_kernelINS_13Kernel_traitsI6__halfS2_S2_S2_fjLj2560ELj1ELj1ELj4ELj8ENS_18Kernel_traits_baseILj2560ES2_S2_S2_S2_fjLj128EEEEELb0ELb0ELb0EEEvNS_9BwdParamsE)
        /*00b4*/ 	.short	0x0380
        /*00b6*/ 	.short	0x0128


	//----- nvinfo : EIATTR_SW_WAR
	.align		4
.L_951:
        /*00b8*/ 	.byte	0x04, 0x36
        /*00ba*/ 	.short	(.L_953 - .L_952)
.L_952:
        /*00bc*/ 	.word	0x00000008
.L_953:


//--------------------- .nv.info._ZN10layer_norm31ln_parallel_residual_bwd_kernelINS_13Kernel_traitsI6__halfS2_S2_S2_fjLj2560ELj1ELj1ELj4ELj8ENS_18Kernel_traits_baseILj2560ES2_S2_S2_S2_fjLj128EEEEELb0ELb0ELb1EEEvNS_9BwdParamsE --------------------------
	.section	.nv.info._ZN10layer_norm31ln_parallel_residual_bwd_kernelINS_13Kernel_traitsI6__halfS2_S2_S2_fjLj2560ELj1ELj1ELj4ELj8ENS_18Kernel_traits_baseILj2560ES2_S2_S2_S2_fjLj128EEEEELb0ELb0ELb1EEEvNS_9BwdParamsE,"",@"SHT_CUDA_INFO"
	.sectionflags	@""
	.align	4


	//----- nvinfo : EIATTR_CUDA_API_VERSION
	.align		4
        /*0000*/ 	.byte	0x04, 0x37
        /*0002*/ 	.short	(.L_955 - .L_954)
.L_954:
        /*0004*/ 	.word	0x00000082


	//----- nvinfo : EIATTR_KPARAM_INFO
	.align		4
.L_955:
        /*0008*/ 	.byte	0x04, 0x17
        /*000a*/ 	.short	(.L_957 - .L_956)
.L_956:
        /*000c*/ 	.word	0x00000000
        /*0010*/ 	.short	0x0000
        /*0012*/ 	.short	0x0000
        /*0014*/ 	.byte	0x00, 0xf0, 0xa1, 0x04


	//----- nvinfo : EIATTR_SPARSE_MMA_MASK
	.align		4
.L_957:
        /*0018*/ 	.byte	0x03, 0x50
        /*001a*/ 	.short	0x0000


	//----- nvinfo : EIATTR_MAXREG_COUNT
	.align		4
        /*001c*/ 	.byte	0x03, 0x1b
        /*001e*/ 	.short	0x00ff


	//----- nvinfo : EIATTR_NUM_BARRIERS
	.align		4
        /*0020*/ 	.byte	0x02, 0x4c
        /*0022*/ 	.byte	0x01
	.zero		1


	//----- nvinfo : EIATTR_MERCURY_ISA_VERSION
	.align		4
        /*0024*/ 	.byte	0x03, 0x5f
        /*0026*/ 	.short	0x0101


	//----- nvinfo : EIATTR_COOP_GROUP_MASK_REGIDS
	.align		4
        /*0028*/ 	.byte	0x04, 0x29
        /*002a*/ 	.short	(.L_959 - .L_958)


	//   ....[0]....
.L_958:
        /*002c*/ 	.word	0xffffffff


	//   ....[1]....
        /*0030*/ 	.word	0xffffffff


	//   ....[2]....
        /*0034*/ 	.word	0xffffffff


	//   ....[3]....
        /*0038*/ 	.word	0xffffffff


	//   ....[4]....
        /*003c*/ 	.word	0xffffffff


	//   ....[5]....
        /*0040*/ 	.word	0xffffffff


	//   ....[6]....
        /*0044*/ 	.word	0xffffffff


	//   ....[7]....
        /*0048*/ 	.word	0xffffffff


	//   ....[8]....
        /*004c*/ 	.word	0xffffffff


	//   ....[9]....
        /*0050*/ 	.word	0xffffffff


	//----- nvinfo : EIATTR_COOP_GROUP_INSTR_OFFSETS
	.align		4
.L_959:
        /*0054*/ 	.byte	0x04, 0x28
        /*0056*/ 	.short	(.L_961 - .L_960)


	//   ....[0]....
.L_960:
        /*0058*/ 	.word	0x00001d20


	//   ....[1]....
        /*005c*/ 	.word	0x00001d30


	//   ....[2]....
        /*0060*/ 	.word	0x00001d60


	//   ....[3]....
        /*0064*/ 	.word	0x00001d70


	//   ....[4]....
        /*0068*/ 	.word	0x00001da0


	//   ....[5]....
        /*006c*/ 	.word	0x00001db0


	//   ....[6]....
        /*0070*/ 	.word	0x00001df0


	//   ....[7]....
        /*0074*/ 	.word	0x00001e00


	//   ....[8]....
        /*0078*/ 	.word	0x00001e30


	//   ....[9]....
        /*007c*/ 	.word	0x00001e40


	//----- nvinfo : EIATTR_VRC_CTA_INIT_COUNT
	.align		4
.L_961:
        /*0080*/ 	.byte	0x02, 0x4a
	.zero		1
	.zero		1


	//----- nvinfo : EIATTR_EXIT_INSTR_OFFSETS
	.align		4
        /*0084*/ 	.byte	0x04, 0x1c
        /*0086*/ 	.short	(.L_963 - .L_962)


	//   ....[0]....
.L_962:
        /*0088*/ 	.word	0x00007b50


	//----- nvinfo : EIATTR_MAX_THREADS
	.align		4
.L_963:
        /*008c*/ 	.byte	0x04, 0x05
        /*008e*/ 	.short	(.L_965 - .L_964)
.L_964:
        /*0090*/ 	.word	0x00000080
        /*0094*/ 	.word	0x00000001
        /*0098*/ 	.word	0x00000001


	//----- nvinfo : EIATTR_CRS_STACK_SIZE
	.align		4
.L_965:
        /*009c*/ 	.byte	0x04, 0x1e
        /*009e*/ 	.short	(.L_967 - .L_966)
.L_966:
        /*00a0*/ 	.word	0x00000000


	//----- nvinfo : EIATTR_CBANK_PARAM_SIZE
	.align		4
.L_967:
        /*00a4*/ 	.byte	0x03, 0x19
        /*00a6*/ 	.short	0x0128


	//----- nvinfo : EIATTR_PARAM_CBANK
	.align		4
        /*00a8*/ 	.byte	0x04, 0x0a
        /*00aa*/ 	.short	(.L_969 - .L_968)
	.align		4
.L_968:
        /*00ac*/ 	.word	index@(.nv.constant0._ZN10layer_norm31ln_parallel_residual_bwd_kernelINS_13Kernel_traitsI6__halfS2_S2_S2_fjLj2560ELj1ELj1ELj4ELj8ENS_18Kernel_traits_baseILj2560ES2_S2_S2_S2_fjLj128EEEEELb0ELb0ELb1EEEvNS_9BwdParamsE)
        /*00b0*/ 	.short	0x0380
        /*00b2*/ 	.short	0x0128


	//----- nvinfo : EIATTR_SW_WAR
	.align		4
.L_969:
        /*00b4*/ 	.byte	0x04, 0x36
        /*00b6*/ 	.short	(.L_971 - .L_970)
.L_970:
        /*00b8*/ 	.word	0x00000008
.L_971:


//--------------------- .nv.info._ZN10layer_norm31ln_parallel_residual_bwd_kernelINS_13Kernel_traitsI6__halfS2_S2_S2_fjLj2560ELj1ELj1ELj4ELj8ENS_18Kernel_traits_baseILj2560ES2_S2_S2_S2_fjLj128EEEEELb0ELb1ELb0EEEvNS_9BwdParamsE --------------------------
	.section	.nv.info._ZN10layer_norm31ln_parallel_residual_bwd_kernelINS_13Kernel_traitsI6__halfS2_S2_S2_fjLj2560ELj1ELj1ELj4ELj8ENS_18Kernel_traits_baseILj2560ES2_S2_S2_S2_fjLj128EEEEELb0ELb1ELb0EEEvNS_9BwdParamsE,"",@"SHT_CUDA_INFO"
	.sectionflags	@""
	.align	4


	//----- nvinfo : EIATTR_CUDA_API_VERSION
	.align		4
        /*0000*/ 	.byte	0x04, 0x37
        /*0002*/ 	.short	(.L_973 - .L_972)
.L_972:
        /*0004*/ 	.word	0x00000082


	//----- nvinfo : EIATTR_KPARAM_INFO
	.align		4
.L_973:
        /*0008*/ 	.byte	0x04, 0x17
        /*000a*/ 	.short	(.L_975 - .L_974)
.L_974:
        /*000c*/ 	.word	0x00000000
        /*0010*/ 	.short	0x0000
        /*0012*/ 	.short	0x0000
        /*0014*/ 	.byte	0x00, 0xf0, 0xa1, 0x04


	//----- nvinfo : EIATTR_SPARSE_MMA_MASK
	.align		4
.L_975:
        /*0018*/ 	.byte	0x03, 0x50
        /*001a*/ 	.short	0x0000


	//----- nvinfo : EIATTR_MAXREG_COUNT
	.align		4
        /*001c*/ 	.byte	0x03, 0x1b
        /*001e*/ 	.short	0x00ff


	//----- nvinfo : EIATTR_NUM_BARRIERS
	.align		4
        /*0020*/ 	.byte	0x02, 0x4c
        /*0022*/ 	.byte	0x01
	.zero		1


	//----- nvinfo : EIATTR_MERCURY_ISA_VERSION
	.align		4
        /*0024*/ 	.byte	0x03, 0x5f
        /*0026*/ 	.short	0x0101


	//----- nvinfo : EIATTR_COOP_GROUP_MASK_REGIDS
	.align		4
        /*0028*/ 	.byte	0x04, 0x29
        /*002a*/ 	.short	(.L_977 - .L_976)


	//   ....[0]....
.L_976:
        /*002c*/ 	.word	0xffffffff


	//   ....[1]....
        /*0030*/ 	.word	0xffffffff


	//   ....[2]....
        /*0034*/ 	.word	0xffffffff


	//   ....[3]....
        /*0038*/ 	.word	0xffffffff


	//   ....[4]....
        /*003c*/ 	.word	0xffffffff


	//   ....[5]....
        /*0040*/ 	.word	0xffffffff


	//   ....[6]....
        /*0044*/ 	.word	0xffffffff


	//   ....[7]....
        /*0048*/ 	.word	0xffffffff


	//   ....[8]....
        /*004c*/ 	.word	0xffffffff


	//   ....[9]....
        /*0050*/ 	.word	0xffffffff


	//----- nvinfo : EIATTR_COOP_GROUP_INSTR_OFFSETS
	.align		4
.L_977:
        /*0054*/ 	.byte	0x04, 0x28
        /*0056*/ 	.short	(.L_979 - .L_978)


	//   ....[0]....
.L_978:
        /*0058*/ 	.word	0x00001bc0


	//   ....[1]....
        /*005c*/ 	.word	0x00001be0


	//   ....[2]....
        /*0060*/ 	.word	0x00001c20


	//   ....[3]....
        /*0064*/ 	.word	0x00001c30


	//   ....[4]....
        /*0068*/ 	.word	0x00001c70


	//   ....[5]....
        /*006c*/ 	.word	0x00001c80


	//   ....[6]....
        /*0070*/ 	.word	0x00001cb0


	//   ....[7]....
        /*0074*/ 	.word	0x00001cc0


	//   ....[8]....
        /*0078*/ 	.word	0x00001cf0


	//   ....[9]....
        /*007c*/ 	.word	0x00001d00


	//----- nvinfo : EIATTR_VRC_CTA_INIT_COUNT
	.align		4
.L_979:
        /*0080*/ 	.byte	0x02, 0x4a
	.zero		1
	.zero		1


	//----- nvinfo : EIATTR_EXIT_INSTR_OFFSETS
	.align		4
        /*0084*/ 	.byte	0x04, 0x1c
        /*0086*/ 	.short	(.L_981 - .L_980)


	//   ....[0]....
.L_980:
        /*0088*/ 	.word	0x00007190


	//   ....[1]....
        /*008c*/ 	.word	0x00007210


	//----- nvinfo : EIATTR_MAX_THREADS
	.align		4
.L_981:
        /*0090*/ 	.byte	0x04, 0x05
        /*0092*/ 	.short	(.L_983 - .L_982)
.L_982:
        /*0094*/ 	.word	0x00000080
        /*0098*/ 	.word	0x00000001
        /*009c*/ 	.word	0x00000001


	//----- nvinfo : EIATTR_CRS_STACK_SIZE
	.align		4
.L_983:
        /*00a0*/ 	.byte	0x04, 0x1e
        /*00a2*/ 	.short	(.L_985 - .L_984)
.L_984:
        /*00a4*/ 	.word	0x00000000


	//----- nvinfo : EIATTR_CBANK_PARAM_SIZE
	.align		4
.L_985:
        /*00a8*/ 	.byte	0x03, 0x19
        /*00aa*/ 	.short	0x0128


	//----- nvinfo : EIATTR_PARAM_CBANK
	.align		4
        /*00ac*/ 	.byte	0x04, 0x0a
        /*00ae*/ 	.short	(.L_987 - .L_986)
	.align		4
.L_986:
        /*00b0*/ 	.word	index@(.nv.constant0._ZN10layer_norm31ln_parallel_residual_bwd_kernelINS_13Kernel_traitsI6__halfS2_S2_S2_fjLj2560ELj1ELj1ELj4ELj8ENS_18Kernel_traits_baseILj2560ES2_S2_S2_S2_fjLj128EEEEELb0ELb1ELb0EEEvNS_9BwdParamsE)
        /*00b4*/ 	.short	0x0380
        /*00b6*/ 	.short	0x0128


	//----- nvinfo : EIATTR_SW_WAR
	.align		4
.L_987:
        /*00b8*/ 	.byte	0x04, 0x36
        /*00ba*/ 	.short	(.L_989 - .L_988)
.L_988:
        /*00bc*/ 	.word	0x00000008
.L_989:


//--------------------- .nv.info._ZN10layer_norm31ln_parallel_residual_bwd_kernelINS_13Kernel_traitsI6__halfS2_S2_S2_fjLj2560ELj1ELj1ELj4ELj8ENS_18Kernel_traits_baseILj2560ES2_S2_S2_S2_fjLj128EEEEELb0ELb1ELb1EEEvNS_9BwdParamsE --------------------------
	.section	.nv.info._ZN10layer_norm31ln_parallel_residual_bwd_kernelINS_13Kernel_traitsI6__halfS2_S2_S2_fjLj2560ELj1ELj1ELj4ELj8ENS_18Kernel_traits_baseILj2560ES2_S2_S2_S2_fjLj128EEEEELb0ELb1ELb1EEEvNS_9BwdParamsE,"",@"SHT_CUDA_INFO"
	.sectionflags	@""
	.align	4


	//----- nvinfo : EIATTR_CUDA_API_VERSION
	.align		4
        /*0000*/ 	.byte	0x04, 0x37
        /*0002*/ 	.short	(.L_991 - .L_990)
.L_990:
        /*0004*/ 	.word	0x00000082


	//----- nvinfo : EIATTR_KPARAM_INFO
	.align		4
.L_991:
        /*0008*/ 	.byte	0x04, 0x17
        /*000a*/ 	.short	(.L_993 - .L_992)
.L_992:
        /*000c*/ 	.word	0x00000000
        /*0010*/ 	.short	0x0000
        /*0012*/ 	.short	0x0000
        /*0014*/ 	.byte	0x00, 0xf0, 0xa1, 0x04


	//----- nvinfo : EIATTR_SPARSE_MMA_MASK
	.align		4
.L_993:
        /*0018*/ 	.byte	0x03, 0x50
        /*001a*/ 	.short	0x0000


	//----- nvinfo : EIATTR_MAXREG_COUNT
	.align		4
        /*001c*/ 	.byte	0x03, 0x1b
        /*001e*/ 	.short	0x00ff


	//----- nvinfo : EIATTR_NUM_BARRIERS
	.align		4
        /*0020*/ 	.byte	0x02, 0x4c
        /*0022*/ 	.byte	0x01
	.zero		1


	//----- nvinfo : EIATTR_MERCURY_ISA_VERSION
	.align		4
        /*0024*/ 	.byte	0x03, 0x5f
        /*0026*/ 	.short	0x0101


	//----- nvinfo : EIATTR_COOP_GROUP_MASK_REGIDS
	.align		4
        /*0028*/ 	.byte	0x04, 0x29
        /*002a*/ 	.short	(.L_995 - .L_994)


	//   ....[0]....
.L_994:
        /*002c*/ 	.word	0xffffffff


	//   ....[1]....
        /*0030*/ 	.word	0xffffffff


	//   ....[2]....
        /*0034*/ 	.word	0xffffffff


	//   ....[3]....
        /*0038*/ 	.word	0xffffffff


	//   ....[4]....
        /*003c*/ 	.word	0xffffffff


	//   ....[5]....
        /*0040*/ 	.word	0xffffffff


	//   ....[6]....
        /*0044*/ 	.word	0xffffffff


	//   ....[7]....
        /*0048*/ 	.word	0xffffffff


	//   ....[8]....
        /*004c*/ 	.word	0xffffffff


	//   ....[9]....
        /*0050*/ 	.word	0xffffffff


	//----- nvinfo : EIATTR_COOP_GROUP_INSTR_OFFSETS
	.align		4
.L_995:
        /*0054*/ 	.byte	0x04, 0x28
        /*0056*/ 	.short	(.L_997 - .L_996)


	//   ....[0]....
.L_996:
        /*0058*/ 	.word	0x00002350


	//   ....[1]....
        /*005c*/ 	.word	0x00002390


	//   ....[2]....
        /*0060*/ 	.word	0x000023d0


	//   ....[3]....
        /*0064*/ 	.word	0x000023f0


	//   ....[4]....
        /*0068*/ 	.word	0x00002410


	//   ....[5]....
        /*006c*/ 	.word	0x00002430


	//   ....[6]....
        /*0070*/ 	.word	0x00002440


	//   ....[7]....
        /*0074*/ 	.word	0x00002470


	//   ....[8]....
        /*0078*/ 	.word	0x00002490


	//   ....[9]....
        /*007c*/ 	.word	0x000024a0


	//----- nvinfo : EIATTR_VRC_CTA_INIT_COUNT
	.align		4
.L_997:
        /*0080*/ 	.byte	0x02, 0x4a
	.zero		1
	.zero		1


	//----- nvinfo : EIATTR_EXIT_INSTR_OFFSETS
	.align		4
        /*0084*/ 	.byte	0x04, 0x1c
        /*0086*/ 	.short	(.L_999 - .L_998)


	//   ....[0]....
.L_998:
        /*0088*/ 	.word	0x00007880


	//----- nvinfo : EIATTR_MAX_THREADS
	.align		4
.L_999:
        /*008c*/ 	.byte	0x04, 0x05
        /*008e*/ 	.short	(.L_1001 - .L_1000)
.L_1000:
        /*0090*/ 	.word	0x00000080
        /*0094*/ 	.word	0x00000001
        /*0098*/ 	.word	0x00000001


	//----- nvinfo : EIATTR_CRS_STACK_SIZE
	.align		4
.L_1001:
        /*009c*/ 	.byte	0x04, 0x1e
        /*009e*/ 	.short	(.L_1003 - .L_1002)
.L_1002:
        /*00a0*/ 	.word	0x00000000


	//----- nvinfo : EIATTR_CBANK_PARAM_SIZE
	.align		4
.L_1003:
        /*00a4*/ 	.byte	0x03, 0x19
        /*00a6*/ 	.short	0x0128


	//----- nvinfo : EIATTR_PARAM_CBANK
	.align		4
        /*00a8*/ 	.byte	0x04, 0x0a
        /*00aa*/ 	.short	(.L_1005 - .L_1004)
	.align		4
.L_1004:
        /*00ac*/ 	.word	index@(.nv.constant0._ZN10layer_norm31ln_parallel_residual_bwd_kernelINS_13Kernel_traitsI6__halfS2_S2_S2_fjLj2560ELj1ELj1ELj4ELj8ENS_18Kernel_traits_baseILj2560ES2_S2_S2_S2_fjLj128EEEEELb0ELb1ELb1EEEvNS_9BwdParamsE)
        /*00b0*/ 	.short	0x0380
        /*00b2*/ 	.short	0x0128


	//----- nvinfo : EIATTR_SW_WAR
	.align		4
.L_1005:
        /*00b4*/ 	.byte	0x04, 0x36
        /*00b6*/ 	.short	(.L_1007 - .L_1006)
.L_1006:
        /*00b8*/ 	.word	0x00000008
.L_1007:


//--------------------- .nv.info._ZN10layer_norm31ln_parallel_residual_bwd_kernelINS_13Kernel_traitsI6__halfS2_S2_S2_fjLj2560ELj1ELj1ELj4ELj8ENS_18Kernel_traits_baseILj2560ES2_S2_S2_S2_fjLj128EEEEELb1ELb0ELb0EEEvNS_9BwdParamsE --------------------------
	.section	.nv.info._ZN10layer_norm31ln_parallel_residual_bwd_kernelINS_13Kernel_traitsI6__halfS2_S2_S2_fjLj2560ELj1ELj1ELj4ELj8ENS_18Kernel_traits_baseILj2560ES2_S2_S2_S2_fjLj128EEEEELb1ELb0ELb0EEEvNS_9BwdParamsE,"",@"SHT_CUDA_INFO"
	.sectionflags	@""
	.align	4


	//----- nvinfo : EIATTR_CUDA_API_VERSION
	.align		4
        /*0000*/ 	.byte	0x04, 0x37
        /*0002*/ 	.short	(.L_1009 - .L_1008)
.L_1008:
        /*0004*/ 	.word	0x00000082


	//----- nvinfo : EIATTR_KPARAM_INFO
	.align		4
.L_1009:
        /*0008*/ 	.byte	0x04, 0x17
        /*000a*/ 	.short	(.L_1011 - .L_1010)
.L_1010:
        /*000c*/ 	.word	0x00000000
        /*0010*/ 	.short	0x0000
        /*0012*/ 	.short	0x0000
        /*0014*/ 	.byte	0x00, 0xf0, 0xa1, 0x04


	//----- nvinfo : EIATTR_SPARSE_MMA_MASK
	.align		4
.L_1011:
        /*0018*/ 	.byte	0x03, 0x50
        /*001a*/ 	.short	0x0000


	//----- nvinfo : EIATTR_MAXREG_COUNT
	.align		4
        /*001c*/ 	.byte	0x03, 0x1b
        /*001e*/ 	.short	0x00ff


	//----- nvinfo : EIATTR_NUM_BARRIERS
	.align		4
        /*0020*/ 	.byte	0x02, 0x4c
        /*0022*/ 	.byte	0x01
	.zero		1


	//----- nvinfo : EIATTR_MERCURY_ISA_VERSION
	.align		4
        /*0024*/ 	.byte	0x03, 0x5f
        /*0026*/ 	.short	0x0101


	//----- nvinfo : EIATTR_COOP_GROUP_MASK_REGIDS
	.align		4
        /*0028*/ 	.byte	0x04, 0x29
        /*002a*/ 	.short	(.L_1013 - .L_1012)


	//   ....[0]....
.L_1012:
        /*002c*/ 	.word	0xffffffff


	//   ....[1]....
        /*0030*/ 	.word	0xffffffff


	//   ....[2]....
        /*0034*/ 	.word	0xffffffff


	//   ....[3]....
        /*0038*/ 	.word	0xffffffff


	//   ....[4]....
        /*003c*/ 	.word	0xffffffff


	//   ....[5]....
        /*0040*/ 	.word	0xffffffff


	//   ....[6]....
        /*0044*/ 	.word	0xffffffff


	//   ....[7]....
        /*0048*/ 	.word	0xffffffff


	//   ....[8]....
        /*004c*/ 	.word	0xffffffff


	//   ....[9]....
        /*0050*/ 	.word	0xffffffff


	//----- nvinfo : EIATTR_COOP_GROUP_INSTR_OFFSETS
	.align		4
.L_1013:
        /*0054*/ 	.byte	0x04, 0x28
        /*0056*/ 	.short	(.L_1015 - .L_1014)


	//   ....[0]....
.L_1014:
        /*0058*/ 	.word	0x00002cb0


	//   ....[1]....
        /*005c*/ 	.word	0x00002cd0


	//   ....[2]....
        /*0060*/ 	.word	0x00002d00


	//   ....[3]....
        /*0064*/ 	.word	0x00002d10


	//   ....[4]....
        /*0068*/ 	.word	0x00002d50


	//   ....[5]....
        /*006c*/ 	.word	0x00002d60


	//   ....[6]....
        /*0070*/ 	.word	0x00002d90


	//   ....[7]....
        /*0074*/ 	.word	0x00002db0


	//   ....[8]....
        /*0078*/ 	.word	0x00002de0


	//   ....[9]....
        /*007c*/ 	.word	0x00002df0


	//----- nvinfo : EIATTR_VRC_CTA_INIT_COUNT
	.align		4
.L_1015:
        /*0080*/ 	.byte	0x02, 0x4a
	.zero		1
	.zero		1


	//----- nvinfo : EIATTR_EXIT_INSTR_OFFSETS
	.align		4
        /*0084*/ 	.byte	0x04, 0x1c
        /*0086*/ 	.short	(.L_1017 - .L_1016)


	//   ....[0]....
.L_1016:
        /*0088*/ 	.word	0x0000b480


	//   ....[1]....
        /*008c*/ 	.word	0x0000b550


	//----- nvinfo : EIATTR_MAX_THREADS
	.align		4
.L_1017:
        /*0090*/ 	.byte	0x04, 0x05
        /*0092*/ 	.short	(.L_1019 - .L_1018)
.L_1018:
        /*0094*/ 	.word	0x00000080
        /*0098*/ 	.word	0x00000001
        /*009c*/ 	.word	0x00000001


	//----- nvinfo : EIATTR_CRS_STACK_SIZE
	.align		4
.L_1019:
        /*00a0*/ 	.byte	0x04, 0x1e
        /*00a2*/ 	.short	(.L_1021 - .L_1020)
.L_1020:
        /*00a4*/ 	.word	0x00000000


	//----- nvinfo : EIATTR_CBANK_PARAM_SIZE
	.align		4
.L_1021:
        /*00a8*/ 	.byte	0x03, 0x19
        /*00aa*/ 	.short	0x0128


	//----- nvinfo : EIATTR_PARAM_CBANK
	.align		4
        /*00ac*/ 	.byte	0x04, 0x0a
        /*00ae*/ 	.short	(.L_1023 - .L_1022)
	.align		4
.L_1022:
        /*00b0*/ 	.word	index@(.nv.constant0._ZN10layer_norm31ln_parallel_residual_bwd_kernelINS_13Kernel_traitsI6__halfS2_S2_S2_fjLj2560ELj1ELj1ELj4ELj8ENS_18Kernel_traits_baseILj2560ES2_S2_S2_S2_fjLj128EEEEELb1ELb0ELb0EEEvNS_9BwdParamsE)
        /*00b4*/ 	.short	0x0380
        /*00b6*/ 	.short	0x0128


	//----- nvinfo : EIATTR_SW_WAR
	.align		4
.L_1023:
        /*00b8*/ 	.byte	0x04, 0x36
        /*00ba*/ 	.short	(.L_1025 - .L_1024)
.L_1024:
        /*00bc*/ 	.word	0x00000008
.L_1025:


//--------------------- .nv.info._ZN10layer_norm31ln_parallel_residual_bwd_kernelINS_13Kernel_traitsI6__halfS2_S2_S2_fjLj2560ELj1ELj1ELj4ELj8ENS_18Kernel_traits_baseILj2560ES2_S2_S2_S2_fjLj128EEEEELb1ELb0ELb1EEEvNS_9BwdParamsE --------------------------
	.section	.nv.info._ZN10layer_norm31ln_parallel_residual_bwd_kernelINS_13Kernel_traitsI6__halfS2_S2_S2_fjLj2560ELj1ELj1ELj4ELj8ENS_18Kernel_traits_baseILj2560ES2_S2_S2_S2_fjLj128EEEEELb1ELb0ELb1EEEvNS_9BwdParamsE,"",@"SHT_CUDA_INFO"
	.sectionflags	@""
	.align	4


	//----- nvinfo : EIATTR_CUDA_API_VERSION
	.align		4
        /*0000*/ 	.byte	0x04, 0x37
        /*0002*/ 	.short	(.L_1027 - .L_1026)
.L_1026:
        /*0004*/ 	.word	0x00000082


	//----- nvinfo : EIATTR_KPARAM_INFO
	.align		4
.L_1027:
        /*0008*/ 	.byte	0x04, 0x17
        /*000a*/ 	.short	(.L_1029 - .L_1028)
.L_1028:
        /*000c*/ 	.word	0x00000000
        /*0010*/ 	.short	0x0000
        /*0012*/ 	.short	0x0000
        /*0014*/ 	.byte	0x00, 0xf0, 0xa1, 0x04


	//----- nvinfo : EIATTR_SPARSE_MMA_MASK
	.align		4
.L_1029:
        /*0018*/ 	.byte	0x03, 0x50
        /*001a*/ 	.short	0x0000


	//----- nvinfo : EIATTR_MAXREG_COUNT
	.align		4
        /*001c*/ 	.byte	0x03, 0x1b
        /*001e*/ 	.short	0x00ff


	//----- nvinfo : EIATTR_NUM_BARRIERS
	.align		4
        /*0020*/ 	.byte	0x02, 0x4c
        /*0022*/ 	.byte	0x01
	.zero		1


	//----- nvinfo : EIATTR_MERCURY_ISA_VERSION
	.align		4
        /*0024*/ 	.byte	0x03, 0x5f
        /*0026*/ 	.short	0x0101


	//----- nvinfo : EIATTR_COOP_GROUP_MASK_REGIDS
	.align		4
        /*0028*/ 	.byte	0x04, 0x29
        /*002a*/ 	.short	(.L_1031 - .L_1030)


	//   ....[0]....
.L_1030:
        /*002c*/ 	.word	0xffffffff


	//   ....[1]....
        /*0030*/ 	.word	0xffffffff


	//   ....[2]....
        /*0034*/ 	.word	0xffffffff


	//   ....[3]....
        /*0038*/ 	.word	0xffffffff


	//   ....[4]....
        /*003c*/ 	.word	0xffffffff


	//   ....[5]....
        /*0040*/ 	.word	0xffffffff


	//   ....[6]....
        /*0044*/ 	.word	0xffffffff


	//   ....[7]....
        /*0048*/ 	.word	0xffffffff


	//   ....[8]....
        /*004c*/ 	.word	0xffffffff


	//   ....[9]....
        /*0050*/ 	.word	0xffffffff


	//----- nvinfo : EIATTR_COOP_GROUP_INSTR_OFFSETS
	.align		4
.L_1031:
        /*0054*/ 	.byte	0x04, 0x28
        /*0056*/ 	.short	(.L_1033 - .L_1032)


	//   ....[0]....
.L_1032:
        /*0058*/ 	.word	0x00001f90


	//   ....[1]....
        /*005c*/ 	.word	0x00001fa0


	//   ....[2]....
        /*0060*/ 	.word	0x00001fd0


	//   ....[3]....
        /*0064*/ 	.word	0x00001fe0


	//   ....[4]....
        /*0068*/ 	.word	0x00002010


	//   ....[5]....
        /*006c*/ 	.word	0x00002020


	//   ....[6]....
        /*0070*/ 	.word	0x00002060


	//   ....[7]....
        /*0074*/ 	.word	0x00002070


	//   ....[8]....
        /*0078*/ 	.word	0x000020a0


	//   ....[9]....
        /*007c*/ 	.word	0x000020b0


	//----- nvinfo : EIATTR_VRC_CTA_INIT_COUNT
	.align		4
.L_1033:
        /*0080*/ 	.byte	0x02, 0x4a
	.zero		1
	.zero		1


	//----- nvinfo : EIATTR_EXIT_INSTR_OFFSETS
	.align		4
        /*0084*/ 	.byte	0x04, 0x1c
        /*0086*/ 	.short	(.L_1035 - .L_1034)


	//   ....[0]....
.L_1034:
        /*0088*/ 	.word	0x0000a770


	//----- nvinfo : EIATTR_MAX_THREADS
	.align		4
.L_1035:
        /*008c*/ 	.byte	0x04, 0x05
        /*008e*/ 	.short	(.L_1037 - .L_1036)
.L_1036:
        /*0090*/ 	.word	0x00000080
        /*0094*/ 	.word	0x00000001
        /*0098*/ 	.word	0x00000001


	//----- nvinfo : EIATTR_CRS_STACK_SIZE
	.align		4
.L_1037:
        /*009c*/ 	.byte	0x04, 0x1e
        /*009e*/ 	.short	(.L_1039 - .L_1038)
.L_1038:
        /*00a0*/ 	.word	0x00000000


	//----- nvinfo : EIATTR_CBANK_PARAM_SIZE
	.align		4
.L_1039:
        /*00a4*/ 	.byte	0x03, 0x19
        /*00a6*/ 	.short	0x0128


	//----- nvinfo : EIATTR_PARAM_CBANK
	.align		4
        /*00a8*/ 	.byte	0x04, 0x0a
        /*00aa*/ 	.short	(.L_1041 - .L_1040)
	.align		4
.L_1040:
        /*00ac*/ 	.word	index@(.nv.constant0._ZN10layer_norm31ln_parallel_residual_bwd_kernelINS_13Kernel_traitsI6__halfS2_S2_S2_fjLj2560ELj1ELj1ELj4ELj8ENS_18Kernel_traits_baseILj2560ES2_S2_S2_S2_fjLj128EEEEELb1ELb0ELb1EEEvNS_9BwdParamsE)
        /*00b0*/ 	.short	0x0380
        /*00b2*/ 	.short	0x0128


	//----- nvinfo : EIATTR_SW_WAR
	.align		4
.L_1041:
        /*00b4*/ 	.byte	0x04, 0x36
        /*00b6*/ 	.short	(.L_1043 - .L_1042)
.L_1042:
        /*00b8*/ 	.word	0x00000008
.L_1043:


//--------------------- .nv.info._ZN10layer_norm22ln_bwd_finalize_kernelINS_22Kernel_traits_finalizeILj2560E6__halfS2_S2_S2_fjLb0ELj1024ELj4ENS_18Kernel_traits_baseILj2560ES2_S2_S2_S2_fjLj1024EEEEELb0ELb0EEEvNS_9BwdParamsE --------------------------
	.section	.nv.info._ZN10layer_norm22ln_bwd_finalize_kernelINS_22Kernel_traits_finalizeILj2560E6__halfS2_S2_S2_fjLb0ELj1024ELj4ENS_18Kernel_traits_baseILj2560ES2_S2_S2_S2_fjLj1024EEEEELb0ELb0EEEvNS_9BwdParamsE,"",@"SHT_CUDA_INFO"
	.sectionflags	@""
	.align	4


	//----- nvinfo : EIATTR_CUDA_API_VERSION
	.align		4
        /*0000*/ 	.byte	0x04, 0x37
        /*0002*/ 	.short	(.L_1045 - .L_1044)
.L_1044:
        /*0004*/ 	.word	0x00000082


	//----- nvinfo : EIATTR_KPARAM_INFO
	.align		4
.L_1045:
        /*0008*/ 	.byte	0x04, 0x17
        /*000a*/ 	.short	(.L_1047 - .L_1046)
.L_1046:
        /*000c*/ 	.word	0x00000000
        /*0010*/ 	.short	0x0000
        /*0012*/ 	.short	0x0000
        /*0014*/ 	.byte	0x00, 0xf0, 0xa1, 0x04


	//----- nvinfo : EIATTR_SPARSE_MMA_MASK
	.align		4
.L_1047:
        /*0018*/ 	.byte	0x03, 0x50
        /*001a*/ 	.short	0x0000


	//----- nvinfo : EIATTR_MAXREG_COUNT
	.align		4
        /*001c*/ 	.byte	0x03, 0x1b
        /*001e*/ 	.short	0x0040


	//----- nvinfo : EIATTR_NUM_BARRIERS
	.align		4
        /*0020*/ 	.byte	0x02, 0x4c
        /*0022*/ 	.byte	0x01
	.zero		1


	//----- nvinfo : EIATTR_MERCURY_ISA_VERSION
	.align		4
        /*0024*/ 	.byte	0x03, 0x5f
        /*0026*/ 	.short	0x0101


	//----- nvinfo : EIATTR_COOP_GROUP_MASK_REGIDS
	.align		4
        /*0028*/ 	.byte	0x04, 0x29
        /*002a*/ 	.short	(.L_1049 - .L_1048)


	//   ....[0]....
.L_1048:
        /*002c*/ 	.word	0xffffffff


	//   ....[1]....
        /*0030*/ 	.word	0xffffffff


	//   ....[2]....
        /*0034*/ 	.word	0xffffffff


	//   ....[3]....
        /*0038*/ 	.word	0xffffffff


	//   ....[4]....
        /*003c*/ 	.word	0xffffffff


	//   ....[5]....
        /*0040*/ 	.word	0xffffffff


	//   ....[6]....
        /*0044*/ 	.word	0xffffffff


	//   ....[7]....
        /*0048*/ 	.word	0xffffffff


	//   ....[8]....
        /*004c*/ 	.word	0xffffffff


	//   ....[9]....
        /*0050*/ 	.word	0xffffffff


	//----- nvinfo : EIATTR_COOP_GROUP_INSTR_OFFSETS
	.align		4
.L_1049:
        /*0054*/ 	.byte	0x04, 0x28
        /*0056*/ 	.short	(.L_1051 - .L_1050)


	//   ....[0]....
.L_1050:
        /*0058*/ 	.word	0x00001540


	//   ....[1]....
        /*005c*/ 	.word	0x00001550


	//   ....[2]....
        /*0060*/ 	.word	0x00001580


	//   ....[3]....
        /*0064*/ 	.word	0x00001590


	//   ....[4]....
        /*0068*/ 	.word	0x000015c0


	//   ....[5]....
        /*006c*/ 	.word	0x000015d0


	//   ....[6]....
        /*0070*/ 	.word	0x00001610


	//   ....[7]....
        /*0074*/ 	.word	0x00001630


	//   ....[8]....
        /*0078*/ 	.word	0x00001680


	//   ....[9]....
        /*007c*/ 	.word	0x00001690


	//----- nvinfo : EIATTR_VRC_CTA_INIT_COUNT
	.align		4
.L_1051:
        /*0080*/ 	.byte	0x02, 0x4a
	.zero		1
	.zero		1


	//----- nvinfo : EIATTR_EXIT_INSTR_OFFSETS
	.align		4
        /*0084*/ 	.byte	0x04, 0x1c
        /*0086*/ 	.short	(.L_1053 - .L_1052)


	//   ....[0]....
.L_1052:
        /*0088*/ 	.word	0x00000060


	//   ....[1]....
        /*008c*/ 	.word	0x000016f0


	//   ....[2]....
        /*0090*/ 	.word	0x00001720


	//   ....[3]....
        /*0094*/ 	.word	0x000017e0


	//----- nvinfo : EIATTR_MAX_THREADS
	.align		4
.L_1053:
        /*0098*/ 	.byte	0x04, 0x05
        /*009a*/ 	.short	(.L_1055 - .L_1054)
.L_1054:
        /*009c*/ 	.word	0x00000400
        /*00a0*/ 	.word	0x00000001
        /*00a4*/ 	.word	0x00000001


	//----- nvinfo : EIATTR_CRS_STACK_SIZE
	.align		4
.L_1055:
        /*00a8*/ 	.byte	0x04, 0x1e
        /*00aa*/ 	.short	(.L_1057 - .L_1056)
.L_1056:
        /*00ac*/ 	.word	0x00000000


	//----- nvinfo : EIATTR_CBANK_PARAM_SIZE
	.align		4
.L_1057:
        /*00b0*/ 	.byte	0x03, 0x19
        /*00b2*/ 	.short	0x0128


	//----- nvinfo : EIATTR_PARAM_CBANK
	.align		4
        /*00b4*/ 	.byte	0x04, 0x0a
        /*00b6*/ 	.short	(.L_1059 - .L_1058)
	.align		4
.L_1058:
        /*00b8*/ 	.word	index@(.nv.constant0._ZN10layer_norm22ln_bwd_finalize_kernelINS_22Kernel_traits_finalizeILj2560E6__halfS2_S2_S2_fjLb0ELj1024ELj4ENS_18Kernel_traits_baseILj2560ES2_S2_S2_S2_fjLj1024EEEEELb0ELb0EEEvNS_9BwdParamsE)
        /*00bc*/ 	.short	0x0380
        /*00be*/ 	.short	0x0128


	//----- nvinfo : EIATTR_SW_WAR
	.align		4
.L_1059:
        /*00c0*/ 	.byte	0x04, 0x36
        /*00c2*/ 	.short	(.L_1061 - .L_1060)
.L_1060:
        /*00c4*/ 	.word	0x00000008
.L_1061:


//--------------------- .nv.info._ZN10layer_norm40ln_parallel_residual_bwd_finalize_kernelINS_22Kernel_traits_finalizeILj2560E6__halfS2_S2_S2_fjLb0ELj1024ELj4ENS_18Kernel_traits_baseILj2560ES2_S2_S2_S2_fjLj1024EEEEELb0EEEvNS_9BwdParamsE --------------------------
	.section	.nv.info._ZN10layer_norm40ln_parallel_residual_bwd_finalize_kernelINS_22Kernel_traits_finalizeILj2560E6__halfS2_S2_S2_fjLb0ELj1024ELj4ENS_18Kernel_traits_baseILj2560ES2_S2_S2_S2_fjLj1024EEEEELb0EEEvNS_9BwdParamsE,"",@"SHT_CUDA_INFO"
	.sectionflags	@""
	.align	4


	//----- nvinfo : EIATTR_CUDA_API_VERSION
	.align		4
        /*0000*/ 	.byte	0x04, 0x37
        /*0002*/ 	.short	(.L_1063 - .L_1062)
.L_1062:
        /*0004*/ 	.word	0x00000082


	//----- nvinfo : EIATTR_KPARAM_INFO
	.align		4
.L_1063:
        /*0008*/ 	.byte	0x04, 0x17
        /*000a*/ 	.short	(.L_1065 - .L_1064)
.L_1064:
        /*000c*/ 	.word	0x00000000
        /*0010*/ 	.short	0x0000
        /*0012*/ 	.short	0x0000
        /*0014*/ 	.byte	0x00, 0xf0, 0xa1, 0x04


	//----- nvinfo : EIATTR_SPARSE_MMA_MASK
	.align		4
.L_1065:
        /*0018*/ 	.byte	0x03, 0x50
        /*001a*/ 	.short	0x0000


	//----- nvinfo : EIATTR_MAXREG_COUNT
	.align		4
        /*001c*/ 	.byte	0x03, 0x1b
        /*001e*/ 	.short	0x0040


	//----- nvinfo : EIATTR_NUM_BARRIERS
	.align		4
        /*0020*/ 	.byte	0x02, 0x4c
        /*0022*/ 	.byte	0x01
	.zero		1


	//----- nvinfo : EIATTR_MERCURY_ISA_VERSION
	.align		4
        /*0024*/ 	.byte	0x03, 0x5f
        /*0026*/ 	.short	0x0101


	//----- nvinfo : EIATTR_COOP_GROUP_MASK_REGIDS
	.align		4
        /*0028*/ 	.byte	0x04, 0x29
        /*002a*/ 	.short	(.L_1067 - .L_1066)


	//   ....[0]....
.L_1066:
        /*002c*/ 	.word	0xffffffff


	//   ....[1]....
        /*0030*/ 	.word	0xffffffff


	//   ....[2]....
        /*0034*/ 	.word	0xffffffff


	//   ....[3]....
        /*0038*/ 	.word	0xffffffff


	//   ....[4]....
        /*003c*/ 	.word	0xffffffff


	//   ....[5]....
        /*0040*/ 	.word	0xffffffff


	//   ....[6]....
        /*0044*/ 	.word	0xffffffff


	//   ....[7]....
        /*0048*/ 	.word	0xffffffff


	//   ....[8]....
        /*004c*/ 	.word	0xffffffff


	//   ....[9]....
        /*0050*/ 	.word	0xffffffff


	//   ....[10]....
        /*0054*/ 	.word	0xffffffff


	//   ....[11]....
        /*0058*/ 	.word	0xffffffff


	//   ....[12]....
        /*005c*/ 	.word	0xffffffff


	//   ....[13]....
        /*0060*/ 	.word	0xffffffff


	//   ....[14]....
        /*0064*/ 	.word	0xffffffff


	//   ....[15]....
        /*0068*/ 	.word	0xffffffff


	//   ....[16]....
        /*006c*/ 	.word	0xffffffff


	//   ....[17]....
        /*0070*/ 	.word	0xffffffff


	//   ....[18]....
        /*0074*/ 	.word	0xffffffff


	//   ....[19]....
        /*0078*/ 	.word	0xffffffff


	//----- nvinfo : EIATTR_COOP_GROUP_INSTR_OFFSETS
	.align		4
.L_1067:
        /*007c*/ 	.byte	0x04, 0x28
        /*007e*/ 	.short	(.L_1069 - .L_1068)


	//   ....[0]....
.L_1068:
        /*0080*/ 	.word	0x000013a0


	//   ....[1]....
        /*0084*/ 	.word	0x000013b0


	//   ....[2]....
        /*0088*/ 	.word	0x000013c0


	//   ....[3]....
        /*008c*/ 	.word	0x000013d0


	//   ....[4]....
        /*0090*/ 	.word	0x00001400


	//   ....[5]....
        /*0094*/ 	.word	0x00001430


	//   ....[6]....
        /*0098*/ 	.word	0x00001440


	//   ....[7]....
        /*009c*/ 	.word	0x00001450


	//   ....[8]....
        /*00a0*/ 	.word	0x00001470


	//   ....[9]....
        /*00a4*/ 	.word	0x000014b0


	//   ....[10]....
        /*00a8*/ 	.word	0x000014e0


	//   ....[11]....
        /*00ac*/ 	.word	0x000014f0


	//   ....[12]....
        /*00b0*/ 	.word	0x00001510


	//   ....[13]....
        /*00b4*/ 	.word	0x00001540


	//   ....[14]....
        /*00b8*/ 	.word	0x00001560


	//   ....[15]....
        /*00bc*/ 	.word	0x00001570


	//   ....[16]....
        /*00c0*/ 	.word	0x000015b0


	//   ....[17]....
        /*00c4*/ 	.word	0x000015e0


	//   ....[18]....
        /*00c8*/ 	.word	0x00001600


	//   ....[19]....
        /*00cc*/ 	.word	0x00001610


	//----- nvinfo : EIATTR_VRC_CTA_INIT_COUNT
	.align		4
.L_1069:
        /*00d0*/ 	.byte	0x02, 0x4a
	.zero		1
	.zero		1


	//----- nvinfo : EIATTR_EXIT_INSTR_OFFSETS
	.align		4
        /*00d4*/ 	.byte	0x04, 0x1c
        /*00d6*/ 	.short	(.L_1071 - .L_1070)


	//   ....[0]....
.L_1070:
        /*00d8*/ 	.word	0x00000060


	//   ....[1]....
        /*00dc*/ 	.word	0x000016c0


	//   ....[2]....
        /*00e0*/ 	.word	0x000016f0


	//   ....[3]....
        /*00e4*/ 	.word	0x00001850


	//----- nvinfo : EIATTR_MAX_THREADS
	.align		4
.L_1071:
        /*00e8*/ 	.byte	0x04, 0x05
        /*00ea*/ 	.short	(.L_1073 - .L_1072)
.L_1072:
        /*00ec*/ 	.word	0x00000400
        /*00f0*/ 	.word	0x00000001
        /*00f4*/ 	.word	0x00000001


	//----- nvinfo : EIATTR_CRS_STACK_SIZE
	.align		4
.L_1073:
        /*00f8*/ 	.byte	0x04, 0x1e
        /*00fa*/ 	.short	(.L_1075 - .L_1074)
.L_1074:
        /*00fc*/ 	.word	0x00000000


	//----- nvinfo : EIATTR_CBANK_PARAM_SIZE
	.align		4
.L_1075:
        /*0100*/ 	.byte	0x03, 0x19
        /*0102*/ 	.short	0x0128


	//----- nvinfo : EIATTR_PARAM_CBANK
	.align		4
        /*0104*/ 	.byte	0x04, 0x0a
        /*0106*/ 	.short	(.L_1077 - .L_1076)
	.align		4
.L_1076:
        /*0108*/ 	.word	index@(.nv.constant0._ZN10layer_norm40ln_parallel_residual_bwd_finalize_kernelINS_22Kernel_traits_finalizeILj2560E6__halfS2_S2_S2_fjLb0ELj1024ELj4ENS_18Kernel_traits_baseILj2560ES2_S2_S2_S2_fjLj1024EEEEELb0EEEvNS_9BwdParamsE)
        /*010c*/ 	.short	0x0380
        /*010e*/ 	.short	0x0128


	//----- nvinfo : EIATTR_SW_WAR
	.align		4
.L_1077:
        /*0110*/ 	.byte	0x04, 0x36
        /*0112*/ 	.short	(.L_1079 - .L_1078)
.L_1078:
        /*0114*/ 	.word	0x00000008
.L_1079:


//--------------------- .nv.info._ZN10layer_norm31ln_parallel_residual_bwd_kernelINS_13Kernel_traitsI6__halfS2_S2_S2_fjLj2560ELj1ELj1ELj4ELj8ENS_18Kernel_traits_baseILj2560ES2_S2_S2_S2_fjLj128EEEEELb1ELb1ELb0EEEvNS_9BwdParamsE --------------------------
	.section	.nv.info._ZN10layer_norm31ln_parallel_residual_bwd_kernelINS_13Kernel_traitsI6__halfS2_S2_S2_fjLj2560ELj1ELj1ELj4ELj8ENS_18Kernel_traits_baseILj2560ES2_S2_S2_S2_fjLj128EEEEELb1ELb1ELb0EEEvNS_9BwdParamsE,"",@"SHT_CUDA_INFO"
	.sectionflags	@""
	.align	4


	//----- nvinfo : EIATTR_CUDA_API_VERSION
	.align		4
        /*0000*/ 	.byte	0x04, 0x37
        /*0002*/ 	.short	(.L_1081 - .L_1080)
.L_1080:
        /*0004*/ 	.word	0x00000082


	//----- nvinfo : EIATTR_KPARAM_INFO
	.align		4
.L_1081:
        /*0008*/ 	.byte	0x04, 0x17
        /*000a*/ 	.short	(.L_1083 - .L_1082)
.L_1082:
        /*000c*/ 	.word	0x00000000
        /*0010*/ 	.short	0x0000
        /*0012*/ 	.short	0x0000
        /*0014*/ 	.byte	0x00, 0xf0, 0xa1, 0x04


	//----- nvinfo : EIATTR_SPARSE_MMA_MASK
	.align		4
.L_1083:
        /*0018*/ 	.byte	0x03, 0x50
        /*001a*/ 	.short	0x0000


	//----- nvinfo : EIATTR_MAXREG_COUNT
	.align		4
        /*001c*/ 	.byte	0x03, 0x1b
        /*001e*/ 	.short	0x00ff


	//----- nvinfo : EIATTR_NUM_BARRIERS
	.align		4
        /*0020*/ 	.byte	0x02, 0x4c
        /*0022*/ 	.byte	0x01
	.zero		1


	//----- nvinfo : EIATTR_MERCURY_ISA_VERSION
	.align		4
        /*0024*/ 	.byte	0x03, 0x5f
        /*0026*/ 	.short	0x0101


	//----- nvinfo : EIATTR_COOP_GROUP_MASK_REGIDS
	.align		4
        /*0028*/ 	.byte	0x04, 0x29
        /*002a*/ 	.short	(.L_1085 - .L_1084)


	//   ....[0]....
.L_1084:
        /*002c*/ 	.word	0xffffffff


	//   ....[1]....
        /*0030*/ 	.word	0xffffffff


	//   ....[2]....
        /*0034*/ 	.word	0xffffffff


	//   ....[3]....
        /*0038*/ 	.word	0xffffffff


	//   ....[4]....
        /*003c*/ 	.word	0xffffffff


	//   ....[5]....
        /*0040*/ 	.word	0xffffffff


	//   ....[6]....
        /*0044*/ 	.word	0xffffffff


	//   ....[7]....
        /*0048*/ 	.word	0xffffffff


	//   ....[8]....
        /*004c*/ 	.word	0xffffffff


	//   ....[9]....
        /*0050*/ 	.word	0xffffffff


	//----- nvinfo : EIATTR_COOP_GROUP_INSTR_OFFSETS
	.align		4
.L_1085:
        /*0054*/ 	.byte	0x04, 0x28
        /*0056*/ 	.short	(.L_1087 - .L_1086)


	//   ....[0]....
.L_1086:
        /*0058*/ 	.word	0x00001ef0


	//   ....[1]....
        /*005c*/ 	.word	0x00001f10


	//   ....[2]....
        /*0060*/ 	.word	0x00001f50


	//   ....[3]....
        /*0064*/ 	.word	0x00001f60


	//   ....[4]....
        /*0068*/ 	.word	0x00001fa0


	//   ....[5]....
        /*006c*/ 	.word	0x00001fb0


	//   ....[6]....
        /*0070*/ 	.word	0x00001fe0


	//   ....[7]....
        /*0074*/ 	.word	0x00001ff0


	//   ....[8]....
        /*0078*/ 	.word	0x00002020


	//   ....[9]....
        /*007c*/ 	.word	0x00002030


	//----- nvinfo : EIATTR_VRC_CTA_INIT_COUNT
	.align		4
.L_1087:
        /*0080*/ 	.byte	0x02, 0x4a
	.zero		1
	.zero		1


	//----- nvinfo : EIATTR_EXIT_INSTR_OFFSETS
	.align		4
        /*0084*/ 	.byte	0x04, 0x1c
        /*0086*/ 	.short	(.L_1089 - .L_1088)


	//   ....[0]....
.L_1088:
        /*0088*/ 	.word	0x0000a450


	//   ....[1]....
        /*008c*/ 	.word	0x0000a4d0


	//----- nvinfo : EIATTR_MAX_THREADS
	.align		4
.L_1089:
        /*0090*/ 	.byte	0x04, 0x05
        /*0092*/ 	.short	(.L_1091 - .L_1090)
.L_1090:
        /*0094*/ 	.word	0x00000080
        /*0098*/ 	.word	0x00000001
        /*009c*/ 	.word	0x00000001


	//----- nvinfo : EIATTR_CRS_STACK_SIZE
	.align		4
.L_1091:
        /*00a0*/ 	.byte	0x04, 0x1e
        /*00a2*/ 	.short	(.L_1093 - .L_1092)
.L_1092:
        /*00a4*/ 	.word	0x00000000


	//----- nvinfo : EIATTR_CBANK_PARAM_SIZE
	.align		4
.L_1093:
        /*00a8*/ 	.byte	0x03, 0x19
        /*00aa*/ 	.short	0x0128


	//----- nvinfo : EIATTR_PARAM_CBANK
	.align		4
        /*00ac*/ 	.byte	0x04, 0x0a
        /*00ae*/ 	.short	(.L_1095 - .L_1094)
	.align		4
.L_1094:
        /*00b0*/ 	.word	index@(.nv.constant0._ZN10layer_norm31ln_parallel_residual_bwd_kernelINS_13Kernel_traitsI6__halfS2_S2_S2_fjLj2560ELj1ELj1ELj4ELj8ENS_18Kernel_traits_baseILj2560ES2_S2_S2_S2_fjLj128EEEEELb1ELb1ELb0EEEvNS_9BwdParamsE)
        /*00b4*/ 	.short	0x0380
        /*00b6*/ 	.short	0x0128


	//----- nvinfo : EIATTR_SW_WAR
	.align		4
.L_1095:
        /*00b8*/ 	.byte	0x04, 0x36
        /*00ba*/ 	.short	(.L_1097 - .L_1096)
.L_1096:
        /*00bc*/ 	.word	0x00000008
.L_1097:


//--------------------- .nv.info._ZN10layer_norm22ln_bwd_finalize_kernelINS_22Kernel_traits_finalizeILj2560E6__halfS2_S2_S2_fjLb0ELj1024ELj4ENS_18Kernel_traits_baseILj2560ES2_S2_S2_S2_fjLj1024EEEEELb0ELb1EEEvNS_9BwdParamsE --------------------------
	.section	.nv.info._ZN10layer_norm22ln_bwd_finalize_kernelINS_22Kernel_traits_finalizeILj2560E6__halfS2_S2_S2_fjLb0ELj1024ELj4ENS_18Kernel_traits_baseILj2560ES2_S2_S2_S2_fjLj1024EEEEELb0ELb1EEEvNS_9BwdParamsE,"",@"SHT_CUDA_INFO"
	.sectionflags	@""
	.align	4


	//----- nvinfo : EIATTR_CUDA_API_VERSION
	.align		4
        /*0000*/ 	.byte	0x04, 0x37
        /*0002*/ 	.short	(.L_1099 - .L_1098)
.L_1098:
        /*0004*/ 	.word	0x00000082


	//----- nvinfo : EIATTR_KPARAM_INFO
	.align		4
.L_1099:
        /*0008*/ 	.byte	0x04, 0x17
        /*000a*/ 	.short	(.L_1101 - .L_1100)
.L_1100:
        /*000c*/ 	.word	0x00000000
        /*0010*/ 	.short	0x0000
        /*0012*/ 	.short	0x0000
        /*0014*/ 	.byte	0x00, 0xf0, 0xa1, 0x04


	//----- nvinfo : EIATTR_SPARSE_MMA_MASK
	.align		4
.L_1101:
        /*0018*/ 	.byte	0x03, 0x50
        /*001a*/ 	.short	0x0000


	//----- nvinfo : EIATTR_MAXREG_COUNT
	.align		4
        /*001c*/ 	.byte	0x03, 0x1b
        /*001e*/ 	.short	0x0040


	//----- nvinfo : EIATTR_NUM_BARRIERS
	.align		4
        /*0020*/ 	.byte	0x02, 0x4c
        /*0022*/ 	.byte	0x01
	.zero		1


	//----- nvinfo : EIATTR_MERCURY_ISA_VERSION
	.align		4
        /*0024*/ 	.byte	0x03, 0x5f
        /*0026*/ 	.short	0x0101


	//----- nvinfo : EIATTR_COOP_GROUP_MASK_REGIDS
	.align		4
        /*0028*/ 	.byte	0x04, 0x29
        /*002a*/ 	.short	(.L_1103 - .L_1102)


	//   ....[0]....
.L_1102:
        /*002c*/ 	.word	0xffffffff


	//   ....[1]....
        /*0030*/ 	.word	0xffffffff


	//   ....[2]....
        /*0034*/ 	.word	0xffffffff


	//   ....[3]....
        /*0038*/ 	.word	0xffffffff


	//   ....[4]....
        /*003c*/ 	.word	0xffffffff


	//   ....[5]....
        /*0040*/ 	.word	0xffffffff


	//   ....[6]....
        /*0044*/ 	.word	0xffffffff


	//   ....[7]....
        /*0048*/ 	.word	0xffffffff


	//   ....[8]....
        /*004c*/ 	.word	0xffffffff


	//   ....[9]....
        /*0050*/ 	.word	0xffffffff


	//----- nvinfo : EIATTR_COOP_GROUP_INSTR_OFFSETS
	.align		4
.L_1103:
        /*0054*/ 	.byte	0x04, 0x28
        /*0056*/ 	.short	(.L_1105 - .L_1104)


	//   ....[0]....
.L_1104:
        /*0058*/ 	.word	0x00001560


	//   ....[1]....
        /*005c*/ 	.word	0x00001570


	//   ....[2]....
        /*0060*/ 	.word	0x000015a0


	//   ....[3]....
        /*0064*/ 	.word	0x000015b0


	//   ....[4]....
        /*0068*/ 	.word	0x000015e0


	//   ....[5]....
        /*006c*/ 	.word	0x000015f0


	//   ....[6]....
        /*0070*/ 	.word	0x00001620


	//   ....[7]....
        /*0074*/ 	.word	0x00001640


	//   ....[8]....
        /*0078*/ 	.word	0x00001670


	//   ....[9]....
        /*007c*/ 	.word	0x00001680


	//----- nvinfo : EIATTR_VRC_CTA_INIT_COUNT
	.align		4
.L_1105:
        /*0080*/ 	.byte	0x02, 0x4a
	.zero		1
	.zero		1


	//----- nvinfo : EIATTR_EXIT_INSTR_OFFSETS
	.align		4
        /*0084*/ 	.byte	0x04, 0x1c
        /*0086*/ 	.short	(.L_1107 - .L_1106)


	//   ....[0]....
.L_1106:
        /*0088*/ 	.word	0x00000060


	//   ....[1]....
        /*008c*/ 	.word	0x000016e0


	//   ....[2]....
        /*0090*/ 	.word	0x000017d0


	//----- nvinfo : EIATTR_MAX_THREADS
	.align		4
.L_1107:
        /*0094*/ 	.byte	0x04, 0x05
        /*0096*/ 	.short	(.L_1109 - .L_1108)
.L_1108:
        /*0098*/ 	.word	0x00000400
        /*009c*/ 	.word	0x00000001
        /*00a0*/ 	.word	0x00000001


	//----- nvinfo : EIATTR_CRS_STACK_SIZE
	.align		4
.L_1109:
        /*00a4*/ 	.byte	0x04, 0x1e
        /*00a6*/ 	.short	(.L_1111 - .L_1110)
.L_1110:
        /*00a8*/ 	.word	0x00000000


	//----- nvinfo : EIATTR_CBANK_PARAM_SIZE
	.align		4
.L_1111:
        /*00ac*/ 	.byte	0x03, 0x19
        /*00ae*/ 	.short	0x0128


	//----- nvinfo : EIATTR_PARAM_CBANK
	.align		4
        /*00b0*/ 	.byte	0x04, 0x0a
        /*00b2*/ 	.short	(.L_1113 - .L_1112)
	.align		4
.L_1112:
        /*00b4*/ 	.word	index@(.nv.constant0._ZN10layer_norm22ln_bwd_finalize_kernelINS_22Kernel_traits_finalizeILj2560E6__halfS2_S2_S2_fjLb0ELj1024ELj4ENS_18Kernel_traits_baseILj2560ES2_S2_S2_S2_fjLj1024EEEEELb0ELb1EEEvNS_9BwdParamsE)
        /*00b8*/ 	.short	0x0380
        /*00ba*/ 	.short	0x0128


	//----- nvinfo : EIATTR_SW_WAR
	.align		4
.L_1113:
        /*00bc*/ 	.byte	0x04, 0x36
        /*00be*/ 	.short	(.L_1115 - .L_1114)
.L_1114:
        /*00c0*/ 	.word	0x00000008
.L_1115:


//--------------------- .nv.info._ZN10layer_norm40ln_parallel_residual_bwd_finalize_kernelINS_22Kernel_traits_finalizeILj2560E6__halfS2_S2_S2_fjLb0ELj1024ELj4ENS_18Kernel_traits_baseILj2560ES2_S2_S2_S2_fjLj1024EEEEELb1EEEvNS_9BwdParamsE --------------------------
	.section	.nv.info._ZN10layer_norm40ln_parallel_residual_bwd_finalize_kernelINS_22Kernel_traits_finalizeILj2560E6__halfS2_S2_S2_fjLb0ELj1024ELj4ENS_18Kernel_traits_baseILj2560ES2_S2_S2_S2_fjLj1024EEEEELb1EEEvNS_9BwdParamsE,"",@"SHT_CUDA_INFO"
	.sectionflags	@""
	.align	4


	//----- nvinfo : EIATTR_CUDA_API_VERSION
	.align		4
        /*0000*/ 	.byte	0x04, 0x37
        /*0002*/ 	.short	(.L_1117 - .L_1116)
.L_1116:
        /*0004*/ 	.word	0x00000082


	//----- nvinfo : EIATTR_KPARAM_INFO
	.align		4
.L_1117:
        /*0008*/ 	.byte	0x04, 0x17
        /*000a*/ 	.short	(.L_1119 - .L_1118)
.L_1118:
        /*000c*/ 	.word	0x00000000
        /*0010*/ 	.short	0x0000
        /*0012*/ 	.short	0x0000
        /*0014*/ 	.byte	0x00, 0xf0, 0xa1, 0x04


	//----- nvinfo : EIATTR_SPARSE_MMA_MASK
	.align		4
.L_1119:
        /*0018*/ 	.byte	0x03, 0x50
        /*001a*/ 	.short	0x0000


	//----- nvinfo : EIATTR_MAXREG_COUNT
	.align		4
        /*001c*/ 	.byte	0x03, 0x1b
        /*001e*/ 	.short	0x0040


	//----- nvinfo : EIATTR_NUM_BARRIERS
	.align		4
        /*0020*/ 	.byte	0x02, 0x4c
        /*0022*/ 	.byte	0x01
	.zero		1


	//----- nvinfo : EIATTR_MERCURY_ISA_VERSION
	.align		4
        /*0024*/ 	.byte	0x03, 0x5f
        /*0026*/ 	.short	0x0101


	//----- nvinfo : EIATTR_COOP_GROUP_MASK_REGIDS
	.align		4
        /*0028*/ 	.byte	0x04, 0x29
        /*002a*/ 	.short	(.L_1121 - .L_1120)


	//   ....[0]....
.L_1120:
        /*002c*/ 	.word	0xffffffff


	//   ....[1]....
        /*0030*/ 	.word	0xffffffff


	//   ....[2]....
        /*0034*/ 	.word	0xffffffff


	//   ....[3]....
        /*0038*/ 	.word	0xffffffff


	//   ....[4]....
        /*003c*/ 	.word	0xffffffff


	//   ....[5]....
        /*0040*/ 	.word	0xffffffff


	//   ....[6]....
        /*0044*/ 	.word	0xffffffff


	//   ....[7]....
        /*0048*/ 	.word	0xffffffff


	//   ....[8]....
        /*004c*/ 	.word	0xffffffff


	//   ....[9]....
        /*0050*/ 	.word	0xffffffff


	//   ....[10]....
        /*0054*/ 	.word	0xffffffff


	//   ....[11]....
        /*0058*/ 	.word	0xffffffff


	//   ....[12]....
        /*005c*/ 	.word	0xffffffff


	//   ....[13]....
        /*0060*/ 	.word	0xffffffff


	//   ....[14]....
        /*0064*/ 	.word	0xffffffff


	//   ....[15]....
        /*0068*/ 	.word	0xffffffff


	//   ....[16]....
        /*006c*/ 	.word	0xffffffff


	//   ....[17]....
        /*0070*/ 	.word	0xffffffff


	//   ....[18]....
        /*0074*/ 	.word	0xffffffff


	//   ....[19]....
        /*0078*/ 	.word	0xffffffff


	//----- nvinfo : EIATTR_COOP_GROUP_INSTR_OFFSETS
	.align		4
.L_1121:
        /*007c*/ 	.byte	0x04, 0x28
        /*007e*/ 	.short	(.L_1123 - .L_1122)


	//   ....[0]....
.L_1122:
        /*0080*/ 	.word	0x000013e0


	//   ....[1]....
        /*0084*/ 	.word	0x000013f0


	//   ....[2]....
        /*0088*/ 	.word	0x00001400


	//   ....[3]....
        /*008c*/ 	.word	0x00001410


	//   ....[4]....
        /*0090*/ 	.word	0x00001450


	//   ....[5]....
        /*0094*/ 	.word	0x00001470


	//   ....[6]....
        /*0098*/ 	.word	0x00001480


	//   ....[7]....
        /*009c*/ 	.word	0x00001490


	//   ....[8]....
        /*00a0*/ 	.word	0x000014d0


	//   ....[9]....
        /*00a4*/ 	.word	0x000014f0


	//   ....[10]....
        /*00a8*/ 	.word	0x00001500


	//   ....[11]....
        /*00ac*/ 	.word	0x00001510


	//   ....[12]....
        /*00b0*/ 	.word	0x00001540


	//   ....[13]....
        /*00b4*/ 	.word	0x00001560


	//   ....[14]....
        /*00b8*/ 	.word	0x00001580


	//   ....[15]....
        /*00bc*/ 	.word	0x00001590


	//   ....[16]....
        /*00c0*/ 	.word	0x000015c0


	//   ....[17]....
        /*00c4*/ 	.word	0x000015e0


	//   ....[18]....
        /*00c8*/ 	.word	0x00001600


	//   ....[19]....
        /*00cc*/ 	.word	0x00001610


	//----- nvinfo : EIATTR_VRC_CTA_INIT_COUNT
	.align		4
.L_1123:
        /*00d0*/ 	.byte	0x02, 0x4a
	.zero		1
	.zero		1


	//----- nvinfo : EIATTR_EXIT_INSTR_OFFSETS
	.align		4
        /*00d4*/ 	.byte	0x04, 0x1c
        /*00d6*/ 	.short	(.L_1125 - .L_1124)


	//   ....[0]....
.L_1124:
        /*00d8*/ 	.word	0x00000060


	//   ....[1]....
        /*00dc*/ 	.word	0x000016b0


	//   ....[2]....
        /*00e0*/ 	.word	0x00001840


	//----- nvinfo : EIATTR_MAX_THREADS
	.align		4
.L_1125:
        /*00e4*/ 	.byte	0x04, 0x05
        /*00e6*/ 	.short	(.L_1127 - .L_1126)
.L_1126:
        /*00e8*/ 	.word	0x00000400
        /*00ec*/ 	.word	0x00000001
        /*00f0*/ 	.word	0x00000001


	//----- nvinfo : EIATTR_CRS_STACK_SIZE
	.align		4
.L_1127:
        /*00f4*/ 	.byte	0x04, 0x1e
        /*00f6*/ 	.short	(.L_1129 - .L_1128)
.L_1128:
        /*00f8*/ 	.word	0x00000000


	//----- nvinfo : EIATTR_CBANK_PARAM_SIZE
	.align		4
.L_1129:
        /*00fc*/ 	.byte	0x03, 0x19
        /*00fe*/ 	.short	0x0128


	//----- nvinfo : EIATTR_PARAM_CBANK
	.align		4
        /*0100*/ 	.byte	0x04, 0x0a
        /*0102*/ 	.short	(.L_1131 - .L_1130)
	.align		4
.L_1130:
        /*0104*/ 	.word	index@(.nv.constant0._ZN10layer_norm40ln_parallel_residual_bwd_finalize_kernelINS_22Kernel_traits_finalizeILj2560E6__halfS2_S2_S2_fjLb0ELj1024ELj4ENS_18Kernel_traits_baseILj2560ES2_S2_S2_S2_fjLj1024EEEEELb1EEEvNS_9BwdParamsE)
        /*0108*/ 	.short	0x0380
        /*010a*/ 	.short	0x0128


	//----- nvinfo : EIATTR_SW_WAR
	.align		4
.L_1131:
        /*010c*/ 	.byte	0x04, 0x36
        /*010e*/ 	.short	(.L_1133 - .L_1132)
.L_1132:
        /*0110*/ 	.word	0x00000008
.L_1133:


//--------------------- .nv.info._ZN10layer_norm31ln_parallel_residual_bwd_kernelINS_13Kernel_traitsI6__halfS2_S2_S2_fjLj2560ELj1ELj1ELj4ELj8ENS_18Kernel_traits_baseILj2560ES2_S2_S2_S2_fjLj128EEEEELb1ELb1ELb1EEEvNS_9BwdParamsE --------------------------
	.section	.nv.info._ZN10layer_norm31ln_parallel_residual_bwd_kernelINS_13Kernel_traitsI6__halfS2_S2_S2_fjLj2560ELj1ELj1ELj4ELj8ENS_18Kernel_traits_baseILj2560ES2_S2_S2_S2_fjLj128EEEEELb1ELb1ELb1EEEvNS_9BwdParamsE,"",@"SHT_CUDA_INFO"
	.sectionflags	@""
	.align	4


	//----- nvinfo : EIATTR_CUDA_API_VERSION
	.align		4
        /*0000*/ 	.byte	0x04, 0x37
        /*0002*/ 	.short	(.L_1135 - .L_1134)
.L_1134:
        /*0004*/ 	.word	0x00000082


	//----- nvinfo : EIATTR_KPARAM_INFO
	.align		4
.L_1135:
        /*0008*/ 	.byte	0x04, 0x17
        /*000a*/ 	.short	(.L_1137 - .L_1136)
.L_1136:
        /*000c*/ 	.word	0x00000000
        /*0010*/ 	.short	0x0000
        /*0012*/ 	.short	0x0000
        /*0014*/ 	.byte	0x00, 0xf0, 0xa1, 0x04


	//----- nvinfo : EIATTR_SPARSE_MMA_MASK
	.align		4
.L_1137:
        /*0018*/ 	.byte	0x03, 0x50
        /*001a*/ 	.short	0x0000


	//----- nvinfo : EIATTR_MAXREG_COUNT
	.align		4
        /*001c*/ 	.byte	0x03, 0x1b
        /*001e*/ 	.short	0x00ff


	//----- nvinfo : EIATTR_NUM_BARRIERS
	.align		4
        /*0020*/ 	.byte	0x02, 0x4c
        /*0022*/ 	.byte	0x01
	.zero		1


	//----- nvinfo : EIATTR_MERCURY_ISA_VERSION
	.align		4
        /*0024*/ 	.byte	0x03, 0x5f
        /*0026*/ 	.short	0x0101


	//----- nvinfo : EIATTR_COOP_GROUP_MASK_REGIDS
	.align		4
        /*0028*/ 	.byte	0x04, 0x29
        /*002a*/ 	.short	(.L_1139 - .L_1138)


	//   ....[0]....
.L_1138:
        /*002c*/ 	.word	0xffffffff


	//   ....[1]....
        /*0030*/ 	.word	0xffffffff


	//   ....[2]....
        /*0034*/ 	.word	0xffffffff


	//   ....[3]....
        /*0038*/ 	.word	0xffffffff


	//   ....[4]....
        /*003c*/ 	.word	0xffffffff


	//   ....[5]....
        /*0040*/ 	.word	0xffffffff


	//   ....[6]....
        /*0044*/ 	.word	0xffffffff


	//   ....[7]....
        /*0048*/ 	.word	0xffffffff


	//   ....[8]....
        /*004c*/ 	.word	0xffffffff


	//   ....[9]....
        /*0050*/ 	.word	0xffffffff


	//----- nvinfo : EIATTR_COOP_GROUP_INSTR_OFFSETS
	.align		4
.L_1139:
        /*0054*/ 	.byte	0x04, 0x28
        /*0056*/ 	.short	(.L_1141 - .L_1140)


	//   ....[0]....
.L_1140:
        /*0058*/ 	.word	0x000015d0


	//   ....[1]....
        /*005c*/ 	.word	0x00001690


	//   ....[2]....
        /*0060*/ 	.word	0x000016a0


	//   ....[3]....
        /*0064*/ 	.word	0x000016d0


	//   ....[4]....
        /*0068*/ 	.word	0x000016e0


	//   ....[5]....
        /*006c*/ 	.word	0x00001710


	//   ....[6]....
        /*0070*/ 	.word	0x00001720


	//   ....[7]....
        /*0074*/ 	.word	0x00001750


	//   ....[8]....
        /*0078*/ 	.word	0x00001760


	//   ....[9]....
        /*007c*/ 	.word	0x000017a0


	//----- nvinfo : EIATTR_VRC_CTA_INIT_COUNT
	.align		4
.L_1141:
        /*0080*/ 	.byte	0x02, 0x4a
	.zero		1
	.zero		1


	//----- nvinfo : EIATTR_EXIT_INSTR_OFFSETS
	.align		4
        /*0084*/ 	.byte	0x04, 0x1c
        /*0086*/ 	.short	(.L_1143 - .L_1142)


	//   ....[0]....
.L_1142:
        /*0088*/ 	.word	0x000098b0


	//----- nvinfo : EIATTR_MAX_THREADS
	.align		4
.L_1143:
        /*008c*/ 	.byte	0x04, 0x05
        /*008e*/ 	.short	(.L_1145 - .L_1144)
.L_1144:
        /*0090*/ 	.word	0x00000080
        /*0094*/ 	.word	0x00000001
        /*0098*/ 	.word	0x00000001


	//----- nvinfo : EIATTR_CRS_STACK_SIZE
	.align		4
.L_1145:
        /*009c*/ 	.byte	0x04, 0x1e
        /*009e*/ 	.short	(.L_1147 - .L_1146)
.L_1146:
        /*00a0*/ 	.word	0x00000000


	//----- nvinfo : EIATTR_CBANK_PARAM_SIZE
	.align		4
.L_1147:
        /*00a4*/ 	.byte	0x03, 0x19
        /*00a6*/ 	.short	0x0128


	//----- nvinfo : EIATTR_PARAM_CBANK
	.align		4
        /*00a8*/ 	.byte	0x04, 0x0a
        /*00aa*/ 	.short	(.L_1149 - .L_1148)
	.align		4
.L_1148:
        /*00ac*/ 	.word	index@(.nv.constant0._ZN10layer_norm31ln_parallel_residual_bwd_kernelINS_13Kernel_traitsI6__halfS2_S2_S2_fjLj2560ELj1ELj1ELj4ELj8ENS_18Kernel_traits_baseILj2560ES2_S2_S2_S2_fjLj128EEEEELb1ELb1ELb1EEEvNS_9BwdParamsE)
        /*00b0*/ 	.short	0x0380
        /*00b2*/ 	.short	0x0128


	//----- nvinfo : EIATTR_SW_WAR
	.align		4
.L_1149:
        /*00b4*/ 	.byte	0x04, 0x36
        /*00b6*/ 	.short	(.L_1151 - .L_1150)
.L_1150:
        /*00b8*/ 	.word	0x00000008
.L_1151:


//--------------------- .nv.info._ZN10layer_norm31ln_parallel_residual_bwd_kernelINS_13Kernel_traitsIf13__nv_bfloat16S2_S2_fjLj2560ELj1ELj1ELj4ELj8ENS_18Kernel_traits_baseILj2560EfS2_S2_S2_fjLj128EEEEELb0ELb0ELb0EEEvNS_9BwdParamsE --------------------------
	.section	.nv.info._ZN10layer_norm31ln_parallel_residual_bwd_kernelINS_13Kernel_traitsIf13__nv_bfloat16S2_S2_fjLj2560ELj1ELj1ELj4ELj8ENS_18Kernel_traits_baseILj2560EfS2_S2_S2_fjLj128EEEEELb0ELb0ELb0EEEvNS_9BwdParamsE,"",@"SHT_CUDA_INFO"
	.sectionflags	@""
	.align	4


	//----- nvinfo : EIATTR_CUDA_API_VERSION
	.align		4
        /*0000*/ 	.byte	0x04, 0x37
        /*0002*/ 	.short	(.L_1153 - .L_1152)
.L_1152:
        /*0004*/ 	.word	0x00000082


	//----- nvinfo : EIATTR_KPARAM_INFO
	.align		4
.L_1153:
        /*0008*/ 	.byte	0x04, 0x17
        /*000a*/ 	.short	(.L_1155 - .L_1154)
.L_1154:
        /*000c*/ 	.word	0x00000000
        /*0010*/ 	.short	0x0000
        /*0012*/ 	.short	0x0000
        /*0014*/ 	.byte	0x00, 0xf0, 0xa1, 0x04


	//----- nvinfo : EIATTR_SPARSE_MMA_MASK
	.align		4
.L_1155:
        /*0018*/ 	.byte	0x03, 0x50
        /*001a*/ 	.short	0x0000


	//----- nvinfo : EIATTR_MAXREG_COUNT
	.align		4
        /*001c*/ 	.byte	0x03, 0x1b
        /*001e*/ 	.short	0x00ff


	//----- nvinfo : EIATTR_NUM_BARRIERS
	.align		4
        /*0020*/ 	.byte	0x02, 0x4c
        /*0022*/ 	.byte	0x01
	.zero		1


	//----- nvinfo : EIATTR_MERCURY_ISA_VERSION
	.align		4
        /*0024*/ 	.byte	0x03, 0x5f
        /*0026*/ 	.short	0x0101


	//----- nvinfo : EIATTR_COOP_GROUP_MASK_REGIDS
	.align		4
        /*0028*/ 	.byte	0x04, 0x29
        /*002a*/ 	.short	(.L_1157 - .L_1156)


	//   ....[0]....
.L_1156:
        /*002c*/ 	.word	0xffffffff


	//   ....[1]....
        /*0030*/ 	.word	0xffffffff


	//   ....[2]....
        /*0034*/ 	.word	0xffffffff


	//   ....[3]....
        /*0038*/ 	.word	0xffffffff


	//   ....[4]....
        /*003c*/ 	.word	0xffffffff


	//   ....[5]....
        /*0040*/ 	.word	0xffffffff


	//   ....[6]....
        /*0044*/ 	.word	0xffffffff


	//   ....[7]....
        /*0048*/ 	.word	0xffffffff


	//   ....[8]....
        /*004c*/ 	.word	0xffffffff


	//   ....[9]....
        /*0050*/ 	.word	0xffffffff


	//----- nvinfo : EIATTR_COOP_GROUP_INSTR_OFFSETS
	.align		4
.L_1157:
        /*0054*/ 	.byte	0x04, 0x28
        /*0056*/ 	.short	(.L_1159 - .L_1158)


	//   ....[0]....
.L_1158:
        /*0058*/ 	.word	0x00002300


	//   ....[1]....
        /*005c*/ 	.word	0x00002320


	//   ....[2]....
        /*0060*/ 	.word	0x00002360


	//   ....[3]....
        /*0064*/ 	.word	0x00002370


	//   ....[4]....
        /*0068*/ 	.word	0x000023b0


	//   ....[5]....
        /*006c*/ 	.word	0x000023c0


	//   ....[6]....
        /*0070*/ 	.word	0x000023f0


	//   ....[7]....
        /*0074*/ 	.word	0x00002400


	//   ....[8]....
        /*0078*/ 	.word	0x00002430


	//   ....[9]....
        /*007c*/ 	.word	0x00002440


	//----- nvinfo : EIATTR_VRC_CTA_INIT_COUNT
	.align		4
.L_1159:
        /*0080*/ 	.byte	0x02, 0x4a
	.zero		1
	.zero		1


	//----- nvinfo : EIATTR_EXIT_INSTR_OFFSETS
	.align		4
        /*0084*/ 	.byte	0x04, 0x1c
        /*0086*/ 	.short	(.L_1161 - .L_1160)


	//   ....[0]....
.L_1160:
        /*0088*/ 	.word	0x00007e70


	//   ....[1]....
        /*008c*/ 	.word	0x00007f40


	//----- nvinfo : EIATTR_MAX_THREADS
	.align		4
.L_1161:
        /*0090*/ 	.byte	0x04, 0x05
        /*0092*/ 	.short	(.L_1163 - .L_1162)
.L_1162:
        /*0094*/ 	.word	0x00000080
        /*0098*/ 	.word	0x00000001
        /*009c*/ 	.word	0x00000001


	//----- nvinfo : EIATTR_CRS_STACK_SIZE
	.align		4
.L_1163:
        /*00a0*/ 	.byte	0x04, 0x1e
        /*00a2*/ 	.short	(.L_1165 - .L_1164)
.L_1164:
        /*00a4*/ 	.word	0x00000000


	//----- nvinfo : EIATTR_CBANK_PARAM_SIZE
	.align		4
.L_1165:
        /*00a8*/ 	.byte	0x03, 0x19
        /*00aa*/ 	.short	0x0128


	//----- nvinfo : EIATTR_PARAM_CBANK
	.align		4
        /*00ac*/ 	.byte	0x04, 0x0a
        /*00ae*/ 	.short	(.L_1167 - .L_1166)
	.align		4
.L_1166:
        /*00b0*/ 	.word	index@(.nv.constant0._ZN10layer_norm31ln_parallel_residual_bwd_kernelINS_13Kernel_traitsIf13__nv_bfloat16S2_S2_fjLj2560ELj1ELj1ELj4ELj8ENS_18Kernel_traits_baseILj2560EfS2_S2_S2_fjLj128EEEEELb0ELb0ELb0EEEvNS_9BwdParamsE)
        /*00b4*/ 	.short	0x0380
        /*00b6*/ 	.short	0x0128


	//----- nvinfo : EIATTR_SW_WAR
	.align		4
.L_1167:
        /*00b8*/ 	.byte	0x04, 0x36
        /*00ba*/ 	.short	(.L_1169 - .L_1168)
.L_1168:
        /*00bc*/ 	.word	0x00000008
.L_1169:


//--------------------- .nv.info._ZN10layer_norm31ln_parallel_residual_bwd_kernelINS_13Kernel_traitsIf13__nv_bfloat16S2_S2_fjLj2560ELj1ELj1ELj4ELj8ENS_18Kernel_traits_baseILj2560EfS2_S2_S2_fjLj128EEEEELb0ELb0ELb1EEEvNS_9BwdParamsE --------------------------
	.section	.nv.info._ZN10layer_norm31ln_parallel_residual_bwd_kernelINS_13Kernel_traitsIf13__nv_bfloat16S2_S2_fjLj2560ELj1ELj1ELj4ELj8ENS_18Kernel_traits_baseILj2560EfS2_S2_S2_fjLj128EEEEELb0ELb0ELb1EEEvNS_9BwdParamsE,"",@"SHT_CUDA_INFO"
	.sectionflags	@""
	.align	4


	//----- nvinfo : EIATTR_CUDA_API_VERSION
	.align		4
        /*0000*/ 	.byte	0x04, 0x37
        /*0002*/ 	.short	(.L_1171 - .L_1170)
.L_1170:
        /*0004*/ 	.word	0x00000082


	//----- nvinfo : EIATTR_KPARAM_INFO
	.align		4
.L_1171:
        /*0008*/ 	.byte	0x04, 0x17
        /*000a*/ 	.short	(.L_1173 - .L_1172)
.L_1172:
        /*000c*/ 	.word	0x00000000
        /*0010*/ 	.short	0x0000
        /*0012*/ 	.short	0x0000
        /*0014*/ 	.byte	0x00, 0xf0, 0xa1, 0x04


	//----- nvinfo : EIATTR_SPARSE_MMA_MASK
	.align		4
.L_1173:
        /*0018*/ 	.byte	0x03, 0x50
        /*001a*/ 	.short	0x0000


	//----- nvinfo : EIATTR_MAXREG_COUNT
	.align		4
        /*001c*/ 	.byte	0x03, 0x1b
        /*001e*/ 	.short	0x00ff


	//----- nvinfo : EIATTR_NUM_BARRIERS
	.align		4
        /*0020*/ 	.byte	0x02, 0x4c
        /*0022*/ 	.byte	0x01
	.zero		1


	//----- nvinfo : EIATTR_MERCURY_ISA_VERSION
	.align		4
        /*0024*/ 	.byte	0x03, 0x5f
        /*0026*/ 	.short	0x0101


	//----- nvinfo : EIATTR_COOP_GROUP_MASK_REGIDS
	.align		4
        /*0028*/ 	.byte	0x04, 0x29
        /*002a*/ 	.short	(.L_1175 - .L_1174)


	//   ....[0]....
.L_1174:
        /*002c*/ 	.word	0xffffffff


	//   ....[1]....
        /*0030*/ 	.word	0xffffffff


	//   ....[2]....
        /*0034*/ 	.word	0xffffffff


	//   ....[3]....
        /*0038*/ 	.word	0xffffffff


	//   ....[4]....
        /*003c*/ 	.word	0xffffffff


	//   ....[5]....
        /*0040*/ 	.word	0xffffffff


	//   ....[6]....
        /*0044*/ 	.word	0xffffffff


	//   ....[7]....
        /*0048*/ 	.word	0xffffffff


	//   ....[8]....
        /*004c*/ 	.word	0xffffffff


	//   ....[9]....
        /*0050*/ 	.word	0xffffffff


	//----- nvinfo : EIATTR_COOP_GROUP_INSTR_OFFSETS
	.align		4
.L_1175:
        /*0054*/ 	.byte	0x04, 0x28
        /*0056*/ 	.short	(.L_1177 - .L_1176)


	//   ....[0]....
.L_1176:
        /*0058*/ 	.word	0x00001960


	//   ....[1]....
        /*005c*/ 	.word	0x00001970


	//   ....[2]....
        /*0060*/ 	.word	0x000019a0


	//   ....[3]....
        /*0064*/ 	.word	0x000019b0


	//   ....[4]....
        /*0068*/ 	.word	0x000019e0


	//   ....[5]....
        /*006c*/ 	.word	0x000019f0


	//   ....[6]....
        /*0070*/ 	.word	0x00001a20


	//   ....[7]....
        /*0074*/ 	.word	0x00001a30


	//   ....[8]....
        /*0078*/ 	.word	0x00001a70


	//   ....[9]....
        /*007c*/ 	.word	0x00001a80


	//----- nvinfo : EIATTR_VRC_CTA_INIT_COUNT
	.align		4
.L_1177:
        /*0080*/ 	.byte	0x02, 0x4a
	.zero		1
	.zero		1


	//----- nvinfo : EIATTR_EXIT_INSTR_OFFSETS
	.align		4
        /*0084*/ 	.byte	0x04, 0x1c
        /*0086*/ 	.short	(.L_1179 - .L_1178)


	//   ....[0]....
.L_1178:
        /*0088*/ 	.word	0x000078a0


	//----- nvinfo : EIATTR_MAX_THREADS
	.align		4
.L_1179:
        /*008c*/ 	.byte	0x04, 0x05
        /*008e*/ 	.short	(.L_1181 - .L_1180)
.L_1180:
        /*0090*/ 	.word	0x00000080
        /*0094*/ 	.word	0x00000001
        /*0098*/ 	.word	0x00000001


	//----- nvinfo : EIATTR_CRS_STACK_SIZE
	.align		4
.L_1181:
        /*009c*/ 	.byte	0x04, 0x1e
        /*009e*/ 	.short	(.L_1183 - .L_1182)
.L_1182:
        /*00a0*/ 	.word	0x00000000


	//----- nvinfo : EIATTR_CBANK_PARAM_SIZE
	.align		4
.L_1183:
        /*00a4*/ 	.byte	0x03, 0x19
        /*00a6*/ 	.short	0x0128


	//----- nvinfo : EIATTR_PARAM_CBANK
	.align		4
        /*00a8*/ 	.byte	0x04, 0x0a
        /*00aa*/ 	.short	(.L_1185 - .L_1184)
	.align		4
.L_1184:
        /*00ac*/ 	.word	index@(.nv.constant0._ZN10layer_norm31ln_parallel_residual_bwd_kernelINS_13Kernel_traitsIf13__nv_bfloat16S2_S2_fjLj2560ELj1ELj1ELj4ELj8ENS_18Kernel_traits_baseILj2560EfS2_S2_S2_fjLj128EEEEELb0ELb0ELb1EEEvNS_9BwdParamsE)
        /*00b0*/ 	.short	0x0380
        /*00b2*/ 	.short	0x0128


	//----- nvinfo : EIATTR_SW_WAR
	.align		4
.L_1185:
        /*00b4*/ 	.byte	0x04, 0x36
        /*00b6*/ 	.short	(.L_1187 - .L_1186)
.L_1186:
        /*00b8*/ 	.word	0x00000008
.L_1187:


//--------------------- .nv.info._ZN10layer_norm31ln_parallel_residual_bwd_kernelINS_13Kernel_traitsIf13__nv_bfloat16S2_S2_fjLj2560ELj1ELj1ELj4ELj8ENS_18Kernel_traits_baseILj2560EfS2_S2_S2_fjLj128EEEEELb0ELb1ELb0EEEvNS_9BwdParamsE --------------------------
	.section	.nv.info._ZN10layer_norm31ln_parallel_residual_bwd_kernelINS_13Kernel_traitsIf13__nv_bfloat16S2_S2_fjLj2560ELj1ELj1ELj4ELj8ENS_18Kernel_traits_baseILj2560EfS2_S2_S2_fjLj128EEEEELb0ELb1ELb0EEEvNS_9BwdParamsE,"",@"SHT_CUDA_INFO"
	.sectionflags	@""
	.align	4


	//----- nvinfo : EIATTR_CUDA_API_VERSION
	.align		4
        /*0000*/ 	.byte	0x04, 0x37
        /*0002*/ 	.short	(.L_1189 - .L_1188)
.L_1188:
        /*0004*/ 	.word	0x00000082


	//----- nvinfo : EIATTR_KPARAM_INFO
	.align		4
.L_1189:
        /*0008*/ 	.byte	0x04, 0x17
        /*000a*/ 	.short	(.L_1191 - .L_1190)
.L_1190:
        /*000c*/ 	.word	0x00000000
        /*0010*/ 	.short	0x0000
        /*0012*/ 	.short	0x0000
        /*0014*/ 	.byte	0x00, 0xf0, 0xa1, 0x04


	//----- nvinfo : EIATTR_SPARSE_MMA_MASK
	.align		4
.L_1191:
        /*0018*/ 	.byte	0x03, 0x50
        /*001a*/ 	.short	0x0000


	//----- nvinfo : EIATTR_MAXREG_COUNT
	.align		4
        /*001c*/ 	.byte	0x03, 0x1b
        /*001e*/ 	.short	0x00ff


	//----- nvinfo : EIATTR_NUM_BARRIERS
	.align		4
        /*0020*/ 	.byte	0x02, 0x4c
        /*0022*/ 	.byte	0x01
	.zero		1


	//----- nvinfo : EIATTR_MERCURY_ISA_VERSION
	.align		4
        /*0024*/ 	.byte	0x03, 0x5f
        /*0026*/ 	.short	0x0101


	//----- nvinfo : EIATTR_COOP_GROUP_MASK_REGIDS
	.align		4
        /*0028*/ 	.byte	0x04, 0x29
        /*002a*/ 	.short	(.L_1193 - .L_1192)


	//   ....[0]....
.L_1192:
        /*002c*/ 	.word	0xffffffff


	//   ....[1]....
        /*0030*/ 	.word	0xffffffff


	//   ....[2]....
        /*0034*/ 	.word	0xffffffff


	//   ....[3]....
        /*0038*/ 	.word	0xffffffff


	//   ....[4]....
        /*003c*/ 	.word	0xffffffff


	//   ....[5]....
        /*0040*/ 	.word	0xffffffff


	//   ....[6]....
        /*0044*/ 	.word	0xffffffff


	//   ....[7]....
        /*0048*/ 	.word	0xffffffff


	//   ....[8]....
        /*004c*/ 	.word	0xffffffff


	//   ....[9]....
        /*0050*/ 	.word	0xffffffff


	//----- nvinfo : EIATTR_COOP_GROUP_INSTR_OFFSETS
	.align		4
.L_1193:
        /*0054*/ 	.byte	0x04, 0x28
        /*0056*/ 	.short	(.L_1195 - .L_1194)


	//   ....[0]....
.L_1194:
        /*0058*/ 	.word	0x00001860


	//   ....[1]....
        /*005c*/ 	.word	0x00001880


	//   ....[2]....
        /*0060*/ 	.word	0x000018b0


	//   ....[3]....
        /*0064*/ 	.word	0x000018c0


	//   ....[4]....
        /*0068*/ 	.word	0x000018f0


	//   ....[5]....
        /*006c*/ 	.word	0x00001900


	//   ....[6]....
        /*0070*/ 	.word	0x00001940


	//   ....[7]....
        /*0074*/ 	.word	0x00001950


	//   ....[8]....
        /*0078*/ 	.word	0x00001980


	//   ....[9]....
        /*007c*/ 	.word	0x000019a0


	//----- nvinfo : EIATTR_VRC_CTA_INIT_COUNT
	.align		4
.L_1195:
        /*0080*/ 	.byte	0x02, 0x4a
	.zero		1
	.zero		1


	//----- nvinfo : EIATTR_EXIT_INSTR_OFFSETS
	.align		4
        /*0084*/ 	.byte	0x04, 0x1c
        /*0086*/ 	.short	(.L_1197 - .L_1196)


	//   ....[0]....
.L_1196:
        /*0088*/ 	.word	0x000070b0


	//   ....[1]....
        /*008c*/ 	.word	0x00007130


	//----- nvinfo : EIATTR_MAX_THREADS
	.align		4
.L_1197:
        /*0090*/ 	.byte	0x04, 0x05
        /*0092*/ 	.short	(.L_1199 - .L_1198)
.L_1198:
        /*0094*/ 	.word	0x00000080
        /*0098*/ 	.word	0x00000001
        /*009c*/ 	.word	0x00000001


	//----- nvinfo : EIATTR_CRS_STACK_SIZE
	.align		4
.L_1199:
        /*00a0*/ 	.byte	0x04, 0x1e
        /*00a2*/ 	.short	(.L_1201 - .L_1200)
.L_1200:
        /*00a4*/ 	.word	0x00000000


	//----- nvinfo : EIATTR_CBANK_PARAM_SIZE
	.align		4
.L_1201:
        /*00a8*/ 	.byte	0x03, 0x19
        /*00aa*/ 	.short	0x0128


	//----- nvinfo : EIATTR_PARAM_CBANK
	.align		4
        /*00ac*/ 	.byte	0x04, 0x0a
        /*00ae*/ 	.short	(.L_1203 - .L_1202)
	.align		4
.L_1202:
        /*00b0*/ 	.word	index@(.nv.constant0._ZN10layer_norm31ln_parallel_residual_bwd_kernelINS_13Kernel_traitsIf13__nv_bfloat16S2_S2_fjLj2560ELj1ELj1ELj4ELj8ENS_18Kernel_traits_baseILj2560EfS2_S2_S2_fjLj128EEEEELb0ELb1ELb0EEEvNS_9BwdParamsE)
        /*00b4*/ 	.short	0x0380
        /*00b6*/ 	.short	0x0128


	//----- nvinfo : EIATTR_SW_WAR
	.align		4
.L_1203:
        /*00b8*/ 	.byte	0x04, 0x36
        /*00ba*/ 	.short	(.L_1205 - .L_1204)
.L_1204:
        /*00bc*/ 	.word	0x00000008
.L_1205:


//--------------------- .nv.info._ZN10layer_norm31ln_parallel_residual_bwd_kernelINS_13Kernel_traitsIf13__nv_bfloat16S2_S2_fjLj2560ELj1ELj1ELj4ELj8ENS_18Kernel_traits_baseILj2560EfS2_S2_S2_fjLj128EEEEELb0ELb1ELb1EEEvNS_9BwdParamsE --------------------------
	.section	.nv.info._ZN10layer_norm31ln_parallel_residual_bwd_kernelINS_13Kernel_traitsIf13__nv_bfloat16S2_S2_fjLj2560ELj1ELj1ELj4ELj8ENS_18Kernel_traits_baseILj2560EfS2_S2_S2_fjLj128EEEEELb0ELb1ELb1EEEvNS_9BwdParamsE,"",@"SHT_CUDA_INFO"
	.sectionflags	@""
	.align	4


	//----- nvinfo : EIATTR_CUDA_API_VERSION
	.align		4
        /*0000*/ 	.byte	0x04, 0x37
        /*0002*/ 	.short	(.L_1207 - .L_1206)
.L_1206:
        /*0004*/ 	.word	0x00000082


	//----- nvinfo : EIATTR_KPARAM_INFO
	.align		4
.L_1207:
        /*0008*/ 	.byte	0x04, 0x17
        /*000a*/ 	.short	(.L_1209 - .L_1208)
.L_1208:
        /*000c*/ 	.word	0x00000000
        /*0010*/ 	.short	0x0000
        /*0012*/ 	.short	0x0000
        /*0014*/ 	.byte	0x00, 0xf0, 0xa1, 0x04


	//----- nvinfo : EIATTR_SPARSE_MMA_MASK
	.align		4
.L_1209:
        /*0018*/ 	.byte	0x03, 0x50
        /*001a*/ 	.short	0x0000


	//----- nvinfo : EIATTR_MAXREG_COUNT
	.align		4
        /*001c*/ 	.byte	0x03, 0x1b
        /*001e*/ 	.short	0x00ff


	//----- nvinfo : EIATTR_NUM_BARRIERS
	.align		4
        /*0020*/ 	.byte	0x02, 0x4c
        /*0022*/ 	.byte	0x01
	.zero		1


	//----- nvinfo : EIATTR_MERCURY_ISA_VERSION
	.align		4
        /*0024*/ 	.byte	0x03, 0x5f
        /*0026*/ 	.short	0x0101


	//----- nvinfo : EIATTR_COOP_GROUP_MASK_REGIDS
	.align		4
        /*0028*/ 	.byte	0x04, 0x29
        /*002a*/ 	.short	(.L_1211 - .L_1210)


	//   ....[0]....
.L_1210:
        /*002c*/ 	.word	0xffffffff


	//   ....[1]....
        /*0030*/ 	.word	0xffffffff


	//   ....[2]....
        /*0034*/ 	.word	0xffffffff


	//   ....[3]....
        /*0038*/ 	.word	0xffffffff


	//   ....[4]....
        /*003c*/ 	.word	0xffffffff


	//   ....[5]....
        /*0040*/ 	.word	0xffffffff


	//   ....[6]....
        /*0044*/ 	.word	0xffffffff


	//   ....[7]....
        /*0048*/ 	.word	0xffffffff


	//   ....[8]....
        /*004c*/ 	.word	0xffffffff


	//   ....[9]....
        /*0050*/ 	.word	0xffffffff


	//----- nvinfo : EIATTR_COOP_GROUP_INSTR_OFFSETS
	.align		4
.L_1211:
        /*0054*/ 	.byte	0x04, 0x28
        /*0056*/ 	.short	(.L_1213 - .L_1212)


	//   ....[0]....
.L_1212:
        /*0058*/ 	.word	0x00001f80


	//   ....[1]....
        /*005c*/ 	.word	0x00001fb0


	//   ....[2]....
        /*0060*/ 	.word	0x00001fe0


	//   ....[3]....
        /*0064*/ 	.word	0x00001ff0


	//   ....[4]....
        /*0068*/ 	.word	0x00002020


	//   ....[5]....
        /*006c*/ 	.word	0x00002030


	//   ....[6]....
        /*0070*/ 	.word	0x00002060


	//   ....[7]....
        /*0074*/ 	.word	0x00002070


	//   ....[8]....
        /*0078*/ 	.word	0x000020a0


	//   ....[9]....
        /*007c*/ 	.word	0x000020b0


	//----- nvinfo : EIATTR_VRC_CTA_INIT_COUNT
	.align		4
.L_1213:
        /*0080*/ 	.byte	0x02, 0x4a
	.zero		1
	.zero		1


	//----- nvinfo : EIATTR_EXIT_INSTR_OFFSETS
	.align		4
        /*0084*/ 	.byte	0x04, 0x1c
        /*0086*/ 	.short	(.L_1215 - .L_1214)


	//   ....[0]....
.L_1214:
        /*0088*/ 	.word	0x000076f0


	//----- nvinfo : EIATTR_MAX_THREADS
	.align		4
.L_1215:
        /*008c*/ 	.byte	0x04, 0x05
        /*008e*/ 	.short	(.L_1217 - .L_1216)
.L_1216:
        /*0090*/ 	.word	0x00000080
        /*0094*/ 	.word	0x00000001
        /*0098*/ 	.word	0x00000001


	//----- nvinfo : EIATTR_CRS_STACK_SIZE
	.align		4
.L_1217:
        /*009c*/ 	.byte	0x04, 0x1e
        /*009e*/ 	.short	(.L_1219 - .L_1218)
.L_1218:
        /*00a0*/ 	.word	0x00000000


	//----- nvinfo : EIATTR_CBANK_PARAM_SIZE
	.align		4
.L_1219:
        /*00a4*/ 	.byte	0x03, 0x19
        /*00a6*/ 	.short	0x0128


	//----- nvinfo : EIATTR_PARAM_CBANK
	.align		4
        /*00a8*/ 	.byte	0x04, 0x0a
        /*00aa*/ 	.short	(.L_1221 - .L_1220)
	.align		4
.L_1220:
        /*00ac*/ 	.word	index@(.nv.constant0._ZN10layer_norm31ln_parallel_residual_bwd_kernelINS_13Kernel_traitsIf13__nv_bfloat16S2_S2_fjLj2560ELj1ELj1ELj4ELj8ENS_18Kernel_traits_baseILj2560EfS2_S2_S2_fjLj128EEEEELb0ELb1ELb1EEEvNS_9BwdParamsE)
        /*00b0*/ 	.short	0x0380
        /*00b2*/ 	.short	0x0128


	//----- nvinfo : EIATTR_SW_WAR
	.align		4
.L_1221:
        /*00b4*/ 	.byte	0x04, 0x36
        /*00b6*/ 	.short	(.L_1223 - .L_1222)
.L_1222:
        /*00b8*/ 	.word	0x00000008
.L_1223:


//--------------------- .nv.info._ZN10layer_norm31ln_parallel_residual_bwd_kernelINS_13Kernel_traitsIf13__nv_bfloat16S2_S2_fjLj2560ELj1ELj1ELj4ELj8ENS_18Kernel_traits_baseILj2560EfS2_S2_S2_fjLj128EEEEELb1ELb0ELb0EEEvNS_9BwdParamsE --------------------------
	.section	.nv.info._ZN10layer_norm31ln_parallel_residual_bwd_kernelINS_13Kernel_traitsIf13__nv_bfloat16S2_S2_fjLj2560ELj1ELj1ELj4ELj8ENS_18Kernel_traits_baseILj2560EfS2_S2_S2_fjLj128EEEEELb1ELb0ELb0EEEvNS_9BwdParamsE,"",@"SHT_CUDA_INFO"
	.sectionflags	@""
	.align	4


	//----- nvinfo : EIATTR_CUDA_API_VERSION
	.align		4
        /*0000*/ 	.byte	0x04, 0x37
        /*0002*/ 	.short	(.L_1225 - .L_1224)
.L_1224:
        /*0004*/ 	.word	0x00000082


	//----- nvinfo : EIATTR_KPARAM_INFO
	.align		4
.L_1225:
        /*0008*/ 	.byte	0x04, 0x17
        /*000a*/ 	.short	(.L_1227 - .L_1226)
.L_1226:
        /*000c*/ 	.word	0x00000000
        /*0010*/ 	.short	0x0000
        /*0012*/ 	.short	0x0000
        /*0014*/ 	.byte	0x00, 0xf0, 0xa1, 0x04


	//----- nvinfo : EIATTR_SPARSE_MMA_MASK
	.align		4
.L_1227:
        /*0018*/ 	.byte	0x03, 0x50
        /*001a*/ 	.short	0x0000


	//----- nvinfo : EIATTR_MAXREG_COUNT
	.align		4
        /*001c*/ 	.byte	0x03, 0x1b
        /*001e*/ 	.short	0x00ff


	//----- nvinfo : EIATTR_NUM_BARRIERS
	.align		4
        /*0020*/ 	.byte	0x02, 0x4c
        /*0022*/ 	.byte	0x01
	.zero		1


	//----- nvinfo : EIATTR_MERCURY_ISA_VERSION
	.align		4
        /*0024*/ 	.byte	0x03, 0x5f
        /*0026*/ 	.short	0x0101


	//----- nvinfo : EIATTR_COOP_GROUP_MASK_REGIDS
	.align		4
        /*0028*/ 	.byte	0x04, 0x29
        /*002a*/ 	.short	(.L_1229 - .L_1228)


	//   ....[0]....
.L_1228:
        /*002c*/ 	.word	0xffffffff


	//   ....[1]....
        /*0030*/ 	.word	0xffffffff


	//   ....[2]....
        /*0034*/ 	.word	0xffffffff


	//   ....[3]....
        /*0038*/ 	.word	0xffffffff


	//   ....[4]....
        /*003c*/ 	.word	0xffffffff


	//   ....[5]....
        /*0040*/ 	.word	0xffffffff


	//   ....[6]....
        /*0044*/ 	.word	0xffffffff


	//   ....[7]....
        /*0048*/ 	.word	0xffffffff


	//   ....[8]....
        /*004c*/ 	.word	0xffffffff


	//   ....[9]....
        /*0050*/ 	.word	0xffffffff


	//----- nvinfo : EIATTR_COOP_GROUP_INSTR_OFFSETS
	.align		4
.L_1229:
        /*0054*/ 	.byte	0x04, 0x28
        /*0056*/ 	.short	(.L_1231 - .L_1230)


	//   ....[0]....
.L_1230:
        /*0058*/ 	.word	0x00002630


	//   ....[1]....
        /*005c*/ 	.word	0x00002650


	//   ....[2]....
        /*0060*/ 	.word	0x00002680


	//   ....[3]....
        /*0064*/ 	.word	0x00002690


	//   ....[4]....
        /*0068*/ 	.word	0x000026d0


	//   ....[5]....
        /*006c*/ 	.word	0x000026e0


	//   ....[6]....
        /*0070*/ 	.word	0x00002720


	//   ....[7]....
        /*0074*/ 	.word	0x00002730


	//   ....[8]....
        /*0078*/ 	.word	0x00002760


	//   ....[9]....
        /*007c*/ 	.word	0x00002770


	//----- nvinfo : EIATTR_VRC_CTA_INIT_COUNT
	.align		4
.L_1231:
        /*0080*/ 	.byte	0x02, 0x4a
	.zero		1
	.zero		1


	//----- nvinfo : EIATTR_EXIT_INSTR_OFFSETS
	.align		4
        /*0084*/ 	.byte	0x04, 0x1c
        /*0086*/ 	.short	(.L_1233 - .L_1232)


	//   ....[0]....
.L_1232:
        /*0088*/ 	.word	0x0000ad20


	//   ....[1]....
        /*008c*/ 	.word	0x0000adf0


	//----- nvinfo : EIATTR_MAX_THREADS
	.align		4
.L_1233:
        /*0090*/ 	.byte	0x04, 0x05
        /*0092*/ 	.short	(.L_1235 - .L_1234)
.L_1234:
        /*0094*/ 	.word	0x00000080
        /*0098*/ 	.word	0x00000001
        /*009c*/ 	.word	0x00000001


	//----- nvinfo : EIATTR_CRS_STACK_SIZE
	.align		4
.L_1235:
        /*00a0*/ 	.byte	0x04, 0x1e
        /*00a2*/ 	.short	(.L_1237 - .L_1236)
.L_1236:
        /*00a4*/ 	.word	0x00000000


	//----- nvinfo : EIATTR_CBANK_PARAM_SIZE
	.align		4
.L_1237:
        /*00a8*/ 	.byte	0x03, 0x19
        /*00aa*/ 	.short	0x0128


	//----- nvinfo : EIATTR_PARAM_CBANK
	.align		4
        /*00ac*/ 	.byte	0x04, 0x0a
        /*00ae*/ 	.short	(.L_1239 - .L_1238)
	.align		4
.L_1238:
        /*00b0*/ 	.word	index@(.nv.constant0._ZN10layer_norm31ln_parallel_residual_bwd_kernelINS_13Kernel_traitsIf13__nv_bfloat16S2_S2_fjLj2560ELj1ELj1ELj4ELj8ENS_18Kernel_traits_baseILj2560EfS2_S2_S2_fjLj128EEEEELb1ELb0ELb0EEEvNS_9BwdParamsE)
        /*00b4*/ 	.short	0x0380
        /*00b6*/ 	.short	0x0128


	//----- nvinfo : EIATTR_SW_WAR
	.align		4
.L_1239:
        /*00b8*/ 	.byte	0x04, 0x36
        /*00ba*/ 	.short	(.L_1241 - .L_1240)
.L_1240:
        /*00bc*/ 	.word	0x00000008
.L_1241:


//--------------------- .nv.info._ZN10layer_norm31ln_parallel_residual_bwd_kernelINS_13Kernel_traitsIf13__nv_bfloat16S2_S2_fjLj2560ELj1ELj1ELj4ELj8ENS_18Kernel_traits_baseILj2560EfS2_S2_S2_fjLj128EEEEELb1ELb0ELb1EEEvNS_9BwdParamsE --------------------------
	.section	.nv.info._ZN10layer_norm31ln_parallel_residual_bwd_kernelINS_13Kernel_traitsIf13__nv_bfloat16S2_S2_fjLj2560ELj1ELj1ELj4ELj8ENS_18Kernel_traits_baseILj2560EfS2_S2_S2_fjLj128EEEEELb1ELb0ELb1EEEvNS_9BwdParamsE,"",@"SHT_CUDA_INFO"
	.sectionflags	@""
	.align	4


	//----- nvinfo : EIATTR_CUDA_API_VERSION
	.align		4
        /*0000*/ 	.byte	0x04, 0x37
        /*0002*/ 	.short	(.L_1243 - .L_1242)
.L_1242:
        /*0004*/ 	.word	0x00000082


	//----- nvinfo : EIATTR_KPARAM_INFO
	.align		4
.L_1243:
        /*0008*/ 	.byte	0x04, 0x17
        /*000a*/ 	.short	(.L_1245 - .L_1244)
.L_1244:
        /*000c*/ 	.word	0x00000000
        /*0010*/ 	.short	0x0000
        /*0012*/ 	.short	0x0000
        /*0014*/ 	.byte	0x00, 0xf0, 0xa1, 0x04


	//----- nvinfo : EIATTR_SPARSE_MMA_MASK
	.align		4
.L_1245:
        /*0018*/ 	.byte	0x03, 0x50
        /*001a*/ 	.short	0x0000


	//----- nvinfo : EIATTR_MAXREG_COUNT
	.align		4
        /*001c*/ 	.byte	0x03, 0x1b
        /*001e*/ 	.short	0x00ff


	//----- nvinfo : EIATTR_NUM_BARRIERS
	.align		4
        /*0020*/ 	.byte	0x02, 0x4c
        /*0022*/ 	.byte	0x01
	.zero		1


	//----- nvinfo : EIATTR_MERCURY_ISA_VERSION
	.align		4
        /*0024*/ 	.byte	0x03, 0x5f
        /*0026*/ 	.short	0x0101


	//----- nvinfo : EIATTR_COOP_GROUP_MASK_REGIDS
	.align		4
        /*0028*/ 	.byte	0x04, 0x29
        /*002a*/ 	.short	(.L_1247 - .L_1246)


	//   ....[0]....
.L_1246:
        /*002c*/ 	.word	0xffffffff


	//   ....[1]....
        /*0030*/ 	.word	0xffffffff


	//   ....[2]....
        /*0034*/ 	.word	0xffffffff


	//   ....[3]....
        /*0038*/ 	.word	0xffffffff


	//   ....[4]....
        /*003c*/ 	.word	0xffffffff


	//   ....[5]....
        /*0040*/ 	.word	0xffffffff


	//   ....[6]....
        /*0044*/ 	.word	0xffffffff


	//   ....[7]....
        /*0048*/ 	.word	0xffffffff


	//   ....[8]....
        /*004c*/ 	.word	0xffffffff


	//   ....[9]....
        /*0050*/ 	.word	0xffffffff


	//----- nvinfo : EIATTR_COOP_GROUP_INSTR_OFFSETS
	.align		4
.L_1247:
        /*0054*/ 	.byte	0x04, 0x28
        /*0056*/ 	.short	(.L_1249 - .L_1248)


	//   ....[0]....
.L_1248:
        /*0058*/ 	.word	0x00001bd0


	//   ....[1]....
        /*005c*/ 	.word	0x00001be0


	//   ....[2]....
        /*0060*/ 	.word	0x00001c10


	//   ....[3]....
        /*0064*/ 	.word	0x00001c20


	//   ....[4]....
        /*0068*/ 	.word	0x00001c50


	//   ....[5]....
        /*006c*/ 	.word	0x00001c60


	//   ....[6]....
        /*0070*/ 	.word	0x00001ca0


	//   ....[7]....
        /*0074*/ 	.word	0x00001cb0


	//   ....[8]....
        /*0078*/ 	.word	0x00001ce0


	//   ....[9]....
        /*007c*/ 	.word	0x00001cf0


	//----- nvinfo : EIATTR_VRC_CTA_INIT_COUNT
	.align		4
.L_1249:
        /*0080*/ 	.byte	0x02, 0x4a
	.zero		1
	.zero		1


	//----- nvinfo : EIATTR_EXIT_INSTR_OFFSETS
	.align		4
        /*0084*/ 	.byte	0x04, 0x1c
        /*0086*/ 	.short	(.L_1251 - .L_1250)


	//   ....[0]....
.L_1250:
        /*0088*/ 	.word	0x0000a510


	//----- nvinfo : EIATTR_MAX_THREADS
	.align		4
.L_1251:
        /*008c*/ 	.byte	0x04, 0x05
        /*008e*/ 	.short	(.L_1253 - .L_1252)
.L_1252:
        /*0090*/ 	.word	0x00000080
        /*0094*/ 	.word	0x00000001
        /*0098*/ 	.word	0x00000001


	//----- nvinfo : EIATTR_CRS_STACK_SIZE
	.align		4
.L_1253:
        /*009c*/ 	.byte	0x04, 0x1e
        /*009e*/ 	.short	(.L_1255 - .L_1254)
.L_1254:
        /*00a0*/ 	.word	0x00000000


	//----- nvinfo : EIATTR_CBANK_PARAM_SIZE
	.align		4
.L_1255:
        /*00a4*/ 	.byte	0x03, 0x19
        /*00a6*/ 	.short	0x0128


	//----- nvinfo : EIATTR_PARAM_CBANK
	.align		4
        /*00a8*/ 	.byte	0x04, 0x0a
        /*00aa*/ 	.short	(.L_1257 - .L_1256)
	.align		4
.L_1256:
        /*00ac*/ 	.word	index@(.nv.constant0._ZN10layer_norm31ln_parallel_residual_bwd_kernelINS_13Kernel_traitsIf13__nv_bfloat16S2_S2_fjLj2560ELj1ELj1ELj4ELj8ENS_18Kernel_traits_baseILj2560EfS2_S2_S2_fjLj128EEEEELb1ELb0ELb1EEEvNS_9BwdParamsE)
        /*00b0*/ 	.short	0x0380
        /*00b2*/ 	.short	0x0128


	//----- nvinfo : EIATTR_SW_WAR
	.align		4
.L_1257:
        /*00b4*/ 	.byte	0x04, 0x36
        /*00b6*/ 	.short	(.L_1259 - .L_1258)
.L_1258:
        /*00b8*/ 	.word	0x00000008
.L_1259:


//--------------------- .nv.info._ZN10layer_norm22ln_bwd_finalize_kernelINS_22Kernel_traits_finalizeILj2560Ef13__nv_bfloat16S2_S2_fjLb0ELj1024ELj4ENS_18Kernel_traits_baseILj2560EfS2_S2_S2_fjLj1024EEEEELb0ELb0EEEvNS_9BwdParamsE --------------------------
	.section	.nv.info._ZN10layer_norm22ln_bwd_finalize_kernelINS_22Kernel_traits_finalizeILj2560Ef13__nv_bfloat16S2_S2_fjLb0ELj1024ELj4ENS_18Kernel_traits_baseILj2560EfS2_S2_S2_fjLj1024EEEEELb0ELb0EEEvNS_9BwdParamsE,"",@"SHT_CUDA_INFO"
	.sectionflags	@""
	.align	4


	//----- nvinfo : EIATTR_CUDA_API_VERSION
	.align		4
        /*0000*/ 	.byte	0x04, 0x37
        /*0002*/ 	.short	(.L_1261 - .L_1260)
.L_1260:
        /*0004*/ 	.word	0x00000082


	//----- nvinfo : EIATTR_KPARAM_INFO
	.align		4
.L_1261:
        /*0008*/ 	.byte	0x04, 0x17
        /*000a*/ 	.short	(.L_1263 - .L_1262)
.L_1262:
        /*000c*/ 	.word	0x00000000
        /*0010*/ 	.short	0x0000
        /*0012*/ 	.short	0x0000
        /*0014*/ 	.byte	0x00, 0xf0, 0xa1, 0x04


	//----- nvinfo : EIATTR_SPARSE_MMA_MASK
	.align		4
.L_1263:
        /*0018*/ 	.byte	0x03, 0x50
        /*001a*/ 	.short	0x0000


	//----- nvinfo : EIATTR_MAXREG_COUNT
	.align		4
        /*001c*/ 	.byte	0x03, 0x1b
        /*001e*/ 	.short	0x0040


	//----- nvinfo : EIATTR_NUM_BARRIERS
	.align		4
        /*0020*/ 	.byte	0x02, 0x4c
        /*0022*/ 	.byte	0x01
	.zero		1


	//----- nvinfo : EIATTR_MERCURY_ISA_VERSION
	.align		4
        /*0024*/ 	.byte	0x03, 0x5f
        /*0026*/ 	.short	0x0101


	//----- nvinfo : EIATTR_COOP_GROUP_MASK_REGIDS
	.align		4
        /*0028*/ 	.byte	0x04, 0x29
        /*002a*/ 	.short	(.L_1265 - .L_1264)


	//   ....[0]....
.L_1264:
        /*002c*/ 	.word	0xffffffff


	//   ....[1]....
        /*0030*/ 	.word	0xffffffff


	//   ....[2]....
        /*0034*/ 	.word	0xffffffff


	//   ....[3]....
        /*0038*/ 	.word	0xffffffff


	//   ....[4]....
        /*003c*/ 	.word	0xffffffff


	//   ....[5]....
        /*0040*/ 	.word	0xffffffff


	//   ....[6]....
        /*0044*/ 	.word	0xffffffff


	//   ....[7]....
        /*0048*/ 	.word	0xffffffff


	//   ....[8]....
        /*004c*/ 	.word	0xffffffff


	//   ....[9]....
        /*0050*/ 	.word	0xffffffff


	//----- nvinfo : EIATTR_COOP_GROUP_INSTR_OFFSETS
	.align		4
.L_1265:
        /*0054*/ 	.byte	0x04, 0x28
        /*0056*/ 	.short	(.L_1267 - .L_1266)


	//   ....[0]....
.L_1266:
        /*0058*/ 	.word	0x00001550


	//   ....[1]....
        /*005c*/ 	.word	0x00001560


	//   ....[2]....
        /*0060*/ 	.word	0x00001590


	//   ....[3]....
        /*0064*/ 	.word	0x000015a0


	//   ....[4]....
        /*0068*/ 	.word	0x000015d0


	//   ....[5]....
        /*006c*/ 	.word	0x000015e0


	//   ....[6]....
        /*0070*/ 	.word	0x00001610


	//   ....[7]....
        /*0074*/ 	.word	0x00001630


	//   ....[8]....
        /*0078*/ 	.word	0x00001680


	//   ....[9]....
        /*007c*/ 	.word	0x00001690


	//----- nvinfo : EIATTR_VRC_CTA_INIT_COUNT
	.align		4
.L_1267:
        /*0080*/ 	.byte	0x02, 0x4a
	.zero		1
	.zero		1


	//----- nvinfo : EIATTR_EXIT_INSTR_OFFSETS
	.align		4
        /*0084*/ 	.byte	0x04, 0x1c
        /*0086*/ 	.short	(.L_1269 - .L_1268)


	//   ....[0]....
.L_1268:
        /*0088*/ 	.word	0x00000060


	//   ....[1]....
        /*008c*/ 	.word	0x000016f0


	//   ....[2]....
        /*0090*/ 	.word	0x00001720


	//   ....[3]....
        /*0094*/ 	.word	0x000017c0


	//----- nvinfo : EIATTR_MAX_THREADS
	.align		4
.L_1269:
        /*0098*/ 	.byte	0x04, 0x05
        /*009a*/ 	.short	(.L_1271 - .L_1270)
.L_1270:
        /*009c*/ 	.word	0x00000400
        /*00a0*/ 	.word	0x00000001
        /*00a4*/ 	.word	0x00000001


	//----- nvinfo : EIATTR_CRS_STACK_SIZE
	.align		4
.L_1271:
        /*00a8*/ 	.byte	0x04, 0x1e
        /*00aa*/ 	.short	(.L_1273 - .L_1272)
.L_1272:
        /*00ac*/ 	.word	0x00000000


	//----- nvinfo : EIATTR_CBANK_PARAM_SIZE
	.align		4
.L_1273:
        /*00b0*/ 	.byte	0x03, 0x19
        /*00b2*/ 	.short	0x0128


	//----- nvinfo : EIATTR_PARAM_CBANK
	.align		4
        /*00b4*/ 	.byte	0x04, 0x0a
        /*00b6*/ 	.short	(.L_1275 - .L_1274)
	.align		4
.L_1274:
        /*00b8*/ 	.word	index@(.nv.constant0._ZN10layer_norm22ln_bwd_finalize_kernelINS_22Kernel_traits_finalizeILj2560Ef13__nv_bfloat16S2_S2_fjLb0ELj1024ELj4ENS_18Kernel_traits_baseILj2560EfS2_S2_S2_fjLj1024EEEEELb0ELb0EEEvNS_9BwdParamsE)
        /*00bc*/ 	.short	0x0380
        /*00be*/ 	.short	0x0128


	//----- nvinfo : EIATTR_SW_WAR
	.align		4
.L_1275:
        /*00c0*/ 	.byte	0x04, 0x36
        /*00c2*/ 	.short	(.L_1277 - .L_1276)
.L_1276:
        /*00c4*/ 	.word	0x00000008
.L_1277:


//--------------------- .nv.info._ZN10layer_norm40ln_parallel_residual_bwd_finalize_kernelINS_22Kernel_traits_finalizeILj2560Ef13__nv_bfloat16S2_S2_fjLb0ELj1024ELj4ENS_18Kernel_traits_baseILj2560EfS2_S2_S2_fjLj1024EEEEELb0EEEvNS_9BwdParamsE --------------------------
	.section	.nv.info._ZN10layer_norm40ln_parallel_residual_bwd_finalize_kernelINS_22Kernel_traits_finalizeILj2560Ef13__nv_bfloat16S2_S2_fjLb0ELj1024ELj4ENS_18Kernel_traits_baseILj2560EfS2_S2_S2_fjLj1024EEEEELb0EEEvNS_9BwdParamsE,"",@"SHT_CUDA_INFO"
	.sectionflags	@""
	.align	4


	//----- nvinfo : EIATTR_CUDA_API_VERSION
	.align		4
        /*0000*/ 	.byte	0x04, 0x37
        /*0002*/ 	.short	(.L_1279 - .L_1278)
.L_1278:
        /*0004*/ 	.word	0x00000082


	//----- nvinfo : EIATTR_KPARAM_INFO
	.align		4
.L_1279:
        /*0008*/ 	.byte	0x04, 0x17
        /*000a*/ 	.short	(.L_1281 - .L_1280)
.L_1280:
        /*000c*/ 	.word	0x00000000
        /*0010*/ 	.short	0x0000
        /*0012*/ 	.short	0x0000
        /*0014*/ 	.byte	0x00, 0xf0, 0xa1, 0x04


	//----- nvinfo : EIATTR_SPARSE_MMA_MASK
	.align		4
.L_1281:
        /*0018*/ 	.byte	0x03, 0x50
        /*001a*/ 	.short	0x0000


	//----- nvinfo : EIATTR_MAXREG_COUNT
	.align		4
        /*001c*/ 	.byte	0x03, 0x1b
        /*001e*/ 	.short	0x0040


	//----- nvinfo : EIATTR_NUM_BARRIERS
	.align		4
        /*0020*/ 	.byte	0x02, 0x4c
        /*0022*/ 	.byte	0x01
	.zero		1


	//----- nvinfo : EIATTR_MERCURY_ISA_VERSION
	.align		4
        /*0024*/ 	.byte	0x03, 0x5f
        /*0026*/ 	.short	0x0101


	//----- nvinfo : EIATTR_COOP_GROUP_MASK_REGIDS
	.align		4
        /*0028*/ 	.byte	0x04, 0x29
        /*002a*/ 	.short	(.L_1283 - .L_1282)


	//   ....[0]....
.L_1282:
        /*002c*/ 	.word	0xffffffff


	//   ....[1]....
        /*0030*/ 	.word	0xffffffff


	//   ....[2]....
        /*0034*/ 	.word	0xffffffff


	//   ....[3]....
        /*0038*/ 	.word	0xffffffff


	//   ....[4]....
        /*003c*/ 	.word	0xffffffff


	//   ....[5]....
        /*0040*/ 	.word	0xffffffff


	//   ....[6]....
        /*0044*/ 	.word	0xffffffff


	//   ....[7]....
        /*0048*/ 	.word	0xffffffff


	//   ....[8]....
        /*004c*/ 	.word	0xffffffff


	//   ....[9]....
        /*0050*/ 	.word	0xffffffff


	//   ....[10]....
        /*0054*/ 	.word	0xffffffff


	//   ....[11]....
        /*0058*/ 	.word	0xffffffff


	//   ....[12]....
        /*005c*/ 	.word	0xffffffff


	//   ....[13]....
        /*0060*/ 	.word	0xffffffff


	//   ....[14]....
        /*0064*/ 	.word	0xffffffff


	//   ....[15]....
        /*0068*/ 	.word	0xffffffff


	//   ....[16]....
        /*006c*/ 	.word	0xffffffff


	//   ....[17]....
        /*0070*/ 	.word	0xffffffff


	//   ....[18]....
        /*0074*/ 	.word	0xffffffff


	//   ....[19]....
        /*0078*/ 	.word	0xffffffff


	//----- nvinfo : EIATTR_COOP_GROUP_INSTR_OFFSETS
	.align		4
.L_1283:
        /*007c*/ 	.byte	0x04, 0x28
        /*007e*/ 	.short	(.L_1285 - .L_1284)


	//   ....[0]....
.L_1284:
        /*0080*/ 	.word	0x000013a0


	//   ....[1]....
        /*0084*/ 	.word	0x000013b0


	//   ....[2]....
        /*0088*/ 	.word	0x000013c0


	//   ....[3]....
        /*008c*/ 	.word	0x000013d0


	//   ....[4]....
        /*0090*/ 	.word	0x00001410


	//   ....[5]....
        /*0094*/ 	.word	0x00001430


	//   ....[6]....
        /*0098*/ 	.word	0x00001440


	//   ....[7]....
        /*009c*/ 	.word	0x00001450


	//   ....[8]....
        /*00a0*/ 	.word	0x00001480


	//   ....[9]....
        /*00a4*/ 	.word	0x000014b0


	//   ....[10]....
        /*00a8*/ 	.word	0x000014e0


	//   ....[11]....
        /*00ac*/ 	.word	0x000014f0


	//   ....[12]....
        /*00b0*/ 	.word	0x00001520


	//   ....[13]....
        /*00b4*/ 	.word	0x00001540


	//   ....[14]....
        /*00b8*/ 	.word	0x00001560


	//   ....[15]....
        /*00bc*/ 	.word	0x00001570


	//   ....[16]....
        /*00c0*/ 	.word	0x000015b0


	//   ....[17]....
        /*00c4*/ 	.word	0x000015e0


	//   ....[18]....
        /*00c8*/ 	.word	0x00001600


	//   ....[19]....
        /*00cc*/ 	.word	0x00001610


	//----- nvinfo : EIATTR_VRC_CTA_INIT_COUNT
	.align		4
.L_1285:
        /*00d0*/ 	.byte	0x02, 0x4a
	.zero		1
	.zero		1


	//----- nvinfo : EIATTR_EXIT_INSTR_OFFSETS
	.align		4
        /*00d4*/ 	.byte	0x04, 0x1c
        /*00d6*/ 	.short	(.L_1287 - .L_1286)


	//   ....[0]....
.L_1286:
        /*00d8*/ 	.word	0x00000060


	//   ....[1]....
        /*00dc*/ 	.word	0x000016c0


	//   ....[2]....
        /*00e0*/ 	.word	0x000016f0


	//   ....[3]....
        /*00e4*/ 	.word	0x00001810


	//----- nvinfo : EIATTR_MAX_THREADS
	.align		4
.L_1287:
        /*00e8*/ 	.byte	0x04, 0x05
        /*00ea*/ 	.short	(.L_1289 - .L_1288)
.L_1288:
        /*00ec*/ 	.word	0x00000400
        /*00f0*/ 	.word	0x00000001
        /*00f4*/ 	.word	0x00000001


	//----- nvinfo : EIATTR_CRS_STACK_SIZE
	.align		4
.L_1289:
        /*00f8*/ 	.byte	0x04, 0x1e
        /*00fa*/ 	.short	(.L_1291 - .L_1290)
.L_1290:
        /*00fc*/ 	.word	0x00000000


	//----- nvinfo : EIATTR_CBANK_PARAM_SIZE
	.align		4
.L_1291:
        /*0100*/ 	.byte	0x03, 0x19
        /*0102*/ 	.short	0x0128


	//----- nvinfo : EIATTR_PARAM_CBANK
	.align		4
        /*0104*/ 	.byte	0x04, 0x0a
        /*0106*/ 	.short	(.L_1293 - .L_1292)
	.align		4
.L_1292:
        /*0108*/ 	.word	index@(.nv.constant0._ZN10layer_norm40ln_parallel_residual_bwd_finalize_kernelINS_22Kernel_traits_finalizeILj2560Ef13__nv_bfloat16S2_S2_fjLb0ELj1024ELj4ENS_18Kernel_traits_baseILj2560EfS2_S2_S2_fjLj1024EEEEELb0EEEvNS_9BwdParamsE)
        /*010c*/ 	.short	0x0380
        /*010e*/ 	.short	0x0128


	//----- nvinfo : EIATTR_SW_WAR
	.align		4
.L_1293:
        /*0110*/ 	.byte	0x04, 0x36
        /*0112*/ 	.short	(.L_1295 - .L_1294)
.L_1294:
        /*0114*/ 	.word	0x00000008
.L_1295:


//--------------------- .nv.info._ZN10layer_norm31ln_parallel_residual_bwd_kernelINS_13Kernel_traitsIf13__nv_bfloat16S2_S2_fjLj2560ELj1ELj1ELj4ELj8ENS_18Kernel_traits_baseILj2560EfS2_S2_S2_fjLj128EEEEELb1ELb1ELb0EEEvNS_9BwdParamsE --------------------------
	.section	.nv.info._ZN10layer_norm31ln_parallel_residual_bwd_kernelINS_13Kernel_traitsIf13__nv_bfloat16S2_S2_fjLj2560ELj1ELj1ELj4ELj8ENS_18Kernel_traits_baseILj2560EfS2_S2_S2_fjLj128EEEEELb1ELb1ELb0EEEvNS_9BwdParamsE,"",@"SHT_CUDA_INFO"
	.sectionflags	@""
	.align	4


	//----- nvinfo : EIATTR_CUDA_API_VERSION
	.align		4
        /*0000*/ 	.byte	0x04, 0x37
        /*0002*/ 	.short	(.L_1297 - .L_1296)
.L_1296:
        /*0004*/ 	.word	0x00000082


	//----- nvinfo : EIATTR_KPARAM_INFO
	.align		4
.L_1297:
        /*0008*/ 	.byte	0x04, 0x17
        /*000a*/ 	.short	(.L_1299 - .L_1298)
.L_1298:
        /*000c*/ 	.word	0x00000000
        /*0010*/ 	.short	0x0000
        /*0012*/ 	.short	0x0000
        /*0014*/ 	.byte	0x00, 0xf0, 0xa1, 0x04


	//----- nvinfo : EIATTR_SPARSE_MMA_MASK
	.align		4
.L_1299:
        /*0018*/ 	.byte	0x03, 0x50
        /*001a*/ 	.short	0x0000


	//----- nvinfo : EIATTR_MAXREG_COUNT
	.align		4
        /*001c*/ 	.byte	0x03, 0x1b
        /*001e*/ 	.short	0x00ff


	//----- nvinfo : EIATTR_NUM_BARRIERS
	.align		4
        /*0020*/ 	.byte	0x02, 0x4c
        /*0022*/ 	.byte	0x01
	.zero		1


	//----- nvinfo : EIATTR_MERCURY_ISA_VERSION
	.align		4
        /*0024*/ 	.byte	0x03, 0x5f
        /*0026*/ 	.short	0x0101


	//----- nvinfo : EIATTR_COOP_GROUP_MASK_REGIDS
	.align		4
        /*0028*/ 	.byte	0x04, 0x29
        /*002a*/ 	.short	(.L_1301 - .L_1300)


	//   ....[0]....
.L_1300:
        /*002c*/ 	.word	0xffffffff


	//   ....[1]....
        /*0030*/ 	.word	0xffffffff


	//   ....[2]....
        /*0034*/ 	.word	0xffffffff


	//   ....[3]....
        /*0038*/ 	.word	0xffffffff


	//   ....[4]....
        /*003c*/ 	.word	0xffffffff


	//   ....[5]....
        /*0040*/ 	.word	0xffffffff


	//   ....[6]....
        /*0044*/ 	.word	0xffffffff


	//   ....[7]....
        /*0048*/ 	.word	0xffffffff


	//   ....[8]....
        /*004c*/ 	.word	0xffffffff


	//   ....[9]....
        /*0050*/ 	.word	0xffffffff


	//----- nvinfo : EIATTR_COOP_GROUP_INSTR_OFFSETS
	.align		4
.L_1301:
        /*0054*/ 	.byte	0x04, 0x28
        /*0056*/ 	.short	(.L_1303 - .L_1302)


	//   ....[0]....
.L_1302:
        /*0058*/ 	.word	0x00001b80


	//   ....[1]....
        /*005c*/ 	.word	0x00001ba0


	//   ....[2]....
        /*0060*/ 	.word	0x00001be0


	//   ....[3]....
        /*0064*/ 	.word	0x00001bf0


	//   ....[4]....
        /*0068*/ 	.word	0x00001c30


	//   ....[5]....
        /*006c*/ 	.word	0x00001c40


	//   ....[6]....
        /*0070*/ 	.word	0x00001c70


	//   ....[7]....
        /*0074*/ 	.word	0x00001c80


	//   ....[8]....
        /*0078*/ 	.word	0x00001cb0


	//   ....[9]....
        /*007c*/ 	.word	0x00001cc0


	//----- nvinfo : EIATTR_VRC_CTA_INIT_COUNT
	.align		4
.L_1303:
        /*0080*/ 	.byte	0x02, 0x4a
	.zero		1
	.zero		1


	//----- nvinfo : EIATTR_EXIT_INSTR_OFFSETS
	.align		4
        /*0084*/ 	.byte	0x04, 0x1c
        /*0086*/ 	.short	(.L_1305 - .L_1304)


	//   ....[0]....
.L_1304:
        /*0088*/ 	.word	0x00009fe0


	//   ....[1]....
        /*008c*/ 	.word	0x0000a060


	//----- nvinfo : EIATTR_MAX_THREADS
	.align		4
.L_1305:
        /*0090*/ 	.byte	0x04, 0x05
        /*0092*/ 	.short	(.L_1307 - .L_1306)
.L_1306:
        /*0094*/ 	.word	0x00000080
        /*0098*/ 	.word	0x00000001
        /*009c*/ 	.word	0x00000001


	//----- nvinfo : EIATTR_CRS_STACK_SIZE
	.align		4
.L_1307:
        /*00a0*/ 	.byte	0x04, 0x1e
        /*00a2*/ 	.short	(.L_1309 - .L_1308)
.L_1308:
        /*00a4*/ 	.word	0x00000000


	//----- nvinfo : EIATTR_CBANK_PARAM_SIZE
	.align		4
.L_1309:
        /*00a8*/ 	.byte	0x03, 0x19
        /*00aa*/ 	.short	0x0128


	//----- nvinfo : EIATTR_PARAM_CBANK
	.align		4
        /*00ac*/ 	.byte	0x04, 0x0a
        /*00ae*/ 	.short	(.L_1311 - .L_1310)
	.align		4
.L_1310:
        /*00b0*/ 	.word	index@(.nv.constant0._ZN10layer_norm31ln_parallel_residual_bwd_kernelINS_13Kernel_traitsIf13__nv_bfloat16S2_S2_fjLj2560ELj1ELj1ELj4ELj8ENS_18Kernel_traits_baseILj2560EfS2_S2_S2_fjLj128EEEEELb1ELb1ELb0EEEvNS_9BwdParamsE)
        /*00b4*/ 	.short	0x0380
        /*00b6*/ 	.short	0x0128


	//----- nvinfo : EIATTR_SW_WAR
	.align		4
.L_1311:
        /*00b8*/ 	.byte	0x04, 0x36
        /*00ba*/ 	.short	(.L_1313 - .L_1312)
.L_1312:
        /*00bc*/ 	.word	0x00000008
.L_1313:


//--------------------- .nv.info._ZN10layer_norm22ln_bwd_finalize_kernelINS_22Kernel_traits_finalizeILj2560Ef13__nv_bfloat16S2_S2_fjLb0ELj1024ELj4ENS_18Kernel_traits_baseILj2560EfS2_S2_S2_fjLj1024EEEEELb0ELb1EEEvNS_9BwdParamsE --------------------------
	.section	.nv.info._ZN10layer_norm22ln_bwd_finalize_kernelINS_22Kernel_traits_finalizeILj2560Ef13__nv_bfloat16S2_S2_fjLb0ELj1024ELj4ENS_18Kernel_traits_baseILj2560EfS2_S2_S2_fjLj1024EEEEELb0ELb1EEEvNS_9BwdParamsE,"",@"SHT_CUDA_INFO"
	.sectionflags	@""
	.align	4


	//----- nvinfo : EIATTR_CUDA_API_VERSION
	.align		4
        /*0000*/ 	.byte	0x04, 0x37
        /*0002*/ 	.short	(.L_1315 - .L_1314)
.L_1314:
        /*0004*/ 	.word	0x00000082


	//----- nvinfo : EIATTR_KPARAM_INFO
	.align		4
.L_1315:
        /*0008*/ 	.byte	0x04, 0x17
        /*000a*/ 	.short	(.L_1317 - .L_1316)
.L_1316:
        /*000c*/ 	.word	0x00000000
        /*0010*/ 	.short	0x0000
        /*0012*/ 	.short	0x0000
        /*0014*/ 	.byte	0x00, 0xf0, 0xa1, 0x04


	//----- nvinfo : EIATTR_SPARSE_MMA_MASK
	.align		4
.L_1317:
        /*0018*/ 	.byte	0x03, 0x50
        /*001a*/ 	.short	0x0000


	//----- nvinfo : EIATTR_MAXREG_COUNT
	.align		4
        /*001c*/ 	.byte	0x03, 0x1b
        /*001e*/ 	.short	0x0040


	//----- nvinfo : EIATTR_NUM_BARRIERS
	.align		4
        /*0020*/ 	.byte	0x02, 0x4c
        /*0022*/ 	.byte	0x01
	.zero		1


	//----- nvinfo : EIATTR_MERCURY_ISA_VERSION
	.align		4
        /*0024*/ 	.byte	0x03, 0x5f
        /*0026*/ 	.short	0x0101


	//----- nvinfo : EIATTR_COOP_GROUP_MASK_REGIDS
	.align		4
        /*0028*/ 	.byte	0x04, 0x29
        /*002a*/ 	.short	(.L_1319 - .L_1318)


	//   ....[0]....
.L_1318:
        /*002c*/ 	.word	0xffffffff


	//   ....[1]....
        /*0030*/ 	.word	0xffffffff


	//   ....[2]....
        /*0034*/ 	.word	0xffffffff


	//   ....[3]....
        /*0038*/ 	.word	0xffffffff


	//   ....[4]....
        /*003c*/ 	.word	0xffffffff


	//   ....[5]....
        /*0040*/ 	.word	0xffffffff


	//   ....[6]....
        /*0044*/ 	.word	0xffffffff


	//   ....[7]....
        /*0048*/ 	.word	0xffffffff


	//   ....[8]....
        /*004c*/ 	.word	0xffffffff


	//   ....[9]....
        /*0050*/ 	.word	0xffffffff


	//----- nvinfo : EIATTR_COOP_GROUP_INSTR_OFFSETS
	.align		4
.L_1319:
        /*0054*/ 	.byte	0x04, 0x28
        /*0056*/ 	.short	(.L_1321 - .L_1320)


	//   ....[0]....
.L_1320:
        /*0058*/ 	.word	0x00001560


	//   ....[1]....
        /*005c*/ 	.word	0x00001570


	//   ....[2]....
        /*0060*/ 	.word	0x000015a0


	//   ....[3]....
        /*0064*/ 	.word	0x000015b0


	//   ....[4]....
        /*0068*/ 	.word	0x000015e0


	//   ....[5]....
        /*006c*/ 	.word	0x000015f0


	//   ....[6]....
        /*0070*/ 	.word	0x00001620


	//   ....[7]....
        /*0074*/ 	.word	0x00001640


	//   ....[8]....
        /*0078*/ 	.word	0x00001670


	//   ....[9]....
        /*007c*/ 	.word	0x00001680


	//----- nvinfo : EIATTR_VRC_CTA_INIT_COUNT
	.align		4
.L_1321:
        /*0080*/ 	.byte	0x02, 0x4a
	.zero		1
	.zero		1


	//----- nvinfo : EIATTR_EXIT_INSTR_OFFSETS
	.align		4
        /*0084*/ 	.byte	0x04, 0x1c
        /*0086*/ 	.short	(.L_1323 - .L_1322)


	//   ....[0]....
.L_1322:
        /*0088*/ 	.word	0x00000060


	//   ....[1]....
        /*008c*/ 	.word	0x000016e0


	//   ....[2]....
        /*0090*/ 	.word	0x000017b0


	//----- nvinfo : EIATTR_MAX_THREADS
	.align		4
.L_1323:
        /*0094*/ 	.byte	0x04, 0x05
        /*0096*/ 	.short	(.L_1325 - .L_1324)
.L_1324:
        /*0098*/ 	.word	0x00000400
        /*009c*/ 	.word	0x00000001
        /*00a0*/ 	.word	0x00000001


	//----- nvinfo : EIATTR_CRS_STACK_SIZE
	.align		4
.L_1325:
        /*00a4*/ 	.byte	0x04, 0x1e
        /*00a6*/ 	.short	(.L_1327 - .L_1326)
.L_1326:
        /*00a8*/ 	.word	0x00000000


	//----- nvinfo : EIATTR_CBANK_PARAM_SIZE
	.align		4
.L_1327:
        /*00ac*/ 	.byte	0x03, 0x19
        /*00ae*/ 	.short	0x0128


	//----- nvinfo : EIATTR_PARAM_CBANK
	.align		4
        /*00b0*/ 	.byte	0x04, 0x0a
        /*00b2*/ 	.short	(.L_1329 - .L_1328)
	.align		4
.L_1328:
        /*00b4*/ 	.word	index@(.nv.constant0._ZN10layer_norm22ln_bwd_finalize_kernelINS_22Kernel_traits_finalizeILj2560Ef13__nv_bfloat16S2_S2_fjLb0ELj1024ELj4ENS_18Kernel_traits_baseILj2560EfS2_S2_S2_fjLj1024EEEEELb0ELb1EEEvNS_9BwdParamsE)
        /*00b8*/ 	.short	0x0380
        /*00ba*/ 	.short	0x0128


	//----- nvinfo : EIATTR_SW_WAR
	.align		4
.L_1329:
        /*00bc*/ 	.byte	0x04, 0x36
        /*00be*/ 	.short	(.L_1331 - .L_1330)
.L_1330:
        /*00c0*/ 	.word	0x00000008
.L_1331:


//--------------------- .nv.info._ZN10layer_norm40ln_parallel_residual_bwd_finalize_kernelINS_22Kernel_traits_finalizeILj2560Ef13__nv_bfloat16S2_S2_fjLb0ELj1024ELj4ENS_18Kernel_traits_baseILj2560EfS2_S2_S2_fjLj1024EEEEELb1EEEvNS_9BwdParamsE --------------------------
	.section	.nv.info._ZN10layer_norm40ln_parallel_residual_bwd_finalize_kernelINS_22Kernel_traits_finalizeILj2560Ef13__nv_bfloat16S2_S2_fjLb0ELj1024ELj4ENS_18Kernel_traits_baseILj2560EfS2_S2_S2_fjLj1024EEEEELb1EEEvNS_9BwdParamsE,"",@"SHT_CUDA_INFO"
	.sectionflags	@""
	.align	4


	//----- nvinfo : EIATTR_CUDA_API_VERSION
	.align		4
        /*0000*/ 	.byte	0x04, 0x37
        /*0002*/ 	.short	(.L_1333 - .L_1332)
.L_1332:
        /*0004*/ 	.word	0x00000082


	//----- nvinfo : EIATTR_KPARAM_INFO
	.align		4
.L_1333:
        /*0008*/ 	.byte	0x04, 0x17
        /*000a*/ 	.short	(.L_1335 - .L_1334)
.L_1334:
        /*000c*/ 	.word	0x00000000
        /*0010*/ 	.short	0x0000
        /*0012*/ 	.short	0x0000
        /*0014*/ 	.byte	0x00, 0xf0, 0xa1, 0x04


	//----- nvinfo : EIATTR_SPARSE_MMA_MASK
	.align		4
.L_1335:
        /*0018*/ 	.byte	0x03, 0x50
        /*001a*/ 	.short	0x0000


	//----- nvinfo : EIATTR_MAXREG_COUNT
	.align		4
        /*001c*/ 	.byte	0x03, 0x1b
        /*001e*/ 	.short	0x0040


	//----- nvinfo : EIATTR_NUM_BARRIERS
	.align		4
        /*0020*/ 	.byte	0x02, 0x4c
        /*0022*/ 	.byte	0x01
	.zero		1


	//----- nvinfo : EIATTR_MERCURY_ISA_VERSION
	.align		4
        /*0024*/ 	.byte	0x03, 0x5f
        /*0026*/ 	.short	0x0101


	//----- nvinfo : EIATTR_COOP_GROUP_MASK_REGIDS
	.align		4
        /*0028*/ 	.byte	0x04, 0x29
        /*002a*/ 	.short	(.L_1337 - .L_1336)


	//   ....[0]....
.L_1336:
        /*002c*/ 	.word	0xffffffff


	//   ....[1]....
        /*0030*/ 	.word	0xffffffff


	//   ....[2]....
        /*0034*/ 	.word	0xffffffff


	//   ....[3]....
        /*0038*/ 	.word	0xffffffff


	//   ....[4]....
        /*003c*/ 	.word	0xffffffff


	//   ....[5]....
        /*0040*/ 	.word	0xffffffff


	//   ....[6]....
        /*0044*/ 	.word	0xffffffff


	//   ....[7]....
        /*0048*/ 	.word	0xffffffff


	//   ....[8]....
        /*004c*/ 	.word	0xffffffff


	//   ....[9]....
        /*0050*/ 	.word	0xffffffff


	//   ....[10]....
        /*0054*/ 	.word	0xffffffff


	//   ....[11]....
        /*0058*/ 	.word	0xffffffff


	//   ....[12]....
        /*005c*/ 	.word	0xffffffff


	//   ....[13]....
        /*0060*/ 	.word	0xffffffff


	//   ....[14]....
        /*0064*/ 	.word	0xffffffff


	//   ....[15]....
        /*0068*/ 	.word	0xffffffff


	//   ....[16]....
        /*006c*/ 	.word	0xffffffff


	//   ....[17]....
        /*0070*/ 	.word	0xffffffff


	//   ....[18]....
        /*0074*/ 	.word	0xffffffff


	//   ....[19]....
        /*0078*/ 	.word	0xffffffff


	//----- nvinfo : EIATTR_COOP_GROUP_INSTR_OFFSETS
	.align		4
.L_1337:
        /*007c*/ 	.byte	0x04, 0x28
        /*007e*/ 	.short	(.L_1339 - .L_1338)


	//   ....[0]....
.L_1338:
        /*0080*/ 	.word	0x000013e0


	//   ....[1]....
        /*0084*/ 	.word	0x000013f0


	//   ....[2]....
        /*0088*/ 	.word	0x00001400


	//   ....[3]....
        /*008c*/ 	.word	0x00001410


	//   ....[4]....
        /*0090*/ 	.word	0x00001450


	//   ....[5]....
        /*0094*/ 	.word	0x00001470


	//   ....[6]....
        /*0098*/ 	.word	0x00001480


	//   ....[7]....
        /*009c*/ 	.word	0x00001490


	//   ....[8]....
        /*00a0*/ 	.word	0x000014d0


	//   ....[9]....
        /*00a4*/ 	.word	0x000014f0


	//   ....[10]....
        /*00a8*/ 	.word	0x00001500


	//   ....[11]....
        /*00ac*/ 	.word	0x00001510


	//   ....[12]....
        /*00b0*/ 	.word	0x00001540


	//   ....[13]....
        /*00b4*/ 	.word	0x00001560


	//   ....[14]....
        /*00b8*/ 	.word	0x00001580


	//   ....[15]....
        /*00bc*/ 	.word	0x00001590


	//   ....[16]....
        /*00c0*/ 	.word	0x000015c0


	//   ....[17]....
        /*00c4*/ 	.word	0x000015e0


	//   ....[18]....
        /*00c8*/ 	.word	0x00001600


	//   ....[19]....
        /*00cc*/ 	.word	0x00001610


	//----- nvinfo : EIATTR_VRC_CTA_INIT_COUNT
	.align		4
.L_1339:
        /*00d0*/ 	.byte	0x02, 0x4a
	.zero		1
	.zero		1


	//----- nvinfo : EIATTR_EXIT_INSTR_OFFSETS
	.align		4
        /*00d4*/ 	.byte	0x04, 0x1c
        /*00d6*/ 	.short	(.L_1341 - .L_1340)


	//   ....[0]....
.L_1340:
        /*00d8*/ 	.word	0x00000060


	//   ....[1]....
        /*00dc*/ 	.word	0x000016b0


	//   ....[2]....
        /*00e0*/ 	.word	0x00001800


	//----- nvinfo : EIATTR_MAX_THREADS
	.align		4
.L_1341:
        /*00e4*/ 	.byte	0x04, 0x05
        /*00e6*/ 	.short	(.L_1343 - .L_1342)
.L_1342:
        /*00e8*/ 	.word	0x00000400
        /*00ec*/ 	.word	0x00000001
        /*00f0*/ 	.word	0x00000001


	//----- nvinfo : EIATTR_CRS_STACK_SIZE
	.align		4
.L_1343:
        /*00f4*/ 	.byte	0x04, 0x1e
        /*00f6*/ 	.short	(.L_1345 - .L_1344)
.L_1344:
        /*00f8*/ 	.word	0x00000000


	//----- nvinfo : EIATTR_CBANK_PARAM_SIZE
	.align		4
.L_1345:
        /*00fc*/ 	.byte	0x03, 0x19
        /*00fe*/ 	.short	0x0128


	//----- nvinfo : EIATTR_PARAM_CBANK
	.align		4
        /*0100*/ 	.byte	0x04, 0x0a
        /*0102*/ 	.short	(.L_1347 - .L_1346)
	.align		4
.L_1346:
        /*0104*/ 	.word	index@(.nv.constant0._ZN10layer_norm40ln_parallel_residual_bwd_finalize_kernelINS_22Kernel_traits_finalizeILj2560Ef13__nv_bfloat16S2_S2_fjLb0ELj1024ELj4ENS_18Kernel_traits_baseILj2560EfS2_S2_S2_fjLj1024EEEEELb1EEEvNS_9BwdParamsE)
        /*0108*/ 	.short	0x0380
        /*010a*/ 	.short	0x0128


	//----- nvinfo : EIATTR_SW_WAR
	.align		4
.L_1347:
        /*010c*/ 	.byte	0x04, 0x36
        /*010e*/ 	.short	(.L_1349 - .L_1348)
.L_1348:
        /*0110*/ 	.word	0x00000008
.L_1349:


//--------------------- .nv.info._ZN10layer_norm31ln_parallel_residual_bwd_kernelINS_13Kernel_traitsIf13__nv_bfloat16S2_S2_fjLj2560ELj1ELj1ELj4ELj8ENS_18Kernel_traits_baseILj2560EfS2_S2_S2_fjLj128EEEEELb1ELb1ELb1EEEvNS_9BwdParamsE --------------------------
	.section	.nv.info._ZN10layer_norm31ln_parallel_residual_bwd_kernelINS_13Kernel_traitsIf13__nv_bfloat16S2_S2_fjLj2560ELj1ELj1ELj4ELj8ENS_18Kernel_traits_baseILj2560EfS2_S2_S2_fjLj128EEEEELb1ELb1ELb1EEEvNS_9BwdParamsE,"",@"SHT_CUDA_INFO"
	.sectionflags	@""
	.align	4


	//----- nvinfo : EIATTR_CUDA_API_VERSION
	.align		4
        /*0000*/ 	.byte	0x04, 0x37
        /*0002*/ 	.short	(.L_1351 - .L_1350)
.L_1350:
        /*0004*/ 	.word	0x00000082


	//----- nvinfo : EIATTR_KPARAM_INFO
	.align		4
.L_1351:
        /*0008*/ 	.byte	0x04, 0x17
        /*000a*/ 	.short	(.L_1353 - .L_1352)
.L_1352:
        /*000c*/ 	.word	0x00000000
        /*0010*/ 	.short	0x0000
        /*0012*/ 	.short	0x0000
        /*0014*/ 	.byte	0x00, 0xf0, 0xa1, 0x04


	//----- nvinfo : EIATTR_SPARSE_MMA_MASK
	.align		4
.L_1353:
        /*0018*/ 	.byte	0x03, 0x50
        /*001a*/ 	.short	0x0000


	//----- nvinfo : EIATTR_MAXREG_COUNT
	.align		4
        /*001c*/ 	.byte	0x03, 0x1b
        /*001e*/ 	.short	0x00ff


	//----- nvinfo : EIATTR_NUM_BARRIERS
	.align		4
        /*0020*/ 	.byte	0x02, 0x4c
        /*0022*/ 	.byte	0x01
	.zero		1


	//----- nvinfo : EIATTR_MERCURY_ISA_VERSION
	.align		4
        /*0024*/ 	.byte	0x03, 0x5f
        /*0026*/ 	.short	0x0101


	//----- nvinfo : EIATTR_COOP_GROUP_MASK_REGIDS
	.align		4
        /*0028*/ 	.byte	0x04, 0x29
        /*002a*/ 	.short	(.L_1355 - .L_1354)


	//   ....[0]....
.L_1354:
        /*002c*/ 	.word	0xffffffff


	//   ....[1]....
        /*0030*/ 	.word	0xffffffff


	//   ....[2]....
        /*0034*/ 	.word	0xffffffff


	//   ....[3]....
        /*0038*/ 	.word	0xffffffff


	//   ....[4]....
        /*003c*/ 	.word	0xffffffff


	//   ....[5]....
        /*0040*/ 	.word	0xffffffff


	//   ....[6]....
        /*0044*/ 	.word	0xffffffff


	//   ....[7]....
        /*0048*/ 	.word	0xffffffff


	//   ....[8]....
        /*004c*/ 	.word	0xffffffff


	//   ....[9]....
        /*0050*/ 	.word	0xffffffff


	//----- nvinfo : EIATTR_COOP_GROUP_INSTR_OFFSETS
	.align		4
.L_1355:
        /*0054*/ 	.byte	0x04, 0x28
        /*0056*/ 	.short	(.L_1357 - .L_1356)


	//   ....[0]....
.L_1356:
        /*0058*/ 	.word	0x000013f0


	//   ....[1]....
        /*005c*/ 	.word	0x000014b0


	//   ....[2]....
        /*0060*/ 	.word	0x000014c0


	//   ....[3]....
        /*0064*/ 	.word	0x000014f0


	//   ....[4]....
        /*0068*/ 	.word	0x00001500


	//   ....[5]....
        /*006c*/ 	.word	0x00001530


	//   ....[6]....
        /*0070*/ 	.word	0x00001540


	//   ....[7]....
        /*0074*/ 	.word	0x00001570


	//   ....[8]....
        /*0078*/ 	.word	0x00001580


	//   ....[9]....
        /*007c*/ 	.word	0x000015c0


	//----- nvinfo : EIATTR_VRC_CTA_INIT_COUNT
	.align		4
.L_1357:
        /*0080*/ 	.byte	0x02, 0x4a
	.zero		1
	.zero		1


	//----- nvinfo : EIATTR_EXIT_INSTR_OFFSETS
	.align		4
        /*0084*/ 	.byte	0x04, 0x1c
        /*0086*/ 	.short	(.L_1359 - .L_1358)


	//   ....[0]....
.L_1358:
        /*0088*/ 	.word	0x000096c0


	//----- nvinfo : EIATTR_MAX_THREADS
	.align		4
.L_1359:
        /*008c*/ 	.byte	0x04, 0x05
        /*008e*/ 	.short	(.L_1361 - .L_1360)
.L_1360:
        /*0090*/ 	.word	0x00000080
        /*0094*/ 	.word	0x00000001
        /*0098*/ 	.word	0x00000001


	//----- nvinfo : EIATTR_CRS_STACK_SIZE
	.align		4
.L_1361:
        /*009c*/ 	.byte	0x04, 0x1e
        /*009e*/ 	.short	(.L_1363 - .L_1362)
.L_1362:
        /*00a0*/ 	.word	0x00000000


	//----- nvinfo : EIATTR_CBANK_PARAM_SIZE
	.align		4
.L_1363:
        /*00a4*/ 	.byte	0x03, 0x19
        /*00a6*/ 	.short	0x0128


	//----- nvinfo : EIATTR_PARAM_CBANK
	.align		4
        /*00a8*/ 	.byte	0x04, 0x0a
        /*00aa*/ 	.short	(.L_1365 - .L_1364)
	.align		4
.L_1364:
        /*00ac*/ 	.word	index@(.nv.constant0._ZN10layer_norm31ln_parallel_residual_bwd_kernelINS_13Kernel_traitsIf13__nv_bfloat16S2_S2_fjLj2560ELj1ELj1ELj4ELj8ENS_18Kernel_traits_baseILj2560EfS2_S2_S2_fjLj128EEEEELb1ELb1ELb1EEEvNS_9BwdParamsE)
        /*00b0*/ 	.short	0x0380
        /*00b2*/ 	.short	0x0128


	//----- nvinfo : EIATTR_SW_WAR
	.align		4
.L_1365:
        /*00b4*/ 	.byte	0x04, 0x36
        /*00b6*/ 	.short	(.L_1367 - .L_1366)
.L_1366:
        /*00b8*/ 	.word	0x00000008
.L_1367:


//--------------------- .nv.info._ZN10layer_norm31ln_parallel_residual_bwd_kernelINS_13Kernel_traitsI13__nv_bfloat16S2_fS2_fjLj2560ELj1ELj1ELj4ELj8ENS_18Kernel_traits_baseILj2560ES2_S2_fS2_fjLj128EEEEELb0ELb0ELb0EEEvNS_9BwdParamsE --------------------------
	.section	.nv.info._ZN10layer_norm31ln_parallel_residual_bwd_kernelINS_13Kernel_traitsI13__nv_bfloat16S2_fS2_fjLj2560ELj1ELj1ELj4ELj8ENS_18Kernel_traits_baseILj2560ES2_S2_fS2_fjLj128EEEEELb0ELb0ELb0EEEvNS_9BwdParamsE,"",@"SHT_CUDA_INFO"
	.sectionflags	@""
	.align	4


	//----- nvinfo : EIATTR_CUDA_API_VERSION
	.align		4
        /*0000*/ 	.byte	0x04, 0x37
        /*0002*/ 	.short	(.L_1369 - .L_1368)
.L_1368:
        /*0004*/ 	.word	0x00000082


	//----- nvinfo : EIATTR_KPARAM_INFO
	.align		4
.L_1369:
        /*0008*/ 	.byte	0x04, 0x17
        /*000a*/ 	.short	(.L_1371 - .L_1370)
.L_1370:
        /*000c*/ 	.word	0x00000000
        /*0010*/ 	.short	0x0000
        /*0012*/ 	.short	0x0000
        /*0014*/ 	.byte	0x00, 0xf0, 0xa1, 0x04


	//----- nvinfo : EIATTR_SPARSE_MMA_MASK
	.align		4
.L_1371:
        /*0018*/ 	.byte	0x03, 0x50
        /*001a*/ 	.short	0x0000


	//----- nvinfo : EIATTR_MAXREG_COUNT
	.align		4
        /*001c*/ 	.byte	0x03, 0x1b
        /*001e*/ 	.short	0x00ff


	//----- nvinfo : EIATTR_NUM_BARRIERS
	.align		4
        /*0020*/ 	.byte	0x02, 0x4c
        /*0022*/ 	.byte	0x01
	.zero		1


	//----- nvinfo : EIATTR_MERCURY_ISA_VERSION
	.align		4
        /*0024*/ 	.byte	0x03, 0x5f
        /*0026*/ 	.short	0x0101


	//----- nvinfo : EIATTR_COOP_GROUP_MASK_REGIDS
	.align		4
        /*0028*/ 	.byte	0x04, 0x29
        /*002a*/ 	.short	(.L_1373 - .L_1372)


	//   ....[0]....
.L_1372:
        /*002c*/ 	.word	0xffffffff


	//   ....[1]....
        /*0030*/ 	.word	0xffffffff


	//   ....[2]....
        /*0034*/ 	.word	0xffffffff


	//   ....[3]....
        /*0038*/ 	.word	0xffffffff


	//   ....[4]....
        /*003c*/ 	.word	0xffffffff


	//   ....[5]....
        /*0040*/ 	.word	0xffffffff


	//   ....[6]....
        /*0044*/ 	.word	0xffffffff


	//   ....[7]....
        /*0048*/ 	.word	0xffffffff


	//   ....[8]....
        /*004c*/ 	.word	0xffffffff


	//   ....[9]....
        /*0050*/ 	.word	0xffffffff


	//----- nvinfo : EIATTR_COOP_GROUP_INSTR_OFFSETS
	.align		4
.L_1373:
        /*0054*/ 	.byte	0x04, 0x28
        /*0056*/ 	.short	(.L_1375 - .L_1374)


	//   ....[0]....
.L_1374:
        /*0058*/ 	.word	0x00002680


	//   ....[1]....
        /*005c*/ 	.word	0x000026a0


	//   ....[2]....
        /*0060*/ 	.word	0x000026e0


	//   ....[3]....
        /*0064*/ 	.word	0x000026f0


	//   ....[4]....
        /*0068*/ 	.word	0x00002730


	//   ....[5]....
        /*006c*/ 	.word	0x00002740


	//   ....[6]....
        /*0070*/ 	.word	0x00002770


	//   ....[7]....
        /*0074*/ 	.word	0x00002780


	//   ....[8]....
        /*0078*/ 	.word	0x000027b0


	//   ....[9]....
        /*007c*/ 	.word	0x000027c0


	//----- nvinfo : EIATTR_VRC_CTA_INIT_COUNT
	.align		4
.L_1375:
        /*0080*/ 	.byte	0x02, 0x4a
	.zero		1
	.zero		1


	//----- nvinfo : EIATTR_EXIT_INSTR_OFFSETS
	.align		4
        /*0084*/ 	.byte	0x04, 0x1c
        /*0086*/ 	.short	(.L_1377 - .L_1376)


	//   ....[0]....
.L_1376:
        /*0088*/ 	.word	0x00006f40


	//   ....[1]....
        /*008c*/ 	.word	0x00007010


	//----- nvinfo : EIATTR_MAX_THREADS
	.align		4
.L_1377:
        /*0090*/ 	.byte	0x04, 0x05
        /*0092*/ 	.short	(.L_1379 - .L_1378)
.L_1378:
        /*0094*/ 	.word	0x00000080
        /*0098*/ 	.word	0x00000001
        /*009c*/ 	.word	0x00000001


	//----- nvinfo : EIATTR_CRS_STACK_SIZE
	.align		4
.L_1379:
        /*00a0*/ 	.byte	0x04, 0x1e
        /*00a2*/ 	.short	(.L_1381 - .L_1380)
.L_1380:
        /*00a4*/ 	.word	0x00000000


	//----- nvinfo : EIATTR_CBANK_PARAM_SIZE
	.align		4
.L_1381:
        /*00a8*/ 	.byte	0x03, 0x19
        /*00aa*/ 	.short	0x0128


	//----- nvinfo : EIATTR_PARAM_CBANK
	.align		4
        /*00ac*/ 	.byte	0x04, 0x0a
        /*00ae*/ 	.short	(.L_1383 - .L_1382)
	.align		4
.L_1382:
        /*00b0*/ 	.word	index@(.nv.constant0._ZN10layer_norm31ln_parallel_residual_bwd_kernelINS_13Kernel_traitsI13__nv_bfloat16S2_fS2_fjLj2560ELj1ELj1ELj4ELj8ENS_18Kernel_traits_baseILj2560ES2_S2_fS2_fjLj128EEEEELb0ELb0ELb0EEEvNS_9BwdParamsE)
        /*00b4*/ 	.short	0x0380
        /*00b6*/ 	.short	0x0128


	//----- nvinfo : EIATTR_SW_WAR
	.align		4
.L_1383:
        /*00b8*/ 	.byte	0x04, 0x36
        /*00ba*/ 	.short	(.L_1385 - .L_1384)
.L_1384:
        /*00bc*/ 	.word	0x00000008
.L_1385:


//--------------------- .nv.info._ZN10layer_norm31ln_parallel_residual_bwd_kernelINS_13Kernel_traitsI13__nv_bfloat16S2_fS2_fjLj2560ELj1ELj1ELj4ELj8ENS_18Kernel_traits_baseILj2560ES2_S2_fS2_fjLj128EEEEELb0ELb0ELb1EEEvNS_9BwdParamsE --------------------------
	.section	.nv.info._ZN10layer_norm31ln_parallel_residual_bwd_kernelINS_13Kernel_traitsI13__nv_bfloat16S2_fS2_fjLj2560ELj1ELj1ELj4ELj8ENS_18Kernel_traits_baseILj2560ES2_S2_fS2_fjLj128EEEEELb0ELb0ELb1EEEvNS_9BwdParamsE,"",@"SHT_CUDA_INFO"
	.sectionflags	@""
	.align	4


	//----- nvinfo : EIATTR_CUDA_API_VERSION
	.align		4
        /*0000*/ 	.byte	0x04, 0x37
        /*0002*/ 	.short	(.L_1387 - .L_1386)
.L_1386:
        /*0004*/ 	.word	0x00000082


	//----- nvinfo : EIATTR_KPARAM_INFO
	.align		4
.L_1387:
        /*0008*/ 	.byte	0x04, 0x17
        /*000a*/ 	.short	(.L_1389 - .L_1388)
.L_1388:
        /*000c*/ 	.word	0x00000000
        /*0010*/ 	.short	0x0000
        /*0012*/ 	.short	0x0000
        /*0014*/ 	.byte	0x00, 0xf0, 0xa1, 0x04


	//----- nvinfo : EIATTR_SPARSE_MMA_MASK
	.align		4
.L_1389:
        /*0018*/ 	.byte	0x03, 0x50
        /*001a*/ 	.short	0x0000


	//----- nvinfo : EIATTR_MAXREG_COUNT
	.align		4
        /*001c*/ 	.byte	0x03, 0x1b
        /*001e*/ 	.short	0x00ff


	//----- nvinfo : EIATTR_NUM_BARRIERS
	.align		4
        /*0020*/ 	.byte	0x02, 0x4c
        /*0022*/ 	.byte	0x01
	.zero		1


	//----- nvinfo : EIATTR_MERCURY_ISA_VERSION
	.align		4
        /*0024*/ 	.byte	0x03, 0x5f
        /*0026*/ 	.short	0x0101


	//----- nvinfo : EIATTR_COOP_GROUP_MASK_REGIDS
	.align		4
        /*0028*/ 	.byte	0x04, 0x29
        /*002a*/ 	.short	(.L_1391 - .L_1390)


	//   ....[0]....
.L_1390:
        /*002c*/ 	.word	0xffffffff


	//   ....[1]....
        /*0030*/ 	.word	0xffffffff


	//   ....[2]....
        /*0034*/ 	.word	0xffffffff


	//   ....[3]....
        /*0038*/ 	.word	0xffffffff


	//   ....[4]....
        /*003c*/ 	.word	0xffffffff


	//   ....[5]....
        /*0040*/ 	.word	0xffffffff


	//   ....[6]....
        /*0044*/ 	.word	0xffffffff


	//   ....[7]....
        /*0048*/ 	.word	0xffffffff


	//   ....[8]....
        /*004c*/ 	.word	0xffffffff


	//   ....[9]....
        /*0050*/ 	.word	0xffffffff


	//----- nvinfo : EIATTR_COOP_GROUP_INSTR_OFFSETS
	.align		4
.L_1391:
        /*0054*/ 	.byte	0x04, 0x28
        /*0056*/ 	.short	(.L_1393 - .L_1392)


	//   ....[0]....
.L_1392:
        /*0058*/ 	.word	0x00001b40


	//   ....[1]....
        /*005c*/ 	.word	0x00001b50


	//   ....[2]....
        /*0060*/ 	.word	0x00001b80


	//   ....[3]....
        /*0064*/ 	.word	0x00001b90


	//   ....[4]....
        /*0068*/ 	.word	0x00001bc0


	//   ....[5]....
        /*006c*/ 	.word	0x00001bd0


	//   ....[6]....
        /*0070*/ 	.word	0x00001c00


	//   ....[7]....
        /*0074*/ 	.word	0x00001c10


	//   ....[8]....
        /*0078*/ 	.word	0x00001c50


	//   ....[9]....
        /*007c*/ 	.word	0x00001c60


	//----- nvinfo : EIATTR_VRC_CTA_INIT_COUNT
	.align		4
.L_1393:
        /*0080*/ 	.byte	0x02, 0x4a
	.zero		1
	.zero		1


	//----- nvinfo : EIATTR_EXIT_INSTR_OFFSETS
	.align		4
        /*0084*/ 	.byte	0x04, 0x1c
        /*0086*/ 	.short	(.L_1395 - .L_1394)


	//   ....[0]....
.L_1394:
        /*0088*/ 	.word	0x00006620


	//----- nvinfo : EIATTR_MAX_THREADS
	.align		4
.L_1395:
        /*008c*/ 	.byte	0x04, 0x05
        /*008e*/ 	.short	(.L_1397 - .L_1396)
.L_1396:
        /*0090*/ 	.word	0x00000080
        /*0094*/ 	.word	0x00000001
        /*0098*/ 	.word	0x00000001


	//----- nvinfo : EIATTR_CRS_STACK_SIZE
	.align		4
.L_1397:
        /*009c*/ 	.byte	0x04, 0x1e
        /*009e*/ 	.short	(.L_1399 - .L_1398)
.L_1398:
        /*00a0*/ 	.word	0x00000000


	//----- nvinfo : EIATTR_CBANK_PARAM_SIZE
	.align		4
.L_1399:
        /*00a4*/ 	.byte	0x03, 0x19
        /*00a6*/ 	.short	0x0128


	//----- nvinfo : EIATTR_PARAM_CBANK
	.align		4
        /*00a8*/ 	.byte	0x04, 0x0a
        /*00aa*/ 	.short	(.L_1401 - .L_1400)
	.align		4
.L_1400:
        /*00ac*/ 	.word	index@(.nv.constant0._ZN10layer_norm31ln_parallel_residual_bwd_kernelINS_13Kernel_traitsI13__nv_bfloat16S2_fS2_fjLj2560ELj1ELj1ELj4ELj8ENS_18Kernel_traits_baseILj2560ES2_S2_fS2_fjLj128EEEEELb0ELb0ELb1EEEvNS_9BwdParamsE)
        /*00b0*/ 	.short	0x0380
        /*00b2*/ 	.short	0x0128


	//----- nvinfo : EIATTR_SW_WAR
	.align		4
.L_1401:
        /*00b4*/ 	.byte	0x04, 0x36
        /*00b6*/ 	.short	(.L_1403 - .L_1402)
.L_1402:
        /*00b8*/ 	.word	0x00000008
.L_1403:


//--------------------- .nv.info._ZN10layer_norm31ln_parallel_residual_bwd_kernelINS_13Kernel_traitsI13__nv_bfloat16S2_fS2_fjLj2560ELj1ELj1ELj4ELj8ENS_18Kernel_traits_baseILj2560ES2_S2_fS2_fjLj128EEEEELb0ELb1ELb0EEEvNS_9BwdParamsE --------------------------
	.section	.nv.info._ZN10layer_norm31ln_parallel_residual_bwd_kernelINS_13Kernel_traitsI13__nv_bfloat16S2_fS2_fjLj2560ELj1ELj1ELj4ELj8ENS_18Kernel_traits_baseILj2560ES2_S2_fS2_fjLj128EEEEELb0ELb1ELb0EEEvNS_9BwdParamsE,"",@"SHT_CUDA_INFO"
	.sectionflags	@""
	.align	4


	//----- nvinfo : EIATTR_CUDA_API_VERSION
	.align		4
        /*0000*/ 	.byte	0x04, 0x37
        /*0002*/ 	.short	(.L_1405 - .L_1404)
.L_1404:
        /*0004*/ 	.word	0x00000082


	//----- nvinfo : EIATTR_KPARAM_INFO
	.align		4
.L_1405:
        /*0008*/ 	.byte	0x04, 0x17
        /*000a*/ 	.short	(.L_1407 - .L_1406)
.L_1406:
        /*000c*/ 	.word	0x00000000
        /*0010*/ 	.short	0x0000
        /*0012*/ 	.short	0x0000
        /*0014*/ 	.byte	0x00, 0xf0, 0xa1, 0x04


	//----- nvinfo : EIATTR_SPARSE_MMA_MASK
	.align		4
.L_1407:
        /*0018*/ 	.byte	0x03, 0x50
        /*001a*/ 	.short	0x0000


	//----- nvinfo : EIATTR_MAXREG_COUNT
	.align		4
        /*001c*/ 	.byte	0x03, 0x1b
        /*001e*/ 	.short	0x00ff


	//----- nvinfo : EIATTR_NUM_BARRIERS
	.align		4
        /*0020*/ 	.byte	0x02, 0x4c
        /*0022*/ 	.byte	0x01
	.zero		1


	//----- nvinfo : EIATTR_MERCURY_ISA_VERSION
	.align		4
        /*0024*/ 	.byte	0x03, 0x5f
        /*0026*/ 	.short	0x0101


	//----- nvinfo : EIATTR_COOP_GROUP_MASK_REGIDS
	.align		4
        /*0028*/ 	.byte	0x04, 0x29
        /*002a*/ 	.short	(.L_1409 - .L_1408)


	//   ....[0]....
.L_1408:
        /*002c*/ 	.word	0xffffffff


	//   ....[1]....
        /*0030*/ 	.word	0xffffffff


	//   ....[2]....
        /*0034*/ 	.word	0xffffffff


	//   ....[3]....
        /*0038*/ 	.word	0xffffffff


	//   ....[4]....
        /*003c*/ 	.word	0xffffffff


	//   ....[5]....
        /*0040*/ 	.word	0xffffffff


	//   ....[6]....
        /*0044*/ 	.word	0xffffffff


	//   ....[7]....
        /*0048*/ 	.word	0xffffffff


	//   ....[8]....
        /*004c*/ 	.word	0xffffffff


	//   ....[9]....
        /*0050*/ 	.word	0xffffffff


	//----- nvinfo : EIATTR_COOP_GROUP_INSTR_OFFSETS
	.align		4
.L_1409:
        /*0054*/ 	.byte	0x04, 0x28
        /*0056*/ 	.short	(.L_1411 - .L_1410)


	//   ....[0]....
.L_1410:
        /*0058*/ 	.word	0x00001960


	//   ....[1]....
        /*005c*/ 	.word	0x00001990


	//   ....[2]....
        /*0060*/ 	.word	0x000019c0


	//   ....[3]....
        /*0064*/ 	.word	0x000019d0


	//   ....[4]....
        /*0068*/ 	.word	0x00001a00


	//   ....[5]....
        /*006c*/ 	.word	0x00001a10


	//   ....[6]....
        /*0070*/ 	.word	0x00001a40


	//   ....[7]....
        /*0074*/ 	.word	0x00001a50


	//   ....[8]....
        /*0078*/ 	.word	0x00001a80


	//   ....[9]....
        /*007c*/ 	.word	0x00001a90


	//----- nvinfo : EIATTR_VRC_CTA_INIT_COUNT
	.align		4
.L_1411:
        /*0080*/ 	.byte	0x02, 0x4a
	.zero		1
	.zero		1


	//----- nvinfo : EIATTR_EXIT_INSTR_OFFSETS
	.align		4
        /*0084*/ 	.byte	0x04, 0x1c
        /*0086*/ 	.short	(.L_1413 - .L_1412)


	//   ....[0]....
.L_1412:
        /*0088*/ 	.word	0x00005fb0


	//   ....[1]....
        /*008c*/ 	.word	0x00006030


	//----- nvinfo : EIATTR_MAX_THREADS
	.align		4
.L_1413:
        /*0090*/ 	.byte	0x04, 0x05
        /*0092*/ 	.short	(.L_1415 - .L_1414)
.L_1414:
        /*0094*/ 	.word	0x00000080
        /*0098*/ 	.word	0x00000001
        /*009c*/ 	.word	0x00000001


	//----- nvinfo : EIATTR_CRS_STACK_SIZE
	.align		4
.L_1415:
        /*00a0*/ 	.byte	0x04, 0x1e
        /*00a2*/ 	.short	(.L_1417 - .L_1416)
.L_1416:
        /*00a4*/ 	.word	0x00000000


	//----- nvinfo : EIATTR_CBANK_PARAM_SIZE
	.align		4
.L_1417:
        /*00a8*/ 	.byte	0x03, 0x19
        /*00aa*/ 	.short	0x0128


	//----- nvinfo : EIATTR_PARAM_CBANK
	.align		4
        /*00ac*/ 	.byte	0x04, 0x0a
        /*00ae*/ 	.short	(.L_1419 - .L_1418)
	.align		4
.L_1418:
        /*00b0*/ 	.word	index@(.nv.constant0._ZN10layer_norm31ln_parallel_residual_bwd_kernelINS_13Kernel_traitsI13__nv_bfloat16S2_fS2_fjLj2560ELj1ELj1ELj4ELj8ENS_18Kernel_traits_baseILj2560ES2_S2_fS2_fjLj128EEEEELb0ELb1ELb0EEEvNS_9BwdParamsE)
        /*00b4*/ 	.short	0x0380
        /*00b6*/ 	.short	0x0128


	//----- nvinfo : EIATTR_SW_WAR
	.align		4
.L_1419:
        /*00b8*/ 	.byte	0x04, 0x36
        /*00ba*/ 	.short	(.L_1421 - .L_1420)
.L_1420:
        /*00bc*/ 	.word	0x00000008
.L_1421:


//--------------------- .nv.info._ZN10layer_norm31ln_parallel_residual_bwd_kernelINS_13Kernel_traitsI13__nv_bfloat16S2_fS2_fjLj2560ELj1ELj1ELj4ELj8ENS_18Kernel_traits_baseILj2560ES2_S2_fS2_fjLj128EEEEELb0ELb1ELb1EEEvNS_9BwdParamsE --------------------------
	.section	.nv.info._ZN10layer_norm31ln_parallel_residual_bwd_kernelINS_13Kernel_traitsI13__nv_bfloat16S2_fS2_fjLj2560ELj1ELj1ELj4ELj8ENS_18Kernel_traits_baseILj2560ES2_S2_fS2_fjLj128EEEEELb0ELb1ELb1EEEvNS_9BwdParamsE,"",@"SHT_CUDA_INFO"
	.sectionflags	@""
	.align	4


	//----- nvinfo : EIATTR_CUDA_API_VERSION
	.align		4
        /*0000*/ 	.byte	0x04, 0x37
        /*0002*/ 	.short	(.L_1423 - .L_1422)
.L_1422:
        /*0004*/ 	.word	0x00000082


	//----- nvinfo : EIATTR_KPARAM_INFO
	.align		4
.L_1423:
        /*0008*/ 	.byte	0x04, 0x17
        /*000a*/ 	.short	(.L_1425 - .L_1424)
.L_1424:
        /*000c*/ 	.word	0x00000000
        /*0010*/ 	.short	0x0000
        /*0012*/ 	.short	0x0000
        /*0014*/ 	.byte	0x00, 0xf0, 0xa1, 0x04


	//----- nvinfo : EIATTR_SPARSE_MMA_MASK
	.align		4
.L_1425:
        /*0018*/ 	.byte	0x03, 0x50
        /*001a*/ 	.short	0x0000


	//----- nvinfo : EIATTR_MAXREG_COUNT
	.align		4
        /*001c*/ 	.byte	0x03, 0x1b
        /*001e*/ 	.short	0x00ff


	//----- nvinfo : EIATTR_NUM_BARRIERS
	.align		4
        /*0020*/ 	.byte	0x02, 0x4c
        /*0022*/ 	.byte	0x01
	.zero		1


	//----- nvinfo : EIATTR_MERCURY_ISA_VERSION
	.align		4
        /*0024*/ 	.byte	0x03, 0x5f
        /*0026*/ 	.short	0x0101


	//----- nvinfo : EIATTR_COOP_GROUP_MASK_REGIDS
	.align		4
        /*0028*/ 	.byte	0x04, 0x29
        /*002a*/ 	.short	(.L_1427 - .L_1426)


	//   ....[0]....
.L_1426:
        /*002c*/ 	.word	0xffffffff


	//   ....[1]....
        /*0030*/ 	.word	0xffffffff


	//   ....[2]....
        /*0034*/ 	.word	0xffffffff


	//   ....[3]....
        /*0038*/ 	.word	0xffffffff


	//   ....[4]....
        /*003c*/ 	.word	0xffffffff


	//   ....[5]....
        /*0040*/ 	.word	0xffffffff


	//   ....[6]....
        /*0044*/ 	.word	0xffffffff


	//   ....[7]....
        /*0048*/ 	.word	0xffffffff


	//   ....[8]....
        /*004c*/ 	.word	0xffffffff


	//   ....[9]....
        /*0050*/ 	.word	0xffffffff


	//----- nvinfo : EIATTR_COOP_GROUP_INSTR_OFFSETS
	.align		4
.L_1427:
        /*0054*/ 	.byte	0x04, 0x28
        /*0056*/ 	.short	(.L_1429 - .L_1428)


	//   ....[0]....
.L_1428:
        /*0058*/ 	.word	0x00001180


	//   ....[1]....
        /*005c*/ 	.word	0x00001240


	//   ....[2]....
        /*0060*/ 	.word	0x00001250


	//   ....[3]....
        /*0064*/ 	.word	0x00001280


	//   ....[4]....
        /*0068*/ 	.word	0x00001290


	//   ....[5]....
        /*006c*/ 	.word	0x000012c0


	//   ....[6]....
        /*0070*/ 	.word	0x000012d0


	//   ....[7]....
        /*0074*/ 	.word	0x00001300


	//   ....[8]....
        /*0078*/ 	.word	0x00001310


	//   ....[9]....
        /*007c*/ 	.word	0x00001350


	//----- nvinfo : EIATTR_VRC_CTA_INIT_COUNT
	.align		4
.L_1429:
        /*0080*/ 	.byte	0x02, 0x4a
	.zero		1
	.zero		1


	//----- nvinfo : EIATTR_EXIT_INSTR_OFFSETS
	.align		4
        /*0084*/ 	.byte	0x04, 0x1c
        /*0086*/ 	.short	(.L_1431 - .L_1430)


	//   ....[0]....
.L_1430:
        /*0088*/ 	.word	0x00005700


	//----- nvinfo : EIATTR_MAX_THREADS
	.align		4
.L_1431:
        /*008c*/ 	.byte	0x04, 0x05
        /*008e*/ 	.short	(.L_1433 - .L_1432)
.L_1432:
        /*0090*/ 	.word	0x00000080
        /*0094*/ 	.word	0x00000001
        /*0098*/ 	.word	0x00000001


	//----- nvinfo : EIATTR_CRS_STACK_SIZE
	.align		4
.L_1433:
        /*009c*/ 	.byte	0x04, 0x1e
        /*009e*/ 	.short	(.L_1435 - .L_1434)
.L_1434:
        /*00a0*/ 	.word	0x00000000


	//----- nvinfo : EIATTR_CBANK_PARAM_SIZE
	.align		4
.L_1435:
        /*00a4*/ 	.byte	0x03, 0x19
        /*00a6*/ 	.short	0x0128


	//----- nvinfo : EIATTR_PARAM_CBANK
	.align		4
        /*00a8*/ 	.byte	0x04, 0x0a
        /*00aa*/ 	.short	(.L_1437 - .L_1436)
	.align		4
.L_1436:
        /*00ac*/ 	.word	index@(.nv.constant0._ZN10layer_norm31ln_parallel_residual_bwd_kernelINS_13Kernel_traitsI13__nv_bfloat16S2_fS2_fjLj2560ELj1ELj1ELj4ELj8ENS_18Kernel_traits_baseILj2560ES2_S2_fS2_fjLj128EEEEELb0ELb1ELb1EEEvNS_9BwdParamsE)
        /*00b0*/ 	.short	0x0380
        /*00b2*/ 	.short	0x0128


	//----- nvinfo : EIATTR_SW_WAR
	.align		4
.L_1437:
        /*00b4*/ 	.byte	0x04, 0x36
        /*00b6*/ 	.short	(.L_1439 - .L_1438)
.L_1438:
        /*00b8*/ 	.word	0x00000008
.L_1439:


//--------------------- .nv.info._ZN10layer_norm31ln_parallel_residual_bwd_kernelINS_13Kernel_traitsI13__nv_bfloat16S2_fS2_fjLj2560ELj1ELj1ELj4ELj8ENS_18Kernel_traits_baseILj2560ES2_S2_fS2_fjLj128EEEEELb1ELb0ELb0EEEvNS_9BwdParamsE --------------------------
	.section	.nv.info._ZN10layer_norm31ln_parallel_residual_bwd_kernelINS_13Kernel_traitsI13__nv_bfloat16S2_fS2_fjLj2560ELj1ELj1ELj4ELj8ENS_18Kernel_traits_baseILj2560ES2_S2_fS2_fjLj128EEEEELb1ELb0ELb0EEEvNS_9BwdParamsE,"",@"SHT_CUDA_INFO"
	.sectionflags	@""
	.align	4


	//----- nvinfo : EIATTR_CUDA_API_VERSION
	.align		4
        /*0000*/ 	.byte	0x04, 0x37
        /*0002*/ 	.short	(.L_1441 - .L_1440)
.L_1440:
        /*0004*/ 	.word	0x00000082


	//----- nvinfo : EIATTR_KPARAM_INFO
	.align		4
.L_1441:
        /*0008*/ 	.byte	0x04, 0x17
        /*000a*/ 	.short	(.L_1443 - .L_1442)
.L_1442:
        /*000c*/ 	.word	0x00000000
        /*0010*/ 	.short	0x0000
        /*0012*/ 	.short	0x0000
        /*0014*/ 	.byte	0x00, 0xf0, 0xa1, 0x04


	//----- nvinfo : EIATTR_SPARSE_MMA_MASK
	.align		4
.L_1443:
        /*0018*/ 	.byte	0x03, 0x50
        /*001a*/ 	.short	0x0000


	//----- nvinfo : EIATTR_MAXREG_COUNT
	.align		4
        /*001c*/ 	.byte	0x03, 0x1b
        /*001e*/ 	.short	0x00ff


	//----- nvinfo : EIATTR_NUM_BARRIERS
	.align		4
        /*0020*/ 	.byte	0x02, 0x4c
        /*0022*/ 	.byte	0x01
	.zero		1


	//----- nvinfo : EIATTR_MERCURY_ISA_VERSION
	.align		4
        /*0024*/ 	.byte	0x03, 0x5f
        /*0026*/ 	.short	0x0101


	//----- nvinfo : EIATTR_COOP_GROUP_MASK_REGIDS
	.align		4
        /*0028*/ 	.byte	0x04, 0x29
        /*002a*/ 	.short	(.L_1445 - .L_1444)


	//   ....[0]....
.L_1444:
        /*002c*/ 	.word	0xffffffff


	//   ....[1]....
        /*0030*/ 	.word	0xffffffff


	//   ....[2]....
        /*0034*/ 	.word	0xffffffff


	//   ....[3]....
        /*0038*/ 	.word	0xffffffff


	//   ....[4]....
        /*003c*/ 	.word	0xffffffff


	//   ....[5]....
        /*0040*/ 	.word	0xffffffff


	//   ....[6]....
        /*0044*/ 	.word	0xffffffff


	//   ....[7]....
        /*0048*/ 	.word	0xffffffff


	//   ....[8]....
        /*004c*/ 	.word	0xffffffff


	//   ....[9]....
        /*0050*/ 	.word	0xffffffff


	//----- nvinfo : EIATTR_COOP_GROUP_INSTR_OFFSETS
	.align		4
.L_1445:
        /*0054*/ 	.byte	0x04, 0x28
        /*0056*/ 	.short	(.L_1447 - .L_1446)


	//   ....[0]....
.L_1446:
        /*0058*/ 	.word	0x00002930


	//   ....[1]....
        /*005c*/ 	.word	0x00002950


	//   ....[2]....
        /*0060*/ 	.word	0x00002990


	//   ....[3]....
        /*0064*/ 	.word	0x000029a0


	//   ....[4]....
        /*0068*/ 	.word	0x000029e0


	//   ....[5]....
        /*006c*/ 	.word	0x000029f0


	//   ....[6]....
        /*0070*/ 	.word	0x00002a20


	//   ....[7]....
        /*0074*/ 	.word	0x00002a30


	//   ....[8]....
        /*0078*/ 	.word	0x00002a60


	//   ....[9]....
        /*007c*/ 	.word	0x00002a70


	//----- nvinfo : EIATTR_VRC_CTA_INIT_COUNT
	.align		4
.L_1447:
        /*0080*/ 	.byte	0x02, 0x4a
	.zero		1
	.zero		1


	//----- nvinfo : EIATTR_EXIT_INSTR_OFFSETS
	.align		4
        /*0084*/ 	.byte	0x04, 0x1c
        /*0086*/ 	.short	(.L_1449 - .L_1448)


	//   ....[0]....
.L_1448:
        /*0088*/ 	.word	0x00009d80


	//   ....[1]....
        /*008c*/ 	.word	0x00009e50


	//----- nvinfo : EIATTR_MAX_THREADS
	.align		4
.L_1449:
        /*0090*/ 	.byte	0x04, 0x05
        /*0092*/ 	.short	(.L_1451 - .L_1450)
.L_1450:
        /*0094*/ 	.word	0x00000080
        /*0098*/ 	.word	0x00000001
        /*009c*/ 	.word	0x00000001


	//----- nvinfo : EIATTR_CRS_STACK_SIZE
	.align		4
.L_1451:
        /*00a0*/ 	.byte	0x04, 0x1e
        /*00a2*/ 	.short	(.L_1453 - .L_1452)
.L_1452:
        /*00a4*/ 	.word	0x00000000


	//----- nvinfo : EIATTR_CBANK_PARAM_SIZE
	.align		4
.L_1453:
        /*00a8*/ 	.byte	0x03, 0x19
        /*00aa*/ 	.short	0x0128


	//----- nvinfo : EIATTR_PARAM_CBANK
	.align		4
        /*00ac*/ 	.byte	0x04, 0x0a
        /*00ae*/ 	.short	(.L_1455 - .L_1454)
	.align		4
.L_1454:
        /*00b0*/ 	.word	index@(.nv.constant0._ZN10layer_norm31ln_parallel_residual_bwd_kernelINS_13Kernel_traitsI13__nv_bfloat16S2_fS2_fjLj2560ELj1ELj1ELj4ELj8ENS_18Kernel_traits_baseILj2560ES2_S2_fS2_fjLj128EEEEELb1ELb0ELb0EEEvNS_9BwdParamsE)
        /*00b4*/ 	.short	0x0380
        /*00b6*/ 	.short	0x0128


	//----- nvinfo : EIATTR_SW_WAR
	.align		4
.L_1455:
        /*00b8*/ 	.byte	0x04, 0x36
        /*00ba*/ 	.short	(.L_1457 - .L_1456)
.L_1456:
        /*00bc*/ 	.word	0x00000008
.L_1457:


//--------------------- .nv.info._ZN10layer_norm31ln_parallel_residual_bwd_kernelINS_13Kernel_traitsI13__nv_bfloat16S2_fS2_fjLj2560ELj1ELj1ELj4ELj8ENS_18Kernel_traits_baseILj2560ES2_S2_fS2_fjLj128EEEEELb1ELb0ELb1EEEvNS_9BwdParamsE --------------------------
	.section	.nv.info._ZN10layer_norm31ln_parallel_residual_bwd_kernelINS_13Kernel_traitsI13__nv_bfloat16S2_fS2_fjLj2560ELj1ELj1ELj4ELj8ENS_18Kernel_traits_baseILj2560ES2_S2_fS2_fjLj128EEEEELb1ELb0ELb1EEEvNS_9BwdParamsE,"",@"SHT_CUDA_INFO"
	.sectionflags	@""
	.align	4


	//----- nvinfo : EIATTR_CUDA_API_VERSION
	.align		4
        /*0000*/ 	.byte	0x04, 0x37
        /*0002*/ 	.short	(.L_1459 - .L_1458)
.L_1458:
        /*0004*/ 	.word	0x00000082


	//----- nvinfo : EIATTR_KPARAM_INFO
	.align		4
.L_1459:
        /*0008*/ 	.byte	0x04, 0x17
        /*000a*/ 	.short	(.L_1461 - .L_1460)
.L_1460:
        /*000c*/ 	.word	0x00000000
        /*0010*/ 	.short	0x0000
        /*0012*/ 	.short	0x0000
        /*0014*/ 	.byte	0x00, 0xf0, 0xa1, 0x04


	//----- nvinfo : EIATTR_SPARSE_MMA_MASK
	.align		4
.L_1461:
        /*0018*/ 	.byte	0x03, 0x50
        /*001a*/ 	.short	0x0000


	//----- nvinfo : EIATTR_MAXREG_COUNT
	.align		4
        /*001c*/ 	.byte	0x03, 0x1b
        /*001e*/ 	.short	0x00ff


	//----- nvinfo : EIATTR_NUM_BARRIERS
	.align		4
        /*0020*/ 	.byte	0x02, 0x4c
        /*0022*/ 	.byte	0x01
	.zero		1


	//----- nvinfo : EIATTR_MERCURY_ISA_VERSION
	.align		4
        /*0024*/ 	.byte	0x03, 0x5f
        /*0026*/ 	.short	0x0101


	//----- nvinfo : EIATTR_COOP_GROUP_MASK_REGIDS
	.align		4
        /*0028*/ 	.byte	0x04, 0x29
        /*002a*/ 	.short	(.L_1463 - .L_1462)


	//   ....[0]....
.L_1462:
        /*002c*/ 	.word	0xffffffff


	//   ....[1]....
        /*0030*/ 	.word	0xffffffff


	//   ....[2]....
        /*0034*/ 	.word	0xffffffff


	//   ....[3]....
        /*0038*/ 	.word	0xffffffff


	//   ....[4]....
        /*003c*/ 	.word	0xffffffff


	//   ....[5]....
        /*0040*/ 	.word	0xffffffff


	//   ....[6]....
        /*0044*/ 	.word	0xffffffff


	//   ....[7]....
        /*0048*/ 	.word	0xffffffff


	//   ....[8]....
        /*004c*/ 	.word	0xffffffff


	//   ....[9]....
        /*0050*/ 	.word	0xffffffff


	//----- nvinfo : EIATTR_COOP_GROUP_INSTR_OFFSETS
	.align		4
.L_1463:
        /*0054*/ 	.byte	0x04, 0x28
        /*0056*/ 	.short	(.L_1465 - .L_1464)


	//   ....[0]....
.L_1464:
        /*0058*/ 	.word	0x00001c90


	//   ....[1]....
        /*005c*/ 	.word	0x00001d20


	//   ....[2]....
        /*0060*/ 	.word	0x00001d40


	//   ....[3]....
        /*0064*/ 	.word	0x00001d60


	//   ....[4]....
        /*0068*/ 	.word	0x00001d80


	//   ....[5]....
        /*006c*/ 	.word	0x00001da0


	//   ....[6]....
        /*0070*/ 	.word	0x00001dc0


	//   ....[7]....
        /*0074*/ 	.word	0x00001df0


	//   ....[8]....
        /*0078*/ 	.word	0x00001e10


	//   ....[9]....
        /*007c*/ 	.word	0x00001e40


	//----- nvinfo : EIATTR_VRC_CTA_INIT_COUNT
	.align		4
.L_1465:
        /*0080*/ 	.byte	0x02, 0x4a
	.zero		1
	.zero		1


	//----- nvinfo : EIATTR_EXIT_INSTR_OFFSETS
	.align		4
        /*0084*/ 	.byte	0x04, 0x1c
        /*0086*/ 	.short	(.L_1467 - .L_1466)


	//   ....[0]....
.L_1466:
        /*0088*/ 	.word	0x00009380


	//----- nvinfo : EIATTR_MAX_THREADS
	.align		4
.L_1467:
        /*008c*/ 	.byte	0x04, 0x05
        /*008e*/ 	.short	(.L_1469 - .L_1468)
.L_1468:
        /*0090*/ 	.word	0x00000080
        /*0094*/ 	.word	0x00000001
        /*0098*/ 	.word	0x00000001


	//----- nvinfo : EIATTR_CRS_STACK_SIZE
	.align		4
.L_1469:
        /*009c*/ 	.byte	0x04, 0x1e
        /*009e*/ 	.short	(.L_1471 - .L_1470)
.L_1470:
        /*00a0*/ 	.word	0x00000000


	//----- nvinfo : EIATTR_CBANK_PARAM_SIZE
	.align		4
.L_1471:
        /*00a4*/ 	.byte	0x03, 0x19
        /*00a6*/ 	.short	0x0128


	//----- nvinfo : EIATTR_PARAM_CBANK
	.align		4
        /*00a8*/ 	.byte	0x04, 0x0a
        /*00aa*/ 	.short	(.L_1473 - .L_1472)
	.align		4
.L_1472:
        /*00ac*/ 	.word	index@(.nv.constant0._ZN10layer_norm31ln_parallel_residual_bwd_kernelINS_13Kernel_traitsI13__nv_bfloat16S2_fS2_fjLj2560ELj1ELj1ELj4ELj8ENS_18Kernel_traits_baseILj2560ES2_S2_fS2_fjLj128EEEEELb1ELb0ELb1EEEvNS_9BwdParamsE)
        /*00b0*/ 	.short	0x0380
        /*00b2*/ 	.short	0x0128


	//----- nvinfo : EIATTR_SW_WAR
	.align		4
.L_1473:
        /*00b4*/ 	.byte	0x04, 0x36
        /*00b6*/ 	.short	(.L_1475 - .L_1474)
.L_1474:
        /*00b8*/ 	.word	0x00000008
.L_1475:


//--------------------- .nv.info._ZN10layer_norm22ln_bwd_finalize_kernelINS_22Kernel_traits_finalizeILj2560E13__nv_bfloat16S2_fS2_fjLb0ELj1024ELj4ENS_18Kernel_traits_baseILj2560ES2_S2_fS2_fjLj1024EEEEELb0ELb0EEEvNS_9BwdParamsE --------------------------
	.section	.nv.info._ZN10layer_norm22ln_bwd_finalize_kernelINS_22Kernel_traits_finalizeILj2560E13__nv_bfloat16S2_fS2_fjLb0ELj1024ELj4ENS_18Kernel_traits_baseILj2560ES2_S2_fS2_fjLj1024EEEEELb0ELb0EEEvNS_9BwdParamsE,"",@"SHT_CUDA_INFO"
	.sectionflags	@""
	.align	4


	//----- nvinfo : EIATTR_CUDA_API_VERSION
	.align		4
        /*0000*/ 	.byte	0x04, 0x37
        /*0002*/ 	.short	(.L_1477 - .L_1476)
.L_1476:
        /*0004*/ 	.word	0x00000082


	//----- nvinfo : EIATTR_KPARAM_INFO
	.align		4
.L_1477:
        /*0008*/ 	.byte	0x04, 0x17
        /*000a*/ 	.short	(.L_1479 - .L_1478)
.L_1478:
        /*000c*/ 	.word	0x00000000
        /*0010*/ 	.short	0x0000
        /*0012*/ 	.short	0x0000
        /*0014*/ 	.byte	0x00, 0xf0, 0xa1, 0x04


	//----- nvinfo : EIATTR_SPARSE_MMA_MASK
	.align		4
.L_1479:
        /*0018*/ 	.byte	0x03, 0x50
        /*001a*/ 	.short	0x0000


	//----- nvinfo : EIATTR_MAXREG_COUNT
	.align		4
        /*001c*/ 	.byte	0x03, 0x1b
        /*001e*/ 	.short	0x0040


	//----- nvinfo : EIATTR_NUM_BARRIERS
	.align		4
        /*0020*/ 	.byte	0x02, 0x4c
        /*0022*/ 	.byte	0x01
	.zero		1


	//----- nvinfo : EIATTR_MERCURY_ISA_VERSION
	.align		4
        /*0024*/ 	.byte	0x03, 0x5f
        /*0026*/ 	.short	0x0101


	//----- nvinfo : EIATTR_COOP_GROUP_MASK_REGIDS
	.align		4
        /*0028*/ 	.byte	0x04, 0x29
        /*002a*/ 	.short	(.L_1481 - .L_1480)


	//   ....[0]....
.L_1480:
        /*002c*/ 	.word	0xffffffff


	//   ....[1]....
        /*0030*/ 	.word	0xffffffff


	//   ....[2]....
        /*0034*/ 	.word	0xffffffff


	//   ....[3]....
        /*0038*/ 	.word	0xffffffff


	//   ....[4]....
        /*003c*/ 	.word	0xffffffff


	//   ....[5]....
        /*0040*/ 	.word	0xffffffff


	//   ....[6]....
        /*0044*/ 	.word	0xffffffff


	//   ....[7]....
        /*0048*/ 	.word	0xffffffff


	//   ....[8]....
        /*004c*/ 	.word	0xffffffff


	//   ....[9]....
        /*0050*/ 	.word	0xffffffff


	//----- nvinfo : EIATTR_COOP_GROUP_INSTR_OFFSETS
	.align		4
.L_1481:
        /*0054*/ 	.byte	0x04, 0x28
        /*0056*/ 	.short	(.L_1483 - .L_1482)


	//   ....[0]....
.L_1482:
        /*0058*/ 	.word	0x00001540


	//   ....[1]....
        /*005c*/ 	.word	0x00001550


	//   ....[2]....
        /*0060*/ 	.word	0x00001580


	//   ....[3]....
        /*0064*/ 	.word	0x00001590


	//   ....[4]....
        /*0068*/ 	.word	0x000015c0


	//   ....[5]....
        /*006c*/ 	.word	0x000015d0


	//   ....[6]....
        /*0070*/ 	.word	0x00001610


	//   ....[7]....
        /*0074*/ 	.word	0x00001630


	//   ....[8]....
        /*0078*/ 	.word	0x00001680


	//   ....[9]....
        /*007c*/ 	.word	0x00001690


	//----- nvinfo : EIATTR_VRC_CTA_INIT_COUNT
	.align		4
.L_1483:
        /*0080*/ 	.byte	0x02, 0x4a
	.zero		1
	.zero		1


	//----- nvinfo : EIATTR_EXIT_INSTR_OFFSETS
	.align		4
        /*0084*/ 	.byte	0x04, 0x1c
        /*0086*/ 	.short	(.L_1485 - .L_1484)


	//   ....[0]....
.L_1484:
        /*0088*/ 	.word	0x00000060


	//   ....[1]....
        /*008c*/ 	.word	0x000016f0


	//   ....[2]....
        /*0090*/ 	.word	0x00001720


	//   ....[3]....
        /*0094*/ 	.word	0x000017e0


	//----- nvinfo : EIATTR_MAX_THREADS
	.align		4
.L_1485:
        /*0098*/ 	.byte	0x04, 0x05
        /*009a*/ 	.short	(.L_1487 - .L_1486)
.L_1486:
        /*009c*/ 	.word	0x00000400
        /*00a0*/ 	.word	0x00000001
        /*00a4*/ 	.word	0x00000001


	//----- nvinfo : EIATTR_CRS_STACK_SIZE
	.align		4
.L_1487:
        /*00a8*/ 	.byte	0x04, 0x1e
        /*00aa*/ 	.short	(.L_1489 - .L_1488)
.L_1488:
        /*00ac*/ 	.word	0x00000000


	//----- nvinfo : EIATTR_CBANK_PARAM_SIZE
	.align		4
.L_1489:
        /*00b0*/ 	.byte	0x03, 0x19
        /*00b2*/ 	.short	0x0128


	//----- nvinfo : EIATTR_PARAM_CBANK
	.align		4
        /*00b4*/ 	.byte	0x04, 0x0a
        /*00b6*/ 	.short	(.L_1491 - .L_1490)
	.align		4
.L_1490:
        /*00b8*/ 	.word	index@(.nv.constant0._ZN10layer_norm22ln_bwd_finalize_kernelINS_22Kernel_traits_finalizeILj2560E13__nv_bfloat16S2_fS2_fjLb0ELj1024ELj4ENS_18Kernel_traits_baseILj2560ES2_S2_fS2_fjLj1024EEEEELb0ELb0EEEvNS_9BwdParamsE)
        /*00bc*/ 	.short	0x0380
        /*00be*/ 	.short	0x0128


	//----- nvinfo : EIATTR_SW_WAR
	.align		4
.L_1491:
        /*00c0*/ 	.byte	0x04, 0x36
        /*00c2*/ 	.short	(.L_1493 - .L_1492)
.L_1492:
        /*00c4*/ 	.word	0x00000008
.L_1493:


//--------------------- .nv.info._ZN10layer_norm40ln_parallel_residual_bwd_finalize_kernelINS_22Kernel_traits_finalizeILj2560E13__nv_bfloat16S2_fS2_fjLb0ELj1024ELj4ENS_18Kernel_traits_baseILj2560ES2_S2_fS2_fjLj1024EEEEELb0EEEvNS_9BwdParamsE --------------------------
	.section	.nv.info._ZN10layer_norm40ln_parallel_residual_bwd_finalize_kernelINS_22Kernel_traits_finalizeILj2560E13__nv_bfloat16S2_fS2_fjLb0ELj1024ELj4ENS_18Kernel_traits_baseILj2560ES2_S2_fS2_fjLj1024EEEEELb0EEEvNS_9BwdParamsE,"",@"SHT_CUDA_INFO"
	.sectionflags	@""
	.align	4


	//----- nvinfo : EIATTR_CUDA_API_VERSION
	.align		4
        /*0000*/ 	.byte	0x04, 0x37
        /*0002*/ 	.short	(.L_1495 - .L_1494)
.L_1494:
        /*0004*/ 	.word	0x00000082


	//----- nvinfo : EIATTR_KPARAM_INFO
	.align		4
.L_1495:
        /*0008*/ 	.byte	0x04, 0x17
        /*000a*/ 	.short	(.L_1497 - .L_1496)
.L_1496:
        /*000c*/ 	.word	0x00000000
        /*0010*/ 	.short	0x0000
        /*0012*/ 	.short	0x0000
        /*0014*/ 	.byte	0x00, 0xf0, 0xa1, 0x04


	//----- nvinfo : EIATTR_SPARSE_MMA_MASK
	.align		4
.L_1497:
        /*0018*/ 	.byte	0x03, 0x50
        /*001a*/ 	.short	0x0000


	//----- nvinfo : EIATTR_MAXREG_COUNT
	.align		4
        /*001c*/ 	.byte	0x03, 0x1b
        /*001e*/ 	.short	0x0040


	//----- nvinfo : EIATTR_NUM_BARRIERS
	.align		4
        /*0020*/ 	.byte	0x02, 0x4c
        /*0022*/ 	.byte	0x01
	.zero		1


	//----- nvinfo : EIATTR_MERCURY_ISA_VERSION
	.align		4
        /*0024*/ 	.byte	0x03, 0x5f
        /*0026*/ 	.short	0x0101


	//----- nvinfo : EIATTR_COOP_GROUP_MASK_REGIDS
	.align		4
        /*0028*/ 	.byte	0x04, 0x29
        /*002a*/ 	.short	(.L_1499 - .L_1498)


	//   ....[0]....
.L_1498:
        /*002c*/ 	.word	0xffffffff


	//   ....[1]....
        /*0030*/ 	.word	0xffffffff


	//   ....[2]....
        /*0034*/ 	.word	0xffffffff


	//   ....[3]....
        /*0038*/ 	.word	0xffffffff


	//   ....[4]....
        /*003c*/ 	.word	0xffffffff


	//   ....[5]....
        /*0040*/ 	.word	0xffffffff


	//   ....[6]....
        /*0044*/ 	.word	0xffffffff


	//   ....[7]....
        /*0048*/ 	.word	0xffffffff


	//   ....[8]....
        /*004c*/ 	.word	0xffffffff


	//   ....[9]....
        /*0050*/ 	.word	0xffffffff


	//   ....[10]....
        /*0054*/ 	.word	0xffffffff


	//   ....[11]....
        /*0058*/ 	.word	0xffffffff


	//   ....[12]....
        /*005c*/ 	.word	0xffffffff


	//   ....[13]....
        /*0060*/ 	.word	0xffffffff


	//   ....[14]....
        /*0064*/ 	.word	0xffffffff


	//   ....[15]....
        /*0068*/ 	.word	0xffffffff


	//   ....[16]....
        /*006c*/ 	.word	0xffffffff


	//   ....[17]....
        /*0070*/ 	.word	0xffffffff


	//   ....[18]....
        /*0074*/ 	.word	0xffffffff


	//   ....[19]....
        /*0078*/ 	.word	0xffffffff


	//----- nvinfo : EIATTR_COOP_GROUP_INSTR_OFFSETS
	.align		4
.L_1499:
        /*007c*/ 	.byte	0x04, 0x28
        /*007e*/ 	.short	(.L_1501 - .L_1500)


	//   ....[0]....
.L_1500:
        /*0080*/ 	.word	0x000013a0


	//   ....[1]....
        /*0084*/ 	.word	0x000013b0


	//   ....[2]....
        /*0088*/ 	.word	0x000013c0


	//   ....[3]....
        /*008c*/ 	.word	0x000013d0


	//   ....[4]....
        /*0090*/ 	.word	0x00001400


	//   ....[5]....
        /*0094*/ 	.word	0x00001430


	//   ....[6]....
        /*0098*/ 	.word	0x00001440


	//   ....[7]....
        /*009c*/ 	.word	0x00001450


	//   ....[8]....
        /*00a0*/ 	.word	0x00001470


	//   ....[9]....
        /*00a4*/ 	.word	0x000014b0


	//   ....[10]....
        /*00a8*/ 	.word	0x000014e0


	//   ....[11]....
        /*00ac*/ 	.word	0x000014f0


	//   ....[12]....
        /*00b0*/ 	.word	0x00001510


	//   ....[13]....
        /*00b4*/ 	.word	0x00001540


	//   ....[14]....
        /*00b8*/ 	.word	0x00001560


	//   ....[15]....
        /*00bc*/ 	.word	0x00001570


	//   ....[16]....
        /*00c0*/ 	.word	0x000015b0


	//   ....[17]....
        /*00c4*/ 	.word	0x000015e0


	//   ....[18]....
        /*00c8*/ 	.word	0x00001600


	//   ....[19]....
        /*00cc*/ 	.word	0x00001610


	//----- nvinfo : EIATTR_VRC_CTA_INIT_COUNT
	.align		4
.L_1501:
        /*00d0*/ 	.byte	0x02, 0x4a
	.zero		1
	.zero		1


	//----- nvinfo : EIATTR_EXIT_INSTR_OFFSETS
	.align		4
        /*00d4*/ 	.byte	0x04, 0x1c
        /*00d6*/ 	.short	(.L_1503 - .L_1502)


	//   ....[0]....
.L_1502:
        /*00d8*/ 	.word	0x00000060


	//   ....[1]....
        /*00dc*/ 	.word	0x000016c0


	//   ....[2]....
        /*00e0*/ 	.word	0x000016f0


	//   ....[3]....
        /*00e4*/ 	.word	0x00001850


	//----- nvinfo : EIATTR_MAX_THREADS
	.align		4
.L_1503:
        /*00e8*/ 	.byte	0x04, 0x05
        /*00ea*/ 	.short	(.L_1505 - .L_1504)
.L_1504:
        /*00ec*/ 	.word	0x00000400
        /*00f0*/ 	.word	0x00000001
        /*00f4*/ 	.word	0x00000001


	//----- nvinfo : EIATTR_CRS_STACK_SIZE
	.align		4
.L_1505:
        /*00f8*/ 	.byte	0x04, 0x1e
        /*00fa*/ 	.short	(.L_1507 - .L_1506)
.L_1506:
        /*00fc*/ 	.word	0x00000000


	//----- nvinfo : EIATTR_CBANK_PARAM_SIZE
	.align		4
.L_1507:
        /*0100*/ 	.byte	0x03, 0x19
        /*0102*/ 	.short	0x0128


	//----- nvinfo : EIATTR_PARAM_CBANK
	.align		4
        /*0104*/ 	.byte	0x04, 0x0a
        /*0106*/ 	.short	(.L_1509 - .L_1508)
	.align		4
.L_1508:
        /*0108*/ 	.word	index@(.nv.constant0._ZN10layer_norm40ln_parallel_residual_bwd_finalize_kernelINS_22Kernel_traits_finalizeILj2560E13__nv_bfloat16S2_fS2_fjLb0ELj1024ELj4ENS_18Kernel_traits_baseILj2560ES2_S2_fS2_fjLj1024EEEEELb0EEEvNS_9BwdParamsE)
        /*010c*/ 	.short	0x0380
        /*010e*/ 	.short	0x0128


	//----- nvinfo : EIATTR_SW_WAR
	.align		4
.L_1509:
        /*0110*/ 	.byte	0x04, 0x36
        /*0112*/ 	.short	(.L_1511 - .L_1510)
.L_1510:
        /*0114*/ 	.word	0x00000008
.L_1511:


//--------------------- .nv.info._ZN10layer_norm31ln_parallel_residual_bwd_kernelINS_13Kernel_traitsI13__nv_bfloat16S2_fS2_fjLj2560ELj1ELj1ELj4ELj8ENS_18Kernel_traits_baseILj2560ES2_S2_fS2_fjLj128EEEEELb1ELb1ELb0EEEvNS_9BwdParamsE --------------------------
	.section	.nv.info._ZN10layer_norm31ln_parallel_residual_bwd_kernelINS_13Kernel_traitsI13__nv_bfloat16S2_fS2_fjLj2560ELj1ELj1ELj4ELj8ENS_18Kernel_traits_baseILj2560ES2_S2_fS2_fjLj128EEEEELb1ELb1ELb0EEEvNS_9BwdParamsE,"",@"SHT_CUDA_INFO"
	.sectionflags	@""
	.align	4


	//----- nvinfo : EIATTR_CUDA_API_VERSION
	.align		4
        /*0000*/ 	.byte	0x04, 0x37
        /*0002*/ 	.short	(.L_1513 - .L_1512)
.L_1512:
        /*0004*/ 	.word	0x00000082


	//----- nvinfo : EIATTR_KPARAM_INFO
	.align		4
.L_1513:
        /*0008*/ 	.byte	0x04, 0x17
        /*000a*/ 	.short	(.L_1515 - .L_1514)
.L_1514:
        /*000c*/ 	.word	0x00000000
        /*0010*/ 	.short	0x0000
        /*0012*/ 	.short	0x0000
        /*0014*/ 	.byte	0x00, 0xf0, 0xa1, 0x04


	//----- nvinfo : EIATTR_SPARSE_MMA_MASK
	.align		4
.L_1515:
        /*0018*/ 	.byte	0x03, 0x50
        /*001a*/ 	.short	0x0000


	//----- nvinfo : EIATTR_MAXREG_COUNT
	.align		4
        /*001c*/ 	.byte	0x03, 0x1b
        /*001e*/ 	.short	0x00ff


	//----- nvinfo : EIATTR_NUM_BARRIERS
	.align		4
        /*0020*/ 	.byte	0x02, 0x4c
        /*0022*/ 	.byte	0x01
	.zero		1


	//----- nvinfo : EIATTR_MERCURY_ISA_VERSION
	.align		4
        /*0024*/ 	.byte	0x03, 0x5f
        /*0026*/ 	.short	0x0101


	//----- nvinfo : EIATTR_COOP_GROUP_MASK_REGIDS
	.align		4
        /*0028*/ 	.byte	0x04, 0x29
        /*002a*/ 	.short	(.L_1517 - .L_1516)


	//   ....[0]....
.L_1516:
        /*002c*/ 	.word	0xffffffff


	//   ....[1]....
        /*0030*/ 	.word	0xffffffff


	//   ....[2]....
        /*0034*/ 	.word	0xffffffff


	//   ....[3]....
        /*0038*/ 	.word	0xffffffff


	//   ....[4]....
        /*003c*/ 	.word	0xffffffff


	//   ....[5]....
        /*0040*/ 	.word	0xffffffff


	//   ....[6]....
        /*0044*/ 	.word	0xffffffff


	//   ....[7]....
        /*0048*/ 	.word	0xffffffff


	//   ....[8]....
        /*004c*/ 	.word	0xffffffff


	//   ....[9]....
        /*0050*/ 	.word	0xffffffff


	//----- nvinfo : EIATTR_COOP_GROUP_INSTR_OFFSETS
	.align		4
.L_1517:
        /*0054*/ 	.byte	0x04, 0x28
        /*0056*/ 	.short	(.L_1519 - .L_1518)


	//   ....[0]....
.L_1518:
        /*0058*/ 	.word	0x00001bf0


	//   ....[1]....
        /*005c*/ 	.word	0x00001c10


	//   ....[2]....
        /*0060*/ 	.word	0x00001c50


	//   ....[3]....
        /*0064*/ 	.word	0x00001c60


	//   ....[4]....
        /*0068*/ 	.word	0x00001ca0


	//   ....[5]....
        /*006c*/ 	.word	0x00001cb0


	//   ....[6]....
        /*0070*/ 	.word	0x00001ce0


	//   ....[7]....
        /*0074*/ 	.word	0x00001cf0


	//   ....[8]....
        /*0078*/ 	.word	0x00001d20


	//   ....[9]....
        /*007c*/ 	.word	0x00001d30


	//----- nvinfo : EIATTR_VRC_CTA_INIT_COUNT
	.align		4
.L_1519:
        /*0080*/ 	.byte	0x02, 0x4a
	.zero		1
	.zero		1


	//----- nvinfo : EIATTR_EXIT_INSTR_OFFSETS
	.align		4
        /*0084*/ 	.byte	0x04, 0x1c
        /*0086*/ 	.short	(.L_1521 - .L_1520)


	//   ....[0]....
.L_1520:
        /*0088*/ 	.word	0x00008ca0


	//   ....[1]....
        /*008c*/ 	.word	0x00008d20


	//----- nvinfo : EIATTR_MAX_THREADS
	.align		4
.L_1521:
        /*0090*/ 	.byte	0x04, 0x05
        /*0092*/ 	.short	(.L_1523 - .L_1522)
.L_1522:
        /*0094*/ 	.word	0x00000080
        /*0098*/ 	.word	0x00000001
        /*009c*/ 	.word	0x00000001


	//----- nvinfo : EIATTR_CRS_STACK_SIZE
	.align		4
.L_1523:
        /*00a0*/ 	.byte	0x04, 0x1e
        /*00a2*/ 	.short	(.L_1525 - .L_1524)
.L_1524:
        /*00a4*/ 	.word	0x00000000


	//----- nvinfo : EIATTR_CBANK_PARAM_SIZE
	.align		4
.L_1525:
        /*00a8*/ 	.byte	0x03, 0x19
        /*00aa*/ 	.short	0x0128


	//----- nvinfo : EIATTR_PARAM_CBANK
	.align		4
        /*00ac*/ 	.byte	0x04, 0x0a
        /*00ae*/ 	.short	(.L_1527 - .L_1526)
	.align		4
.L_1526:
        /*00b0*/ 	.word	index@(.nv.constant0._ZN10layer_norm31ln_parallel_residual_bwd_kernelINS_13Kernel_traitsI13__nv_bfloat16S2_fS2_fjLj2560ELj1ELj1ELj4ELj8ENS_18Kernel_traits_baseILj2560ES2_S2_fS2_fjLj128EEEEELb1ELb1ELb0EEEvNS_9BwdParamsE)
        /*00b4*/ 	.short	0x0380
        /*00b6*/ 	.short	0x0128


	//----- nvinfo : EIATTR_SW_WAR
	.align		4
.L_1527:
        /*00b8*/ 	.byte	0x04, 0x36
        /*00ba*/ 	.short	(.L_1529 - .L_1528)
.L_1528:
        /*00bc*/ 	.word	0x00000008
.L_1529:


//--------------------- .nv.info._ZN10layer_norm22ln_bwd_finalize_kernelINS_22Kernel_traits_finalizeILj2560E13__nv_bfloat16S2_fS2_fjLb0ELj1024ELj4ENS_18Kernel_traits_baseILj2560ES2_S2_fS2_fjLj1024EEEEELb0ELb1EEEvNS_9BwdParamsE --------------------------
	.section	.nv.info._ZN10layer_norm22ln_bwd_finalize_kernelINS_22Kernel_traits_finalizeILj2560E13__nv_bfloat16S2_fS2_fjLb0ELj1024ELj4ENS_18Kernel_traits_baseILj2560ES2_S2_fS2_fjLj1024EEEEELb0ELb1EEEvNS_9BwdParamsE,"",@"SHT_CUDA_INFO"
	.sectionflags	@""
	.align	4


	//----- nvinfo : EIATTR_CUDA_API_VERSION
	.align		4
        /*0000*/ 	.byte	0x04, 0x37
        /*0002*/ 	.short	(.L_1531 - .L_1530)
.L_1530:
        /*0004*/ 	.word	0x00000082


	//----- nvinfo : EIATTR_KPARAM_INFO
	.align		4
.L_1531:
        /*0008*/ 	.byte	0x04, 0x17
        /*000a*/ 	.short	(.L_1533 - .L_1532)
.L_1532:
        /*000c*/ 	.word	0x00000000
        /*0010*/ 	.short	0x0000
        /*0012*/ 	.short	0x0000
        /*0014*/ 	.byte	0x00, 0xf0, 0xa1, 0x04


	//----- nvinfo : EIATTR_SPARSE_MMA_MASK
	.align		4
.L_1533:
        /*0018*/ 	.byte	0x03, 0x50
        /*001a*/ 	.short	0x0000


	//----- nvinfo : EIATTR_MAXREG_COUNT
	.align		4
        /*001c*/ 	.byte	0x03, 0x1b
        /*001e*/ 	.short	0x0040


	//----- nvinfo : EIATTR_NUM_BARRIERS
	.align		4
        /*0020*/ 	.byte	0x02, 0x4c
        /*0022*/ 	.byte	0x01
	.zero		1


	//----- nvinfo : EIATTR_MERCURY_ISA_VERSION
	.align		4
        /*0024*/ 	.byte	0x03, 0x5f
        /*0026*/ 	.short	0x0101


	//----- nvinfo : EIATTR_COOP_GROUP_MASK_REGIDS
	.align		4
        /*0028*/ 	.byte	0x04, 0x29
        /*002a*/ 	.short	(.L_1535 - .L_1534)


	//   ....[0]....
.L_1534:
        /*002c*/ 	.word	0xffffffff


	//   ....[1]....
        /*0030*/ 	.word	0xffffffff


	//   ....[2]....
        /*0034*/ 	.word	0xffffffff


	//   ....[3]....
        /*0038*/ 	.word	0xffffffff


	//   ....[4]....
        /*003c*/ 	.word	0xffffffff


	//   ....[5]....
        /*0040*/ 	.word	0xffffffff


	//   ....[6]....
        /*0044*/ 	.word	0xffffffff


	//   ....[7]....
        /*0048*/ 	.word	0xffffffff


	//   ....[8]....
        /*004c*/ 	.word	0xffffffff


	//   ....[9]....
        /*0050*/ 	.word	0xffffffff


	//----- nvinfo : EIATTR_COOP_GROUP_INSTR_OFFSETS
	.align		4
.L_1535:
        /*0054*/ 	.byte	0x04, 0x28
        /*0056*/ 	.short	(.L_1537 - .L_1536)


	//   ....[0]....
.L_1536:
        /*0058*/ 	.word	0x00001560


	//   ....[1]....
        /*005c*/ 	.word	0x00001570


	//   ....[2]....
        /*0060*/ 	.word	0x000015a0


	//   ....[3]....
        /*0064*/ 	.word	0x000015b0


	//   ....[4]....
        /*0068*/ 	.word	0x000015e0


	//   ....[5]....
        /*006c*/ 	.word	0x000015f0


	//   ....[6]....
        /*0070*/ 	.word	0x00001620


	//   ....[7]....
        /*0074*/ 	.word	0x00001640


	//   ....[8]....
        /*0078*/ 	.word	0x00001670


	//   ....[9]....
        /*007c*/ 	.word	0x00001680


	//----- nvinfo : EIATTR_VRC_CTA_INIT_COUNT
	.align		4
.L_1537:
        /*0080*/ 	.byte	0x02, 0x4a
	.zero		1
	.zero		1


	//----- nvinfo : EIATTR_EXIT_INSTR_OFFSETS
	.align		4
        /*0084*/ 	.byte	0x04, 0x1c
        /*0086*/ 	.short	(.L_1539 - .L_1538)


	//   ....[0]....
.L_1538:
        /*0088*/ 	.word	0x00000060


	//   ....[1]....
        /*008c*/ 	.word	0x000016e0


	//   ....[2]....
        /*0090*/ 	.word	0x000017d0


	//----- nvinfo : EIATTR_MAX_THREADS
	.align		4
.L_1539:
        /*0094*/ 	.byte	0x04, 0x05
        /*0096*/ 	.short	(.L_1541 - .L_1540)
.L_1540:
        /*0098*/ 	.word	0x00000400
        /*009c*/ 	.word	0x00000001
        /*00a0*/ 	.word	0x00000001


	//----- nvinfo : EIATTR_CRS_STACK_SIZE
	.align		4
.L_1541:
        /*00a4*/ 	.byte	0x04, 0x1e
        /*00a6*/ 	.short	(.L_1543 - .L_1542)
.L_1542:
        /*00a8*/ 	.word	0x00000000


	//----- nvinfo : EIATTR_CBANK_PARAM_SIZE
	.align		4
.L_1543:
        /*00ac*/ 	.byte	0x03, 0x19
        /*00ae*/ 	.short	0x0128


	//----- nvinfo : EIATTR_PARAM_CBANK
	.align		4
        /*00b0*/ 	.byte	0x04, 0x0a
        /*00b2*/ 	.short	(.L_1545 - .L_1544)
	.align		4
.L_1544:
        /*00b4*/ 	.word	index@(.nv.constant0._ZN10layer_norm22ln_bwd_finalize_kernelINS_22Kernel_traits_finalizeILj2560E13__nv_bfloat16S2_fS2_fjLb0ELj1024ELj4ENS_18Kernel_traits_baseILj2560ES2_S2_fS2_fjLj1024EEEEELb0ELb1EEEvNS_9BwdParamsE)
        /*00b8*/ 	.short	0x0380
        /*00ba*/ 	.short	0x0128


	//----- nvinfo : EIATTR_SW_WAR
	.align		4
.L_1545:
        /*00bc*/ 	.byte	0x04, 0x36
        /*00be*/ 	.short	(.L_1547 - .L_1546)
.L_1546:
        /*00c0*/ 	.word	0x00000008
.L_1547:


//--------------------- .nv.info._ZN10layer_norm40ln_parallel_residual_bwd_finalize_kernelINS_22Kernel_traits_finalizeILj2560E13__nv_bfloat16S2_fS2_fjLb0ELj1024ELj4ENS_18Kernel_traits_baseILj2560ES2_S2_fS2_fjLj1024EEEEELb1EEEvNS_9BwdParamsE --------------------------
	.section	.nv.info._ZN10layer_norm40ln_parallel_residual_bwd_finalize_kernelINS_22Kernel_traits_finalizeILj2560E13__nv_bfloat16S2_fS2_fjLb0ELj1024ELj4ENS_18Kernel_traits_baseILj2560ES2_S2_fS2_fjLj1024EEEEELb1EEEvNS_9BwdParamsE,"",@"SHT_CUDA_INFO"
	.sectionflags	@""
	.align	4


	//----- nvinfo : EIATTR_CUDA_API_VERSION
	.align		4
        /*0000*/ 	.byte	0x04, 0x37
        /*0002*/ 	.short	(.L_1549 - .L_1548)
.L_1548:
        /*0004*/ 	.word	0x00000082


	//----- nvinfo : EIATTR_KPARAM_INFO
	.align		4
.L_1549:
        /*0008*/ 	.byte	0x04, 0x17
        /*000a*/ 	.short	(.L_1551 - .L_1550)
.L_1550:
        /*000c*/ 	.word	0x00000000
        /*0010*/ 	.short	0x0000
        /*0012*/ 	.short	0x0000
        /*0014*/ 	.byte	0x00, 0xf0, 0xa1, 0x04


	//----- nvinfo : EIATTR_SPARSE_MMA_MASK
	.align		4
.L_1551:
        /*0018*/ 	.byte	0x03, 0x50
        /*001a*/ 	.short	0x0000


	//----- nvinfo : EIATTR_MAXREG_COUNT
	.align		4
        /*001c*/ 	.byte	0x03, 0x1b
        /*001e*/ 	.short	0x0040


	//----- nvinfo : EIATTR_NUM_BARRIERS
	.align		4
        /*0020*/ 	.byte	0x02, 0x4c
        /*0022*/ 	.byte	0x01
	.zero		1


	//----- nvinfo : EIATTR_MERCURY_ISA_VERSION
	.align		4
        /*0024*/ 	.byte	0x03, 0x5f
        /*0026*/ 	.short	0x0101


	//----- nvinfo : EIATTR_COOP_GROUP_MASK_REGIDS
	.align		4
        /*0028*/ 	.byte	0x04, 0x29
        /*002a*/ 	.short	(.L_1553 - .L_1552)


	//   ....[0]....
.L_1552:
        /*002c*/ 	.word	0xffffffff


	//   ....[1]....
        /*0030*/ 	.word	0xffffffff


	//   ....[2]....
        /*0034*/ 	.word	0xffffffff


	//   ....[3]....
        /*0038*/ 	.word	0xffffffff


	//   ....[4]....
        /*003c*/ 	.word	0xffffffff


	//   ....[5]....
        /*0040*/ 	.word	0xffffffff


	//   ....[6]....
        /*0044*/ 	.word	0xffffffff


	//   ....[7]....
        /*0048*/ 	.word	0xffffffff


	//   ....[8]....
        /*004c*/ 	.word	0xffffffff


	//   ....[9]....
        /*0050*/ 	.word	0xffffffff


	//   ....[10]....
        /*0054*/ 	.word	0xffffffff


	//   ....[11]....
        /*0058*/ 	.word	0xffffffff


	//   ....[12]....
        /*005c*/ 	.word	0xffffffff


	//   ....[13]....
        /*0060*/ 	.word	0xffffffff


	//   ....[14]....
        /*0064*/ 	.word	0xffffffff


	//   ....[15]....
        /*0068*/ 	.word	0xffffffff


	//   ....[16]....
        /*006c*/ 	.word	0xffffffff


	//   ....[17]....
        /*0070*/ 	.word	0xffffffff


	//   ....[18]....
        /*0074*/ 	.word	0xffffffff


	//   ....[19]....
        /*0078*/ 	.word	0xffffffff


	//----- nvinfo : EIATTR_COOP_GROUP_INSTR_OFFSETS
	.align		4
.L_1553:
        /*007c*/ 	.byte	0x04, 0x28
        /*007e*/ 	.short	(.L_1555 - .L_1554)


	//   ....[0]....
.L_1554:
        /*0080*/ 	.word	0x000013e0


	//   ....[1]....
        /*0084*/ 	.word	0x000013f0


	//   ....[2]....
        /*0088*/ 	.word	0x00001400


	//   ....[3]....
        /*008c*/ 	.word	0x00001410


	//   ....[4]....
        /*0090*/ 	.word	0x00001450


	//   ....[5]....
        /*0094*/ 	.word	0x00001470


	//   ....[6]....
        /*0098*/ 	.word	0x00001480


	//   ....[7]....
        /*009c*/ 	.word	0x00001490


	//   ....[8]....
        /*00a0*/ 	.word	0x000014d0


	//   ....[9]....
        /*00a4*/ 	.word	0x000014f0


	//   ....[10]....
        /*00a8*/ 	.word	0x00001500


	//   ....[11]....
        /*00ac*/ 	.word	0x00001510


	//   ....[12]....
        /*00b0*/ 	.word	0x00001540


	//   ....[13]....
        /*00b4*/ 	.word	0x00001560


	//   ....[14]....
        /*00b8*/ 	.word	0x00001580


	//   ....[15]....
        /*00bc*/ 	.word	0x00001590


	//   ....[16]....
        /*00c0*/ 	.word	0x000015c0


	//   ....[17]....
        /*00c4*/ 	.word	0x000015e0


	//   ....[18]....
        /*00c8*/ 	.word	0x00001600


	//   ....[19]....
        /*00cc*/ 	.word	0x00001610


	//----- nvinfo : EIATTR_VRC_CTA_INIT_COUNT
	.align		4
.L_1555:
        /*00d0*/ 	.byte	0x02, 0x4a
	.zero		1
	.zero		1


	//----- nvinfo : EIATTR_EXIT_INSTR_OFFSETS
	.align		4
        /*00d4*/ 	.byte	0x04, 0x1c
        /*00d6*/ 	.short	(.L_1557 - .L_1556)


	//   ....[0]....
.L_1556:
        /*00d8*/ 	.word	0x00000060


	//   ....[1]....
        /*00dc*/ 	.word	0x000016b0


	//   ....[2]....
        /*00e0*/ 	.word	0x00001840


	//----- nvinfo : EIATTR_MAX_THREADS
	.align		4
.L_1557:
        /*00e4*/ 	.byte	0x04, 0x05
        /*00e6*/ 	.short	(.L_1559 - .L_1558)
.L_1558:
        /*00e8*/ 	.word	0x00000400
        /*00ec*/ 	.word	0x00000001
        /*00f0*/ 	.word	0x00000001


	//----- nvinfo : EIATTR_CRS_STACK_SIZE
	.align		4
.L_1559:
        /*00f4*/ 	.byte	0x04, 0x1e
        /*00f6*/ 	.short	(.L_1561 - .L_1560)
.L_1560:
        /*00f8*/ 	.word	0x00000000


	//----- nvinfo : EIATTR_CBANK_PARAM_SIZE
	.align		4
.L_1561:
        /*00fc*/ 	.byte	0x03, 0x19
        /*00fe*/ 	.short	0x0128


	//----- nvinfo : EIATTR_PARAM_CBANK
	.align		4
        /*0100*/ 	.byte	0x04, 0x0a
        /*0102*/ 	.short	(.L_1563 - .L_1562)
	.align		4
.L_1562:
        /*0104*/ 	.word	index@(.nv.constant0._ZN10layer_norm40ln_parallel_residual_bwd_finalize_kernelINS_22Kernel_traits_finalizeILj2560E13__nv_bfloat16S2_fS2_fjLb0ELj1024ELj4ENS_18Kernel_traits_baseILj2560ES2_S2_fS2_fjLj1024EEEEELb1EEEvNS_9BwdParamsE)
        /*0108*/ 	.short	0x0380
        /*010a*/ 	.short	0x0128


	//----- nvinfo : EIATTR_SW_WAR
	.align		4
.L_1563:
        /*010c*/ 	.byte	0x04, 0x36
        /*010e*/ 	.short	(.L_1565 - .L_1564)
.L_1564:
        /*0110*/ 	.word	0x00000008
.L_1565:


//--------------------- .nv.info._ZN10layer_norm31ln_parallel_residual_bwd_kernelINS_13Kernel_traitsI13__nv_bfloat16S2_fS2_fjLj2560ELj1ELj1ELj4ELj8ENS_18Kernel_traits_baseILj2560ES2_S2_fS2_fjLj128EEEEELb1ELb1ELb1EEEvNS_9BwdParamsE --------------------------
	.section	.nv.info._ZN10layer_norm31ln_parallel_residual_bwd_kernelINS_13Kernel_traitsI13__nv_bfloat16S2_fS2_fjLj2560ELj1ELj1ELj4ELj8ENS_18Kernel_traits_baseILj2560ES2_S2_fS2_fjLj128EEEEELb1ELb1ELb1EEEvNS_9BwdParamsE,"",@"SHT_CUDA_INFO"
	.sectionflags	@""
	.align	4


	//----- nvinfo : EIATTR_CUDA_API_VERSION
	.align		4
        /*0000*/ 	.byte	0x04, 0x37
        /*0002*/ 	.short	(.L_1567 - .L_1566)
.L_1566:
        /*0004*/ 	.word	0x00000082


	//----- nvinfo : EIATTR_KPARAM_INFO
	.align		4
.L_1567:
        /*0008*/ 	.byte	0x04, 0x17
        /*000a*/ 	.short	(.L_1569 - .L_1568)
.L_1568:
        /*000c*/ 	.word	0x00000000
        /*0010*/ 	.short	0x0000
        /*0012*/ 	.short	0x0000
        /*0014*/ 	.byte	0x00, 0xf0, 0xa1, 0x04


	//----- nvinfo : EIATTR_SPARSE_MMA_MASK
	.align		4
.L_1569:
        /*0018*/ 	.byte	0x03, 0x50
        /*001a*/ 	.short	0x0000


	//----- nvinfo : EIATTR_MAXREG_COUNT
	.align		4
        /*001c*/ 	.byte	0x03, 0x1b
        /*001e*/ 	.short	0x00ff


	//----- nvinfo : EIATTR_NUM_BARRIERS
	.align		4
        /*0020*/ 	.byte	0x02, 0x4c
        /*0022*/ 	.byte	0x01
	.zero		1


	//----- nvinfo : EIATTR_MERCURY_ISA_VERSION
	.align		4
        /*0024*/ 	.byte	0x03, 0x5f
        /*0026*/ 	.short	0x0101


	//----- nvinfo : EIATTR_COOP_GROUP_MASK_REGIDS
	.align		4
        /*0028*/ 	.byte	0x04, 0x29
        /*002a*/ 	.short	(.L_1571 - .L_1570)


	//   ....[0]....
.L_1570:
        /*002c*/ 	.word	0xffffffff


	//   ....[1]....
        /*0030*/ 	.word	0xffffffff


	//   ....[2]....
        /*0034*/ 	.word	0xffffffff


	//   ....[3]....
        /*0038*/ 	.word	0xffffffff


	//   ....[4]....
        /*003c*/ 	.word	0xffffffff


	//   ....[5]....
        /*0040*/ 	.word	0xffffffff


	//   ....[6]....
        /*0044*/ 	.word	0xffffffff


	//   ....[7]....
        /*0048*/ 	.word	0xffffffff


	//   ....[8]....
        /*004c*/ 	.word	0xffffffff


	//   ....[9]....
        /*0050*/ 	.word	0xffffffff


	//----- nvinfo : EIATTR_COOP_GROUP_INSTR_OFFSETS
	.align		4
.L_1571:
        /*0054*/ 	.byte	0x04, 0x28
        /*0056*/ 	.short	(.L_1573 - .L_1572)


	//   ....[0]....
.L_1572:
        /*0058*/ 	.word	0x000014b0


	//   ....[1]....
        /*005c*/ 	.word	0x00001560


	//   ....[2]....
        /*0060*/ 	.word	0x00001570


	//   ....[3]....
        /*0064*/ 	.word	0x00001590


	//   ....[4]....
        /*0068*/ 	.word	0x000015b0


	//   ....[5]....
        /*006c*/ 	.word	0x000015d0


	//   ....[6]....
        /*0070*/ 	.word	0x000015f0


	//   ....[7]....
        /*0074*/ 	.word	0x00001620


	//   ....[8]....
        /*0078*/ 	.word	0x00001660


	//   ....[9]....
        /*007c*/ 	.word	0x00001680


	//----- nvinfo : EIATTR_VRC_CTA_INIT_COUNT
	.align		4
.L_1573:
        /*0080*/ 	.byte	0x02, 0x4a
	.zero		1
	.zero		1


	//----- nvinfo : EIATTR_EXIT_INSTR_OFFSETS
	.align		4
        /*0084*/ 	.byte	0x04, 0x1c
        /*0086*/ 	.short	(.L_1575 - .L_1574)


	//   ....[0]....
.L_1574:
        /*0088*/ 	.word	0x00008520


	//----- nvinfo : EIATTR_MAX_THREADS
	.align		4
.L_1575:
        /*008c*/ 	.byte	0x04, 0x05
        /*008e*/ 	.short	(.L_1577 - .L_1576)
.L_1576:
        /*0090*/ 	.word	0x00000080
        /*0094*/ 	.word	0x00000001
        /*0098*/ 	.word	0x00000001


	//----- nvinfo : EIATTR_CRS_STACK_SIZE
	.align		4
.L_1577:
        /*009c*/ 	.byte	0x04, 0x1e
        /*009e*/ 	.short	(.L_1579 - .L_1578)
.L_1578:
        /*00a0*/ 	.word	0x00000000


	//----- nvinfo : EIATTR_CBANK_PARAM_SIZE
	.align		4
.L_1579:
        /*00a4*/ 	.byte	0x03, 0x19
        /*00a6*/ 	.short	0x0128


	//----- nvinfo : EIATTR_PARAM_CBANK
	.align		4
        /*00a8*/ 	.byte	0x04, 0x0a
        /*00aa*/ 	.short	(.L_1581 - .L_1580)
	.align		4
.L_1580:
        /*00ac*/ 	.word	index@(.nv.constant0._ZN10layer_norm31ln_parallel_residual_bwd_kernelINS_13Kernel_traitsI13__nv_bfloat16S2_fS2_fjLj2560ELj1ELj1ELj4ELj8ENS_18Kernel_traits_baseILj2560ES2_S2_fS2_fjLj128EEEEELb1ELb1ELb1EEEvNS_9BwdParamsE)
        /*00b0*/ 	.short	0x0380
        /*00b2*/ 	.short	0x0128


	//----- nvinfo : EIATTR_SW_WAR
	.align		4
.L_1581:
        /*00b4*/ 	.byte	0x04, 0x36
        /*00b6*/ 	.short	(.L_1583 - .L_1582)
.L_1582:
        /*00b8*/ 	.word	0x00000008
.L_1583:


//--------------------- .nv.info._ZN10layer_norm31ln_parallel_residual_bwd_kernelINS_13Kernel_traitsIf13__nv_bfloat16fS2_fjLj2560ELj1ELj1ELj4ELj8ENS_18Kernel_traits_baseILj2560EfS2_fS2_fjLj128EEEEELb0ELb0ELb0EEEvNS_9BwdParamsE --------------------------
	.section	.nv.info._ZN10layer_norm31ln_parallel_residual_bwd_kernelINS_13Kernel_traitsIf13__nv_bfloat16fS2_fjLj2560ELj1ELj1ELj4ELj8ENS_18Kernel_traits_baseILj2560EfS2_fS2_fjLj128EEEEELb0ELb0ELb0EEEvNS_9BwdParamsE,"",@"SHT_CUDA_INFO"
	.sectionflags	@""
	.align	4


	//----- nvinfo : EIATTR_CUDA_API_VERSION
	.align		4
        /*0000*/ 	.byte	0x04, 0x37
        /*0002*/ 	.short	(.L_1585 - .L_1584)
.L_1584:
        /*0004*/ 	.word	0x00000082


	//----- nvinfo : EIATTR_KPARAM_INFO
	.align		4
.L_1585:
        /*0008*/ 	.byte	0x04, 0x17
        /*000a*/ 	.short	(.L_1587 - .L_1586)
.L_1586:
        /*000c*/ 	.word	0x00000000
        /*0010*/ 	.short	0x0000
        /*0012*/ 	.short	0x0000
        /*0014*/ 	.byte	0x00, 0xf0, 0xa1, 0x04


	//----- nvinfo : EIATTR_SPARSE_MMA_MASK
	.align		4
.L_1587:
        /*0018*/ 	.byte	0x03, 0x50
        /*001a*/ 	.short	0x0000


	//----- nvinfo : EIATTR_MAXREG_COUNT
	.align		4
        /*001c*/ 	.byte	0x03, 0x1b
        /*001e*/ 	.short	0x00ff


	//----- nvinfo : EIATTR_NUM_BARRIERS
	.align		4
        /*0020*/ 	.byte	0x02, 0x4c
        /*0022*/ 	.byte	0x01
	.zero		1


	//----- nvinfo : EIATTR_MERCURY_ISA_VERSION
	.align		4
        /*0024*/ 	.byte	0x03, 0x5f
        /*0026*/ 	.short	0x0101


	//----- nvinfo : EIATTR_COOP_GROUP_MASK_REGIDS
	.align		4
        /*0028*/ 	.byte	0x04, 0x29
        /*002a*/ 	.short	(.L_1589 - .L_1588)


	//   ....[0]....
.L_1588:
        /*002c*/ 	.word	0xffffffff


	//   ....[1]....
        /*0030*/ 	.word	0xffffffff


	//   ....[2]....
        /*0034*/ 	.word	0xffffffff


	//   ....[3]....
        /*0038*/ 	.word	0xffffffff


	//   ....[4]....
        /*003c*/ 	.word	0xffffffff


	//   ....[5]....
        /*0040*/ 	.word	0xffffffff


	//   ....[6]....
        /*0044*/ 	.word	0xffffffff


	//   ....[7]....
        /*0048*/ 	.word	0xffffffff


	//   ....[8]....
        /*004c*/ 	.word	0xffffffff


	//   ....[9]....
        /*0050*/ 	.word	0xffffffff


	//----- nvinfo : EIATTR_COOP_GROUP_INSTR_OFFSETS
	.align		4
.L_1589:
        /*0054*/ 	.byte	0x04, 0x28
        /*0056*/ 	.short	(.L_1591 - .L_1590)


	//   ....[0]....
.L_1590:
        /*0058*/ 	.word	0x00002140


	//   ....[1]....
        /*005c*/ 	.word	0x00002160


	//   ....[2]....
        /*0060*/ 	.word	0x000021a0


	//   ....[3]....
        /*0064*/ 	.word	0x000021b0


	//   ....[4]....
        /*0068*/ 	.word	0x000021f0


	//   ....[5]....
        /*006c*/ 	.word	0x00002200


	//   ....[6]....
        /*0070*/ 	.word	0x00002230


	//   ....[7]....
        /*0074*/ 	.word	0x00002240


	//   ....[8]....
        /*0078*/ 	.word	0x00002270


	//   ....[9]....
        /*007c*/ 	.word	0x00002280


	//----- nvinfo : EIATTR_VRC_CTA_INIT_COUNT
	.align		4
.L_1591:
        /*0080*/ 	.byte	0x02, 0x4a
	.zero		1
	.zero		1


	//----- nvinfo : EIATTR_EXIT_INSTR_OFFSETS
	.align		4
        /*0084*/ 	.byte	0x04, 0x1c
        /*0086*/ 	.short	(.L_1593 - .L_1592)


	//   ....[0]....
.L_1592:
        /*0088*/ 	.word	0x00006a10


	//   ....[1]....
        /*008c*/ 	.word	0x00006ae0


	//----- nvinfo : EIATTR_MAX_THREADS
	.align		4
.L_1593:
        /*0090*/ 	.byte	0x04, 0x05
        /*0092*/ 	.short	(.L_1595 - .L_1594)
.L_1594:
        /*0094*/ 	.word	0x00000080
        /*0098*/ 	.word	0x00000001
        /*009c*/ 	.word	0x00000001


	//----- nvinfo : EIATTR_CRS_STACK_SIZE
	.align		4
.L_1595:
        /*00a0*/ 	.byte	0x04, 0x1e
        /*00a2*/ 	.short	(.L_1597 - .L_1596)
.L_1596:
        /*00a4*/ 	.word	0x00000000


	//----- nvinfo : EIATTR_CBANK_PARAM_SIZE
	.align		4
.L_1597:
        /*00a8*/ 	.byte	0x03, 0x19
        /*00aa*/ 	.short	0x0128


	//----- nvinfo : EIATTR_PARAM_CBANK
	.align		4
        /*00ac*/ 	.byte	0x04, 0x0a
        /*00ae*/ 	.short	(.L_1599 - .L_1598)
	.align		4
.L_1598:
        /*00b0*/ 	.word	index@(.nv.constant0._ZN10layer_norm31ln_parallel_residual_bwd_kernelINS_13Kernel_traitsIf13__nv_bfloat16fS2_fjLj2560ELj1ELj1ELj4ELj8ENS_18Kernel_traits_baseILj2560EfS2_fS2_fjLj128EEEEELb0ELb0ELb0EEEvNS_9BwdParamsE)
        /*00b4*/ 	.short	0x0380
        /*00b6*/ 	.short	0x0128


	//----- nvinfo : EIATTR_SW_WAR
	.align		4
.L_1599:
        /*00b8*/ 	.byte	0x04, 0x36
        /*00ba*/ 	.short	(.L_1601 - .L_1600)
.L_1600:
        /*00bc*/ 	.word	0x00000008
.L_1601:


//--------------------- .nv.info._ZN10layer_norm31ln_parallel_residual_bwd_kernelINS_13Kernel_traitsIf13__nv_bfloat16fS2_fjLj2560ELj1ELj1ELj4ELj8ENS_18Kernel_traits_baseILj2560EfS2_fS2_fjLj128EEEEELb0ELb0ELb1EEEvNS_9BwdParamsE --------------------------
	.section	.nv.info._ZN10layer_norm31ln_parallel_residual_bwd_kernelINS_13Kernel_traitsIf13__nv_bfloat16fS2_fjLj2560ELj1ELj1ELj4ELj8ENS_18Kernel_traits_baseILj2560EfS2_fS2_fjLj128EEEEELb0ELb0ELb1EEEvNS_9BwdParamsE,"",@"SHT_CUDA_INFO"
	.sectionflags	@""
	.align	4


	//----- nvinfo : EIATTR_CUDA_API_VERSION
	.align		4
        /*0000*/ 	.byte	0x04, 0x37
        /*0002*/ 	.short	(.L_1603 - .L_1602)
.L_1602:
        /*0004*/ 	.word	0x00000082


	//----- nvinfo : EIATTR_KPARAM_INFO
	.align		4
.L_1603:
        /*0008*/ 	.byte	0x04, 0x17
        /*000a*/ 	.short	(.L_1605 - .L_1604)
.L_1604:
        /*000c*/ 	.word	0x00000000
        /*0010*/ 	.short	0x0000
        /*0012*/ 	.short	0x0000
        /*0014*/ 	.byte	0x00, 0xf0, 0xa1, 0x04


	//----- nvinfo : EIATTR_SPARSE_MMA_MASK
	.align		4
.L_1605:
        /*0018*/ 	.byte	0x03, 0x50
        /*001a*/ 	.short	0x0000


	//----- nvinfo : EIATTR_MAXREG_COUNT
	.align		4
        /*001c*/ 	.byte	0x03, 0x1b
        /*001e*/ 	.short	0x00ff


	//----- nvinfo : EIATTR_NUM_BARRIERS
	.align		4
        /*0020*/ 	.byte	0x02, 0x4c
        /*0022*/ 	.byte	0x01
	.zero		1


	//----- nvinfo : EIATTR_MERCURY_ISA_VERSION
	.align		4
        /*0024*/ 	.byte	0x03, 0x5f
        /*0026*/ 	.short	0x0101


	//----- nvinfo : EIATTR_COOP_GROUP_MASK_REGIDS
	.align		4
        /*0028*/ 	.byte	0x04, 0x29
        /*002a*/ 	.short	(.L_1607 - .L_1606)


	//   ....[0]....
.L_1606:
        /*002c*/ 	.word	0xffffffff


	//   ....[1]....
        /*0030*/ 	.word	0xffffffff


	//   ....[2]....
        /*0034*/ 	.word	0xffffffff


	//   ....[3]....
        /*0038*/ 	.word	0xffffffff


	//   ....[4]....
        /*003c*/ 	.word	0xffffffff


	//   ....[5]....
        /*0040*/ 	.word	0xffffffff


	//   ....[6]....
        /*0044*/ 	.word	0xffffffff


	//   ....[7]....
        /*0048*/ 	.word	0xffffffff


	//   ....[8]....
        /*004c*/ 	.word	0xffffffff


	//   ....[9]....
        /*0050*/ 	.word	0xffffffff


	//----- nvinfo : EIATTR_COOP_GROUP_INSTR_OFFSETS
	.align		4
.L_1607:
        /*0054*/ 	.byte	0x04, 0x28
        /*0056*/ 	.short	(.L_1609 - .L_1608)


	//   ....[0]....
.L_1608:
        /*0058*/ 	.word	0x00001780


	//   ....[1]....
        /*005c*/ 	.word	0x00001790


	//   ....[2]....
        /*0060*/ 	.word	0x000017c0


	//   ....[3]....
        /*0064*/ 	.word	0x000017d0


	//   ....[4]....
        /*0068*/ 	.word	0x00001800


	//   ....[5]....
        /*006c*/ 	.word	0x00001810


	//   ....[6]....
        /*0070*/ 	.word	0x00001840


	//   ....[7]....
        /*0074*/ 	.word	0x00001850


	//   ....[8]....
        /*0078*/ 	.word	0x00001890


	//   ....[9]....
        /*007c*/ 	.word	0x000018a0


	//----- nvinfo : EIATTR_VRC_CTA_INIT_COUNT
	.align		4
.L_1609:
        /*0080*/ 	.byte	0x02, 0x4a
	.zero		1
	.zero		1


	//----- nvinfo : EIATTR_EXIT_INSTR_OFFSETS
	.align		4
        /*0084*/ 	.byte	0x04, 0x1c
        /*0086*/ 	.short	(.L_1611 - .L_1610)


	//   ....[0]....
.L_1610:
        /*0088*/ 	.word	0x00006270


	//----- nvinfo : EIATTR_MAX_THREADS
	.align		4
.L_1611:
        /*008c*/ 	.byte	0x04, 0x05
        /*008e*/ 	.short	(.L_1613 - .L_1612)
.L_1612:
        /*0090*/ 	.word	0x00000080
        /*0094*/ 	.word	0x00000001
        /*0098*/ 	.word	0x00000001


	//----- nvinfo : EIATTR_CRS_STACK_SIZE
	.align		4
.L_1613:
        /*009c*/ 	.byte	0x04, 0x1e
        /*009e*/ 	.short	(.L_1615 - .L_1614)
.L_1614:
        /*00a0*/ 	.word	0x00000000


	//----- nvinfo : EIATTR_CBANK_PARAM_SIZE
	.align		4
.L_1615:
        /*00a4*/ 	.byte	0x03, 0x19
        /*00a6*/ 	.short	0x0128


	//----- nvinfo : EIATTR_PARAM_CBANK
	.align		4
        /*00a8*/ 	.byte	0x04, 0x0a
        /*00aa*/ 	.short	(.L_1617 - .L_1616)
	.align		4
.L_1616:
        /*00ac*/ 	.word	index@(.nv.constant0._ZN10layer_norm31ln_parallel_residual_bwd_kernelINS_13Kernel_traitsIf13__nv_bfloat16fS2_fjLj2560ELj1ELj1ELj4ELj8ENS_18Kernel_traits_baseILj2560EfS2_fS2_fjLj128EEEEELb0ELb0ELb1EEEvNS_9BwdParamsE)
        /*00b0*/ 	.short	0x0380
        /*00b2*/ 	.short	0x0128


	//----- nvinfo : EIATTR_SW_WAR
	.align		4
.L_1617:
        /*00b4*/ 	.byte	0x04, 0x36
        /*00b6*/ 	.short	(.L_1619 - .L_1618)
.L_1618:
        /*00b8*/ 	.word	0x00000008
.L_1619:


//--------------------- .nv.info._ZN10layer_norm31ln_parallel_residual_bwd_kernelINS_13Kernel_traitsIf13__nv_bfloat16fS2_fjLj2560ELj1ELj1ELj4ELj8ENS_18Kernel_traits_baseILj2560EfS2_fS2_fjLj128EEEEELb0ELb1ELb0EEEvNS_9BwdParamsE --------------------------
	.section	.nv.info._ZN10layer_norm31ln_parallel_residual_bwd_kernelINS_13Kernel_traitsIf13__nv_bfloat16fS2_fjLj2560ELj1ELj1ELj4ELj8ENS_18Kernel_traits_baseILj2560EfS2_fS2_fjLj128EEEEELb0ELb1ELb0EEEvNS_9BwdParamsE,"",@"SHT_CUDA_INFO"
	.sectionflags	@""
	.align	4


	//----- nvinfo : EIATTR_CUDA_API_VERSION
	.align		4
        /*0000*/ 	.byte	0x04, 0x37
        /*0002*/ 	.short	(.L_1621 - .L_1620)
.L_1620:
        /*0004*/ 	.word	0x00000082


	//----- nvinfo : EIATTR_KPARAM_INFO
	.align		4
.L_1621:
        /*0008*/ 	.byte	0x04, 0x17
        /*000a*/ 	.short	(.L_1623 - .L_1622)
.L_1622:
        /*000c*/ 	.word	0x00000000
        /*0010*/ 	.short	0x0000
        /*0012*/ 	.short	0x0000
        /*0014*/ 	.byte	0x00, 0xf0, 0xa1, 0x04


	//----- nvinfo : EIATTR_SPARSE_MMA_MASK
	.align		4
.L_1623:
        /*0018*/ 	.byte	0x03, 0x50
        /*001a*/ 	.short	0x0000


	//----- nvinfo : EIATTR_MAXREG_COUNT
	.align		4
        /*001c*/ 	.byte	0x03, 0x1b
        /*001e*/ 	.short	0x00ff


	//----- nvinfo : EIATTR_NUM_BARRIERS
	.align		4
        /*0020*/ 	.byte	0x02, 0x4c
        /*0022*/ 	.byte	0x01
	.zero		1


	//----- nvinfo : EIATTR_MERCURY_ISA_VERSION
	.align		4
        /*0024*/ 	.byte	0x03, 0x5f
        /*0026*/ 	.short	0x0101


	//----- nvinfo : EIATTR_COOP_GROUP_MASK_REGIDS
	.align		4
        /*0028*/ 	.byte	0x04, 0x29
        /*002a*/ 	.short	(.L_1625 - .L_1624)


	//   ....[0]....
.L_1624:
        /*002c*/ 	.word	0xffffffff


	//   ....[1]....
        /*0030*/ 	.word	0xffffffff


	//   ....[2]....
        /*0034*/ 	.word	0xffffffff


	//   ....[3]....
        /*0038*/ 	.word	0xffffffff


	//   ....[4]....
        /*003c*/ 	.word	0xffffffff


	//   ....[5]....
        /*0040*/ 	.word	0xffffffff


	//   ....[6]....
        /*0044*/ 	.word	0xffffffff


	//   ....[7]....
        /*0048*/ 	.word	0xffffffff


	//   ....[8]....
        /*004c*/ 	.word	0xffffffff


	//   ....[9]....
        /*0050*/ 	.word	0xffffffff


	//----- nvinfo : EIATTR_COOP_GROUP_INSTR_OFFSETS
	.align		4
.L_1625:
        /*0054*/ 	.byte	0x04, 0x28
        /*0056*/ 	.short	(.L_1627 - .L_1626)


	//   ....[0]....
.L_1626:
        /*0058*/ 	.word	0x000016a0


	//   ....[1]....
        /*005c*/ 	.word	0x000016d0


	//   ....[2]....
        /*0060*/ 	.word	0x00001700


	//   ....[3]....
        /*0064*/ 	.word	0x00001710


	//   ....[4]....
        /*0068*/ 	.word	0x00001740


	//   ....[5]....
        /*006c*/ 	.word	0x00001750


	//   ....[6]....
        /*0070*/ 	.word	0x00001780


	//   ....[7]....
        /*0074*/ 	.word	0x00001790


	//   ....[8]....
        /*0078*/ 	.word	0x000017c0


	//   ....[9]....
        /*007c*/ 	.word	0x000017d0


	//----- nvinfo : EIATTR_VRC_CTA_INIT_COUNT
	.align		4
.L_1627:
        /*0080*/ 	.byte	0x02, 0x4a
	.zero		1
	.zero		1


	//----- nvinfo : EIATTR_EXIT_INSTR_OFFSETS
	.align		4
        /*0084*/ 	.byte	0x04, 0x1c
        /*0086*/ 	.short	(.L_1629 - .L_1628)


	//   ....[0]....
.L_1628:
        /*0088*/ 	.word	0x00005cf0


	//   ....[1]....
        /*008c*/ 	.word	0x00005d70


	//----- nvinfo : EIATTR_MAX_THREADS
	.align		4
.L_1629:
        /*0090*/ 	.byte	0x04, 0x05
        /*0092*/ 	.short	(.L_1631 - .L_1630)
.L_1630:
        /*0094*/ 	.word	0x00000080
        /*0098*/ 	.word	0x00000001
        /*009c*/ 	.word	0x00000001


	//----- nvinfo : EIATTR_CRS_STACK_SIZE
	.align		4
.L_1631:
        /*00a0*/ 	.byte	0x04, 0x1e
        /*00a2*/ 	.short	(.L_1633 - .L_1632)
.L_1632:
        /*00a4*/ 	.word	0x00000000


	//----- nvinfo : EIATTR_CBANK_PARAM_SIZE
	.align		4
.L_1633:
        /*00a8*/ 	.byte	0x03, 0x19
        /*00aa*/ 	.short	0x0128


	//----- nvinfo : EIATTR_PARAM_CBANK
	.align		4
        /*00ac*/ 	.byte	0x04, 0x0a
        /*00ae*/ 	.short	(.L_1635 - .L_1634)
	.align		4
.L_1634:
        /*00b0*/ 	.word	index@(.nv.constant0._ZN10layer_norm31ln_parallel_residual_bwd_kernelINS_13Kernel_traitsIf13__nv_bfloat16fS2_fjLj2560ELj1ELj1ELj4ELj8ENS_18Kernel_traits_baseILj2560EfS2_fS2_fjLj128EEEEELb0ELb1ELb0EEEvNS_9BwdParamsE)
        /*00b4*/ 	.short	0x0380
        /*00b6*/ 	.short	0x0128


	//----- nvinfo : EIATTR_SW_WAR
	.align		4
.L_1635:
        /*00b8*/ 	.byte	0x04, 0x36
        /*00ba*/ 	.short	(.L_1637 - .L_1636)
.L_1636:
        /*00bc*/ 	.word	0x00000008
.L_1637:


//--------------------- .nv.info._ZN10layer_norm31ln_parallel_residual_bwd_kernelINS_13Kernel_traitsIf13__nv_bfloat16fS2_fjLj2560ELj1ELj1ELj4ELj8ENS_18Kernel_traits_baseILj2560EfS2_fS2_fjLj128EEEEELb0ELb1ELb1EEEvNS_9BwdParamsE --------------------------
	.section	.nv.info._ZN10layer_norm31ln_parallel_residual_bwd_kernelINS_13Kernel_traitsIf13__nv_bfloat16fS2_fjLj2560ELj1ELj1ELj4ELj8ENS_18Kernel_traits_baseILj2560EfS2_fS2_fjLj128EEEEELb0ELb1ELb1EEEvNS_9BwdParamsE,"",@"SHT_CUDA_INFO"
	.sectionflags	@""
	.align	4


	//----- nvinfo : EIATTR_CUDA_API_VERSION
	.align		4
        /*0000*/ 	.byte	0x04, 0x37
        /*0002*/ 	.short	(.L_1639 - .L_1638)
.L_1638:
        /*0004*/ 	.word	0x00000082


	//----- nvinfo : EIATTR_KPARAM_INFO
	.align		4
.L_1639:
        /*0008*/ 	.byte	0x04, 0x17
        /*000a*/ 	.short	(.L_1641 - .L_1640)
.L_1640:
        /*000c*/ 	.word	0x00000000
        /*0010*/ 	.short	0x0000
        /*0012*/ 	.short	0x0000
        /*0014*/ 	.byte	0x00, 0xf0, 0xa1, 0x04


	//----- nvinfo : EIATTR_SPARSE_MMA_MASK
	.align		4
.L_1641:
        /*0018*/ 	.byte	0x03, 0x50
        /*001a*/ 	.short	0x0000


	//----- nvinfo : EIATTR_MAXREG_COUNT
	.align		4
        /*001c*/ 	.byte	0x03, 0x1b
        /*001e*/ 	.short	0x00ff


	//----- nvinfo : EIATTR_NUM_BARRIERS
	.align		4
        /*0020*/ 	.byte	0x02, 0x4c
        /*0022*/ 	.byte	0x01
	.zero		1


	//----- nvinfo : EIATTR_MERCURY_ISA_VERSION
	.align		4
        /*0024*/ 	.byte	0x03, 0x5f
        /*0026*/ 	.short	0x0101


	//----- nvinfo : EIATTR_COOP_GROUP_MASK_REGIDS
	.align		4
        /*0028*/ 	.byte	0x04, 0x29
        /*002a*/ 	.short	(.L_1643 - .L_1642)


	//   ....[0]....
.L_1642:
        /*002c*/ 	.word	0xffffffff


	//   ....[1]....
        /*0030*/ 	.word	0xffffffff


	//   ....[2]....
        /*0034*/ 	.word	0xffffffff


	//   ....[3]....
        /*0038*/ 	.word	0xffffffff


	//   ....[4]....
        /*003c*/ 	.word	0xffffffff


	//   ....[5]....
        /*0040*/ 	.word	0xffffffff


	//   ....[6]....
        /*0044*/ 	.word	0xffffffff


	//   ....[7]....
        /*0048*/ 	.word	0xffffffff


	//   ....[8]....
        /*004c*/ 	.word	0xffffffff


	//   ....[9]....
        /*0050*/ 	.word	0xffffffff


	//----- nvinfo : EIATTR_COOP_GROUP_INSTR_OFFSETS
	.align		4
.L_1643:
        /*0054*/ 	.byte	0x04, 0x28
        /*0056*/ 	.short	(.L_1645 - .L_1644)


	//   ....[0]....
.L_1644:
        /*0058*/ 	.word	0x00000fa0


	//   ....[1]....
        /*005c*/ 	.word	0x00001060


	//   ....[2]....
        /*0060*/ 	.word	0x00001070


	//   ....[3]....
        /*0064*/ 	.word	0x000010a0


	//   ....[4]....
        /*0068*/ 	.word	0x000010b0


	//   ....[5]....
        /*006c*/ 	.word	0x000010e0


	//   ....[6]....
        /*0070*/ 	.word	0x000010f0


	//   ....[7]....
        /*0074*/ 	.word	0x00001120


	//   ....[8]....
        /*0078*/ 	.word	0x00001130


	//   ....[9]....
        /*007c*/ 	.word	0x00001170


	//----- nvinfo : EIATTR_VRC_CTA_INIT_COUNT
	.align		4
.L_1645:
        /*0080*/ 	.byte	0x02, 0x4a
	.zero		1
	.zero		1


	//----- nvinfo : EIATTR_EXIT_INSTR_OFFSETS
	.align		4
        /*0084*/ 	.byte	0x04, 0x1c
        /*0086*/ 	.short	(.L_1647 - .L_1646)


	//   ....[0]....
.L_1646:
        /*0088*/ 	.word	0x00005520


	//----- nvinfo : EIATTR_MAX_THREADS
	.align		4
.L_1647:
        /*008c*/ 	.byte	0x04, 0x05
        /*008e*/ 	.short	(.L_1649 - .L_1648)
.L_1648:
        /*0090*/ 	.word	0x00000080
        /*0094*/ 	.word	0x00000001
        /*0098*/ 	.word	0x00000001


	//----- nvinfo : EIATTR_CRS_STACK_SIZE
	.align		4
.L_1649:
        /*009c*/ 	.byte	0x04, 0x1e
        /*009e*/ 	.short	(.L_1651 - .L_1650)
.L_1650:
        /*00a0*/ 	.word	0x00000000


	//----- nvinfo : EIATTR_CBANK_PARAM_SIZE
	.align		4
.L_1651:
        /*00a4*/ 	.byte	0x03, 0x19
        /*00a6*/ 	.short	0x0128


	//----- nvinfo : EIATTR_PARAM_CBANK
	.align		4
        /*00a8*/ 	.byte	0x04, 0x0a
        /*00aa*/ 	.short	(.L_1653 - .L_1652)
	.align		4
.L_1652:
        /*00ac*/ 	.word	index@(.nv.constant0._ZN10layer_norm31ln_parallel_residual_bwd_kernelINS_13Kernel_traitsIf13__nv_bfloat16fS2_fjLj2560ELj1ELj1ELj4ELj8ENS_18Kernel_traits_baseILj2560EfS2_fS2_fjLj128EEEEELb0ELb1ELb1EEEvNS_9BwdParamsE)
        /*00b0*/ 	.short	0x0380
        /*00b2*/ 	.short	0x0128


	//----- nvinfo : EIATTR_SW_WAR
	.align		4
.L_1653:
        /*00b4*/ 	.byte	0x04, 0x36
        /*00b6*/ 	.short	(.L_1655 - .L_1654)
.L_1654:
        /*00b8*/ 	.word	0x00000008
.L_1655:


//--------------------- .nv.info._ZN10layer_norm31ln_parallel_residual_bwd_kernelINS_13Kernel_traitsIf13__nv_bfloat16fS2_fjLj2560ELj1ELj1ELj4ELj8ENS_18Kernel_traits_baseILj2560EfS2_fS2_fjLj128EEEEELb1ELb0ELb0EEEvNS_9BwdParamsE --------------------------
	.section	.nv.info._ZN10layer_norm31ln_parallel_residual_bwd_kernelINS_13Kernel_traitsIf13__nv_bfloat16fS2_fjLj2560ELj1ELj1ELj4ELj8ENS_18Kernel_traits_baseILj2560EfS2_fS2_fjLj128EEEEELb1ELb0ELb0EEEvNS_9BwdParamsE,"",@"SHT_CUDA_INFO"
	.sectionflags	@""
	.align	4


	//----- nvinfo : EIATTR_CUDA_API_VERSION
	.align		4
        /*0000*/ 	.byte	0x04, 0x37
        /*0002*/ 	.short	(.L_1657 - .L_1656)
.L_1656:
        /*0004*/ 	.word	0x00000082


	//----- nvinfo : EIATTR_KPARAM_INFO
	.align		4
.L_1657:
        /*0008*/ 	.byte	0x04, 0x17
        /*000a*/ 	.short	(.L_1659 - .L_1658)
.L_1658:
        /*000c*/ 	.word	0x00000000
        /*0010*/ 	.short	0x0000
        /*0012*/ 	.short	0x0000
        /*0014*/ 	.byte	0x00, 0xf0, 0xa1, 0x04


	//----- nvinfo : EIATTR_SPARSE_MMA_MASK
	.align		4
.L_1659:
        /*0018*/ 	.byte	0x03, 0x50
        /*001a*/ 	.short	0x0000


	//----- nvinfo : EIATTR_MAXREG_COUNT
	.align		4
        /*001c*/ 	.byte	0x03, 0x1b
        /*001e*/ 	.short	0x00ff


	//----- nvinfo : EIATTR_NUM_BARRIERS
	.align		4
        /*0020*/ 	.byte	0x02, 0x4c
        /*0022*/ 	.byte	0x01
	.zero		1


	//----- nvinfo : EIATTR_MERCURY_ISA_VERSION
	.align		4
        /*0024*/ 	.byte	0x03, 0x5f
        /*0026*/ 	.short	0x0101


	//----- nvinfo : EIATTR_COOP_GROUP_MASK_REGIDS
	.align		4
        /*0028*/ 	.byte	0x04, 0x29
        /*002a*/ 	.short	(.L_1661 - .L_1660)


	//   ....[0]....
.L_1660:
        /*002c*/ 	.word	0xffffffff


	//   ....[1]....
        /*0030*/ 	.word	0xffffffff


	//   ....[2]....
        /*0034*/ 	.word	0xffffffff


	//   ....[3]....
        /*0038*/ 	.word	0xffffffff


	//   ....[4]....
        /*003c*/ 	.word	0xffffffff


	//   ....[5]....
        /*0040*/ 	.word	0xffffffff


	//   ....[6]....
        /*0044*/ 	.word	0xffffffff


	//   ....[7]....
        /*0048*/ 	.word	0xffffffff


	//   ....[8]....
        /*004c*/ 	.word	0xffffffff


	//   ....[9]....
        /*0050*/ 	.word	0xffffffff


	//----- nvinfo : EIATTR_COOP_GROUP_INSTR_OFFSETS
	.align		4
.L_1661:
        /*0054*/ 	.byte	0x04, 0x28
        /*0056*/ 	.short	(.L_1663 - .L_1662)


	//   ....[0]....
.L_1662:
        /*0058*/ 	.word	0x000023d0


	//   ....[1]....
        /*005c*/ 	.word	0x000023f0


	//   ....[2]....
        /*0060*/ 	.word	0x00002420


	//   ....[3]....
        /*0064*/ 	.word	0x00002430


	//   ....[4]....
        /*0068*/ 	.word	0x00002470


	//   ....[5]....
        /*006c*/ 	.word	0x00002480


	//   ....[6]....
        /*0070*/ 	.word	0x000024c0


	//   ....[7]....
        /*0074*/ 	.word	0x000024d0


	//   ....[8]....
        /*0078*/ 	.word	0x00002500


	//   ....[9]....
        /*007c*/ 	.word	0x00002510


	//----- nvinfo : EIATTR_VRC_CTA_INIT_COUNT
	.align		4
.L_1663:
        /*0080*/ 	.byte	0x02, 0x4a
	.zero		1
	.zero		1


	//----- nvinfo : EIATTR_EXIT_INSTR_OFFSETS
	.align		4
        /*0084*/ 	.byte	0x04, 0x1c
        /*0086*/ 	.short	(.L_1665 - .L_1664)


	//   ....[0]....
.L_1664:
        /*0088*/ 	.word	0x00009810


	//   ....[1]....
        /*008c*/ 	.word	0x000098e0


	//----- nvinfo : EIATTR_MAX_THREADS
	.align		4
.L_1665:
        /*0090*/ 	.byte	0x04, 0x05
        /*0092*/ 	.short	(.L_1667 - .L_1666)
.L_1666:
        /*0094*/ 	.word	0x00000080
        /*0098*/ 	.word	0x00000001
        /*009c*/ 	.word	0x00000001


	//----- nvinfo : EIATTR_CRS_STACK_SIZE
	.align		4
.L_1667:
        /*00a0*/ 	.byte	0x04, 0x1e
        /*00a2*/ 	.short	(.L_1669 - .L_1668)
.L_1668:
        /*00a4*/ 	.word	0x00000000


	//----- nvinfo : EIATTR_CBANK_PARAM_SIZE
	.align		4
.L_1669:
        /*00a8*/ 	.byte	0x03, 0x19
        /*00aa*/ 	.short	0x0128


	//----- nvinfo : EIATTR_PARAM_CBANK
	.align		4
        /*00ac*/ 	.byte	0x04, 0x0a
        /*00ae*/ 	.short	(.L_1671 - .L_1670)
	.align		4
.L_1670:
        /*00b0*/ 	.word	index@(.nv.constant0._ZN10layer_norm31ln_parallel_residual_bwd_kernelINS_13Kernel_traitsIf13__nv_bfloat16fS2_fjLj2560ELj1ELj1ELj4ELj8ENS_18Kernel_traits_baseILj2560EfS2_fS2_fjLj128EEEEELb1ELb0ELb0EEEvNS_9BwdParamsE)
        /*00b4*/ 	.short	0x0380
        /*00b6*/ 	.short	0x0128


	//----- nvinfo : EIATTR_SW_WAR
	.align		4
.L_1671:
        /*00b8*/ 	.byte	0x04, 0x36
        /*00ba*/ 	.short	(.L_1673 - .L_1672)
.L_1672:
        /*00bc*/ 	.word	0x00000008
.L_1673:


//--------------------- .nv.info._ZN10layer_norm31ln_parallel_residual_bwd_kernelINS_13Kernel_traitsIf13__nv_bfloat16fS2_fjLj2560ELj1ELj1ELj4ELj8ENS_18Kernel_traits_baseILj2560EfS2_fS2_fjLj128EEEEELb1ELb0ELb1EEEvNS_9BwdParamsE --------------------------
	.section	.nv.info._ZN10layer_norm31ln_parallel_residual_bwd_kernelINS_13Kernel_traitsIf13__nv_bfloat16fS2_fjLj2560ELj1ELj1ELj4ELj8ENS_18Kernel_traits_baseILj2560EfS2_fS2_fjLj128EEEEELb1ELb0ELb1EEEvNS_9BwdParamsE,"",@"SHT_CUDA_INFO"
	.sectionflags	@""
	.align	4


	//----- nvinfo : EIATTR_CUDA_API_VERSION
	.align		4
        /*0000*/ 	.byte	0x04, 0x37
        /*0002*/ 	.short	(.L_1675 - .L_1674)
.L_1674:
        /*0004*/ 	.word	0x00000082


	//----- nvinfo : EIATTR_KPARAM_INFO
	.align		4
.L_1675:
        /*0008*/ 	.byte	0x04, 0x17
        /*000a*/ 	.short	(.L_1677 - .L_1676)
.L_1676:
        /*000c*/ 	.word	0x00000000
        /*0010*/ 	.short	0x0000
        /*0012*/ 	.short	0x0000
        /*0014*/ 	.byte	0x00, 0xf0, 0xa1, 0x04


	//----- nvinfo : EIATTR_SPARSE_MMA_MASK
	.align		4
.L_1677:
        /*0018*/ 	.byte	0x03, 0x50
        /*001a*/ 	.short	0x0000


	//----- nvinfo : EIATTR_MAXREG_COUNT
	.align		4
        /*001c*/ 	.byte	0x03, 0x1b
        /*001e*/ 	.short	0x00ff


	//----- nvinfo : EIATTR_NUM_BARRIERS
	.align		4
        /*0020*/ 	.byte	0x02, 0x4c
        /*0022*/ 	.byte	0x01
	.zero		1


	//----- nvinfo : EIATTR_MERCURY_ISA_VERSION
	.align		4
        /*0024*/ 	.byte	0x03, 0x5f
        /*0026*/ 	.short	0x0101


	//----- nvinfo : EIATTR_COOP_GROUP_MASK_REGIDS
	.align		4
        /*0028*/ 	.byte	0x04, 0x29
        /*002a*/ 	.short	(.L_1679 - .L_1678)


	//   ....[0]....
.L_1678:
        /*002c*/ 	.word	0xffffffff


	//   ....[1]....
        /*0030*/ 	.word	0xffffffff


	//   ....[2]....
        /*0034*/ 	.word	0xffffffff


	//   ....[3]....
        /*0038*/ 	.word	0xffffffff


	//   ....[4]....
        /*003c*/ 	.word	0xffffffff


	//   ....[5]....
        /*0040*/ 	.word	0xffffffff


	//   ....[6]....
        /*0044*/ 	.word	0xffffffff


	//   ....[7]....
        /*0048*/ 	.word	0xffffffff


	//   ....[8]....
        /*004c*/ 	.word	0xffffffff


	//   ....[9]....
        /*0050*/ 	.word	0xffffffff


	//----- nvinfo : EIATTR_COOP_GROUP_INSTR_OFFSETS
	.align		4
.L_1679:
        /*0054*/ 	.byte	0x04, 0x28
        /*0056*/ 	.short	(.L_1681 - .L_1680)


	//   ....[0]....
.L_1680:
        /*0058*/ 	.word	0x000018d0


	//   ....[1]....
        /*005c*/ 	.word	0x00001960


	//   ....[2]....
        /*0060*/ 	.word	0x00001980


	//   ....[3]....
        /*0064*/ 	.word	0x000019a0


	//   ....[4]....
        /*0068*/ 	.word	0x000019c0


	//   ....[5]....
        /*006c*/ 	.word	0x000019e0


	//   ....[6]....
        /*0070*/ 	.word	0x00001a00


	//   ....[7]....
        /*0074*/ 	.word	0x00001a30


	//   ....[8]....
        /*0078*/ 	.word	0x00001a50


	//   ....[9]....
        /*007c*/ 	.word	0x00001a80


	//----- nvinfo : EIATTR_VRC_CTA_INIT_COUNT
	.align		4
.L_1681:
        /*0080*/ 	.byte	0x02, 0x4a
	.zero		1
	.zero		1


	//----- nvinfo : EIATTR_EXIT_INSTR_OFFSETS
	.align		4
        /*0084*/ 	.byte	0x04, 0x1c
        /*0086*/ 	.short	(.L_1683 - .L_1682)


	//   ....[0]....
.L_1682:
        /*0088*/ 	.word	0x00008ff0


	//----- nvinfo : EIATTR_MAX_THREADS
	.align		4
.L_1683:
        /*008c*/ 	.byte	0x04, 0x05
        /*008e*/ 	.short	(.L_1685 - .L_1684)
.L_1684:
        /*0090*/ 	.word	0x00000080
        /*0094*/ 	.word	0x00000001
        /*0098*/ 	.word	0x00000001


	//----- nvinfo : EIATTR_CRS_STACK_SIZE
	.align		4
.L_1685:
        /*009c*/ 	.byte	0x04, 0x1e
        /*009e*/ 	.short	(.L_1687 - .L_1686)
.L_1686:
        /*00a0*/ 	.word	0x00000000


	//----- nvinfo : EIATTR_CBANK_PARAM_SIZE
	.align		4
.L_1687:
        /*00a4*/ 	.byte	0x03, 0x19
        /*00a6*/ 	.short	0x0128


	//----- nvinfo : EIATTR_PARAM_CBANK
	.align		4
        /*00a8*/ 	.byte	0x04, 0x0a
        /*00aa*/ 	.short	(.L_1689 - .L_1688)
	.align		4
.L_1688:
        /*00ac*/ 	.word	index@(.nv.constant0._ZN10layer_norm31ln_parallel_residual_bwd_kernelINS_13Kernel_traitsIf13__nv_bfloat16fS2_fjLj2560ELj1ELj1ELj4ELj8ENS_18Kernel_traits_baseILj2560EfS2_fS2_fjLj128EEEEELb1ELb0ELb1EEEvNS_9BwdParamsE)
        /*00b0*/ 	.short	0x0380
        /*00b2*/ 	.short	0x0128


	//----- nvinfo : EIATTR_SW_WAR
	.align		4
.L_1689:
        /*00b4*/ 	.byte	0x04, 0x36
        /*00b6*/ 	.short	(.L_1691 - .L_1690)
.L_1690:
        /*00b8*/ 	.word	0x00000008
.L_1691:


//--------------------- .nv.info._ZN10layer_norm22ln_bwd_finalize_kernelINS_22Kernel_traits_finalizeILj2560Ef13__nv_bfloat16fS2_fjLb0ELj1024ELj4ENS_18Kernel_traits_baseILj2560EfS2_fS2_fjLj1024EEEEELb0ELb0EEEvNS_9BwdParamsE --------------------------
	.section	.nv.info._ZN10layer_norm22ln_bwd_finalize_kernelINS_22Kernel_traits_finalizeILj2560Ef13__nv_bfloat16fS2_fjLb0ELj1024ELj4ENS_18Kernel_traits_baseILj2560EfS2_fS2_fjLj1024EEEEELb0ELb0EEEvNS_9BwdParamsE,"",@"SHT_CUDA_INFO"
	.sectionflags	@""
	.align	4


	//----- nvinfo : EIATTR_CUDA_API_VERSION
	.align		4
        /*0000*/ 	.byte	0x04, 0x37
        /*0002*/ 	.short	(.L_1693 - .L_1692)
.L_1692:
        /*0004*/ 	.word	0x00000082


	//----- nvinfo : EIATTR_KPARAM_INFO
	.align		4
.L_1693:
        /*0008*/ 	.byte	0x04, 0x17
        /*000a*/ 	.short	(.L_1695 - .L_1694)
.L_1694:
        /*000c*/ 	.word	0x00000000
        /*0010*/ 	.short	0x0000
        /*0012*/ 	.short	0x0000
        /*0014*/ 	.byte	0x00, 0xf0, 0xa1, 0x04


	//----- nvinfo : EIATTR_SPARSE_MMA_MASK
	.align		4
.L_1695:
        /*0018*/ 	.byte	0x03, 0x50
        /*001a*/ 	.short	0x0000


	//----- nvinfo : EIATTR_MAXREG_COUNT
	.align		4
        /*001c*/ 	.byte	0x03, 0x1b
        /*001e*/ 	.short	0x0040


	//----- nvinfo : EIATTR_NUM_BARRIERS
	.align		4
        /*0020*/ 	.byte	0x02, 0x4c
        /*0022*/ 	.byte	0x01
	.zero		1


	//----- nvinfo : EIATTR_MERCURY_ISA_VERSION
	.align		4
        /*0024*/ 	.byte	0x03, 0x5f
        /*0026*/ 	.short	0x0101


	//----- nvinfo : EIATTR_COOP_GROUP_MASK_REGIDS
	.align		4
        /*0028*/ 	.byte	0x04, 0x29
        /*002a*/ 	.short	(.L_1697 - .L_1696)


	//   ....[0]....
.L_1696:
        /*002c*/ 	.word	0xffffffff


	//   ....[1]....
        /*0030*/ 	.word	0xffffffff


	//   ....[2]....
        /*0034*/ 	.word	0xffffffff


	//   ....[3]....
        /*0038*/ 	.word	0xffffffff


	//   ....[4]....
        /*003c*/ 	.word	0xffffffff


	//   ....[5]....
        /*0040*/ 	.word	0xffffffff


	//   ....[6]....
        /*0044*/ 	.word	0xffffffff


	//   ....[7]....
        /*0048*/ 	.word	0xffffffff


	//   ....[8]....
        /*004c*/ 	.word	0xffffffff


	//   ....[9]....
        /*0050*/ 	.word	0xffffffff


	//----- nvinfo : EIATTR_COOP_GROUP_INSTR_OFFSETS
	.align		4
.L_1697:
        /*0054*/ 	.byte	0x04, 0x28
        /*0056*/ 	.short	(.L_1699 - .L_1698)


	//   ....[0]....
.L_1698:
        /*0058*/ 	.word	0x00001550


	//   ....[1]....
        /*005c*/ 	.word	0x00001560


	//   ....[2]....
        /*0060*/ 	.word	0x00001590


	//   ....[3]....
        /*0064*/ 	.word	0x000015a0


	//   ....[4]....
        /*0068*/ 	.word	0x000015d0


	//   ....[5]....
        /*006c*/ 	.word	0x000015e0


	//   ....[6]....
        /*0070*/ 	.word	0x00001610


	//   ....[7]....
        /*0074*/ 	.word	0x00001630


	//   ....[8]....
        /*0078*/ 	.word	0x00001680


	//   ....[9]....
        /*007c*/ 	.word	0x00001690


	//----- nvinfo : EIATTR_VRC_CTA_INIT_COUNT
	.align		4
.L_1699:
        /*0080*/ 	.byte	0x02, 0x4a
	.zero		1
	.zero		1


	//----- nvinfo : EIATTR_EXIT_INSTR_OFFSETS
	.align		4
        /*0084*/ 	.byte	0x04, 0x1c
        /*0086*/ 	.short	(.L_1701 - .L_1700)


	//   ....[0]....
.L_1700:
        /*0088*/ 	.word	0x00000060


	//   ....[1]....
        /*008c*/ 	.word	0x000016f0


	//   ....[2]....
        /*0090*/ 	.word	0x00001720


	//   ....[3]....
        /*0094*/ 	.word	0x000017c0


	//----- nvinfo : EIATTR_MAX_THREADS
	.align		4
.L_1701:
        /*0098*/ 	.byte	0x04, 0x05
        /*009a*/ 	.short	(.L_1703 - .L_1702)
.L_1702:
        /*009c*/ 	.word	0x00000400
        /*00a0*/ 	.word	0x00000001
        /*00a4*/ 	.word	0x00000001


	//----- nvinfo : EIATTR_CRS_STACK_SIZE
	.align		4
.L_1703:
        /*00a8*/ 	.byte	0x04, 0x1e
        /*00aa*/ 	.short	(.L_1705 - .L_1704)
.L_1704:
        /*00ac*/ 	.word	0x00000000


	//----- nvinfo : EIATTR_CBANK_PARAM_SIZE
	.align		4
.L_1705:
        /*00b0*/ 	.byte	0x03, 0x19
        /*00b2*/ 	.short	0x0128


	//----- nvinfo : EIATTR_PARAM_CBANK
	.align		4
        /*00b4*/ 	.byte	0x04, 0x0a
        /*00b6*/ 	.short	(.L_1707 - .L_1706)
	.align		4
.L_1706:
        /*00b8*/ 	.word	index@(.nv.constant0._ZN10layer_norm22ln_bwd_finalize_kernelINS_22Kernel_traits_finalizeILj2560Ef13__nv_bfloat16fS2_fjLb0ELj1024ELj4ENS_18Kernel_traits_baseILj2560EfS2_fS2_fjLj1024EEEEELb0ELb0EEEvNS_9BwdParamsE)
        /*00bc*/ 	.short	0x0380
        /*00be*/ 	.short	0x0128


	//----- nvinfo : EIATTR_SW_WAR
	.align		4
.L_1707:
        /*00c0*/ 	.byte	0x04, 0x36
        /*00c2*/ 	.short	(.L_1709 - .L_1708)
.L_1708:
        /*00c4*/ 	.word	0x00000008
.L_1709:


//--------------------- .nv.info._ZN10layer_norm40ln_parallel_residual_bwd_finalize_kernelINS_22Kernel_traits_finalizeILj2560Ef13__nv_bfloat16fS2_fjLb0ELj1024ELj4ENS_18Kernel_traits_baseILj2560EfS2_fS2_fjLj1024EEEEELb0EEEvNS_9BwdParamsE --------------------------
	.section	.nv.info._ZN10layer_norm40ln_parallel_residual_bwd_finalize_kernelINS_22Kernel_traits_finalizeILj2560Ef13__nv_bfloat16fS2_fjLb0ELj1024ELj4ENS_18Kernel_traits_baseILj2560EfS2_fS2_fjLj1024EEEEELb0EEEvNS_9BwdParamsE,"",@"SHT_CUDA_INFO"
	.sectionflags	@""
	.align	4


	//----- nvinfo : EIATTR_CUDA_API_VERSION
	.align		4
        /*0000*/ 	.byte	0x04, 0x37
        /*0002*/ 	.short	(.L_1711 - .L_1710)
.L_1710:
        /*0004*/ 	.word	0x00000082


	//----- nvinfo : EIATTR_KPARAM_INFO
	.align		4
.L_1711:
        /*0008*/ 	.byte	0x04, 0x17
        /*000a*/ 	.short	(.L_1713 - .L_1712)
.L_1712:
        /*000c*/ 	.word	0x00000000
        /*0010*/ 	.short	0x0000
        /*0012*/ 	.short	0x0000
        /*0014*/ 	.byte	0x00, 0xf0, 0xa1, 0x04


	//----- nvinfo : EIATTR_SPARSE_MMA_MASK
	.align		4
.L_1713:
        /*0018*/ 	.byte	0x03, 0x50
        /*001a*/ 	.short	0x0000


	//----- nvinfo : EIATTR_MAXREG_COUNT
	.align		4
        /*001c*/ 	.byte	0x03, 0x1b
        /*001e*/ 	.short	0x0040


	//----- nvinfo : EIATTR_NUM_BARRIERS
	.align		4
        /*0020*/ 	.byte	0x02, 0x4c
        /*0022*/ 	.byte	0x01
	.zero		1


	//----- nvinfo : EIATTR_MERCURY_ISA_VERSION
	.align		4
        /*0024*/ 	.byte	0x03, 0x5f
        /*0026*/ 	.short	0x0101


	//----- nvinfo : EIATTR_COOP_GROUP_MASK_REGIDS
	.align		4
        /*0028*/ 	.byte	0x04, 0x29
        /*002a*/ 	.short	(.L_1715 - .L_1714)


	//   ....[0]....
.L_1714:
        /*002c*/ 	.word	0xffffffff


	//   ....[1]....
        /*0030*/ 	.word	0xffffffff


	//   ....[2]....
        /*0034*/ 	.word	0xffffffff


	//   ....[3]....
        /*0038*/ 	.word	0xffffffff


	//   ....[4]....
        /*003c*/ 	.word	0xffffffff


	//   ....[5]....
        /*0040*/ 	.word	0xffffffff


	//   ....[6]....
        /*0044*/ 	.word	0xffffffff


	//   ....[7]....
        /*0048*/ 	.word	0xffffffff


	//   ....[8]....
        /*004c*/ 	.word	0xffffffff


	//   ....[9]....
        /*0050*/ 	.word	0xffffffff


	//   ....[10]....
        /*0054*/ 	.word	0xffffffff


	//   ....[11]....
        /*0058*/ 	.word	0xffffffff


	//   ....[12]....
        /*005c*/ 	.word	0xffffffff


	//   ....[13]....
        /*0060*/ 	.word	0xffffffff


	//   ....[14]....
        /*0064*/ 	.word	0xffffffff


	//   ....[15]....
        /*0068*/ 	.word	0xffffffff


	//   ....[16]....
        /*006c*/ 	.word	0xffffffff


	//   ....[17]....
        /*0070*/ 	.word	0xffffffff


	//   ....[18]....
        /*0074*/ 	.word	0xffffffff


	//   ....[19]....
        /*0078*/ 	.word	0xffffffff


	//----- nvinfo : EIATTR_COOP_GROUP_INSTR_OFFSETS
	.align		4
.L_1715:
        /*007c*/ 	.byte	0x04, 0x28
        /*007e*/ 	.short	(.L_1717 - .L_1716)


	//   ....[0]....
.L_1716:
        /*0080*/ 	.word	0x000013a0


	//   ....[1]....
        /*0084*/ 	.word	0x000013b0


	//   ....[2]....
        /*0088*/ 	.word	0x000013c0


	//   ....[3]....
        /*008c*/ 	.word	0x000013d0


	//   ....[4]....
        /*0090*/ 	.word	0x00001410


	//   ....[5]....
        /*0094*/ 	.word	0x00001430


	//   ....[6]....
        /*0098*/ 	.word	0x00001440


	//   ....[7]....
        /*009c*/ 	.word	0x00001450


	//   ....[8]....
        /*00a0*/ 	.word	0x00001480


	//   ....[9]....
        /*00a4*/ 	.word	0x000014b0


	//   ....[10]....
        /*00a8*/ 	.word	0x000014e0


	//   ....[11]....
        /*00ac*/ 	.word	0x000014f0


	//   ....[12]....
        /*00b0*/ 	.word	0x00001520


	//   ....[13]....
        /*00b4*/ 	.word	0x00001540


	//   ....[14]....
        /*00b8*/ 	.word	0x00001560


	//   ....[15]....
        /*00bc*/ 	.word	0x00001570


	//   ....[16]....
        /*00c0*/ 	.word	0x000015b0


	//   ....[17]....
        /*00c4*/ 	.word	0x000015e0


	//   ....[18]....
        /*00c8*/ 	.word	0x00001600


	//   ....[19]....
        /*00cc*/ 	.word	0x00001610


	//----- nvinfo : EIATTR_VRC_CTA_INIT_COUNT
	.align		4
.L_1717:
        /*00d0*/ 	.byte	0x02, 0x4a
	.zero		1
	.zero		1


	//----- nvinfo : EIATTR_EXIT_INSTR_OFFSETS
	.align		4
        /*00d4*/ 	.byte	0x04, 0x1c
        /*00d6*/ 	.short	(.L_1719 - .L_1718)


	//   ....[0]....
.L_1718:
        /*00d8*/ 	.word	0x00000060


	//   ....[1]....
        /*00dc*/ 	.word	0x000016c0


	//   ....[2]....
        /*00e0*/ 	.word	0x000016f0


	//   ....[3]....
        /*00e4*/ 	.word	0x00001810


	//----- nvinfo : EIATTR_MAX_THREADS
	.align		4
.L_1719:
        /*00e8*/ 	.byte	0x04, 0x05
        /*00ea*/ 	.short	(.L_1721 - .L_1720)
.L_1720:
        /*00ec*/ 	.word	0x00000400
        /*00f0*/ 	.word	0x00000001
        /*00f4*/ 	.word	0x00000001


	//----- nvinfo : EIATTR_CRS_STACK_SIZE
	.align		4
.L_1721:
        /*00f8*/ 	.byte	0x04, 0x1e
        /*00fa*/ 	.short	(.L_1723 - .L_1722)
.L_1722:
        /*00fc*/ 	.word	0x00000000


	//----- nvinfo : EIATTR_CBANK_PARAM_SIZE
	.align		4
.L_1723:
        /*0100*/ 	.byte	0x03, 0x19
        /*0102*/ 	.short	0x0128


	//----- nvinfo : EIATTR_PARAM_CBANK
	.align		4
        /*0104*/ 	.byte	0x04, 0x0a
        /*0106*/ 	.short	(.L_1725 - .L_1724)
	.align		4
.L_1724:
        /*0108*/ 	.word	index@(.nv.constant0._ZN10layer_norm40ln_parallel_residual_bwd_finalize_kernelINS_22Kernel_traits_finalizeILj2560Ef13__nv_bfloat16fS2_fjLb0ELj1024ELj4ENS_18Kernel_traits_baseILj2560EfS2_fS2_fjLj1024EEEEELb0EEEvNS_9BwdParamsE)
        /*010c*/ 	.short	0x0380
        /*010e*/ 	.short	0x0128


	//----- nvinfo : EIATTR_SW_WAR
	.align		4
.L_1725:
        /*0110*/ 	.byte	0x04, 0x36
        /*0112*/ 	.short	(.L_1727 - .L_1726)
.L_1726:
        /*0114*/ 	.word	0x00000008
.L_1727:


//--------------------- .nv.info._ZN10layer_norm31ln_parallel_residual_bwd_kernelINS_13Kernel_traitsIf13__nv_bfloat16fS2_fjLj2560ELj1ELj1ELj4ELj8ENS_18Kernel_traits_baseILj2560EfS2_fS2_fjLj128EEEEELb1ELb1ELb0EEEvNS_9BwdParamsE --------------------------
	.section	.nv.info._ZN10layer_norm31ln_parallel_residual_bwd_kernelINS_13Kernel_traitsIf13__nv_bfloat16fS2_fjLj2560ELj1ELj1ELj4ELj8ENS_18Kernel_traits_baseILj2560EfS2_fS2_fjLj128EEEEELb1ELb1ELb0EEEvNS_9BwdParamsE,"",@"SHT_CUDA_INFO"
	.sectionflags	@""
	.align	4


	//----- nvinfo : EIATTR_CUDA_API_VERSION
	.align		4
        /*0000*/ 	.byte	0x04, 0x37
        /*0002*/ 	.short	(.L_1729 - .L_1728)
.L_1728:
        /*0004*/ 	.word	0x00000082


	//----- nvinfo : EIATTR_KPARAM_INFO
	.align		4
.L_1729:
        /*0008*/ 	.byte	0x04, 0x17
        /*000a*/ 	.short	(.L_1731 - .L_1730)
.L_1730:
        /*000c*/ 	.word	0x00000000
        /*0010*/ 	.short	0x0000
        /*0012*/ 	.short	0x0000
        /*0014*/ 	.byte	0x00, 0xf0, 0xa1, 0x04


	//----- nvinfo : EIATTR_SPARSE_MMA_MASK
	.align		4
.L_1731:
        /*0018*/ 	.byte	0x03, 0x50
        /*001a*/ 	.short	0x0000


	//----- nvinfo : EIATTR_MAXREG_COUNT
	.align		4
        /*001c*/ 	.byte	0x03, 0x1b
        /*001e*/ 	.short	0x00ff


	//----- nvinfo : EIATTR_NUM_BARRIERS
	.align		4
        /*0020*/ 	.byte	0x02, 0x4c
        /*0022*/ 	.byte	0x01
	.zero		1


	//----- nvinfo : EIATTR_MERCURY_ISA_VERSION
	.align		4
        /*0024*/ 	.byte	0x03, 0x5f
        /*0026*/ 	.short	0x0101


	//----- nvinfo : EIATTR_COOP_GROUP_MASK_REGIDS
	.align		4
        /*0028*/ 	.byte	0x04, 0x29
        /*002a*/ 	.short	(.L_1733 - .L_1732)


	//   ....[0]....
.L_1732:
        /*002c*/ 	.word	0xffffffff


	//   ....[1]....
        /*0030*/ 	.word	0xffffffff


	//   ....[2]....
        /*0034*/ 	.word	0xffffffff


	//   ....[3]....
        /*0038*/ 	.word	0xffffffff


	//   ....[4]....
        /*003c*/ 	.word	0xffffffff


	//   ....[5]....
        /*0040*/ 	.word	0xffffffff


	//   ....[6]....
        /*0044*/ 	.word	0xffffffff


	//   ....[7]....
        /*0048*/ 	.word	0xffffffff


	//   ....[8]....
        /*004c*/ 	.word	0xffffffff


	//   ....[9]....
        /*0050*/ 	.word	0xffffffff


	//----- nvinfo : EIATTR_COOP_GROUP_INSTR_OFFSETS
	.align		4
.L_1733:
        /*0054*/ 	.byte	0x04, 0x28
        /*0056*/ 	.short	(.L_1735 - .L_1734)


	//   ....[0]....
.L_1734:
        /*0058*/ 	.word	0x00001960


	//   ....[1]....
        /*005c*/ 	.word	0x00001980


	//   ....[2]....
        /*0060*/ 	.word	0x000019c0


	//   ....[3]....
        /*0064*/ 	.word	0x000019d0


	//   ....[4]....
        /*0068*/ 	.word	0x00001a10


	//   ....[5]....
        /*006c*/ 	.word	0x00001a20


	//   ....[6]....
        /*0070*/ 	.word	0x00001a50


	//   ....[7]....
        /*0074*/ 	.word	0x00001a60


	//   ....[8]....
        /*0078*/ 	.word	0x00001a90


	//   ....[9]....
        /*007c*/ 	.word	0x00001aa0


	//----- nvinfo : EIATTR_VRC_CTA_INIT_COUNT
	.align		4
.L_1735:
        /*0080*/ 	.byte	0x02, 0x4a
	.zero		1
	.zero		1


	//----- nvinfo : EIATTR_EXIT_INSTR_OFFSETS
	.align		4
        /*0084*/ 	.byte	0x04, 0x1c
        /*0086*/ 	.short	(.L_1737 - .L_1736)


	//   ....[0]....
.L_1736:
        /*0088*/ 	.word	0x00008ac0


	//   ....[1]....
        /*008c*/ 	.word	0x00008b40


	//----- nvinfo : EIATTR_MAX_THREADS
	.align		4
.L_1737:
        /*0090*/ 	.byte	0x04, 0x05
        /*0092*/ 	.short	(.L_1739 - .L_1738)
.L_1738:
        /*0094*/ 	.word	0x00000080
        /*0098*/ 	.word	0x00000001
        /*009c*/ 	.word	0x00000001


	//----- nvinfo : EIATTR_CRS_STACK_SIZE
	.align		4
.L_1739:
        /*00a0*/ 	.byte	0x04, 0x1e
        /*00a2*/ 	.short	(.L_1741 - .L_1740)
.L_1740:
        /*00a4*/ 	.word	0x00000000


	//----- nvinfo : EIATTR_CBANK_PARAM_SIZE
	.align		4
.L_1741:
        /*00a8*/ 	.byte	0x03, 0x19
        /*00aa*/ 	.short	0x0128


	//----- nvinfo : EIATTR_PARAM_CBANK
	.align		4
        /*00ac*/ 	.byte	0x04, 0x0a
        /*00ae*/ 	.short	(.L_1743 - .L_1742)
	.align		4
.L_1742:
        /*00b0*/ 	.word	index@(.nv.constant0._ZN10layer_norm31ln_parallel_residual_bwd_kernelINS_13Kernel_traitsIf13__nv_bfloat16fS2_fjLj2560ELj1ELj1ELj4ELj8ENS_18Kernel_traits_baseILj2560EfS2_fS2_fjLj128EEEEELb1ELb1ELb0EEEvNS_9BwdParamsE)
        /*00b4*/ 	.short	0x0380
        /*00b6*/ 	.short	0x0128


	//----- nvinfo : EIATTR_SW_WAR
	.align		4
.L_1743:
        /*00b8*/ 	.byte	0x04, 0x36
        /*00ba*/ 	.short	(.L_1745 - .L_1744)
.L_1744:
        /*00bc*/ 	.word	0x00000008
.L_1745:


//--------------------- .nv.info._ZN10layer_norm22ln_bwd_finalize_kernelINS_22Kernel_traits_finalizeILj2560Ef13__nv_bfloat16fS2_fjLb0ELj1024ELj4ENS_18Kernel_traits_baseILj2560EfS2_fS2_fjLj1024EEEEELb0ELb1EEEvNS_9BwdParamsE --------------------------
	.section	.nv.info._ZN10layer_norm22ln_bwd_finalize_kernelINS_22Kernel_traits_finalizeILj2560Ef13__nv_bfloat16fS2_fjLb0ELj1024ELj4ENS_18Kernel_traits_baseILj2560EfS2_fS2_fjLj1024EEEEELb0ELb1EEEvNS_9BwdParamsE,"",@"SHT_CUDA_INFO"
	.sectionflags	@""
	.align	4


	//----- nvinfo : EIATTR_CUDA_API_VERSION
	.align		4
        /*0000*/ 	.byte	0x04, 0x37
        /*0002*/ 	.short	(.L_1747 - .L_1746)
.L_1746:
        /*0004*/ 	.word	0x00000082


	//----- nvinfo : EIATTR_KPARAM_INFO
	.align		4
.L_1747:
        /*0008*/ 	.byte	0x04, 0x17
        /*000a*/ 	.short	(.L_1749 - .L_1748)
.L_1748:
        /*000c*/ 	.word	0x00000000
        /*0010*/ 	.short	0x0000
        /*0012*/ 	.short	0x0000
        /*0014*/ 	.byte	0x00, 0xf0, 0xa1, 0x04


	//----- nvinfo : EIATTR_SPARSE_MMA_MASK
	.align		4
.L_1749:
        /*0018*/ 	.byte	0x03, 0x50
        /*001a*/ 	.short	0x0000


	//----- nvinfo : EIATTR_MAXREG_COUNT
	.align		4
        /*001c*/ 	.byte	0x03, 0x1b
        /*001e*/ 	.short	0x0040


	//----- nvinfo : EIATTR_NUM_BARRIERS
	.align		4
        /*0020*/ 	.byte	0x02, 0x4c
        /*0022*/ 	.byte	0x01
	.zero		1


	//----- nvinfo : EIATTR_MERCURY_ISA_VERSION
	.align		4
        /*0024*/ 	.byte	0x03, 0x5f
        /*0026*/ 	.short	0x0101


	//----- nvinfo : EIATTR_COOP_GROUP_MASK_REGIDS
	.align		4
        /*0028*/ 	.byte	0x04, 0x29
        /*002a*/ 	.short	(.L_1751 - .L_1750)


	//   ....[0]....
.L_1750:
        /*002c*/ 	.word	0xffffffff


	//   ....[1]....
        /*0030*/ 	.word	0xffffffff


	//   ....[2]....
        /*0034*/ 	.word	0xffffffff


	//   ....[3]....
        /*0038*/ 	.word	0xffffffff


	//   ....[4]....
        /*003c*/ 	.word	0xffffffff


	//   ....[5]....
        /*0040*/ 	.word	0xffffffff


	//   ....[6]....
        /*0044*/ 	.word	0xffffffff


	//   ....[7]....
        /*0048*/ 	.word	0xffffffff


	//   ....[8]....
        /*004c*/ 	.word	0xffffffff


	//   ....[9]....
        /*0050*/ 	.word	0xffffffff


	//----- nvinfo : EIATTR_COOP_GROUP_INSTR_OFFSETS
	.align		4
.L_1751:
        /*0054*/ 	.byte	0x04, 0x28
        /*0056*/ 	.short	(.L_1753 - .L_1752)


	//   ....[0]....
.L_1752:
        /*0058*/ 	.word	0x00001560


	//   ....[1]....
        /*005c*/ 	.word	0x00001570


	//   ....[2]....
        /*0060*/ 	.word	0x000015a0


	//   ....[3]....
        /*0064*/ 	.word	0x000015b0


	//   ....[4]....
        /*0068*/ 	.word	0x000015e0


	//   ....[5]....
        /*006c*/ 	.word	0x000015f0


	//   ....[6]....
        /*0070*/ 	.word	0x00001620


	//   ....[7]....
        /*0074*/ 	.word	0x00001640


	//   ....[8]....
        /*0078*/ 	.word	0x00001670


	//   ....[9]....
        /*007c*/ 	.word	0x00001680


	//----- nvinfo : EIATTR_VRC_CTA_INIT_COUNT
	.align		4
.L_1753:
        /*0080*/ 	.byte	0x02, 0x4a
	.zero		1
	.zero		1


	//----- nvinfo : EIATTR_EXIT_INSTR_OFFSETS
	.align		4
        /*0084*/ 	.byte	0x04, 0x1c
        /*0086*/ 	.short	(.L_1755 - .L_1754)


	//   ....[0]....
.L_1754:
        /*0088*/ 	.word	0x00000060


	//   ....[1]....
        /*008c*/ 	.word	0x000016e0


	//   ....[2]....
        /*0090*/ 	.word	0x000017b0


	//----- nvinfo : EIATTR_MAX_THREADS
	.align		4
.L_1755:
        /*0094*/ 	.byte	0x04, 0x05
        /*0096*/ 	.short	(.L_1757 - .L_1756)
.L_1756:
        /*0098*/ 	.word	0x00000400
        /*009c*/ 	.word	0x00000001
        /*00a0*/ 	.word	0x00000001


	//----- nvinfo : EIATTR_CRS_STACK_SIZE
	.align		4
.L_1757:
        /*00a4*/ 	.byte	0x04, 0x1e
        /*00a6*/ 	.short	(.L_1759 - .L_1758)
.L_1758:
        /*00a8*/ 	.word	0x00000000


	//----- nvinfo : EIATTR_CBANK_PARAM_SIZE
	.align		4
.L_1759:
        /*00ac*/ 	.byte	0x03, 0x19
        /*00ae*/ 	.short	0x0128


	//----- nvinfo : EIATTR_PARAM_CBANK
	.align		4
        /*00b0*/ 	.byte	0x04, 0x0a
        /*00b2*/ 	.short	(.L_1761 - .L_1760)
	.align		4
.L_1760:
        /*00b4*/ 	.word	index@(.nv.constant0._ZN10layer_norm22ln_bwd_finalize_kernelINS_22Kernel_traits_finalizeILj2560Ef13__nv_bfloat16fS2_fjLb0ELj1024ELj4ENS_18Kernel_traits_baseILj2560EfS2_fS2_fjLj1024EEEEELb0ELb1EEEvNS_9BwdParamsE)
        /*00b8*/ 	.short	0x0380
        /*00ba*/ 	.short	0x0128


	//----- nvinfo : EIATTR_SW_WAR
	.align		4
.L_1761:
        /*00bc*/ 	.byte	0x04, 0x36
        /*00be*/ 	.short	(.L_1763 - .L_1762)
.L_1762:
        /*00c0*/ 	.word	0x00000008
.L_1763:


//--------------------- .nv.info._ZN10layer_norm40ln_parallel_residual_bwd_finalize_kernelINS_22Kernel_traits_finalizeILj2560Ef13__nv_bfloat16fS2_fjLb0ELj1024ELj4ENS_18Kernel_traits_baseILj2560EfS2_fS2_fjLj1024EEEEELb1EEEvNS_9BwdParamsE --------------------------
	.section	.nv.info._ZN10layer_norm40ln_parallel_residual_bwd_finalize_kernelINS_22Kernel_traits_finalizeILj2560Ef13__nv_bfloat16fS2_fjLb0ELj1024ELj4ENS_18Kernel_traits_baseILj2560EfS2_fS2_fjLj1024EEEEELb1EEEvNS_9BwdParamsE,"",@"SHT_CUDA_INFO"
	.sectionflags	@""
	.align	4


	//----- nvinfo : EIATTR_CUDA_API_VERSION
	.align		4
        /*0000*/ 	.byte	0x04, 0x37
        /*0002*/ 	.short	(.L_1765 - .L_1764)
.L_1764:
        /*0004*/ 	.word	0x00000082


	//----- nvinfo : EIATTR_KPARAM_INFO
	.align		4
.L_1765:
        /*0008*/ 	.byte	0x04, 0x17
        /*000a*/ 	.short	(.L_1767 - .L_1766)
.L_1766:
        /*000c*/ 	.word	0x00000000
        /*0010*/ 	.short	0x0000
        /*0012*/ 	.short	0x0000
        /*0014*/ 	.byte	0x00, 0xf0, 0xa1, 0x04


	//----- nvinfo : EIATTR_SPARSE_MMA_MASK
	.align		4
.L_1767:
        /*0018*/ 	.byte	0x03, 0x50
        /*001a*/ 	.short	0x0000


	//----- nvinfo : EIATTR_MAXREG_COUNT
	.align		4
        /*001c*/ 	.byte	0x03, 0x1b
        /*001e*/ 	.short	0x0040


	//----- nvinfo : EIATTR_NUM_BARRIERS
	.align		4
        /*0020*/ 	.byte	0x02, 0x4c
        /*0022*/ 	.byte	0x01
	.zero		1


	//----- nvinfo : EIATTR_MERCURY_ISA_VERSION
	.align		4
        /*0024*/ 	.byte	0x03, 0x5f
        /*0026*/ 	.short	0x0101


	//----- nvinfo : EIATTR_COOP_GROUP_MASK_REGIDS
	.align		4
        /*0028*/ 	.byte	0x04, 0x29
        /*002a*/ 	.short	(.L_1769 - .L_1768)


	//   ....[0]....
.L_1768:
        /*002c*/ 	.word	0xffffffff


	//   ....[1]....
        /*0030*/ 	.word	0xffffffff


	//   ....[2]....
        /*0034*/ 	.word	0xffffffff


	//   ....[3]....
        /*0038*/ 	.word	0xffffffff


	//   ....[4]....
        /*003c*/ 	.word	0xffffffff


	//   ....[5]....
        /*0040*/ 	.word	0xffffffff


	//   ....[6]....
        /*0044*/ 	.word	0xffffffff


	//   ....[7]....
        /*0048*/ 	.word	0xffffffff


	//   ....[8]....
        /*004c*/ 	.word	0xffffffff


	//   ....[9]....
        /*0050*/ 	.word	0xffffffff


	//   ....[10]....
        /*0054*/ 	.word	0xffffffff


	//   ....[11]....
        /*0058*/ 	.word	0xffffffff


	//   ....[12]....
        /*005c*/ 	.word	0xffffffff


	//   ....[13]....
        /*0060*/ 	.word	0xffffffff


	//   ....[14]....
        /*0064*/ 	.word	0xffffffff


	//   ....[15]....
        /*0068*/ 	.word	0xffffffff


	//   ....[16]....
        /*006c*/ 	.word	0xffffffff


	//   ....[17]....
        /*0070*/ 	.word	0xffffffff


	//   ....[18]....
        /*0074*/ 	.word	0xffffffff


	//   ....[19]....
        /*0078*/ 	.word	0xffffffff


	//----- nvinfo : EIATTR_COOP_GROUP_INSTR_OFFSETS
	.align		4
.L_1769:
        /*007c*/ 	.byte	0x04, 0x28
        /*007e*/ 	.short	(.L_1771 - .L_1770)


	//   ....[0]....
.L_1770:
        /*0080*/ 	.word	0x000013e0


	//   ....[1]....
        /*0084*/ 	.word	0x000013f0


	//   ....[2]....
        /*0088*/ 	.word	0x00001400


	//   ....[3]....
        /*008c*/ 	.word	0x00001410


	//   ....[4]....
        /*0090*/ 	.word	0x00001450


	//   ....[5]....
        /*0094*/ 	.word	0x00001470


	//   ....[6]....
        /*0098*/ 	.word	0x00001480


	//   ....[7]....
        /*009c*/ 	.word	0x00001490


	//   ....[8]....
        /*00a0*/ 	.word	0x000014d0


	//   ....[9]....
        /*00a4*/ 	.word	0x000014f0


	//   ....[10]....
        /*00a8*/ 	.word	0x00001500


	//   ....[11]....
        /*00ac*/ 	.word	0x00001510


	//   ....[12]....
        /*00b0*/ 	.word	0x00001540


	//   ....[13]....
        /*00b4*/ 	.word	0x00001560


	//   ....[14]....
        /*00b8*/ 	.word	0x00001580


	//   ....[15]....
        /*00bc*/ 	.word	0x00001590


	//   ....[16]....
        /*00c0*/ 	.word	0x000015c0


	//   ....[17]....
        /*00c4*/ 	.word	0x000015e0


	//   ....[18]....
        /*00c8*/ 	.word	0x00001600


	//   ....[19]....
        /*00cc*/ 	.word	0x00001610


	//----- nvinfo : EIATTR_VRC_CTA_INIT_COUNT
	.align		4
.L_1771:
        /*00d0*/ 	.byte	0x02, 0x4a
	.zero		1
	.zero		1


	//----- nvinfo : EIATTR_EXIT_INSTR_OFFSETS
	.align		4
        /*00d4*/ 	.byte	0x04, 0x1c
        /*00d6*/ 	.short	(.L_1773 - .L_1772)


	//   ....[0]....
.L_1772:
        /*00d8*/ 	.word	0x00000060


	//   ....[1]....
        /*00dc*/ 	.word	0x000016b0


	//   ....[2]....
        /*00e0*/ 	.word	0x00001800


	//----- nvinfo : EIATTR_MAX_THREADS
	.align		4
.L_1773:
        /*00e4*/ 	.byte	0x04, 0x05
        /*00e6*/ 	.short	(.L_1775 - .L_1774)
.L_1774:
        /*00e8*/ 	.word	0x00000400
        /*00ec*/ 	.word	0x00000001
        /*00f0*/ 	.word	0x00000001


	//----- nvinfo : EIATTR_CRS_STACK_SIZE
	.align		4
.L_1775:
        /*00f4*/ 	.byte	0x04, 0x1e
        /*00f6*/ 	.short	(.L_1777 - .L_1776)
.L_1776:
        /*00f8*/ 	.word	0x00000000


	//----- nvinfo : EIATTR_CBANK_PARAM_SIZE
	.align		4
.L_1777:
        /*00fc*/ 	.byte	0x03, 0x19
        /*00fe*/ 	.short	0x0128


	//----- nvinfo : EIATTR_PARAM_CBANK
	.align		4
        /*0100*/ 	.byte	0x04, 0x0a
        /*0102*/ 	.short	(.L_1779 - .L_1778)
	.align		4
.L_1778:
        /*0104*/ 	.word	index@(.nv.constant0._ZN10layer_norm40ln_parallel_residual_bwd_finalize_kernelINS_22Kernel_traits_finalizeILj2560Ef13__nv_bfloat16fS2_fjLb0ELj1024ELj4ENS_18Kernel_traits_baseILj2560EfS2_fS2_fjLj1024EEEEELb1EEEvNS_9BwdParamsE)
        /*0108*/ 	.short	0x0380
        /*010a*/ 	.short	0x0128


	//----- nvinfo : EIATTR_SW_WAR
	.align		4
.L_1779:
        /*010c*/ 	.byte	0x04, 0x36
        /*010e*/ 	.short	(.L_1781 - .L_1780)
.L_1780:
        /*0110*/ 	.word	0x00000008
.L_1781:


//--------------------- .nv.info._ZN10layer_norm31ln_parallel_residual_bwd_kernelINS_13Kernel_traitsIf13__nv_bfloat16fS2_fjLj2560ELj1ELj1ELj4ELj8ENS_18Kernel_traits_baseILj2560EfS2_fS2_fjLj128EEEEELb1ELb1ELb1EEEvNS_9BwdParamsE --------------------------
	.section	.nv.info._ZN10layer_norm31ln_parallel_residual_bwd_kernelINS_13Kernel_traitsIf13__nv_bfloat16fS2_fjLj2560ELj1ELj1ELj4ELj8ENS_18Kernel_traits_baseILj2560EfS2_fS2_fjLj128EEEEELb1ELb1ELb1EEEvNS_9BwdParamsE,"",@"SHT_CUDA_INFO"
	.sectionflags	@""
	.align	4


	//----- nvinfo : EIATTR_CUDA_API_VERSION
	.align		4
        /*0000*/ 	.byte	0x04, 0x37
        /*0002*/ 	.short	(.L_1783 - .L_1782)
.L_1782:
        /*0004*/ 	.word	0x00000082


	//----- nvinfo : EIATTR_KPARAM_INFO
	.align		4
.L_1783:
        /*0008*/ 	.byte	0x04, 0x17
        /*000a*/ 	.short	(.L_1785 - .L_1784)
.L_1784:
        /*000c*/ 	.word	0x00000000
        /*0010*/ 	.short	0x0000
        /*0012*/ 	.short	0x0000
        /*0014*/ 	.byte	0x00, 0xf0, 0xa1, 0x04


	//----- nvinfo : EIATTR_SPARSE_MMA_MASK
	.align		4
.L_1785:
        /*0018*/ 	.byte	0x03, 0x50
        /*001a*/ 	.short	0x0000


	//----- nvinfo : EIATTR_MAXREG_COUNT
	.align		4
        /*001c*/ 	.byte	0x03, 0x1b
        /*001e*/ 	.short	0x00ff


	//----- nvinfo : EIATTR_NUM_BARRIERS
	.align		4
        /*0020*/ 	.byte	0x02, 0x4c
        /*0022*/ 	.byte	0x01
	.zero		1


	//----- nvinfo : EIATTR_MERCURY_ISA_VERSION
	.align		4
        /*0024*/ 	.byte	0x03, 0x5f
        /*0026*/ 	.short	0x0101


	//----- nvinfo : EIATTR_COOP_GROUP_MASK_REGIDS
	.align		4
        /*0028*/ 	.byte	0x04, 0x29
        /*002a*/ 	.short	(.L_1787 - .L_1786)


	//   ....[0]....
.L_1786:
        /*002c*/ 	.word	0xffffffff


	//   ....[1]....
        /*0030*/ 	.word	0xffffffff


	//   ....[2]....
        /*0034*/ 	.word	0xffffffff


	//   ....[3]....
        /*0038*/ 	.word	0xffffffff


	//   ....[4]....
        /*003c*/ 	.word	0xffffffff


	//   ....[5]....
        /*0040*/ 	.word	0xffffffff


	//   ....[6]....
        /*0044*/ 	.word	0xffffffff


	//   ....[7]....
        /*0048*/ 	.word	0xffffffff


	//   ....[8]....
        /*004c*/ 	.word	0xffffffff


	//   ....[9]....
        /*0050*/ 	.word	0xffffffff


	//----- nvinfo : EIATTR_COOP_GROUP_INSTR_OFFSETS
	.align		4
.L_1787:
        /*0054*/ 	.byte	0x04, 0x28
        /*0056*/ 	.short	(.L_1789 - .L_1788)


	//   ....[0]....
.L_1788:
        /*0058*/ 	.word	0x000012d0


	//   ....[1]....
        /*005c*/ 	.word	0x00001380


	//   ....[2]....
        /*0060*/ 	.word	0x00001390


	//   ....[3]....
        /*0064*/ 	.word	0x000013b0


	//   ....[4]....
        /*0068*/ 	.word	0x000013d0


	//   ....[5]....
        /*006c*/ 	.word	0x000013f0


	//   ....[6]....
        /*0070*/ 	.word	0x00001410


	//   ....[7]....
        /*0074*/ 	.word	0x00001440


	//   ....[8]....
        /*0078*/ 	.word	0x00001480


	//   ....[9]....
        /*007c*/ 	.word	0x000014a0


	//----- nvinfo : EIATTR_VRC_CTA_INIT_COUNT
	.align		4
.L_1789:
        /*0080*/ 	.byte	0x02, 0x4a
	.zero		1
	.zero		1


	//----- nvinfo : EIATTR_EXIT_INSTR_OFFSETS
	.align		4
        /*0084*/ 	.byte	0x04, 0x1c
        /*0086*/ 	.short	(.L_1791 - .L_1790)


	//   ....[0]....
.L_1790:
        /*0088*/ 	.word	0x00008330


	//----- nvinfo : EIATTR_MAX_THREADS
	.align		4
.L_1791:
        /*008c*/ 	.byte	0x04, 0x05
        /*008e*/ 	.short	(.L_1793 - .L_1792)
.L_1792:
        /*0090*/ 	.word	0x00000080
        /*0094*/ 	.word	0x00000001
        /*0098*/ 	.word	0x00000001


	//----- nvinfo : EIATTR_CRS_STACK_SIZE
	.align		4
.L_1793:
        /*009c*/ 	.byte	0x04, 0x1e
        /*009e*/ 	.short	(.L_1795 - .L_1794)
.L_1794:
        /*00a0*/ 	.word	0x00000000


	//----- nvinfo : EIATTR_CBANK_PARAM_SIZE
	.align		4
.L_1795:
        /*00a4*/ 	.byte	0x03, 0x19
        /*00a6*/ 	.short	0x0128


	//----- nvinfo : EIATTR_PARAM_CBANK
	.align		4
        /*00a8*/ 	.byte	0x04, 0x0a
        /*00aa*/ 	.short	(.L_1797 - .L_1796)
	.align		4
.L_1796:
        /*00ac*/ 	.word	index@(.nv.constant0._ZN10layer_norm31ln_parallel_residual_bwd_kernelINS_13Kernel_traitsIf13__nv_bfloat16fS2_fjLj2560ELj1ELj1ELj4ELj8ENS_18Kernel_traits_baseILj2560EfS2_fS2_fjLj128EEEEELb1ELb1ELb1EEEvNS_9BwdParamsE)
        /*00b0*/ 	.short	0x0380
        /*00b2*/ 	.short	0x0128


	//----- nvinfo : EIATTR_SW_WAR
	.align		4
.L_1797:
        /*00b4*/ 	.byte	0x04, 0x36
        /*00b6*/ 	.short	(.L_1799 - .L_1798)
.L_1798:
        /*00b8*/ 	.word	0x00000008
.L_1799:


//--------------------- .nv.info._ZN10layer_norm31ln_parallel_residual_bwd_kernelINS_13Kernel_traitsIf6__halfS2_S2_fjLj2560ELj1ELj1ELj4ELj8ENS_18Kernel_traits_baseILj2560EfS2_S2_S2_fjLj128EEEEELb0ELb0ELb0EEEvNS_9BwdParamsE --------------------------
	.section	.nv.info._ZN10layer_norm31ln_parallel_residual_bwd_kernelINS_13Kernel_traitsIf6__halfS2_S2_fjLj2560ELj1ELj1ELj4ELj8ENS_18Kernel_traits_baseILj2560EfS2_S2_S2_fjLj128EEEEELb0ELb0ELb0EEEvNS_9BwdParamsE,"",@"SHT_CUDA_INFO"
	.sectionflags	@""
	.align	4


	//----- nvinfo : EIATTR_CUDA_API_VERSION
	.align		4
        /*0000*/ 	.byte	0x04, 0x37
        /*0002*/ 	.short	(.L_1801 - .L_1800)
.L_1800:
        /*0004*/ 	.word	0x00000082


	//----- nvinfo : EIATTR_KPARAM_INFO
	.align		4
.L_1801:
        /*0008*/ 	.byte	0x04, 0x17
        /*000a*/ 	.short	(.L_1803 - .L_1802)
.L_1802:
        /*000c*/ 	.word	0x00000000
        /*0010*/ 	.short	0x0000
        /*0012*/ 	.short	0x0000
        /*0014*/ 	.byte	0x00, 0xf0, 0xa1, 0x04


	//----- nvinfo : EIATTR_SPARSE_MMA_MASK
	.align		4
.L_1803:
        /*0018*/ 	.byte	0x03, 0x50
        /*001a*/ 	.short	0x0000


	//----- nvinfo : EIATTR_MAXREG_COUNT
	.align		4
        /*001c*/ 	.byte	0x03, 0x1b
        /*001e*/ 	.short	0x00ff


	//----- nvinfo : EIATTR_NUM_BARRIERS
	.align		4
        /*0020*/ 	.byte	0x02, 0x4c
        /*0022*/ 	.byte	0x01
	.zero		1


	//----- nvinfo : EIATTR_MERCURY_ISA_VERSION
	.align		4
        /*0024*/ 	.byte	0x03, 0x5f
        /*0026*/ 	.short	0x0101


	//----- nvinfo : EIATTR_COOP_GROUP_MASK_REGIDS
	.align		4
        /*0028*/ 	.byte	0x04, 0x29
        /*002a*/ 	.short	(.L_1805 - .L_1804)


	//   ....[0]....
.L_1804:
        /*002c*/ 	.word	0xffffffff


	//   ....[1]....
        /*0030*/ 	.word	0xffffffff


	//   ....[2]....
        /*0034*/ 	.word	0xffffffff


	//   ....[3]....
        /*0038*/ 	.word	0xffffffff


	//   ....[4]....
        /*003c*/ 	.word	0xffffffff


	//   ....[5]....
        /*0040*/ 	.word	0xffffffff


	//   ....[6]....
        /*0044*/ 	.word	0xffffffff


	//   ....[7]....
        /*0048*/ 	.word	0xffffffff


	//   ....[8]....
        /*004c*/ 	.word	0xffffffff


	//   ....[9]....
        /*0050*/ 	.word	0xffffffff


	//----- nvinfo : EIATTR_COOP_GROUP_INSTR_OFFSETS
	.align		4
.L_1805:
        /*0054*/ 	.byte	0x04, 0x28
        /*0056*/ 	.short	(.L_1807 - .L_1806)


	//   ....[0]....
.L_1806:
        /*0058*/ 	.word	0x00002300


	//   ....[1]....
        /*005c*/ 	.word	0x00002320


	//   ....[2]....
        /*0060*/ 	.word	0x00002360


	//   ....[3]....
        /*0064*/ 	.word	0x00002370


	//   ....[4]....
        /*0068*/ 	.word	0x000023b0


	//   ....[5]....
        /*006c*/ 	.word	0x000023c0


	//   ....[6]....
        /*0070*/ 	.word	0x000023f0


	//   ....[7]....
        /*0074*/ 	.word	0x00002400


	//   ....[8]....
        /*0078*/ 	.word	0x00002430


	//   ....[9]....
        /*007c*/ 	.word	0x00002440


	//----- nvinfo : EIATTR_VRC_CTA_INIT_COUNT
	.align		4
.L_1807:
        /*0080*/ 	.byte	0x02, 0x4a
	.zero		1
	.zero		1


	//----- nvinfo : EIATTR_EXIT_INSTR_OFFSETS
	.align		4
        /*0084*/ 	.byte	0x04, 0x1c
        /*0086*/ 	.short	(.L_1809 - .L_1808)


	//   ....[0]....
.L_1808:
        /*0088*/ 	.word	0x00007e70


	//   ....[1]....
        /*008c*/ 	.word	0x00007f40


	//----- nvinfo : EIATTR_MAX_THREADS
	.align		4
.L_1809:
        /*0090*/ 	.byte	0x04, 0x05
        /*0092*/ 	.short	(.L_1811 - .L_1810)
.L_1810:
        /*0094*/ 	.word	0x00000080
        /*0098*/ 	.word	0x00000001
        /*009c*/ 	.word	0x00000001


	//----- nvinfo : EIATTR_CRS_STACK_SIZE
	.align		4
.L_1811:
        /*00a0*/ 	.byte	0x04, 0x1e
        /*00a2*/ 	.short	(.L_1813 - .L_1812)
.L_1812:
        /*00a4*/ 	.word	0x00000000


	//----- nvinfo : EIATTR_CBANK_PARAM_SIZE
	.align		4
.L_1813:
        /*00a8*/ 	.byte	0x03, 0x19
        /*00aa*/ 	.short	0x0128


	//----- nvinfo : EIATTR_PARAM_CBANK
	.align		4
        /*00ac*/ 	.byte	0x04, 0x0a
        /*00ae*/ 	.short	(.L_1815 - .L_1814)
	.align		4
.L_1814:
        /*00b0*/ 	.word	index@(.nv.constant0._ZN10layer_norm31ln_parallel_residual_bwd_kernelINS_13Kernel_traitsIf6__halfS2_S2_fjLj2560ELj1ELj1ELj4ELj8ENS_18Kernel_traits_baseILj2560EfS2_S2_S2_fjLj128EEEEELb0ELb0ELb0EEEvNS_9BwdParamsE)
        /*00b4*/ 	.short	0x0380
        /*00b6*/ 	.short	0x0128


	//----- nvinfo : EIATTR_SW_WAR
	.align		4
.L_1815:
        /*00b8*/ 	.byte	0x04, 0x36
        /*00ba*/ 	.short	(.L_1817 - .L_1816)
.L_1816:
        /*00bc*/ 	.word	0x00000008
.L_1817:


//--------------------- .nv.info._ZN10layer_norm31ln_parallel_residual_bwd_kernelINS_13Kernel_traitsIf6__halfS2_S2_fjLj2560ELj1ELj1ELj4ELj8ENS_18Kernel_traits_baseILj2560EfS2_S2_S2_fjLj128EEEEELb0ELb0ELb1EEEvNS_9BwdParamsE --------------------------
	.section	.nv.info._ZN10layer_norm31ln_parallel_residual_bwd_kernelINS_13Kernel_traitsIf6__halfS2_S2_fjLj2560ELj1ELj1ELj4ELj8ENS_18Kernel_traits_baseILj2560EfS2_S2_S2_fjLj128EEEEELb0ELb0ELb1EEEvNS_9BwdParamsE,"",@"SHT_CUDA_INFO"
	.sectionflags	@""
	.align	4


	//----- nvinfo : EIATTR_CUDA_API_VERSION
	.align		4
        /*0000*/ 	.byte	0x04, 0x37
        /*0002*/ 	.short	(.L_1819 - .L_1818)
.L_1818:
        /*0004*/ 	.word	0x00000082


	//----- nvinfo : EIATTR_KPARAM_INFO
	.align		4
.L_1819:
        /*0008*/ 	.byte	0x04, 0x17
        /*000a*/ 	.short	(.L_1821 - .L_1820)
.L_1820:
        /*000c*/ 	.word	0x00000000
        /*0010*/ 	.short	0x0000
        /*0012*/ 	.short	0x0000
        /*0014*/ 	.byte	0x00, 0xf0, 0xa1, 0x04


	//----- nvinfo : EIATTR_SPARSE_MMA_MASK
	.align		4
.L_1821:
        /*0018*/ 	.byte	0x03, 0x50
        /*001a*/ 	.short	0x0000


	//----- nvinfo : EIATTR_MAXREG_COUNT
	.align		4
        /*001c*/ 	.byte	0x03, 0x1b
        /*001e*/ 	.short	0x00ff


	//----- nvinfo : EIATTR_NUM_BARRIERS
	.align		4
        /*0020*/ 	.byte	0x02, 0x4c
        /*0022*/ 	.byte	0x01
	.zero		1


	//----- nvinfo : EIATTR_MERCURY_ISA_VERSION
	.align		4
        /*0024*/ 	.byte	0x03, 0x5f
        /*0026*/ 	.short	0x0101


	//----- nvinfo : EIATTR_COOP_GROUP_MASK_REGIDS
	.align		4
        /*0028*/ 	.byte	0x04, 0x29
        /*002a*/ 	.short	(.L_1823 - .L_1822)


	//   ....[0]....
.L_1822:
        /*002c*/ 	.word	0xffffffff


	//   ....[1]....
        /*0030*/ 	.word	0xffffffff


	//   ....[2]....
        /*0034*/ 	.word	0xffffffff


	//   ....[3]....
        /*0038*/ 	.word	0xffffffff


	//   ....[4]....
        /*003c*/ 	.word	0xffffffff


	//   ....[5]....
        /*0040*/ 	.word	0xffffffff


	//   ....[6]....
        /*0044*/ 	.word	0xffffffff


	//   ....[7]....
        /*0048*/ 	.word	0xffffffff


	//   ....[8]....
        /*004c*/ 	.word	0xffffffff


	//   ....[9]....
        /*0050*/ 	.word	0xffffffff


	//----- nvinfo : EIATTR_COOP_GROUP_INSTR_OFFSETS
	.align		4
.L_1823:
        /*0054*/ 	.byte	0x04, 0x28
        /*0056*/ 	.short	(.L_1825 - .L_1824)


	//   ....[0]....
.L_1824:
        /*0058*/ 	.word	0x00001960


	//   ....[1]....
        /*005c*/ 	.word	0x00001970


	//   ....[2]....
        /*0060*/ 	.word	0x000019a0


	//   ....[3]....
        /*0064*/ 	.word	0x000019b0


	//   ....[4]....
        /*0068*/ 	.word	0x000019e0


	//   ....[5]....
        /*006c*/ 	.word	0x000019f0


	//   ....[6]....
        /*0070*/ 	.word	0x00001a20


	//   ....[7]....
        /*0074*/ 	.word	0x00001a30


	//   ....[8]....
        /*0078*/ 	.word	0x00001a70


	//   ....[9]....
        /*007c*/ 	.word	0x00001a80


	//----- nvinfo : EIATTR_VRC_CTA_INIT_COUNT
	.align		4
.L_1825:
        /*0080*/ 	.byte	0x02, 0x4a
	.zero		1
	.zero		1


	//----- nvinfo : EIATTR_EXIT_INSTR_OFFSETS
	.align		4
        /*0084*/ 	.byte	0x04, 0x1c
        /*0086*/ 	.short	(.L_1827 - .L_1826)


	//   ....[0]....
.L_1826:
        /*0088*/ 	.word	0x000078a0


	//----- nvinfo : EIATTR_MAX_THREADS
	.align		4
.L_1827:
        /*008c*/ 	.byte	0x04, 0x05
        /*008e*/ 	.short	(.L_1829 - .L_1828)
.L_1828:
        /*0090*/ 	.word	0x00000080
        /*0094*/ 	.word	0x00000001
        /*0098*/ 	.word	0x00000001


	//----- nvinfo : EIATTR_CRS_STACK_SIZE
	.align		4
.L_1829:
        /*009c*/ 	.byte	0x04, 0x1e
        /*009e*/ 	.short	(.L_1831 - .L_1830)
.L_1830:
        /*00a0*/ 	.word	0x00000000


	//----- nvinfo : EIATTR_CBANK_PARAM_SIZE
	.align		4
.L_1831:
        /*00a4*/ 	.byte	0x03, 0x19
        /*00a6*/ 	.short	0x0128


	//----- nvinfo : EIATTR_PARAM_CBANK
	.align		4
        /*00a8*/ 	.byte	0x04, 0x0a
        /*00aa*/ 	.short	(.L_1833 - .L_1832)
	.align		4
.L_1832:
        /*00ac*/ 	.word	index@(.nv.constant0._ZN10layer_norm31ln_parallel_residual_bwd_kernelINS_13Kernel_traitsIf6__halfS2_S2_fjLj2560ELj1ELj1ELj4ELj8ENS_18Kernel_traits_baseILj2560EfS2_S2_S2_fjLj128EEEEELb0ELb0ELb1EEEvNS_9BwdParamsE)
        /*00b0*/ 	.short	0x0380
        /*00b2*/ 	.short	0x0128


	//----- nvinfo : EIATTR_SW_WAR
	.align		4
.L_1833:
        /*00b4*/ 	.byte	0x04, 0x36
        /*00b6*/ 	.short	(.L_1835 - .L_1834)
.L_1834:
        /*00b8*/ 	.word	0x00000008
.L_1835:


//--------------------- .nv.info._ZN10layer_norm31ln_parallel_residual_bwd_kernelINS_13Kernel_traitsIf6__halfS2_S2_fjLj2560ELj1ELj1ELj4ELj8ENS_18Kernel_traits_baseILj2560EfS2_S2_S2_fjLj128EEEEELb0ELb1ELb0EEEvNS_9BwdParamsE --------------------------
	.section	.nv.info._ZN10layer_norm31ln_parallel_residual_bwd_kernelINS_13Kernel_traitsIf6__halfS2_S2_fjLj2560ELj1ELj1ELj4ELj8ENS_18Kernel_traits_baseILj2560EfS2_S2_S2_fjLj128EEEEELb0ELb1ELb0EEEvNS_9BwdParamsE,"",@"SHT_CUDA_INFO"
	.sectionflags	@""
	.align	4


	//----- nvinfo : EIATTR_CUDA_API_VERSION
	.align		4
        /*0000*/ 	.byte	0x04, 0x37
        /*0002*/ 	.short	(.L_1837 - .L_1836)
.L_1836:
        /*0004*/ 	.word	0x00000082


	//----- nvinfo : EIATTR_KPARAM_INFO
	.align		4
.L_1837:
        /*0008*/ 	.byte	0x04, 0x17
        /*000a*/ 	.short	(.L_1839 - .L_1838)
.L_1838:
        /*000c*/ 	.word	0x00000000
        /*0010*/ 	.short	0x0000
        /*0012*/ 	.short	0x0000
        /*0014*/ 	.byte	0x00, 0xf0, 0xa1, 0x04


	//----- nvinfo : EIATTR_SPARSE_MMA_MASK
	.align		4
.L_1839:
        /*0018*/ 	.byte	0x03, 0x50
        /*001a*/ 	.short	0x0000


	//----- nvinfo : EIATTR_MAXREG_COUNT
	.align		4
        /*001c*/ 	.byte	0x03, 0x1b
        /*001e*/ 	.short	0x00ff


	//----- nvinfo : EIATTR_NUM_BARRIERS
	.align		4
        /*0020*/ 	.byte	0x02, 0x4c
        /*0022*/ 	.byte	0x01
	.zero		1


	//----- nvinfo : EIATTR_MERCURY_ISA_VERSION
	.align		4
        /*0024*/ 	.byte	0x03, 0x5f
        /*0026*/ 	.short	0x0101


	//----- nvinfo : EIATTR_COOP_GROUP_MASK_REGIDS
	.align		4
        /*0028*/ 	.byte	0x04, 0x29
        /*002a*/ 	.short	(.L_1841 - .L_1840)


	//   ....[0]....
.L_1840:
        /*002c*/ 	.word	0xffffffff


	//   ....[1]....
        /*0030*/ 	.word	0xffffffff


	//   ....[2]....
        /*0034*/ 	.word	0xffffffff


	//   ....[3]....
        /*0038*/ 	.word	0xffffffff


	//   ....[4]....
        /*003c*/ 	.word	0xffffffff


	//   ....[5]....
        /*0040*/ 	.word	0xffffffff


	//   ....[6]....
        /*0044*/ 	.word	0xffffffff


	//   ....[7]....
        /*0048*/ 	.word	0xffffffff


	//   ....[8]....
        /*004c*/ 	.word	0xffffffff


	//   ....[9]....
        /*0050*/ 	.word	0xffffffff


	//----- nvinfo : EIATTR_COOP_GROUP_INSTR_OFFSETS
	.align		4
.L_1841:
        /*0054*/ 	.byte	0x04, 0x28
        /*0056*/ 	.short	(.L_1843 - .L_1842)


	//   ....[0]....
.L_1842:
        /*0058*/ 	.word	0x00001860


	//   ....[1]....
        /*005c*/ 	.word	0x00001880


	//   ....[2]....
        /*0060*/ 	.word	0x000018b0


	//   ....[3]....
        /*0064*/ 	.word	0x000018c0


	//   ....[4]....
        /*0068*/ 	.word	0x000018f0


	//   ....[5]....
        /*006c*/ 	.word	0x00001900


	//   ....[6]....
        /*0070*/ 	.word	0x00001940


	//   ....[7]....
        /*0074*/ 	.word	0x00001950


	//   ....[8]....
        /*0078*/ 	.word	0x00001980


	//   ....[9]....
        /*007c*/ 	.word	0x000019a0


	//----- nvinfo : EIATTR_VRC_CTA_INIT_COUNT
	.align		4
.L_1843:
        /*0080*/ 	.byte	0x02, 0x4a
	.zero		1
	.zero		1


	//----- nvinfo : EIATTR_EXIT_INSTR_OFFSETS
	.align		4
        /*0084*/ 	.byte	0x04, 0x1c
        /*0086*/ 	.short	(.L_1845 - .L_1844)


	//   ....[0]....
.L_1844:
        /*0088*/ 	.word	0x000070b0


	//   ....[1]....
        /*008c*/ 	.word	0x00007130


	//----- nvinfo : EIATTR_MAX_THREADS
	.align		4
.L_1845:
        /*0090*/ 	.byte	0x04, 0x05
        /*0092*/ 	.short	(.L_1847 - .L_1846)
.L_1846:
        /*0094*/ 	.word	0x00000080
        /*0098*/ 	.word	0x00000001
        /*009c*/ 	.word	0x00000001


	//----- nvinfo : EIATTR_CRS_STACK_SIZE
	.align		4
.L_1847:
        /*00a0*/ 	.byte	0x04, 0x1e
        /*00a2*/ 	.short	(.L_1849 - .L_1848)
.L_1848:
        /*00a4*/ 	.word	0x00000000


	//----- nvinfo : EIATTR_CBANK_PARAM_SIZE
	.align		4
.L_1849:
        /*00a8*/ 	.byte	0x03, 0x19
        /*00aa*/ 	.short	0x0128


	//----- nvinfo : EIATTR_PARAM_CBANK
	.align		4
        /*00ac*/ 	.byte	0x04, 0x0a
        /*00ae*/ 	.short	(.L_1851 - .L_1850)
	.align		4
.L_1850:
        /*00b0*/ 	.word	index@(.nv.constant0._ZN10layer_norm31ln_parallel_residual_bwd_kernelINS_13Kernel_traitsIf6__halfS2_S2_fjLj2560ELj1ELj1ELj4ELj8ENS_18Kernel_traits_baseILj2560EfS2_S2_S2_fjLj128EEEEELb0ELb1ELb0EEEvNS_9BwdParamsE)
        /*00b4*/ 	.short	0x0380
        /*00b6*/ 	.short	0x0128


	//----- nvinfo : EIATTR_SW_WAR
	.align		4
.L_1851:
        /*00b8*/ 	.byte	0x04, 0x36
        /*00ba*/ 	.short	(.L_1853 - .L_1852)
.L_1852:
        /*00bc*/ 	.word	0x00000008
.L_1853:


//--------------------- .nv.info._ZN10layer_norm31ln_parallel_residual_bwd_kernelINS_13Kernel_traitsIf6__halfS2_S2_fjLj2560ELj1ELj1ELj4ELj8ENS_18Kernel_traits_baseILj2560EfS2_S2_S2_fjLj128EEEEELb0ELb1ELb1EEEvNS_9BwdParamsE --------------------------
	.section	.nv.info._ZN10layer_norm31ln_parallel_residual_bwd_kernelINS_13Kernel_traitsIf6__halfS2_S2_fjLj2560ELj1ELj1ELj4ELj8ENS_18Kernel_traits_baseILj2560EfS2_S2_S2_fjLj128EEEEELb0ELb1ELb1EEEvNS_9BwdParamsE,"",@"SHT_CUDA_INFO"
	.sectionflags	@""
	.align	4


	//----- nvinfo : EIATTR_CUDA_API_VERSION
	.align		4
        /*0000*/ 	.byte	0x04, 0x37
        /*0002*/ 	.short	(.L_1855 - .L_1854)
.L_1854:
        /*0004*/ 	.word	0x00000082


	//----- nvinfo : EIATTR_KPARAM_INFO
	.align		4
.L_1855:
        /*0008*/ 	.byte	0x04, 0x17
        /*000a*/ 	.short	(.L_1857 - .L_1856)
.L_1856:
        /*000c*/ 	.word	0x00000000
        /*0010*/ 	.short	0x0000
        /*0012*/ 	.short	0x0000
        /*0014*/ 	.byte	0x00, 0xf0, 0xa1, 0x04


	//----- nvinfo : EIATTR_SPARSE_MMA_MASK
	.align		4
.L_1857:
        /*0018*/ 	.byte	0x03, 0x50
        /*001a*/ 	.short	0x0000


	//----- nvinfo : EIATTR_MAXREG_COUNT
	.align		4
        /*001c*/ 	.byte	0x03, 0x1b
        /*001e*/ 	.short	0x00ff


	//----- nvinfo : EIATTR_NUM_BARRIERS
	.align		4
        /*0020*/ 	.byte	0x02, 0x4c
        /*0022*/ 	.byte	0x01
	.zero		1


	//----- nvinfo : EIATTR_MERCURY_ISA_VERSION
	.align		4
        /*0024*/ 	.byte	0x03, 0x5f
        /*0026*/ 	.short	0x0101


	//----- nvinfo : EIATTR_COOP_GROUP_MASK_REGIDS
	.align		4
        /*0028*/ 	.byte	0x04, 0x29
        /*002a*/ 	.short	(.L_1859 - .L_1858)


	//   ....[0]....
.L_1858:
        /*002c*/ 	.word	0xffffffff


	//   ....[1]....
        /*0030*/ 	.word	0xffffffff


	//   ....[2]....
        /*0034*/ 	.word	0xffffffff


	//   ....[3]....
        /*0038*/ 	.word	0xffffffff


	//   ....[4]....
        /*003c*/ 	.word	0xffffffff


	//   ....[5]....
        /*0040*/ 	.word	0xffffffff


	//   ....[6]....
        /*0044*/ 	.word	0xffffffff


	//   ....[7]....
        /*0048*/ 	.word	0xffffffff


	//   ....[8]....
        /*004c*/ 	.word	0xffffffff


	//   ....[9]....
        /*0050*/ 	.word	0xffffffff


	//----- nvinfo : EIATTR_COOP_GROUP_INSTR_OFFSETS
	.align		4
.L_1859:
        /*0054*/ 	.byte	0x04, 0x28
        /*0056*/ 	.short	(.L_1861 - .L_1860)


	//   ....[0]....
.L_1860:
        /*0058*/ 	.word	0x00001f80


	//   ....[1]....
        /*005c*/ 	.word	0x00001fb0


	//   ....[2]....
        /*0060*/ 	.word	0x00001fe0


	//   ....[3]....
        /*0064*/ 	.word	0x00001ff0


	//   ....[4]....
        /*0068*/ 	.word	0x00002020


	//   ....[5]....
        /*006c*/ 	.word	0x00002030


	//   ....[6]....
        /*0070*/ 	.word	0x00002060


	//   ....[7]....
        /*0074*/ 	.word	0x00002070


	//   ....[8]....
        /*0078*/ 	.word	0x000020a0


	//   ....[9]....
        /*007c*/ 	.word	0x000020b0


	//----- nvinfo : EIATTR_VRC_CTA_INIT_COUNT
	.align		4
.L_1861:
        /*0080*/ 	.byte	0x02, 0x4a
	.zero		1
	.zero		1


	//----- nvinfo : EIATTR_EXIT_INSTR_OFFSETS
	.align		4
        /*0084*/ 	.byte	0x04, 0x1c
        /*0086*/ 	.short	(.L_1863 - .L_1862)


	//   ....[0]....
.L_1862:
        /*0088*/ 	.word	0x000076f0


	//----- nvinfo : EIATTR_MAX_THREADS
	.align		4
.L_1863:
        /*008c*/ 	.byte	0x04, 0x05
        /*008e*/ 	.short	(.L_1865 - .L_1864)
.L_1864:
        /*0090*/ 	.word	0x00000080
        /*0094*/ 	.word	0x00000001
        /*0098*/ 	.word	0x00000001


	//----- nvinfo : EIATTR_CRS_STACK_SIZE
	.align		4
.L_1865:
        /*009c*/ 	.byte	0x04, 0x1e
        /*009e*/ 	.short	(.L_1867 - .L_1866)
.L_1866:
        /*00a0*/ 	.word	0x00000000


	//----- nvinfo : EIATTR_CBANK_PARAM_SIZE
	.align		4
.L_1867:
        /*00a4*/ 	.byte	0x03, 0x19
        /*00a6*/ 	.short	0x0128


	//----- nvinfo : EIATTR_PARAM_CBANK
	.align		4
        /*00a8*/ 	.byte	0x04, 0x0a
        /*00aa*/ 	.short	(.L_1869 - .L_1868)
	.align		4
.L_1868:
        /*00ac*/ 	.word	index@(.nv.constant0._ZN10layer_norm31ln_parallel_residual_bwd_kernelINS_13Kernel_traitsIf6__halfS2_S2_fjLj2560ELj1ELj1ELj4ELj8ENS_18Kernel_traits_baseILj2560EfS2_S2_S2_fjLj128EEEEELb0ELb1ELb1EEEvNS_9BwdParamsE)
        /*00b0*/ 	.short	0x0380
        /*00b2*/ 	.short	0x0128


	//----- nvinfo : EIATTR_SW_WAR
	.align		4
.L_1869:
        /*00b4*/ 	.byte	0x04, 0x36
        /*00b6*/ 	.short	(.L_1871 - .L_1870)
.L_1870:
        /*00b8*/ 	.word	0x00000008
.L_1871:


//--------------------- .nv.info._ZN10layer_norm31ln_parallel_residual_bwd_kernelINS_13Kernel_traitsIf6__halfS2_S2_fjLj2560ELj1ELj1ELj4ELj8ENS_18Kernel_traits_baseILj2560EfS2_S2_S2_fjLj128EEEEELb1ELb0ELb0EEEvNS_9BwdParamsE --------------------------
	.section	.nv.info._ZN10layer_norm31ln_parallel_residual_bwd_kernelINS_13Kernel_traitsIf6__halfS2_S2_fjLj2560ELj1ELj1ELj4ELj8ENS_18Kernel_traits_baseILj2560EfS2_S2_S2_fjLj128EEEEELb1ELb0ELb0EEEvNS_9BwdParamsE,"",@"SHT_CUDA_INFO"
	.sectionflags	@""
	.align	4


	//----- nvinfo : EIATTR_CUDA_API_VERSION
	.align		4
        /*0000*/ 	.byte	0x04, 0x37
        /*0002*/ 	.short	(.L_1873 - .L_1872)
.L_1872:
        /*0004*/ 	.word	0x00000082


	//----- nvinfo : EIATTR_KPARAM_INFO
	.align		4
.L_1873:
        /*0008*/ 	.byte	0x04, 0x17
        /*000a*/ 	.short	(.L_1875 - .L_1874)
.L_1874:
        /*000c*/ 	.word	0x00000000
        /*0010*/ 	.short	0x0000
        /*0012*/ 	.short	0x0000
        /*0014*/ 	.byte	0x00, 0xf0, 0xa1, 0x04


	//----- nvinfo : EIATTR_SPARSE_MMA_MASK
	.align		4
.L_1875:
        /*0018*/ 	.byte	0x03, 0x50
        /*001a*/ 	.short	0x0000


	//----- nvinfo : EIATTR_MAXREG_COUNT
	.align		4
        /*001c*/ 	.byte	0x03, 0x1b
        /*001e*/ 	.short	0x00ff


	//----- nvinfo : EIATTR_NUM_BARRIERS
	.align		4
        /*0020*/ 	.byte	0x02, 0x4c
        /*0022*/ 	.byte	0x01
	.zero		1


	//----- nvinfo : EIATTR_MERCURY_ISA_VERSION
	.align		4
        /*0024*/ 	.byte	0x03, 0x5f
        /*0026*/ 	.short	0x0101


	//----- nvinfo : EIATTR_COOP_GROUP_MASK_REGIDS
	.align		4
        /*0028*/ 	.byte	0x04, 0x29
        /*002a*/ 	.short	(.L_1877 - .L_1876)


	//   ....[0]....
.L_1876:
        /*002c*/ 	.word	0xffffffff


	//   ....[1]....
        /*0030*/ 	.word	0xffffffff


	//   ....[2]....
        /*0034*/ 	.word	0xffffffff


	//   ....[3]....
        /*0038*/ 	.word	0xffffffff


	//   ....[4]....
        /*003c*/ 	.word	0xffffffff


	//   ....[5]....
        /*0040*/ 	.word	0xffffffff


	//   ....[6]....
        /*0044*/ 	.word	0xffffffff


	//   ....[7]....
        /*0048*/ 	.word	0xffffffff


	//   ....[8]....
        /*004c*/ 	.word	0xffffffff


	//   ....[9]....
        /*0050*/ 	.word	0xffffffff


	//----- nvinfo : EIATTR_COOP_GROUP_INSTR_OFFSETS
	.align		4
.L_1877:
        /*0054*/ 	.byte	0x04, 0x28
        /*0056*/ 	.short	(.L_1879 - .L_1878)


	//   ....[0]....
.L_1878:
        /*0058*/ 	.word	0x00002630


	//   ....[1]....
        /*005c*/ 	.word	0x00002650


	//   ....[2]....
        /*0060*/ 	.word	0x00002680


	//   ....[3]....
        /*0064*/ 	.word	0x00002690


	//   ....[4]....
        /*0068*/ 	.word	0x000026d0


	//   ....[5]....
        /*006c*/ 	.word	0x000026e0


	//   ....[6]....
        /*0070*/ 	.word	0x00002720


	//   ....[7]....
        /*0074*/ 	.word	0x00002730


	//   ....[8]....
        /*0078*/ 	.word	0x00002760


	//   ....[9]....
        /*007c*/ 	.word	0x00002770


	//----- nvinfo : EIATTR_VRC_CTA_INIT_COUNT
	.align		4
.L_1879:
        /*0080*/ 	.byte	0x02, 0x4a
	.zero		1
	.zero		1


	//----- nvinfo : EIATTR_EXIT_INSTR_OFFSETS
	.align		4
        /*0084*/ 	.byte	0x04, 0x1c
        /*0086*/ 	.short	(.L_1881 - .L_1880)


	//   ....[0]....
.L_1880:
        /*0088*/ 	.word	0x0000ad20


	//   ....[1]....
        /*008c*/ 	.word	0x0000adf0


	//----- nvinfo : EIATTR_MAX_THREADS
	.align		4
.L_1881:
        /*0090*/ 	.byte	0x04, 0x05
        /*0092*/ 	.short	(.L_1883 - .L_1882)
.L_1882:
        /*0094*/ 	.word	0x00000080
        /*0098*/ 	.word	0x00000001
        /*009c*/ 	.word	0x00000001


	//----- nvinfo : EIATTR_CRS_STACK_SIZE
	.align		4
.L_1883:
        /*00a0*/ 	.byte	0x04, 0x1e
        /*00a2*/ 	.short	(.L_1885 - .L_1884)
.L_1884:
        /*00a4*/ 	.word	0x00000000


	//----- nvinfo : EIATTR_CBANK_PARAM_SIZE
	.align		4
.L_1885:
        /*00a8*/ 	.byte	0x03, 0x19
        /*00aa*/ 	.short	0x0128


	//----- nvinfo : EIATTR_PARAM_CBANK
	.align		4
        /*00ac*/ 	.byte	0x04, 0x0a
        /*00ae*/ 	.short	(.L_1887 - .L_1886)
	.align		4
.L_1886:
        /*00b0*/ 	.word	index@(.nv.constant0._ZN10layer_norm31ln_parallel_residual_bwd_kernelINS_13Kernel_traitsIf6__halfS2_S2_fjLj2560ELj1ELj1ELj4ELj8ENS_18Kernel_traits_baseILj2560EfS2_S2_S2_fjLj128EEEEELb1ELb0ELb0EEEvNS_9BwdParamsE)
        /*00b4*/ 	.short	0x0380
        /*00b6*/ 	.short	0x0128


	//----- nvinfo : EIATTR_SW_WAR
	.align		4
.L_1887:
        /*00b8*/ 	.byte	0x04, 0x36
        /*00ba*/ 	.short	(.L_1889 - .L_1888)
.L_1888:
        /*00bc*/ 	.word	0x00000008
.L_1889:


//--------------------- .nv.info._ZN10layer_norm31ln_parallel_residual_bwd_kernelINS_13Kernel_traitsIf6__halfS2_S2_fjLj2560ELj1ELj1ELj4ELj8ENS_18Kernel_traits_baseILj2560EfS2_S2_S2_fjLj128EEEEELb1ELb0ELb1EEEvNS_9BwdParamsE --------------------------
	.section	.nv.info._ZN10layer_norm31ln_parallel_residual_bwd_kernelINS_13Kernel_traitsIf6__halfS2_S2_fjLj2560ELj1ELj1ELj4ELj8ENS_18Kernel_traits_baseILj2560EfS2_S2_S2_fjLj128EEEEELb1ELb0ELb1EEEvNS_9BwdParamsE,"",@"SHT_CUDA_INFO"
	.sectionflags	@""
	.align	4


	//----- nvinfo : EIATTR_CUDA_API_VERSION
	.align		4
        /*0000*/ 	.byte	0x04, 0x37
        /*0002*/ 	.short	(.L_1891 - .L_1890)
.L_1890:
        /*0004*/ 	.word	0x00000082


	//----- nvinfo : EIATTR_KPARAM_INFO
	.align		4
.L_1891:
        /*0008*/ 	.byte	0x04, 0x17
        /*000a*/ 	.short	(.L_1893 - .L_1892)
.L_1892:
        /*000c*/ 	.word	0x00000000
        /*0010*/ 	.short	0x0000
        /*0012*/ 	.short	0x0000
        /*0014*/ 	.byte	0x00, 0xf0, 0xa1, 0x04


	//----- nvinfo : EIATTR_SPARSE_MMA_MASK
	.align		4
.L_1893:
        /*0018*/ 	.byte	0x03, 0x50
        /*001a*/ 	.short	0x0000


	//----- nvinfo : EIATTR_MAXREG_COUNT
	.align		4
        /*001c*/ 	.byte	0x03, 0x1b
        /*001e*/ 	.short	0x00ff


	//----- nvinfo : EIATTR_NUM_BARRIERS
	.align		4
        /*0020*/ 	.byte	0x02, 0x4c
        /*0022*/ 	.byte	0x01
	.zero		1


	//----- nvinfo : EIATTR_MERCURY_ISA_VERSION
	.align		4
        /*0024*/ 	.byte	0x03, 0x5f
        /*0026*/ 	.short	0x0101


	//----- nvinfo : EIATTR_COOP_GROUP_MASK_REGIDS
	.align		4
        /*0028*/ 	.byte	0x04, 0x29
        /*002a*/ 	.short	(.L_1895 - .L_1894)


	//   ....[0]....
.L_1894:
        /*002c*/ 	.word	0xffffffff


	//   ....[1]....
        /*0030*/ 	.word	0xffffffff


	//   ....[2]....
        /*0034*/ 	.word	0xffffffff


	//   ....[3]....
        /*0038*/ 	.word	0xffffffff


	//   ....[4]....
        /*003c*/ 	.word	0xffffffff


	//   ....[5]....
        /*0040*/ 	.word	0xffffffff


	//   ....[6]....
        /*0044*/ 	.word	0xffffffff


	//   ....[7]....
        /*0048*/ 	.word	0xffffffff


	//   ....[8]....
        /*004c*/ 	.word	0xffffffff


	//   ....[9]....
        /*0050*/ 	.word	0xffffffff


	//----- nvinfo : EIATTR_COOP_GROUP_INSTR_OFFSETS
	.align		4
.L_1895:
        /*0054*/ 	.byte	0x04, 0x28
        /*0056*/ 	.short	(.L_1897 - .L_1896)


	//   ....[0]....
.L_1896:
        /*0058*/ 	.word	0x00001bd0


	//   ....[1]....
        /*005c*/ 	.word	0x00001be0


	//   ....[2]....
        /*0060*/ 	.word	0x00001c10


	//   ....[3]....
        /*0064*/ 	.word	0x00001c20


	//   ....[4]....
        /*0068*/ 	.word	0x00001c50


	//   ....[5]....
        /*006c*/ 	.word	0x00001c60


	//   ....[6]....
        /*0070*/ 	.word	0x00001ca0


	//   ....[7]....
        /*0074*/ 	.word	0x00001cb0


	//   ....[8]....
        /*0078*/ 	.word	0x00001ce0


	//   ....[9]....
        /*007c*/ 	.word	0x00001cf0


	//----- nvinfo : EIATTR_VRC_CTA_INIT_COUNT
	.align		4
.L_1897:
        /*0080*/ 	.byte	0x02, 0x4a
	.zero		1
	.zero		1


	//----- nvinfo : EIATTR_EXIT_INSTR_OFFSETS
	.align		4
        /*0084*/ 	.byte	0x04, 0x1c
        /*0086*/ 	.short	(.L_1899 - .L_1898)


	//   ....[0]....
.L_1898:
        /*0088*/ 	.word	0x0000a500


	//----- nvinfo : EIATTR_MAX_THREADS
	.align		4
.L_1899:
        /*008c*/ 	.byte	0x04, 0x05
        /*008e*/ 	.short	(.L_1901 - .L_1900)
.L_1900:
        /*0090*/ 	.word	0x00000080
        /*0094*/ 	.word	0x00000001
        /*0098*/ 	.word	0x00000001


	//----- nvinfo : EIATTR_CRS_STACK_SIZE
	.align		4
.L_1901:
        /*009c*/ 	.byte	0x04, 0x1e
        /*009e*/ 	.short	(.L_1903 - .L_1902)
.L_1902:
        /*00a0*/ 	.word	0x00000000


	//----- nvinfo : EIATTR_CBANK_PARAM_SIZE
	.align		4
.L_1903:
        /*00a4*/ 	.byte	0x03, 0x19
        /*00a6*/ 	.short	0x0128


	//----- nvinfo : EIATTR_PARAM_CBANK
	.align		4
        /*00a8*/ 	.byte	0x04, 0x0a
        /*00aa*/ 	.short	(.L_1905 - .L_1904)
	.align		4
.L_1904:
        /*00ac*/ 	.word	index@(.nv.constant0._ZN10layer_norm31ln_parallel_residual_bwd_kernelINS_13Kernel_traitsIf6__halfS2_S2_fjLj2560ELj1ELj1ELj4ELj8ENS_18Kernel_traits_baseILj2560EfS2_S2_S2_fjLj128EEEEELb1ELb0ELb1EEEvNS_9BwdParamsE)
        /*00b0*/ 	.short	0x0380
        /*00b2*/ 	.short	0x0128


	//----- nvinfo : EIATTR_SW_WAR
	.align		4
.L_1905:
        /*00b4*/ 	.byte	0x04, 0x36
        /*00b6*/ 	.short	(.L_1907 - .L_1906)
.L_1906:
        /*00b8*/ 	.word	0x00000008
.L_1907:


//--------------------- .nv.info._ZN10layer_norm22ln_bwd_finalize_kernelINS_22Kernel_traits_finalizeILj2560Ef6__halfS2_S2_fjLb0ELj1024ELj4ENS_18Kernel_traits_baseILj2560EfS2_S2_S2_fjLj1024EEEEELb0ELb0EEEvNS_9BwdParamsE --------------------------
	.section	.nv.info._ZN10layer_norm22ln_bwd_finalize_kernelINS_22Kernel_traits_finalizeILj2560Ef6__halfS2_S2_fjLb0ELj1024ELj4ENS_18Kernel_traits_baseILj2560EfS2_S2_S2_fjLj1024EEEEELb0ELb0EEEvNS_9BwdParamsE,"",@"SHT_CUDA_INFO"
	.sectionflags	@""
	.align	4


	//----- nvinfo : EIATTR_CUDA_API_VERSION
	.align		4
        /*0000*/ 	.byte	0x04, 0x37
        /*0002*/ 	.short	(.L_1909 - .L_1908)
.L_1908:
        /*0004*/ 	.word	0x00000082


	//----- nvinfo : EIATTR_KPARAM_INFO
	.align		4
.L_1909:
        /*0008*/ 	.byte	0x04, 0x17
        /*000a*/ 	.short	(.L_1911 - .L_1910)
.L_1910:
        /*000c*/ 	.word	0x00000000
        /*0010*/ 	.short	0x0000
        /*0012*/ 	.short	0x0000
        /*0014*/ 	.byte	0x00, 0xf0, 0xa1, 0x04


	//----- nvinfo : EIATTR_SPARSE_MMA_MASK
	.align		4
.L_1911:
        /*0018*/ 	.byte	0x03, 0x50
        /*001a*/ 	.short	0x0000


	//----- nvinfo : EIATTR_MAXREG_COUNT
	.align		4
        /*001c*/ 	.byte	0x03, 0x1b
        /*001e*/ 	.short	0x0040


	//----- nvinfo : EIATTR_NUM_BARRIERS
	.align		4
        /*0020*/ 	.byte	0x02, 0x4c
        /*0022*/ 	.byte	0x01
	.zero		1


	//----- nvinfo : EIATTR_MERCURY_ISA_VERSION
	.align		4
        /*0024*/ 	.byte	0x03, 0x5f
        /*0026*/ 	.short	0x0101


	//----- nvinfo : EIATTR_COOP_GROUP_MASK_REGIDS
	.align		4
        /*0028*/ 	.byte	0x04, 0x29
        /*002a*/ 	.short	(.L_1913 - .L_1912)


	//   ....[0]....
.L_1912:
        /*002c*/ 	.word	0xffffffff


	//   ....[1]....
        /*0030*/ 	.word	0xffffffff


	//   ....[2]....
        /*0034*/ 	.word	0xffffffff


	//   ....[3]....
        /*0038*/ 	.word	0xffffffff


	//   ....[4]....
        /*003c*/ 	.word	0xffffffff


	//   ....[5]....
        /*0040*/ 	.word	0xffffffff


	//   ....[6]....
        /*0044*/ 	.word	0xffffffff


	//   ....[7]....
        /*0048*/ 	.word	0xffffffff


	//   ....[8]....
        /*004c*/ 	.word	0xffffffff


	//   ....[9]....
        /*0050*/ 	.word	0xffffffff


	//----- nvinfo : EIATTR_COOP_GROUP_INSTR_OFFSETS
	.align		4
.L_1913:
        /*0054*/ 	.byte	0x04, 0x28
        /*0056*/ 	.short	(.L_1915 - .L_1914)


	//   ....[0]....
.L_1914:
        /*0058*/ 	.word	0x00001550


	//   ....[1]....
        /*005c*/ 	.word	0x00001560


	//   ....[2]....
        /*0060*/ 	.word	0x00001590


	//   ....[3]....
        /*0064*/ 	.word	0x000015a0


	//   ....[4]....
        /*0068*/ 	.word	0x000015d0


	//   ....[5]....
        /*006c*/ 	.word	0x000015e0


	//   ....[6]....
        /*0070*/ 	.word	0x00001610


	//   ....[7]....
        /*0074*/ 	.word	0x00001630


	//   ....[8]....
        /*0078*/ 	.word	0x00001680


	//   ....[9]....
        /*007c*/ 	.word	0x00001690


	//----- nvinfo : EIATTR_VRC_CTA_INIT_COUNT
	.align		4
.L_1915:
        /*0080*/ 	.byte	0x02, 0x4a
	.zero		1
	.zero		1


	//----- nvinfo : EIATTR_EXIT_INSTR_OFFSETS
	.align		4
        /*0084*/ 	.byte	0x04, 0x1c
        /*0086*/ 	.short	(.L_1917 - .L_1916)


	//   ....[0]....
.L_1916:
        /*0088*/ 	.word	0x00000060


	//   ....[1]....
        /*008c*/ 	.word	0x000016f0


	//   ....[2]....
        /*0090*/ 	.word	0x00001720


	//   ....[3]....
        /*0094*/ 	.word	0x000017c0


	//----- nvinfo : EIATTR_MAX_THREADS
	.align		4
.L_1917:
        /*0098*/ 	.byte	0x04, 0x05
        /*009a*/ 	.short	(.L_1919 - .L_1918)
.L_1918:
        /*009c*/ 	.word	0x00000400
        /*00a0*/ 	.word	0x00000001
        /*00a4*/ 	.word	0x00000001


	//----- nvinfo : EIATTR_CRS_STACK_SIZE
	.align		4
.L_1919:
        /*00a8*/ 	.byte	0x04, 0x1e
        /*00aa*/ 	.short	(.L_1921 - .L_1920)
.L_1920:
        /*00ac*/ 	.word	0x00000000


	//----- nvinfo : EIATTR_CBANK_PARAM_SIZE
	.align		4
.L_1921:
        /*00b0*/ 	.byte	0x03, 0x19
        /*00b2*/ 	.short	0x0128


	//----- nvinfo : EIATTR_PARAM_CBANK
	.align		4
        /*00b4*/ 	.byte	0x04, 0x0a
        /*00b6*/ 	.short	(.L_1923 - .L_1922)
	.align		4
.L_1922:
        /*00b8*/ 	.word	index@(.nv.constant0._ZN10layer_norm22ln_bwd_finalize_kernelINS_22Kernel_traits_finalizeILj2560Ef6__halfS2_S2_fjLb0ELj1024ELj4ENS_18Kernel_traits_baseILj2560EfS2_S2_S2_fjLj1024EEEEELb0ELb0EEEvNS_9BwdParamsE)
        /*00bc*/ 	.short	0x0380
        /*00be*/ 	.short	0x0128


	//----- nvinfo : EIATTR_SW_WAR
	.align		4
.L_1923:
        /*00c0*/ 	.byte	0x04, 0x36
        /*00c2*/ 	.short	(.L_1925 - .L_1924)
.L_1924:
        /*00c4*/ 	.word	0x00000008
.L_1925:


//--------------------- .nv.info._ZN10layer_norm40ln_parallel_residual_bwd_finalize_kernelINS_22Kernel_traits_finalizeILj2560Ef6__halfS2_S2_fjLb0ELj1024ELj4ENS_18Kernel_traits_baseILj2560EfS2_S2_S2_fjLj1024EEEEELb0EEEvNS_9BwdParamsE --------------------------
	.section	.nv.info._ZN10layer_norm40ln_parallel_residual_bwd_finalize_kernelINS_22Kernel_traits_finalizeILj2560Ef6__halfS2_S2_fjLb0ELj1024ELj4ENS_18Kernel_traits_baseILj2560EfS2_S2_S2_fjLj1024EEEEELb0EEEvNS_9BwdParamsE,"",@"SHT_CUDA_INFO"
	.sectionflags	@""
	.align	4


	//----- nvinfo : EIATTR_CUDA_API_VERSION
	.align		4
        /*0000*/ 	.byte	0x04, 0x37
        /*0002*/ 	.short	(.L_1927 - .L_1926)
.L_1926:
        /*0004*/ 	.word	0x00000082


	//----- nvinfo : EIATTR_KPARAM_INFO
	.align		4
.L_1927:
        /*0008*/ 	.byte	0x04, 0x17
        /*000a*/ 	.short	(.L_1929 - .L_1928)
.L_1928:
        /*000c*/ 	.word	0x00000000
        /*0010*/ 	.short	0x0000
        /*0012*/ 	.short	0x0000
        /*0014*/ 	.byte	0x00, 0xf0, 0xa1, 0x04


	//----- nvinfo : EIATTR_SPARSE_MMA_MASK
	.align		4
.L_1929:
        /*0018*/ 	.byte	0x03, 0x50
        /*001a*/ 	.short	0x0000


	//----- nvinfo : EIATTR_MAXREG_COUNT
	.align		4
        /*001c*/ 	.byte	0x03, 0x1b
        /*001e*/ 	.short	0x0040


	//----- nvinfo : EIATTR_NUM_BARRIERS
	.align		4
        /*0020*/ 	.byte	0x02, 0x4c
        /*0022*/ 	.byte	0x01
	.zero		1


	//----- nvinfo : EIATTR_MERCURY_ISA_VERSION
	.align		4
        /*0024*/ 	.byte	0x03, 0x5f
        /*0026*/ 	.short	0x0101


	//----- nvinfo : EIATTR_COOP_GROUP_MASK_REGIDS
	.align		4
        /*0028*/ 	.byte	0x04, 0x29
        /*002a*/ 	.short	(.L_1931 - .L_1930)


	//   ....[0]....
.L_1930:
        /*002c*/ 	.word	0xffffffff


	//   ....[1]....
        /*0030*/ 	.word	0xffffffff


	//   ....[2]....
        /*0034*/ 	.word	0xffffffff


	//   ....[3]....
        /*0038*/ 	.word	0xffffffff


	//   ....[4]....
        /*003c*/ 	.word	0xffffffff


	//   ....[5]....
        /*0040*/ 	.word	0xffffffff


	//   ....[6]....
        /*0044*/ 	.word	0xffffffff


	//   ....[7]....
        /*0048*/ 	.word	0xffffffff


	//   ....[8]....
        /*004c*/ 	.word	0xffffffff


	//   ....[9]....
        /*0050*/ 	.word	0xffffffff


	//   ....[10]....
        /*0054*/ 	.word	0xffffffff


	//   ....[11]....
        /*0058*/ 	.word	0xffffffff


	//   ....[12]....
        /*005c*/ 	.word	0xffffffff


	//   ....[13]....
        /*0060*/ 	.word	0xffffffff


	//   ....[14]....
        /*0064*/ 	.word	0xffffffff


	//   ....[15]....
        /*0068*/ 	.word	0xffffffff


	//   ....[16]....
        /*006c*/ 	.word	0xffffffff


	//   ....[17]....
        /*0070*/ 	.word	0xffffffff


	//   ....[18]....
        /*0074*/ 	.word	0xffffffff


	//   ....[19]....
        /*0078*/ 	.word	0xffffffff


	//----- nvinfo : EIATTR_COOP_GROUP_INSTR_OFFSETS
	.align		4
.L_1931:
        /*007c*/ 	.byte	0x04, 0x28
        /*007e*/ 	.short	(.L_1933 - .L_1932)


	//   ....[0]....
.L_1932:
        /*0080*/ 	.word	0x000013a0


	//   ....[1]....
        /*0084*/ 	.word	0x000013b0


	//   ....[2]....
        /*0088*/ 	.word	0x000013c0


	//   ....[3]....
        /*008c*/ 	.word	0x000013d0


	//   ....[4]....
        /*0090*/ 	.word	0x00001410


	//   ....[5]....
        /*0094*/ 	.word	0x00001430


	//   ....[6]....
        /*0098*/ 	.word	0x00001440


	//   ....[7]....
        /*009c*/ 	.word	0x00001450


	//   ....[8]....
        /*00a0*/ 	.word	0x00001480


	//   ....[9]....
        /*00a4*/ 	.word	0x000014b0


	//   ....[10]....
        /*00a8*/ 	.word	0x000014e0


	//   ....[11]....
        /*00ac*/ 	.word	0x000014f0


	//   ....[12]....
        /*00b0*/ 	.word	0x00001520


	//   ....[13]....
        /*00b4*/ 	.word	0x00001540


	//   ....[14]....
        /*00b8*/ 	.word	0x00001560


	//   ....[15]....
        /*00bc*/ 	.word	0x00001570


	//   ....[16]....
        /*00c0*/ 	.word	0x000015b0


	//   ....[17]....
        /*00c4*/ 	.word	0x000015e0


	//   ....[18]....
        /*00c8*/ 	.word	0x00001600


	//   ....[19]....
        /*00cc*/ 	.word	0x00001610


	//----- nvinfo : EIATTR_VRC_CTA_INIT_COUNT
	.align		4
.L_1933:
        /*00d0*/ 	.byte	0x02, 0x4a
	.zero		1
	.zero		1


	//----- nvinfo : EIATTR_EXIT_INSTR_OFFSETS
	.align		4
        /*00d4*/ 	.byte	0x04, 0x1c
        /*00d6*/ 	.short	(.L_1935 - .L_1934)


	//   ....[0]....
.L_1934:
        /*00d8*/ 	.word	0x00000060


	//   ....[1]....
        /*00dc*/ 	.word	0x000016c0


	//   ....[2]....
        /*00e0*/ 	.word	0x000016f0


	//   ....[3]....
        /*00e4*/ 	.word	0x00001810


	//----- nvinfo : EIATTR_MAX_THREADS
	.align		4
.L_1935:
        /*00e8*/ 	.byte	0x04, 0x05
        /*00ea*/ 	.short	(.L_1937 - .L_1936)
.L_1936:
        /*00ec*/ 	.word	0x00000400
        /*00f0*/ 	.word	0x00000001
        /*00f4*/ 	.word	0x00000001


	//----- nvinfo : EIATTR_CRS_STACK_SIZE
	.align		4
.L_1937:
        /*00f8*/ 	.byte	0x04, 0x1e
        /*00fa*/ 	.short	(.L_1939 - .L_1938)
.L_1938:
        /*00fc*/ 	.word	0x00000000


	//----- nvinfo : EIATTR_CBANK_PARAM_SIZE
	.align		4
.L_1939:
        /*0100*/ 	.byte	0x03, 0x19
        /*0102*/ 	.short	0x0128


	//----- nvinfo : EIATTR_PARAM_CBANK
	.align		4
        /*0104*/ 	.byte	0x04, 0x0a
        /*0106*/ 	.short	(.L_1941 - .L_1940)
	.align		4
.L_1940:
        /*0108*/ 	.word	index@(.nv.constant0._ZN10layer_norm40ln_parallel_residual_bwd_finalize_kernelINS_22Kernel_traits_finalizeILj2560Ef6__halfS2_S2_fjLb0ELj1024ELj4ENS_18Kernel_traits_baseILj2560EfS2_S2_S2_fjLj1024EEEEELb0EEEvNS_9BwdParamsE)
        /*010c*/ 	.short	0x0380
        /*010e*/ 	.short	0x0128


	//----- nvinfo : EIATTR_SW_WAR
	.align		4
.L_1941:
        /*0110*/ 	.byte	0x04, 0x36
        /*0112*/ 	.short	(.L_1943 - .L_1942)
.L_1942:
        /*0114*/ 	.word	0x00000008
.L_1943:


//--------------------- .nv.info._ZN10layer_norm31ln_parallel_residual_bwd_kernelINS_13Kernel_traitsIf6__halfS2_S2_fjLj2560ELj1ELj1ELj4ELj8ENS_18Kernel_traits_baseILj2560EfS2_S2_S2_fjLj128EEEEELb1ELb1ELb0EEEvNS_9BwdParamsE --------------------------
	.section	.nv.info._ZN10layer_norm31ln_parallel_residual_bwd_kernelINS_13Kernel_traitsIf6__halfS2_S2_fjLj2560ELj1ELj1ELj4ELj8ENS_18Kernel_traits_baseILj2560EfS2_S2_S2_fjLj128EEEEELb1ELb1ELb0EEEvNS_9BwdParamsE,"",@"SHT_CUDA_INFO"
	.sectionflags	@""
	.align	4


	//----- nvinfo : EIATTR_CUDA_API_VERSION
	.align		4
        /*0000*/ 	.byte	0x04, 0x37
        /*0002*/ 	.short	(.L_1945 - .L_1944)
.L_1944:
        /*0004*/ 	.word	0x00000082


	//----- nvinfo : EIATTR_KPARAM_INFO
	.align		4
.L_1945:
        /*0008*/ 	.byte	0x04, 0x17
        /*000a*/ 	.short	(.L_1947 - .L_1946)
.L_1946:
        /*000c*/ 	.word	0x00000000
        /*0010*/ 	.short	0x0000
        /*0012*/ 	.short	0x0000
        /*0014*/ 	.byte	0x00, 0xf0, 0xa1, 0x04


	//----- nvinfo : EIATTR_SPARSE_MMA_MASK
	.align		4
.L_1947:
        /*0018*/ 	.byte	0x03, 0x50
        /*001a*/ 	.short	0x0000


	//----- nvinfo : EIATTR_MAXREG_COUNT
	.align		4
        /*001c*/ 	.byte	0x03, 0x1b
        /*001e*/ 	.short	0x00ff


	//----- nvinfo : EIATTR_NUM_BARRIERS
	.align		4
        /*0020*/ 	.byte	0x02, 0x4c
        /*0022*/ 	.byte	0x01
	.zero		1


	//----- nvinfo : EIATTR_MERCURY_ISA_VERSION
	.align		4
        /*0024*/ 	.byte	0x03, 0x5f
        /*0026*/ 	.short	0x0101


	//----- nvinfo : EIATTR_COOP_GROUP_MASK_REGIDS
	.align		4
        /*0028*/ 	.byte	0x04, 0x29
        /*002a*/ 	.short	(.L_1949 - .L_1948)


	//   ....[0]....
.L_1948:
        /*002c*/ 	.word	0xffffffff


	//   ....[1]....
        /*0030*/ 	.word	0xffffffff


	//   ....[2]....
        /*0034*/ 	.word	0xffffffff


	//   ....[3]....
        /*0038*/ 	.word	0xffffffff


	//   ....[4]....
        /*003c*/ 	.word	0xffffffff


	//   ....[5]....
        /*0040*/ 	.word	0xffffffff


	//   ....[6]....
        /*0044*/ 	.word	0xffffffff


	//   ....[7]....
        /*0048*/ 	.word	0xffffffff


	//   ....[8]....
        /*004c*/ 	.word	0xffffffff


	//   ....[9]....
        /*0050*/ 	.word	0xffffffff


	//----- nvinfo : EIATTR_COOP_GROUP_INSTR_OFFSETS
	.align		4
.L_1949:
        /*0054*/ 	.byte	0x04, 0x28
        /*0056*/ 	.short	(.L_1951 - .L_1950)


	//   ....[0]....
.L_1950:
        /*0058*/ 	.word	0x00001b80


	//   ....[1]....
        /*005c*/ 	.word	0x00001ba0


	//   ....[2]....
        /*0060*/ 	.word	0x00001be0


	//   ....[3]....
        /*0064*/ 	.word	0x00001bf0


	//   ....[4]....
        /*0068*/ 	.word	0x00001c30


	//   ....[5]....
        /*006c*/ 	.word	0x00001c40


	//   ....[6]....
        /*0070*/ 	.word	0x00001c70


	//   ....[7]....
        /*0074*/ 	.word	0x00001c80


	//   ....[8]....
        /*0078*/ 	.word	0x00001cb0


	//   ....[9]....
        /*007c*/ 	.word	0x00001cc0


	//----- nvinfo : EIATTR_VRC_CTA_INIT_COUNT
	.align		4
.L_1951:
        /*0080*/ 	.byte	0x02, 0x4a
	.zero		1
	.zero		1


	//----- nvinfo : EIATTR_EXIT_INSTR_OFFSETS
	.align		4
        /*0084*/ 	.byte	0x04, 0x1c
        /*0086*/ 	.short	(.L_1953 - .L_1952)


	//   ....[0]....
.L_1952:
        /*0088*/ 	.word	0x00009fe0


	//   ....[1]....
        /*008c*/ 	.word	0x0000a060


	//----- nvinfo : EIATTR_MAX_THREADS
	.align		4
.L_1953:
        /*0090*/ 	.byte	0x04, 0x05
        /*0092*/ 	.short	(.L_1955 - .L_1954)
.L_1954:
        /*0094*/ 	.word	0x00000080
        /*0098*/ 	.word	0x00000001
        /*009c*/ 	.word	0x00000001


	//----- nvinfo : EIATTR_CRS_STACK_SIZE
	.align		4
.L_1955:
        /*00a0*/ 	.byte	0x04, 0x1e
        /*00a2*/ 	.short	(.L_1957 - .L_1956)
.L_1956:
        /*00a4*/ 	.word	0x00000000


	//----- nvinfo : EIATTR_CBANK_PARAM_SIZE
	.align		4
.L_1957:
        /*00a8*/ 	.byte	0x03, 0x19
        /*00aa*/ 	.short	0x0128


	//----- nvinfo : EIATTR_PARAM_CBANK
	.align		4
        /*00ac*/ 	.byte	0x04, 0x0a
        /*00ae*/ 	.short	(.L_1959 - .L_1958)
	.align		4
.L_1958:
        /*00b0*/ 	.word	index@(.nv.constant0._ZN10layer_norm31ln_parallel_residual_bwd_kernelINS_13Kernel_traitsIf6__halfS2_S2_fjLj2560ELj1ELj1ELj4ELj8ENS_18Kernel_traits_baseILj2560EfS2_S2_S2_fjLj128EEEEELb1ELb1ELb0EEEvNS_9BwdParamsE)
        /*00b4*/ 	.short	0x0380
        /*00b6*/ 	.short	0x0128


	//----- nvinfo : EIATTR_SW_WAR
	.align		4
.L_1959:
        /*00b8*/ 	.byte	0x04, 0x36
        /*00ba*/ 	.short	(.L_1961 - .L_1960)
.L_1960:
        /*00bc*/ 	.word	0x00000008
.L_1961:


//--------------------- .nv.info._ZN10layer_norm22ln_bwd_finalize_kernelINS_22Kernel_traits_finalizeILj2560Ef6__halfS2_S2_fjLb0ELj1024ELj4ENS_18Kernel_traits_baseILj2560EfS2_S2_S2_fjLj1024EEEEELb0ELb1EEEvNS_9BwdParamsE --------------------------
	.section	.nv.info._ZN10layer_norm22ln_bwd_finalize_kernelINS_22Kernel_traits_finalizeILj2560Ef6__halfS2_S2_fjLb0ELj1024ELj4ENS_18Kernel_traits_baseILj2560EfS2_S2_S2_fjLj1024EEEEELb0ELb1EEEvNS_9BwdParamsE,"",@"SHT_CUDA_INFO"
	.sectionflags	@""
	.align	4


	//----- nvinfo : EIATTR_CUDA_API_VERSION
	.align		4
        /*0000*/ 	.byte	0x04, 0x37
        /*0002*/ 	.short	(.L_1963 - .L_1962)
.L_1962:
        /*0004*/ 	.word	0x00000082


	//----- nvinfo : EIATTR_KPARAM_INFO
	.align		4
.L_1963:
        /*0008*/ 	.byte	0x04, 0x17
        /*000a*/ 	.short	(.L_1965 - .L_1964)
.L_1964:
        /*000c*/ 	.word	0x00000000
        /*0010*/ 	.short	0x0000
        /*0012*/ 	.short	0x0000
        /*0014*/ 	.byte	0x00, 0xf0, 0xa1, 0x04


	//----- nvinfo : EIATTR_SPARSE_MMA_MASK
	.align		4
.L_1965:
        /*0018*/ 	.byte	0x03, 0x50
        /*001a*/ 	.short	0x0000


	//----- nvinfo : EIATTR_MAXREG_COUNT
	.align		4
        /*001c*/ 	.byte	0x03, 0x1b
        /*001e*/ 	.short	0x0040


	//----- nvinfo : EIATTR_NUM_BARRIERS
	.align		4
        /*0020*/ 	.byte	0x02, 0x4c
        /*0022*/ 	.byte	0x01
	.zero		1


	//----- nvinfo : EIATTR_MERCURY_ISA_VERSION
	.align		4
        /*0024*/ 	.byte	0x03, 0x5f
        /*0026*/ 	.short	0x0101


	//----- nvinfo : EIATTR_COOP_GROUP_MASK_REGIDS
	.align		4
        /*0028*/ 	.byte	0x04, 0x29
        /*002a*/ 	.short	(.L_1967 - .L_1966)


	//   ....[0]....
.L_1966:
        /*002c*/ 	.word	0xffffffff


	//   ....[1]....
        /*0030*/ 	.word	0xffffffff


	//   ....[2]....
        /*0034*/ 	.word	0xffffffff


	//   ....[3]....
        /*0038*/ 	.word	0xffffffff


	//   ....[4]....
        /*003c*/ 	.word	0xffffffff


	//   ....[5]....
        /*0040*/ 	.word	0xffffffff


	//   ....[6]....
        /*0044*/ 	.word	0xffffffff


	//   ....[7]....
        /*0048*/ 	.word	0xffffffff


	//   ....[8]....
        /*004c*/ 	.word	0xffffffff


	//   ....[9]....
        /*0050*/ 	.word	0xffffffff


	//----- nvinfo : EIATTR_COOP_GROUP_INSTR_OFFSETS
	.align		4
.L_1967:
        /*0054*/ 	.byte	0x04, 0x28
        /*0056*/ 	.short	(.L_1969 - .L_1968)


	//   ....[0]....
.L_1968:
        /*0058*/ 	.word	0x00001560


	//   ....[1]....
        /*005c*/ 	.word	0x00001570


	//   ....[2]....
        /*0060*/ 	.word	0x000015a0


	//   ....[3]....
        /*0064*/ 	.word	0x000015b0


	//   ....[4]....
        /*0068*/ 	.word	0x000015e0


	//   ....[5]....
        /*006c*/ 	.word	0x000015f0


	//   ....[6]....
        /*0070*/ 	.word	0x00001620


	//   ....[7]....
        /*0074*/ 	.word	0x00001640


	//   ....[8]....
        /*0078*/ 	.word	0x00001670


	//   ....[9]....
        /*007c*/ 	.word	0x00001680


	//----- nvinfo : EIATTR_VRC_CTA_INIT_COUNT
	.align		4
.L_1969:
        /*0080*/ 	.byte	0x02, 0x4a
	.zero		1
	.zero		1


	//----- nvinfo : EIATTR_EXIT_INSTR_OFFSETS
	.align		4
        /*0084*/ 	.byte	0x04, 0x1c
        /*0086*/ 	.short	(.L_1971 - .L_1970)


	//   ....[0]....
.L_1970:
        /*0088*/ 	.word	0x00000060


	//   ....[1]....
        /*008c*/ 	.word	0x000016e0


	//   ....[2]....
        /*0090*/ 	.word	0x000017b0


	//----- nvinfo : EIATTR_MAX_THREADS
	.align		4
.L_1971:
        /*0094*/ 	.byte	0x04, 0x05
        /*0096*/ 	.short	(.L_1973 - .L_1972)
.L_1972:
        /*0098*/ 	.word	0x00000400
        /*009c*/ 	.word	0x00000001
        /*00a0*/ 	.word	0x00000001


	//----- nvinfo : EIATTR_CRS_STACK_SIZE
	.align		4
.L_1973:
        /*00a4*/ 	.byte	0x04, 0x1e
        /*00a6*/ 	.short	(.L_1975 - .L_1974)
.L_1974:
        /*00a8*/ 	.word	0x00000000


	//----- nvinfo : EIATTR_CBANK_PARAM_SIZE
	.align		4
.L_1975:
        /*00ac*/ 	.byte	0x03, 0x19
        /*00ae*/ 	.short	0x0128


	//----- nvinfo : EIATTR_PARAM_CBANK
	.align		4
        /*00b0*/ 	.byte	0x04, 0x0a
        /*00b2*/ 	.short	(.L_1977 - .L_1976)
	.align		4
.L_1976:
        /*00b4*/ 	.word	index@(.nv.constant0._ZN10layer_norm22ln_bwd_finalize_kernelINS_22Kernel_traits_finalizeILj2560Ef6__halfS2_S2_fjLb0ELj1024ELj4ENS_18Kernel_traits_baseILj2560EfS2_S2_S2_fjLj1024EEEEELb0ELb1EEEvNS_9BwdParamsE)
        /*00b8*/ 	.short	0x0380
        /*00ba*/ 	.short	0x0128


	//----- nvinfo : EIATTR_SW_WAR
	.align		4
.L_1977:
        /*00bc*/ 	.byte	0x04, 0x36
        /*00be*/ 	.short	(.L_1979 - .L_1978)
.L_1978:
        /*00c0*/ 	.word	0x00000008
.L_1979:


//--------------------- .nv.info._ZN10layer_norm40ln_parallel_residual_bwd_finalize_kernelINS_22Kernel_traits_finalizeILj2560Ef6__halfS2_S2_fjLb0ELj1024ELj4ENS_18Kernel_traits_baseILj2560EfS2_S2_S2_fjLj1024EEEEELb1EEEvNS_9BwdParamsE --------------------------
	.section	.nv.info._ZN10layer_norm40ln_parallel_residual_bwd_finalize_kernelINS_22Kernel_traits_finalizeILj2560Ef6__halfS2_S2_fjLb0ELj1024ELj4ENS_18Kernel_traits_baseILj2560EfS2_S2_S2_fjLj1024EEEEELb1EEEvNS_9BwdParamsE,"",@"SHT_CUDA_INFO"
	.sectionflags	@""
	.align	4


	//----- nvinfo : EIATTR_CUDA_API_VERSION
	.align		4
        /*0000*/ 	.byte	0x04, 0x37
        /*0002*/ 	.short	(.L_1981 - .L_1980)
.L_1980:
        /*0004*/ 	.word	0x00000082


	//----- nvinfo : EIATTR_KPARAM_INFO
	.align		4
.L_1981:
        /*0008*/ 	.byte	0x04, 0x17
        /*000a*/ 	.short	(.L_1983 - .L_1982)
.L_1982:
        /*000c*/ 	.word	0x00000000
        /*0010*/ 	.short	0x0000
        /*0012*/ 	.short	0x0000
        /*0014*/ 	.byte	0x00, 0xf0, 0xa1, 0x04


	//----- nvinfo : EIATTR_SPARSE_MMA_MASK
	.align		4
.L_1983:
        /*0018*/ 	.byte	0x03, 0x50
        /*001a*/ 	.short	0x0000


	//----- nvinfo : EIATTR_MAXREG_COUNT
	.align		4
        /*001c*/ 	.byte	0x03, 0x1b
        /*001e*/ 	.short	0x0040


	//----- nvinfo : EIATTR_NUM_BARRIERS
	.align		4
        /*0020*/ 	.byte	0x02, 0x4c
        /*0022*/ 	.byte	0x01
	.zero		1


	//----- nvinfo : EIATTR_MERCURY_ISA_VERSION
	.align		4
        /*0024*/ 	.byte	0x03, 0x5f
        /*0026*/ 	.short	0x0101


	//----- nvinfo : EIATTR_COOP_GROUP_MASK_REGIDS
	.align		4
        /*0028*/ 	.byte	0x04, 0x29
        /*002a*/ 	.short	(.L_1985 - .L_1984)


	//   ....[0]....
.L_1984:
        /*002c*/ 	.word	0xffffffff


	//   ....[1]....
        /*0030*/ 	.word	0xffffffff


	//   ....[2]....
        /*0034*/ 	.word	0xffffffff


	//   ....[3]....
        /*0038*/ 	.word	0xffffffff


	//   ....[4]....
        /*003c*/ 	.word	0xffffffff


	//   ....[5]....
        /*0040*/ 	.word	0xffffffff


	//   ....[6]....
        /*0044*/ 	.word	0xffffffff


	//   ....[7]....
        /*0048*/ 	.word	0xffffffff


	//   ....[8]....
        /*004c*/ 	.word	0xffffffff


	//   ....[9]....
        /*0050*/ 	.word	0xffffffff


	//   ....[10]....
        /*0054*/ 	.word	0xffffffff


	//   ....[11]....
        /*0058*/ 	.word	0xffffffff


	//   ....[12]....
        /*005c*/ 	.word	0xffffffff


	//   ....[13]....
        /*0060*/ 	.word	0xffffffff


	//   ....[14]....
        /*0064*/ 	.word	0xffffffff


	//   ....[15]....
        /*0068*/ 	.word	0xffffffff


	//   ....[16]....
        /*006c*/ 	.word	0xffffffff


	//   ....[17]....
        /*0070*/ 	.word	0xffffffff


	//   ....[18]....
        /*0074*/ 	.word	0xffffffff


	//   ....[19]....
        /*0078*/ 	.word	0xffffffff


	//----- nvinfo : EIATTR_COOP_GROUP_INSTR_OFFSETS
	.align		4
.L_1985:
        /*007c*/ 	.byte	0x04, 0x28
        /*007e*/ 	.short	(.L_1987 - .L_1986)


	//   ....[0]....
.L_1986:
        /*0080*/ 	.word	0x000013e0


	//   ....[1]....
        /*0084*/ 	.word	0x000013f0


	//   ....[2]....
        /*0088*/ 	.word	0x00001400


	//   ....[3]....
        /*008c*/ 	.word	0x00001410


	//   ....[4]....
        /*0090*/ 	.word	0x00001450


	//   ....[5]....
        /*0094*/ 	.word	0x00001470


	//   ....[6]....
        /*0098*/ 	.word	0x00001480


	//   ....[7]....
        /*009c*/ 	.word	0x00001490


	//   ....[8]....
        /*00a0*/ 	.word	0x000014d0


	//   ....[9]....
        /*00a4*/ 	.word	0x000014f0


	//   ....[10]....
        /*00a8*/ 	.word	0x00001500


	//   ....[11]....
        /*00ac*/ 	.word	0x00001510


	//   ....[12]....
        /*00b0*/ 	.word	0x00001540


	//   ....[13]....
        /*00b4*/ 	.word	0x00001560


	//   ....[14]....
        /*00b8*/ 	.word	0x00001580


	//   ....[15]....
        /*00bc*/ 	.word	0x00001590


	//   ....[16]....
        /*00c0*/ 	.word	0x000015c0


	//   ....[17]....
        /*00c4*/ 	.word	0x000015e0


	//   ....[18]....
        /*00c8*/ 	.word	0x00001600


	//   ....[19]....
        /*00cc*/ 	.word	0x00001610


	//----- nvinfo : EIATTR_VRC_CTA_INIT_COUNT
	.align		4
.L_1987:
        /*00d0*/ 	.byte	0x02, 0x4a
	.zero		1
	.zero		1


	//----- nvinfo : EIATTR_EXIT_INSTR_OFFSETS
	.align		4
        /*00d4*/ 	.byte	0x04, 0x1c
        /*00d6*/ 	.short	(.L_1989 - .L_1988)


	//   ....[0]....
.L_1988:
        /*00d8*/ 	.word	0x00000060


	//   ....[1]....
        /*00dc*/ 	.word	0x000016b0


	//   ....[2]....
        /*00e0*/ 	.word	0x00001800


	//----- nvinfo : EIATTR_MAX_THREADS
	.align		4
.L_1989:
        /*00e4*/ 	.byte	0x04, 0x05
        /*00e6*/ 	.short	(.L_1991 - .L_1990)
.L_1990:
        /*00e8*/ 	.word	0x00000400
        /*00ec*/ 	.word	0x00000001
        /*00f0*/ 	.word	0x00000001


	//----- nvinfo : EIATTR_CRS_STACK_SIZE
	.align		4
.L_1991:
        /*00f4*/ 	.byte	0x04, 0x1e
        /*00f6*/ 	.short	(.L_1993 - .L_1992)
.L_1992:
        /*00f8*/ 	.word	0x00000000


	//----- nvinfo : EIATTR_CBANK_PARAM_SIZE
	.align		4
.L_1993:
        /*00fc*/ 	.byte	0x03, 0x19
        /*00fe*/ 	.short	0x0128


	//----- nvinfo : EIATTR_PARAM_CBANK
	.align		4
        /*0100*/ 	.byte	0x04, 0x0a
        /*0102*/ 	.short	(.L_1995 - .L_1994)
	.align		4
.L_1994:
        /*0104*/ 	.word	index@(.nv.constant0._ZN10layer_norm40ln_parallel_residual_bwd_finalize_kernelINS_22Kernel_traits_finalizeILj2560Ef6__halfS2_S2_fjLb0ELj1024ELj4ENS_18Kernel_traits_baseILj2560EfS2_S2_S2_fjLj1024EEEEELb1EEEvNS_9BwdParamsE)
        /*0108*/ 	.short	0x0380
        /*010a*/ 	.short	0x0128


	//----- nvinfo : EIATTR_SW_WAR
	.align		4
.L_1995:
        /*010c*/ 	.byte	0x04, 0x36
        /*010e*/ 	.short	(.L_1997 - .L_1996)
.L_1996:
        /*0110*/ 	.word	0x00000008
.L_1997:


//--------------------- .nv.info._ZN10layer_norm31ln_parallel_residual_bwd_kernelINS_13Kernel_traitsIf6__halfS2_S2_fjLj2560ELj1ELj1ELj4ELj8ENS_18Kernel_traits_baseILj2560EfS2_S2_S2_fjLj128EEEEELb1ELb1ELb1EEEvNS_9BwdParamsE --------------------------
	.section	.nv.info._ZN10layer_norm31ln_parallel_residual_bwd_kernelINS_13Kernel_traitsIf6__halfS2_S2_fjLj2560ELj1ELj1ELj4ELj8ENS_18Kernel_traits_baseILj2560EfS2_S2_S2_fjLj128EEEEELb1ELb1ELb1EEEvNS_9BwdParamsE,"",@"SHT_CUDA_INFO"
	.sectionflags	@""
	.align	4


	//----- nvinfo : EIATTR_CUDA_API_VERSION
	.align		4
        /*0000*/ 	.byte	0x04, 0x37
        /*0002*/ 	.short	(.L_1999 - .L_1998)
.L_1998:
        /*0004*/ 	.word	0x00000082


	//----- nvinfo : EIATTR_KPARAM_INFO
	.align		4
.L_1999:
        /*0008*/ 	.byte	0x04, 0x17
        /*000a*/ 	.short	(.L_2001 - .L_2000)
.L_2000:
        /*000c*/ 	.word	0x00000000
        /*0010*/ 	.short	0x0000
        /*0012*/ 	.short	0x0000
        /*0014*/ 	.byte	0x00, 0xf0, 0xa1, 0x04


	//----- nvinfo : EIATTR_SPARSE_MMA_MASK
	.align		4
.L_2001:
        /*0018*/ 	.byte	0x03, 0x50
        /*001a*/ 	.short	0x0000


	//----- nvinfo : EIATTR_MAXREG_COUNT
	.align		4
        /*001c*/ 	.byte	0x03, 0x1b
        /*001e*/ 	.short	0x00ff


	//----- nvinfo : EIATTR_NUM_BARRIERS
	.align		4
        /*0020*/ 	.byte	0x02, 0x4c
        /*0022*/ 	.byte	0x01
	.zero		1


	//----- nvinfo : EIATTR_MERCURY_ISA_VERSION
	.align		4
        /*0024*/ 	.byte	0x03, 0x5f
        /*0026*/ 	.short	0x0101


	//----- nvinfo : EIATTR_COOP_GROUP_MASK_REGIDS
	.align		4
        /*0028*/ 	.byte	0x04, 0x29
        /*002a*/ 	.short	(.L_2003 - .L_2002)


	//   ....[0]....
.L_2002:
        /*002c*/ 	.word	0xffffffff


	//   ....[1]....
        /*0030*/ 	.word	0xffffffff


	//   ....[2]....
        /*0034*/ 	.word	0xffffffff


	//   ....[3]....
        /*0038*/ 	.word	0xffffffff


	//   ....[4]....
        /*003c*/ 	.word	0xffffffff


	//   ....[5]....
        /*0040*/ 	.word	0xffffffff


	//   ....[6]....
        /*0044*/ 	.word	0xffffffff


	//   ....[7]....
        /*0048*/ 	.word	0xffffffff


	//   ....[8]....
        /*004c*/ 	.word	0xffffffff


	//   ....[9]....
        /*0050*/ 	.word	0xffffffff


	//----- nvinfo : EIATTR_COOP_GROUP_INSTR_OFFSETS
	.align		4
.L_2003:
        /*0054*/ 	.byte	0x04, 0x28
        /*0056*/ 	.short	(.L_2005 - .L_2004)


	//   ....[0]....
.L_2004:
        /*0058*/ 	.word	0x000013f0


	//   ....[1]....
        /*005c*/ 	.word	0x000014b0


	//   ....[2]....
        /*0060*/ 	.word	0x000014c0


	//   ....[3]....
        /*0064*/ 	.word	0x000014f0


	//   ....[4]....
        /*0068*/ 	.word	0x00001500


	//   ....[5]....
        /*006c*/ 	.word	0x00001530


	//   ....[6]....
        /*0070*/ 	.word	0x00001540


	//   ....[7]....
        /*0074*/ 	.word	0x00001570


	//   ....[8]....
        /*0078*/ 	.word	0x00001580


	//   ....[9]....
        /*007c*/ 	.word	0x000015c0


	//----- nvinfo : EIATTR_VRC_CTA_INIT_COUNT
	.align		4
.L_2005:
        /*0080*/ 	.byte	0x02, 0x4a
	.zero		1
	.zero		1


	//----- nvinfo : EIATTR_EXIT_INSTR_OFFSETS
	.align		4
        /*0084*/ 	.byte	0x04, 0x1c
        /*0086*/ 	.short	(.L_2007 - .L_2006)


	//   ....[0]....
.L_2006:
        /*0088*/ 	.word	0x000096c0


	//----- nvinfo : EIATTR_MAX_THREADS
	.align		4
.L_2007:
        /*008c*/ 	.byte	0x04, 0x05
        /*008e*/ 	.short	(.L_2009 - .L_2008)
.L_2008:
        /*0090*/ 	.word	0x00000080
        /*0094*/ 	.word	0x00000001
        /*0098*/ 	.word	0x00000001


	//----- nvinfo : EIATTR_CRS_STACK_SIZE
	.align		4
.L_2009:
        /*009c*/ 	.byte	0x04, 0x1e
        /*009e*/ 	.short	(.L_2011 - .L_2010)
.L_2010:
        /*00a0*/ 	.word	0x00000000


	//----- nvinfo : EIATTR_CBANK_PARAM_SIZE
	.align		4
.L_2011:
        /*00a4*/ 	.byte	0x03, 0x19
        /*00a6*/ 	.short	0x0128


	//----- nvinfo : EIATTR_PARAM_CBANK
	.align		4
        /*00a8*/ 	.byte	0x04, 0x0a
        /*00aa*/ 	.short	(.L_2013 - .L_2012)
	.align		4
.L_2012:
        /*00ac*/ 	.word	index@(.nv.constant0._ZN10layer_norm31ln_parallel_residual_bwd_kernelINS_13Kernel_traitsIf6__halfS2_S2_fjLj2560ELj1ELj1ELj4ELj8ENS_18Kernel_traits_baseILj2560EfS2_S2_S2_fjLj128EEEEELb1ELb1ELb1EEEvNS_9BwdParamsE)
        /*00b0*/ 	.short	0x0380
        /*00b2*/ 	.short	0x0128


	//----- nvinfo : EIATTR_SW_WAR
	.align		4
.L_2013:
        /*00b4*/ 	.byte	0x04, 0x36
        /*00b6*/ 	.short	(.L_2015 - .L_2014)
.L_2014:
        /*00b8*/ 	.word	0x00000008
.L_2015:


//--------------------- .nv.info._ZN10layer_norm31ln_parallel_residual_bwd_kernelINS_13Kernel_traitsI6__halfS2_fS2_fjLj2560ELj1ELj1ELj4ELj8ENS_18Kernel_traits_baseILj2560ES2_S2_fS2_fjLj128EEEEELb0ELb0ELb0EEEvNS_9BwdParamsE --------------------------
	.section	.nv.info._ZN10layer_norm31ln_parallel_residual_bwd_kernelINS_13Kernel_traitsI6__halfS2_fS2_fjLj2560ELj1ELj1ELj4ELj8ENS_18Kernel_traits_baseILj2560ES2_S2_fS2_fjLj128EEEEELb0ELb0ELb0EEEvNS_9BwdParamsE,"",@"SHT_CUDA_INFO"
	.sectionflags	@""
	.align	4


	//----- nvinfo : EIATTR_CUDA_API_VERSION
	.align		4
        /*0000*/ 	.byte	0x04, 0x37
        /*0002*/ 	.short	(.L_2017 - .L_2016)
.L_2016:
        /*0004*/ 	.word	0x00000082


	//----- nvinfo : EIATTR_KPARAM_INFO
	.align		4
.L_2017:
        /*0008*/ 	.byte	0x04, 0x17
        /*000a*/ 	.short	(.L_2019 - .L_2018)
.L_2018:
        /*000c*/ 	.word	0x00000000
        /*0010*/ 	.short	0x0000
        /*0012*/ 	.short	0x0000
        /*0014*/ 	.byte	0x00, 0xf0, 0xa1, 0x04


	//----- nvinfo : EIATTR_SPARSE_MMA_MASK
	.align		4
.L_2019:
        /*0018*/ 	.byte	0x03, 0x50
        /*001a*/ 	.short	0x0000


	//----- nvinfo : EIATTR_MAXREG_COUNT
	.align		4
        /*001c*/ 	.byte	0x03, 0x1b
        /*001e*/ 	.short	0x00ff


	//----- nvinfo : EIATTR_NUM_BARRIERS
	.align		4
        /*0020*/ 	.byte	0x02, 0x4c
        /*0022*/ 	.byte	0x01
	.zero		1


	//----- nvinfo : EIATTR_MERCURY_ISA_VERSION
	.align		4
        /*0024*/ 	.byte	0x03, 0x5f
        /*0026*/ 	.short	0x0101


	//----- nvinfo : EIATTR_COOP_GROUP_MASK_REGIDS
	.align		4
        /*0028*/ 	.byte	0x04, 0x29
        /*002a*/ 	.short	(.L_2021 - .L_2020)


	//   ....[0]....
.L_2020:
        /*002c*/ 	.word	0xffffffff


	//   ....[1]....
        /*0030*/ 	.word	0xffffffff


	//   ....[2]....
        /*0034*/ 	.word	0xffffffff


	//   ....[3]....
        /*0038*/ 	.word	0xffffffff


	//   ....[4]....
        /*003c*/ 	.word	0xffffffff


	//   ....[5]....
        /*0040*/ 	.word	0xffffffff


	//   ....[6]....
        /*0044*/ 	.word	0xffffffff


	//   ....[7]....
        /*0048*/ 	.word	0xffffffff


	//   ....[8]....
        /*004c*/ 	.word	0xffffffff


	//   ....[9]....
        /*0050*/ 	.word	0xffffffff


	//----- nvinfo : EIATTR_COOP_GROUP_INSTR_OFFSETS
	.align		4
.L_2021:
        /*0054*/ 	.byte	0x04, 0x28
        /*0056*/ 	.short	(.L_2023 - .L_2022)


	//   ....[0]....
.L_2022:
        /*0058*/ 	.word	0x000027a0


	//   ....[1]....
        /*005c*/ 	.word	0x000027c0


	//   ....[2]....
        /*0060*/ 	.word	0x00002800


	//   ....[3]....
        /*0064*/ 	.word	0x00002810


	//   ....[4]....
        /*0068*/ 	.word	0x00002850


	//   ....[5]....
        /*006c*/ 	.word	0x00002860


	//   ....[6]....
        /*0070*/ 	.word	0x00002890


	//   ....[7]....
        /*0074*/ 	.word	0x000028a0


	//   ....[8]....
        /*0078*/ 	.word	0x000028d0


	//   ....[9]....
        /*007c*/ 	.word	0x000028e0


	//----- nvinfo : EIATTR_VRC_CTA_INIT_COUNT
	.align		4
.L_2023:
        /*0080*/ 	.byte	0x02, 0x4a
	.zero		1
	.zero		1


	//----- nvinfo : EIATTR_EXIT_INSTR_OFFSETS
	.align		4
        /*0084*/ 	.byte	0x04, 0x1c
        /*0086*/ 	.short	(.L_2025 - .L_2024)


	//   ....[0]....
.L_2024:
        /*0088*/ 	.word	0x00007080


	//   ....[1]....
        /*008c*/ 	.word	0x00007150


	//----- nvinfo : EIATTR_MAX_THREADS
	.align		4
.L_2025:
        /*0090*/ 	.byte	0x04, 0x05
        /*0092*/ 	.short	(.L_2027 - .L_2026)
.L_2026:
        /*0094*/ 	.word	0x00000080
        /*0098*/ 	.word	0x00000001
        /*009c*/ 	.word	0x00000001


	//----- nvinfo : EIATTR_CRS_STACK_SIZE
	.align		4
.L_2027:
        /*00a0*/ 	.byte	0x04, 0x1e
        /*00a2*/ 	.short	(.L_2029 - .L_2028)
.L_2028:
        /*00a4*/ 	.word	0x00000000


	//----- nvinfo : EIATTR_CBANK_PARAM_SIZE
	.align		4
.L_2029:
        /*00a8*/ 	.byte	0x03, 0x19
        /*00aa*/ 	.short	0x0128


	//----- nvinfo : EIATTR_PARAM_CBANK
	.align		4
        /*00ac*/ 	.byte	0x04, 0x0a
        /*00ae*/ 	.short	(.L_2031 - .L_2030)
	.align		4
.L_2030:
        /*00b0*/ 	.word	index@(.nv.constant0._ZN10layer_norm31ln_parallel_residual_bwd_kernelINS_13Kernel_traitsI6__halfS2_fS2_fjLj2560ELj1ELj1ELj4ELj8ENS_18Kernel_traits_baseILj2560ES2_S2_fS2_fjLj128EEEEELb0ELb0ELb0EEEvNS_9BwdParamsE)
        /*00b4*/ 	.short	0x0380
        /*00b6*/ 	.short	0x0128


	//----- nvinfo : EIATTR_SW_WAR
	.align		4
.L_2031:
        /*00b8*/ 	.byte	0x04, 0x36
        /*00ba*/ 	.short	(.L_2033 - .L_2032)
.L_2032:
        /*00bc*/ 	.word	0x00000008
.L_2033:


//--------------------- .nv.info._ZN10layer_norm31ln_parallel_residual_bwd_kernelINS_13Kernel_traitsI6__halfS2_fS2_fjLj2560ELj1ELj1ELj4ELj8ENS_18Kernel_traits_baseILj2560ES2_S2_fS2_fjLj128EEEEELb0ELb0ELb1EEEvNS_9BwdParamsE --------------------------
	.section	.nv.info._ZN10layer_norm31ln_parallel_residual_bwd_kernelINS_13Kernel_traitsI6__halfS2_fS2_fjLj2560ELj1ELj1ELj4ELj8ENS_18Kernel_traits_baseILj2560ES2_S2_fS2_fjLj128EEEEELb0ELb0ELb1EEEvNS_9BwdParamsE,"",@"SHT_CUDA_INFO"
	.sectionflags	@""
	.align	4


	//----- nvinfo : EIATTR_CUDA_API_VERSION
	.align		4
        /*0000*/ 	.byte	0x04, 0x37
        /*0002*/ 	.short	(.L_2035 - .L_2034)
.L_2034:
        /*0004*/ 	.word	0x00000082


	//----- nvinfo : EIATTR_KPARAM_INFO
	.align		4
.L_2035:
        /*0008*/ 	.byte	0x04, 0x17
        /*000a*/ 	.short	(.L_2037 - .L_2036)
.L_2036:
        /*000c*/ 	.word	0x00000000
        /*0010*/ 	.short	0x0000
        /*0012*/ 	.short	0x0000
        /*0014*/ 	.byte	0x00, 0xf0, 0xa1, 0x04


	//----- nvinfo : EIATTR_SPARSE_MMA_MASK
	.align		4
.L_2037:
        /*0018*/ 	.byte	0x03, 0x50
        /*001a*/ 	.short	0x0000


	//----- nvinfo : EIATTR_MAXREG_COUNT
	.align		4
        /*001c*/ 	.byte	0x03, 0x1b
        /*001e*/ 	.short	0x00ff


	//----- nvinfo : EIATTR_NUM_BARRIERS
	.align		4
        /*0020*/ 	.byte	0x02, 0x4c
        /*0022*/ 	.byte	0x01
	.zero		1


	//----- nvinfo : EIATTR_MERCURY_ISA_VERSION
	.align		4
        /*0024*/ 	.byte	0x03, 0x5f
        /*0026*/ 	.short	0x0101


	//----- nvinfo : EIATTR_COOP_GROUP_MASK_REGIDS
	.align		4
        /*0028*/ 	.byte	0x04, 0x29
        /*002a*/ 	.short	(.L_2039 - .L_2038)


	//   ....[0]....
.L_2038:
        /*002c*/ 	.word	0xffffffff


	//   ....[1]....
        /*0030*/ 	.word	0xffffffff


	//   ....[2]....
        /*0034*/ 	.word	0xffffffff


	//   ....[3]....
        /*0038*/ 	.word	0xffffffff


	//   ....[4]....
        /*003c*/ 	.word	0xffffffff


	//   ....[5]....
        /*0040*/ 	.word	0xffffffff


	//   ....[6]....
        /*0044*/ 	.word	0xffffffff


	//   ....[7]....
        /*0048*/ 	.word	0xffffffff


	//   ....[8]....
        /*004c*/ 	.word	0xffffffff


	//   ....[9]....
        /*0050*/ 	.word	0xffffffff


	//----- nvinfo : EIATTR_COOP_GROUP_INSTR_OFFSETS
	.align		4
.L_2039:
        /*0054*/ 	.byte	0x04, 0x28
        /*0056*/ 	.short	(.L_2041 - .L_2040)


	//   ....[0]....
.L_2040:
        /*0058*/ 	.word	0x00001b40


	//   ....[1]....
        /*005c*/ 	.word	0x00001b50


	//   ....[2]....
        /*0060*/ 	.word	0x00001b80


	//   ....[3]....
        /*0064*/ 	.word	0x00001b90


	//   ....[4]....
        /*0068*/ 	.word	0x00001bc0


	//   ....[5]....
        /*006c*/ 	.word	0x00001bd0


	//   ....[6]....
        /*0070*/ 	.word	0x00001c00


	//   ....[7]....
        /*0074*/ 	.word	0x00001c10


	//   ....[8]....
        /*0078*/ 	.word	0x00001c50


	//   ....[9]....
        /*007c*/ 	.word	0x00001c60


	//----- nvinfo : EIATTR_VRC_CTA_INIT_COUNT
	.align		4
.L_2041:
        /*0080*/ 	.byte	0x02, 0x4a
	.zero		1
	.zero		1


	//----- nvinfo : EIATTR_EXIT_INSTR_OFFSETS
	.align		4
        /*0084*/ 	.byte	0x04, 0x1c
        /*0086*/ 	.short	(.L_2043 - .L_2042)


	//   ....[0]....
.L_2042:
        /*0088*/ 	.word	0x00006620


	//----- nvinfo : EIATTR_MAX_THREADS
	.align		4
.L_2043:
        /*008c*/ 	.byte	0x04, 0x05
        /*008e*/ 	.short	(.L_2045 - .L_2044)
.L_2044:
        /*0090*/ 	.word	0x00000080
        /*0094*/ 	.word	0x00000001
        /*0098*/ 	.word	0x00000001


	//----- nvinfo : EIATTR_CRS_STACK_SIZE
	.align		4
.L_2045:
        /*009c*/ 	.byte	0x04, 0x1e
        /*009e*/ 	.short	(.L_2047 - .L_2046)
.L_2046:
        /*00a0*/ 	.word	0x00000000


	//----- nvinfo : EIATTR_CBANK_PARAM_SIZE
	.align		4
.L_2047:
        /*00a4*/ 	.byte	0x03, 0x19
        /*00a6*/ 	.short	0x0128


	//----- nvinfo : EIATTR_PARAM_CBANK
	.align		4
        /*00a8*/ 	.byte	0x04, 0x0a
        /*00aa*/ 	.short	(.L_2049 - .L_2048)
	.align		4
.L_2048:
        /*00ac*/ 	.word	index@(.nv.constant0._ZN10layer_norm31ln_parallel_residual_bwd_kernelINS_13Kernel_traitsI6__halfS2_fS2_fjLj2560ELj1ELj1ELj4ELj8ENS_18Kernel_traits_baseILj2560ES2_S2_fS2_fjLj128EEEEELb0ELb0ELb1EEEvNS_9BwdParamsE)
        /*00b0*/ 	.short	0x0380
        /*00b2*/ 	.short	0x0128


	//----- nvinfo : EIATTR_SW_WAR
	.align		4
.L_2049:
        /*00b4*/ 	.byte	0x04, 0x36
        /*00b6*/ 	.short	(.L_2051 - .L_2050)
.L_2050:
        /*00b8*/ 	.word	0x00000008
.L_2051:


//--------------------- .nv.info._ZN10layer_norm31ln_parallel_residual_bwd_kernelINS_13Kernel_traitsI6__halfS2_fS2_fjLj2560ELj1ELj1ELj4ELj8ENS_18Kernel_traits_baseILj2560ES2_S2_fS2_fjLj128EEEEELb0ELb1ELb0EEEvNS_9BwdParamsE --------------------------
	.section	.nv.info._ZN10layer_norm31ln_parallel_residual_bwd_kernelINS_13Kernel_traitsI6__halfS2_fS2_fjLj2560ELj1ELj1ELj4ELj8ENS_18Kernel_traits_baseILj2560ES2_S2_fS2_fjLj128EEEEELb0ELb1ELb0EEEvNS_9BwdParamsE,"",@"SHT_CUDA_INFO"
	.sectionflags	@""
	.align	4


	//----- nvinfo : EIATTR_CUDA_API_VERSION
	.align		4
        /*0000*/ 	.byte	0x04, 0x37
        /*0002*/ 	.short	(.L_2053 - .L_2052)
.L_2052:
        /*0004*/ 	.word	0x00000082


	//----- nvinfo : EIATTR_KPARAM_INFO
	.align		4
.L_2053:
        /*0008*/ 	.byte	0x04, 0x17
        /*000a*/ 	.short	(.L_2055 - .L_2054)
.L_2054:
        /*000c*/ 	.word	0x00000000
        /*0010*/ 	.short	0x0000
        /*0012*/ 	.short	0x0000
        /*0014*/ 	.byte	0x00, 0xf0, 0xa1, 0x04


	//----- nvinfo : EIATTR_SPARSE_MMA_MASK
	.align		4
.L_2055:
        /*0018*/ 	.byte	0x03, 0x50
        /*001a*/ 	.short	0x0000


	//----- nvinfo : EIATTR_MAXREG_COUNT
	.align		4
        /*001c*/ 	.byte	0x03, 0x1b
        /*001e*/ 	.short	0x00ff


	//----- nvinfo : EIATTR_NUM_BARRIERS
	.align		4
        /*0020*/ 	.byte	0x02, 0x4c
        /*0022*/ 	.byte	0x01
	.zero		1


	//----- nvinfo : EIATTR_MERCURY_ISA_VERSION
	.align		4
        /*0024*/ 	.byte	0x03, 0x5f
        /*0026*/ 	.short	0x0101


	//----- nvinfo : EIATTR_COOP_GROUP_MASK_REGIDS
	.align		4
        /*0028*/ 	.byte	0x04, 0x29
        /*002a*/ 	.short	(.L_2057 - .L_2056)


	//   ....[0]....
.L_2056:
        /*002c*/ 	.word	0xffffffff


	//   ....[1]....
        /*0030*/ 	.word	0xffffffff


	//   ....[2]....
        /*0034*/ 	.word	0xffffffff


	//   ....[3]....
        /*0038*/ 	.word	0xffffffff


	//   ....[4]....
        /*003c*/ 	.word	0xffffffff


	//   ....[5]....
        /*0040*/ 	.word	0xffffffff


	//   ....[6]....
        /*0044*/ 	.word	0xffffffff


	//   ....[7]....
        /*0048*/ 	.word	0xffffffff


	//   ....[8]....
        /*004c*/ 	.word	0xffffffff


	//   ....[9]....
        /*0050*/ 	.word	0xffffffff


	//----- nvinfo : EIATTR_COOP_GROUP_INSTR_OFFSETS
	.align		4
.L_2057:
        /*0054*/ 	.byte	0x04, 0x28
        /*0056*/ 	.short	(.L_2059 - .L_2058)


	//   ....[0]....
.L_2058:
        /*0058*/ 	.word	0x000019b0


	//   ....[1]....
        /*005c*/ 	.word	0x000019e0


	//   ....[2]....
        /*0060*/ 	.word	0x00001a10


	//   ....[3]....
        /*0064*/ 	.word	0x00001a20


	//   ....[4]....
        /*0068*/ 	.word	0x00001a50


	//   ....[5]....
        /*006c*/ 	.word	0x00001a60


	//   ....[6]....
        /*0070*/ 	.word	0x00001a90


	//   ....[7]....
        /*0074*/ 	.word	0x00001aa0


	//   ....[8]....
        /*0078*/ 	.word	0x00001ad0


	//   ....[9]....
        /*007c*/ 	.word	0x00001ae0


	//----- nvinfo : EIATTR_VRC_CTA_INIT_COUNT
	.align		4
.L_2059:
        /*0080*/ 	.byte	0x02, 0x4a
	.zero		1
	.zero		1


	//----- nvinfo : EIATTR_EXIT_INSTR_OFFSETS
	.align		4
        /*0084*/ 	.byte	0x04, 0x1c
        /*0086*/ 	.short	(.L_2061 - .L_2060)


	//   ....[0]....
.L_2060:
        /*0088*/ 	.word	0x00006000


	//   ....[1]....
        /*008c*/ 	.word	0x00006080


	//----- nvinfo : EIATTR_MAX_THREADS
	.align		4
.L_2061:
        /*0090*/ 	.byte	0x04, 0x05
        /*0092*/ 	.short	(.L_2063 - .L_2062)
.L_2062:
        /*0094*/ 	.word	0x00000080
        /*0098*/ 	.word	0x00000001
        /*009c*/ 	.word	0x00000001


	//----- nvinfo : EIATTR_CRS_STACK_SIZE
	.align		4
.L_2063:
        /*00a0*/ 	.byte	0x04, 0x1e
        /*00a2*/ 	.short	(.L_2065 - .L_2064)
.L_2064:
        /*00a4*/ 	.word	0x00000000


	//----- nvinfo : EIATTR_CBANK_PARAM_SIZE
	.align		4
.L_2065:
        /*00a8*/ 	.byte	0x03, 0x19
        /*00aa*/ 	.short	0x0128


	//----- nvinfo : EIATTR_PARAM_CBANK
	.align		4
        /*00ac*/ 	.byte	0x04, 0x0a
        /*00ae*/ 	.short	(.L_2067 - .L_2066)
	.align		4
.L_2066:
        /*00b0*/ 	.word	index@(.nv.constant0._ZN10layer_norm31ln_parallel_residual_bwd_kernelINS_13Kernel_traitsI6__halfS2_fS2_fjLj2560ELj1ELj1ELj4ELj8ENS_18Kernel_traits_baseILj2560ES2_S2_fS2_fjLj128EEEEELb0ELb1ELb0EEEvNS_9BwdParamsE)
        /*00b4*/ 	.short	0x0380
        /*00b6*/ 	.short	0x0128


	//----- nvinfo : EIATTR_SW_WAR
	.align		4
.L_2067:
        /*00b8*/ 	.byte	0x04, 0x36
        /*00ba*/ 	.short	(.L_2069 - .L_2068)
.L_2068:
        /*00bc*/ 	.word	0x00000008
.L_2069:


//--------------------- .nv.info._ZN10layer_norm31ln_parallel_residual_bwd_kernelINS_13Kernel_traitsI6__halfS2_fS2_fjLj2560ELj1ELj1ELj4ELj8ENS_18Kernel_traits_baseILj2560ES2_S2_fS2_fjLj128EEEEELb0ELb1ELb1EEEvNS_9BwdParamsE --------------------------
	.section	.nv.info._ZN10layer_norm31ln_parallel_residual_bwd_kernelINS_13Kernel_traitsI6__halfS2_fS2_fjLj2560ELj1ELj1ELj4ELj8ENS_18Kernel_traits_baseILj2560ES2_S2_fS2_fjLj128EEEEELb0ELb1ELb1EEEvNS_9BwdParamsE,"",@"SHT_CUDA_INFO"
	.sectionflags	@""
	.align	4


	//----- nvinfo : EIATTR_CUDA_API_VERSION
	.align		4
        /*0000*/ 	.byte	0x04, 0x37
        /*0002*/ 	.short	(.L_2071 - .L_2070)
.L_2070:
        /*0004*/ 	.word	0x00000082


	//----- nvinfo : EIATTR_KPARAM_INFO
	.align		4
.L_2071:
        /*0008*/ 	.byte	0x04, 0x17
        /*000a*/ 	.short	(.L_2073 - .L_2072)
.L_2072:
        /*000c*/ 	.word	0x00000000
        /*0010*/ 	.short	0x0000
        /*0012*/ 	.short	0x0000
        /*0014*/ 	.byte	0x00, 0xf0, 0xa1, 0x04


	//----- nvinfo : EIATTR_SPARSE_MMA_MASK
	.align		4
.L_2073:
        /*0018*/ 	.byte	0x03, 0x50
        /*001a*/ 	.short	0x0000


	//----- nvinfo : EIATTR_MAXREG_COUNT
	.align		4
        /*001c*/ 	.byte	0x03, 0x1b
        /*001e*/ 	.short	0x00ff


	//----- nvinfo : EIATTR_NUM_BARRIERS
	.align		4
        /*0020*/ 	.byte	0x02, 0x4c
        /*0022*/ 	.byte	0x01
	.zero		1


	//----- nvinfo : EIATTR_MERCURY_ISA_VERSION
	.align		4
        /*0024*/ 	.byte	0x03, 0x5f
        /*0026*/ 	.short	0x0101


	//----- nvinfo : EIATTR_COOP_GROUP_MASK_REGIDS
	.align		4
        /*0028*/ 	.byte	0x04, 0x29
        /*002a*/ 	.short	(.L_2075 - .L_2074)


	//   ....[0]....
.L_2074:
        /*002c*/ 	.word	0xffffffff


	//   ....[1]....
        /*0030*/ 	.word	0xffffffff


	//   ....[2]....
        /*0034*/ 	.word	0xffffffff


	//   ....[3]....
        /*0038*/ 	.word	0xffffffff


	//   ....[4]....
        /*003c*/ 	.word	0xffffffff


	//   ....[5]....
        /*0040*/ 	.word	0xffffffff


	//   ....[6]....
        /*0044*/ 	.word	0xffffffff


	//   ....[7]....
        /*0048*/ 	.word	0xffffffff


	//   ....[8]....
        /*004c*/ 	.word	0xffffffff


	//   ....[9]....
        /*0050*/ 	.word	0xffffffff


	//----- nvinfo : EIATTR_COOP_GROUP_INSTR_OFFSETS
	.align		4
.L_2075:
        /*0054*/ 	.byte	0x04, 0x28
        /*0056*/ 	.short	(.L_2077 - .L_2076)


	//   ....[0]....
.L_2076:
        /*0058*/ 	.word	0x00001180


	//   ....[1]....
        /*005c*/ 	.word	0x00001240


	//   ....[2]....
        /*0060*/ 	.word	0x00001250


	//   ....[3]....
        /*0064*/ 	.word	0x00001280


	//   ....[4]....
        /*0068*/ 	.word	0x00001290


	//   ....[5]....
        /*006c*/ 	.word	0x000012c0


	//   ....[6]....
        /*0070*/ 	.word	0x000012d0


	//   ....[7]....
        /*0074*/ 	.word	0x00001300


	//   ....[8]....
        /*0078*/ 	.word	0x00001310


	//   ....[9]....
        /*007c*/ 	.word	0x00001350


	//----- nvinfo : EIATTR_VRC_CTA_INIT_COUNT
	.align		4
.L_2077:
        /*0080*/ 	.byte	0x02, 0x4a
	.zero		1
	.zero		1


	//----- nvinfo : EIATTR_EXIT_INSTR_OFFSETS
	.align		4
        /*0084*/ 	.byte	0x04, 0x1c
        /*0086*/ 	.short	(.L_2079 - .L_2078)


	//   ....[0]....
.L_2078:
        /*0088*/ 	.word	0x00005700


	//----- nvinfo : EIATTR_MAX_THREADS
	.align		4
.L_2079:
        /*008c*/ 	.byte	0x04, 0x05
        /*008e*/ 	.short	(.L_2081 - .L_2080)
.L_2080:
        /*0090*/ 	.word	0x00000080
        /*0094*/ 	.word	0x00000001
        /*0098*/ 	.word	0x00000001


	//----- nvinfo : EIATTR_CRS_STACK_SIZE
	.align		4
.L_2081:
        /*009c*/ 	.byte	0x04, 0x1e
        /*009e*/ 	.short	(.L_2083 - .L_2082)
.L_2082:
        /*00a0*/ 	.word	0x00000000


	//----- nvinfo : EIATTR_CBANK_PARAM_SIZE
	.align		4
.L_2083:
        /*00a4*/ 	.byte	0x03, 0x19
        /*00a6*/ 	.short	0x0128


	//----- nvinfo : EIATTR_PARAM_CBANK
	.align		4
        /*00a8*/ 	.byte	0x04, 0x0a
        /*00aa*/ 	.short	(.L_2085 - .L_2084)
	.align		4
.L_2084:
        /*00ac*/ 	.word	index@(.nv.constant0._ZN10layer_norm31ln_parallel_residual_bwd_kernelINS_13Kernel_traitsI6__halfS2_fS2_fjLj2560ELj1ELj1ELj4ELj8ENS_18Kernel_traits_baseILj2560ES2_S2_fS2_fjLj128EEEEELb0ELb1ELb1EEEvNS_9BwdParamsE)
        /*00b0*/ 	.short	0x0380
        /*00b2*/ 	.short	0x0128


	//----- nvinfo : EIATTR_SW_WAR
	.align		4
.L_2085:
        /*00b4*/ 	.byte	0x04, 0x36
        /*00b6*/ 	.short	(.L_2087 - .L_2086)
.L_2086:
        /*00b8*/ 	.word	0x00000008
.L_2087:


//--------------------- .nv.info._ZN10layer_norm31ln_parallel_residual_bwd_kernelINS_13Kernel_traitsI6__halfS2_fS2_fjLj2560ELj1ELj1ELj4ELj8ENS_18Kernel_traits_baseILj2560ES2_S2_fS2_fjLj128EEEEELb1ELb0ELb0EEEvNS_9BwdParamsE --------------------------
	.section	.nv.info._ZN10layer_norm31ln_parallel_residual_bwd_kernelINS_13Kernel_traitsI6__halfS2_fS2_fjLj2560ELj1ELj1ELj4ELj8ENS_18Kernel_traits_baseILj2560ES2_S2_fS2_fjLj128EEEEELb1ELb0ELb0EEEvNS_9BwdParamsE,"",@"SHT_CUDA_INFO"
	.sectionflags	@""
	.align	4


	//----- nvinfo : EIATTR_CUDA_API_VERSION
	.align		4
        /*0000*/ 	.byte	0x04, 0x37
        /*0002*/ 	.short	(.L_2089 - .L_2088)
.L_2088:
        /*0004*/ 	.word	0x00000082


	//----- nvinfo : EIATTR_KPARAM_INFO
	.align		4
.L_2089:
        /*0008*/ 	.byte	0x04, 0x17
        /*000a*/ 	.short	(.L_2091 - .L_2090)
.L_2090:
        /*000c*/ 	.word	0x00000000
        /*0010*/ 	.short	0x0000
        /*0012*/ 	.short	0x0000
        /*0014*/ 	.byte	0x00, 0xf0, 0xa1, 0x04


	//----- nvinfo : EIATTR_SPARSE_MMA_MASK
	.align		4
.L_2091:
        /*0018*/ 	.byte	0x03, 0x50
        /*001a*/ 	.short	0x0000


	//----- nvinfo : EIATTR_MAXREG_COUNT
	.align		4
        /*001c*/ 	.byte	0x03, 0x1b
        /*001e*/ 	.short	0x00ff


	//----- nvinfo : EIATTR_NUM_BARRIERS
	.align		4
        /*0020*/ 	.byte	0x02, 0x4c
        /*0022*/ 	.byte	0x01
	.zero		1


	//----- nvinfo : EIATTR_MERCURY_ISA_VERSION
	.align		4
        /*0024*/ 	.byte	0x03, 0x5f
        /*0026*/ 	.short	0x0101


	//----- nvinfo : EIATTR_COOP_GROUP_MASK_REGIDS
	.align		4
        /*0028*/ 	.byte	0x04, 0x29
        /*002a*/ 	.short	(.L_2093 - .L_2092)


	//   ....[0]....
.L_2092:
        /*002c*/ 	.word	0xffffffff


	//   ....[1]....
        /*0030*/ 	.word	0xffffffff


	//   ....[2]....
        /*0034*/ 	.word	0xffffffff


	//   ....[3]....
        /*0038*/ 	.word	0xffffffff


	//   ....[4]....
        /*003c*/ 	.word	0xffffffff


	//   ....[5]....
        /*0040*/ 	.word	0xffffffff


	//   ....[6]....
        /*0044*/ 	.word	0xffffffff


	//   ....[7]....
        /*0048*/ 	.word	0xffffffff


	//   ....[8]....
        /*004c*/ 	.word	0xffffffff


	//   ....[9]....
        /*0050*/ 	.word	0xffffffff


	//----- nvinfo : EIATTR_COOP_GROUP_INSTR_OFFSETS
	.align		4
.L_2093:
        /*0054*/ 	.byte	0x04, 0x28
        /*0056*/ 	.short	(.L_2095 - .L_2094)


	//   ....[0]....
.L_2094:
        /*0058*/ 	.word	0x00002a30


	//   ....[1]....
        /*005c*/ 	.word	0x00002a50


	//   ....[2]....
        /*0060*/ 	.word	0x00002a90


	//   ....[3]....
        /*0064*/ 	.word	0x00002aa0


	//   ....[4]....
        /*0068*/ 	.word	0x00002ae0


	//   ....[5]....
        /*006c*/ 	.word	0x00002af0


	//   ....[6]....
        /*0070*/ 	.word	0x00002b20


	//   ....[7]....
        /*0074*/ 	.word	0x00002b30


	//   ....[8]....
        /*0078*/ 	.word	0x00002b60


	//   ....[9]....
        /*007c*/ 	.word	0x00002b70


	//----- nvinfo : EIATTR_VRC_CTA_INIT_COUNT
	.align		4
.L_2095:
        /*0080*/ 	.byte	0x02, 0x4a
	.zero		1
	.zero		1


	//----- nvinfo : EIATTR_EXIT_INSTR_OFFSETS
	.align		4
        /*0084*/ 	.byte	0x04, 0x1c
        /*0086*/ 	.short	(.L_2097 - .L_2096)


	//   ....[0]....
.L_2096:
        /*0088*/ 	.word	0x00009e80


	//   ....[1]....
        /*008c*/ 	.word	0x00009f50


	//----- nvinfo : EIATTR_MAX_THREADS
	.align		4
.L_2097:
        /*0090*/ 	.byte	0x04, 0x05
        /*0092*/ 	.short	(.L_2099 - .L_2098)
.L_2098:
        /*0094*/ 	.word	0x00000080
        /*0098*/ 	.word	0x00000001
        /*009c*/ 	.word	0x00000001


	//----- nvinfo : EIATTR_CRS_STACK_SIZE
	.align		4
.L_2099:
        /*00a0*/ 	.byte	0x04, 0x1e
        /*00a2*/ 	.short	(.L_2101 - .L_2100)
.L_2100:
        /*00a4*/ 	.word	0x00000000


	//----- nvinfo : EIATTR_CBANK_PARAM_SIZE
	.align		4
.L_2101:
        /*00a8*/ 	.byte	0x03, 0x19
        /*00aa*/ 	.short	0x0128


	//----- nvinfo : EIATTR_PARAM_CBANK
	.align		4
        /*00ac*/ 	.byte	0x04, 0x0a
        /*00ae*/ 	.short	(.L_2103 - .L_2102)
	.align		4
.L_2102:
        /*00b0*/ 	.word	index@(.nv.constant0._ZN10layer_norm31ln_parallel_residual_bwd_kernelINS_13Kernel_traitsI6__halfS2_fS2_fjLj2560ELj1ELj1ELj4ELj8ENS_18Kernel_traits_baseILj2560ES2_S2_fS2_fjLj128EEEEELb1ELb0ELb0EEEvNS_9BwdParamsE)
        /*00b4*/ 	.short	0x0380
        /*00b6*/ 	.short	0x0128


	//----- nvinfo : EIATTR_SW_WAR
	.align		4
.L_2103:
        /*00b8*/ 	.byte	0x04, 0x36
        /*00ba*/ 	.short	(.L_2105 - .L_2104)
.L_2104:
        /*00bc*/ 	.word	0x00000008
.L_2105:


//--------------------- .nv.info._ZN10layer_norm31ln_parallel_residual_bwd_kernelINS_13Kernel_traitsI6__halfS2_fS2_fjLj2560ELj1ELj1ELj4ELj8ENS_18Kernel_traits_baseILj2560ES2_S2_fS2_fjLj128EEEEELb1ELb0ELb1EEEvNS_9BwdParamsE --------------------------
	.section	.nv.info._ZN10layer_norm31ln_parallel_residual_bwd_kernelINS_13Kernel_traitsI6__halfS2_fS2_fjLj2560ELj1ELj1ELj4ELj8ENS_18Kernel_traits_baseILj2560ES2_S2_fS2_fjLj128EEEEELb1ELb0ELb1EEEvNS_9BwdParamsE,"",@"SHT_CUDA_INFO"
	.sectionflags	@""
	.align	4


	//----- nvinfo : EIATTR_CUDA_API_VERSION
	.align		4
        /*0000*/ 	.byte	0x04, 0x37
        /*0002*/ 	.short	(.L_2107 - .L_2106)
.L_2106:
        /*0004*/ 	.word	0x00000082


	//----- nvinfo : EIATTR_KPARAM_INFO
	.align		4
.L_2107:
        /*0008*/ 	.byte	0x04, 0x17
        /*000a*/ 	.short	(.L_2109 - .L_2108)
.L_2108:
        /*000c*/ 	.word	0x00000000
        /*0010*/ 	.short	0x0000
        /*0012*/ 	.short	0x0000
        /*0014*/ 	.byte	0x00, 0xf0, 0xa1, 0x04


	//----- nvinfo : EIATTR_SPARSE_MMA_MASK
	.align		4
.L_2109:
        /*0018*/ 	.byte	0x03, 0x50
        /*001a*/ 	.short	0x0000


	//----- nvinfo : EIATTR_MAXREG_COUNT
	.align		4
        /*001c*/ 	.byte	0x03, 0x1b
        /*001e*/ 	.short	0x00ff


	//----- nvinfo : EIATTR_NUM_BARRIERS
	.align		4
        /*0020*/ 	.byte	0x02, 0x4c
        /*0022*/ 	.byte	0x01
	.zero		1


	//----- nvinfo : EIATTR_MERCURY_ISA_VERSION
	.align		4
        /*0024*/ 	.byte	0x03, 0x5f
        /*0026*/ 	.short	0x0101


	//----- nvinfo : EIATTR_COOP_GROUP_MASK_REGIDS
	.align		4
        /*0028*/ 	.byte	0x04, 0x29
        /*002a*/ 	.short	(.L_2111 - .L_2110)


	//   ....[0]....
.L_2110:
        /*002c*/ 	.word	0xffffffff


	//   ....[1]....
        /*0030*/ 	.word	0xffffffff


	//   ....[2]....
        /*0034*/ 	.word	0xffffffff


	//   ....[3]....
        /*0038*/ 	.word	0xffffffff


	//   ....[4]....
        /*003c*/ 	.word	0xffffffff


	//   ....[5]....
        /*0040*/ 	.word	0xffffffff


	//   ....[6]....
        /*0044*/ 	.word	0xffffffff


	//   ....[7]....
        /*0048*/ 	.word	0xffffffff


	//   ....[8]....
        /*004c*/ 	.word	0xffffffff


	//   ....[9]....
        /*0050*/ 	.word	0xffffffff


	//----- nvinfo : EIATTR_COOP_GROUP_INSTR_OFFSETS
	.align		4
.L_2111:
        /*0054*/ 	.byte	0x04, 0x28
        /*0056*/ 	.short	(.L_2113 - .L_2112)


	//   ....[0]....
.L_2112:
        /*0058*/ 	.word	0x00001c90


	//   ....[1]....
        /*005c*/ 	.word	0x00001d20


	//   ....[2]....
        /*0060*/ 	.word	0x00001d40


	//   ....[3]....
        /*0064*/ 	.word	0x00001d60


	//   ....[4]....
        /*0068*/ 	.word	0x00001d80


	//   ....[5]....
        /*006c*/ 	.word	0x00001da0


	//   ....[6]....
        /*0070*/ 	.word	0x00001dc0


	//   ....[7]....
        /*0074*/ 	.word	0x00001df0


	//   ....[8]....
        /*0078*/ 	.word	0x00001e10


	//   ....[9]....
        /*007c*/ 	.word	0x00001e40


	//----- nvinfo : EIATTR_VRC_CTA_INIT_COUNT
	.align		4
.L_2113:
        /*0080*/ 	.byte	0x02, 0x4a
	.zero		1
	.zero		1


	//----- nvinfo : EIATTR_EXIT_INSTR_OFFSETS
	.align		4
        /*0084*/ 	.byte	0x04, 0x1c
        /*0086*/ 	.short	(.L_2115 - .L_2114)


	//   ....[0]....
.L_2114:
        /*0088*/ 	.word	0x00009380


	//----- nvinfo : EIATTR_MAX_THREADS
	.align		4
.L_2115:
        /*008c*/ 	.byte	0x04, 0x05
        /*008e*/ 	.short	(.L_2117 - .L_2116)
.L_2116:
        /*0090*/ 	.word	0x00000080
        /*0094*/ 	.word	0x00000001
        /*0098*/ 	.word	0x00000001


	//----- nvinfo : EIATTR_CRS_STACK_SIZE
	.align		4
.L_2117:
        /*009c*/ 	.byte	0x04, 0x1e
        /*009e*/ 	.short	(.L_2119 - .L_2118)
.L_2118:
        /*00a0*/ 	.word	0x00000000


	//----- nvinfo : EIATTR_CBANK_PARAM_SIZE
	.align		4
.L_2119:
        /*00a4*/ 	.byte	0x03, 0x19
        /*00a6*/ 	.short	0x0128


	//----- nvinfo : EIATTR_PARAM_CBANK
	.align		4
        /*00a8*/ 	.byte	0x04, 0x0a
        /*00aa*/ 	.short	(.L_2121 - .L_2120)
	.align		4
.L_2120:
        /*00ac*/ 	.word	index@(.nv.constant0._ZN10layer_norm31ln_parallel_residual_bwd_kernelINS_13Kernel_traitsI6__halfS2_fS2_fjLj2560ELj1ELj1ELj4ELj8ENS_18Kernel_traits_baseILj2560ES2_S2_fS2_fjLj128EEEEELb1ELb0ELb1EEEvNS_9BwdParamsE)
        /*00b0*/ 	.short	0x0380
        /*00b2*/ 	.short	0x0128


	//----- nvinfo : EIATTR_SW_WAR
	.align		4
.L_2121:
        /*00b4*/ 	.byte	0x04, 0x36
        /*00b6*/ 	.short	(.L_2123 - .L_2122)
.L_2122:
        /*00b8*/ 	.word	0x00000008
.L_2123:


//--------------------- .nv.info._ZN10layer_norm22ln_bwd_finalize_kernelINS_22Kernel_traits_finalizeILj2560E6__halfS2_fS2_fjLb0ELj1024ELj4ENS_18Kernel_traits_baseILj2560ES2_S2_fS2_fjLj1024EEEEELb0ELb0EEEvNS_9BwdParamsE --------------------------
	.section	.nv.info._ZN10layer_norm22ln_bwd_finalize_kernelINS_22Kernel_traits_finalizeILj2560E6__halfS2_fS2_fjLb0ELj1024ELj4ENS_18Kernel_traits_baseILj2560ES2_S2_fS2_fjLj1024EEEEELb0ELb0EEEvNS_9BwdParamsE,"",@"SHT_CUDA_INFO"
	.sectionflags	@""
	.align	4


	//----- nvinfo : EIATTR_CUDA_API_VERSION
	.align		4
        /*0000*/ 	.byte	0x04, 0x37
        /*0002*/ 	.short	(.L_2125 - .L_2124)
.L_2124:
        /*0004*/ 	.word	0x00000082


	//----- nvinfo : EIATTR_KPARAM_INFO
	.align		4
.L_2125:
        /*0008*/ 	.byte	0x04, 0x17
        /*000a*/ 	.short	(.L_2127 - .L_2126)
.L_2126:
        /*000c*/ 	.word	0x00000000
        /*0010*/ 	.short	0x0000
        /*0012*/ 	.short	0x0000
        /*0014*/ 	.byte	0x00, 0xf0, 0xa1, 0x04


	//----- nvinfo : EIATTR_SPARSE_MMA_MASK
	.align		4
.L_2127:
        /*0018*/ 	.byte	0x03, 0x50
        /*001a*/ 	.short	0x0000


	//----- nvinfo : EIATTR_MAXREG_COUNT
	.align		4
        /*001c*/ 	.byte	0x03, 0x1b
        /*001e*/ 	.short	0x0040


	//----- nvinfo : EIATTR_NUM_BARRIERS
	.align		4
        /*0020*/ 	.byte	0x02, 0x4c
        /*0022*/ 	.byte	0x01
	.zero		1


	//----- nvinfo : EIATTR_MERCURY_ISA_VERSION
	.align		4
        /*0024*/ 	.byte	0x03, 0x5f
        /*0026*/ 	.short	0x0101


	//----- nvinfo : EIATTR_COOP_GROUP_MASK_REGIDS
	.align		4
        /*0028*/ 	.byte	0x04, 0x29
        /*002a*/ 	.short	(.L_2129 - .L_2128)


	//   ....[0]....
.L_2128:
        /*002c*/ 	.word	0xffffffff


	//   ....[1]....
        /*0030*/ 	.word	0xffffffff


	//   ....[2]....
        /*0034*/ 	.word	0xffffffff


	//   ....[3]....
        /*0038*/ 	.word	0xffffffff


	//   ....[4]....
        /*003c*/ 	.word	0xffffffff


	//   ....[5]....
        /*0040*/ 	.word	0xffffffff


	//   ....[6]....
        /*0044*/ 	.word	0xffffffff


	//   ....[7]....
        /*0048*/ 	.word	0xffffffff


	//   ....[8]....
        /*004c*/ 	.word	0xffffffff


	//   ....[9]....
        /*0050*/ 	.word	0xffffffff


	//----- nvinfo : EIATTR_COOP_GROUP_INSTR_OFFSETS
	.align		4
.L_2129:
        /*0054*/ 	.byte	0x04, 0x28
        /*0056*/ 	.short	(.L_2131 - .L_2130)


	//   ....[0]....
.L_2130:
        /*0058*/ 	.word	0x00001540


	//   ....[1]....
        /*005c*/ 	.word	0x00001550


	//   ....[2]....
        /*0060*/ 	.word	0x00001580


	//   ....[3]....
        /*0064*/ 	.word	0x00001590


	//   ....[4]....
        /*0068*/ 	.word	0x000015c0


	//   ....[5]....
        /*006c*/ 	.word	0x000015d0


	//   ....[6]....
        /*0070*/ 	.word	0x00001610


	//   ....[7]....
        /*0074*/ 	.word	0x00001630


	//   ....[8]....
        /*0078*/ 	.word	0x00001680


	//   ....[9]....
        /*007c*/ 	.word	0x00001690


	//----- nvinfo : EIATTR_VRC_CTA_INIT_COUNT
	.align		4
.L_2131:
        /*0080*/ 	.byte	0x02, 0x4a
	.zero		1
	.zero		1


	//----- nvinfo : EIATTR_EXIT_INSTR_OFFSETS
	.align		4
        /*0084*/ 	.byte	0x04, 0x1c
        /*0086*/ 	.short	(.L_2133 - .L_2132)


	//   ....[0]....
.L_2132:
        /*0088*/ 	.word	0x00000060


	//   ....[1]....
        /*008c*/ 	.word	0x000016f0


	//   ....[2]....
        /*0090*/ 	.word	0x00001720


	//   ....[3]....
        /*0094*/ 	.word	0x000017e0


	//----- nvinfo : EIATTR_MAX_THREADS
	.align		4
.L_2133:
        /*0098*/ 	.byte	0x04, 0x05
        /*009a*/ 	.short	(.L_2135 - .L_2134)
.L_2134:
        /*009c*/ 	.word	0x00000400
        /*00a0*/ 	.word	0x00000001
        /*00a4*/ 	.word	0x00000001


	//----- nvinfo : EIATTR_CRS_STACK_SIZE
	.align		4
.L_2135:
        /*00a8*/ 	.byte	0x04, 0x1e
        /*00aa*/ 	.short	(.L_2137 - .L_2136)
.L_2136:
        /*00ac*/ 	.word	0x00000000


	//----- nvinfo : EIATTR_CBANK_PARAM_SIZE
	.align		4
.L_2137:
        /*00b0*/ 	.byte	0x03, 0x19
        /*00b2*/ 	.short	0x0128


	//----- nvinfo : EIATTR_PARAM_CBANK
	.align		4
        /*00b4*/ 	.byte	0x04, 0x0a
        /*00b6*/ 	.short	(.L_2139 - .L_2138)
	.align		4
.L_2138:
        /*00b8*/ 	.word	index@(.nv.constant0._ZN10layer_norm22ln_bwd_finalize_kernelINS_22Kernel_traits_finalizeILj2560E6__halfS2_fS2_fjLb0ELj1024ELj4ENS_18Kernel_traits_baseILj2560ES2_S2_fS2_fjLj1024EEEEELb0ELb0EEEvNS_9BwdParamsE)
        /*00bc*/ 	.short	0x0380
        /*00be*/ 	.short	0x0128


	//----- nvinfo : EIATTR_SW_WAR
	.align		4
.L_2139:
        /*00c0*/ 	.byte	0x04, 0x36
        /*00c2*/ 	.short	(.L_2141 - .L_2140)
.L_2140:
        /*00c4*/ 	.word	0x00000008
.L_2141:


//--------------------- .nv.info._ZN10layer_norm40ln_parallel_residual_bwd_finalize_kernelINS_22Kernel_traits_finalizeILj2560E6__halfS2_fS2_fjLb0ELj1024ELj4ENS_18Kernel_traits_baseILj2560ES2_S2_fS2_fjLj1024EEEEELb0EEEvNS_9BwdParamsE --------------------------
	.section	.nv.info._ZN10layer_norm40ln_parallel_residual_bwd_finalize_kernelINS_22Kernel_traits_finalizeILj2560E6__halfS2_fS2_fjLb0ELj1024ELj4ENS_18Kernel_traits_baseILj2560ES2_S2_fS2_fjLj1024EEEEELb0EEEvNS_9BwdParamsE,"",@"SHT_CUDA_INFO"
	.sectionflags	@""
	.align	4


	//----- nvinfo : EIATTR_CUDA_API_VERSION
	.align		4
        /*0000*/ 	.byte	0x04, 0x37
        /*0002*/ 	.short	(.L_2143 - .L_2142)
.L_2142:
        /*0004*/ 	.word	0x00000082


	//----- nvinfo : EIATTR_KPARAM_INFO
	.align		4
.L_2143:
        /*0008*/ 	.byte	0x04, 0x17
        /*000a*/ 	.short	(.L_2145 - .L_2144)
.L_2144:
        /*000c*/ 	.word	0x00000000
        /*0010*/ 	.short	0x0000
        /*0012*/ 	.short	0x0000
        /*0014*/ 	.byte	0x00, 0xf0, 0xa1, 0x04


	//----- nvinfo : EIATTR_SPARSE_MMA_MASK
	.align		4
.L_2145:
        /*0018*/ 	.byte	0x03, 0x50
        /*001a*/ 	.short	0x0000


	//----- nvinfo : EIATTR_MAXREG_COUNT
	.align		4
        /*001c*/ 	.byte	0x03, 0x1b
        /*001e*/ 	.short	0x0040


	//----- nvinfo : EIATTR_NUM_BARRIERS
	.align		4
        /*0020*/ 	.byte	0x02, 0x4c
        /*0022*/ 	.byte	0x01
	.zero		1


	//----- nvinfo : EIATTR_MERCURY_ISA_VERSION
	.align		4
        /*0024*/ 	.byte	0x03, 0x5f
        /*0026*/ 	.short	0x0101


	//----- nvinfo : EIATTR_COOP_GROUP_MASK_REGIDS
	.align		4
        /*0028*/ 	.byte	0x04, 0x29
        /*002a*/ 	.short	(.L_2147 - .L_2146)


	//   ....[0]....
.L_2146:
        /*002c*/ 	.word	0xffffffff


	//   ....[1]....
        /*0030*/ 	.word	0xffffffff


	//   ....[2]....
        /*0034*/ 	.word	0xffffffff


	//   ....[3]....
        /*0038*/ 	.word	0xffffffff


	//   ....[4]....
        /*003c*/ 	.word	0xffffffff


	//   ....[5]....
        /*0040*/ 	.word	0xffffffff


	//   ....[6]....
        /*0044*/ 	.word	0xffffffff


	//   ....[7]....
        /*0048*/ 	.word	0xffffffff


	//   ....[8]....
        /*004c*/ 	.word	0xffffffff


	//   ....[9]....
        /*0050*/ 	.word	0xffffffff


	//   ....[10]....
        /*0054*/ 	.word	0xffffffff


	//   ....[11]....
        /*0058*/ 	.word	0xffffffff


	//   ....[12]....
        /*005c*/ 	.word	0xffffffff


	//   ....[13]....
        /*0060*/ 	.word	0xffffffff


	//   ....[14]....
        /*0064*/ 	.word	0xffffffff


	//   ....[15]....
        /*0068*/ 	.word	0xffffffff


	//   ....[16]....
        /*006c*/ 	.word	0xffffffff


	//   ....[17]....
        /*0070*/ 	.word	0xffffffff


	//   ....[18]....
        /*0074*/ 	.word	0xffffffff


	//   ....[19]....
        /*0078*/ 	.word	0xffffffff


	//----- nvinfo : EIATTR_COOP_GROUP_INSTR_OFFSETS
	.align		4
.L_2147:
        /*007c*/ 	.byte	0x04, 0x28
        /*007e*/ 	.short	(.L_2149 - .L_2148)


	//   ....[0]....
.L_2148:
        /*0080*/ 	.word	0x000013a0


	//   ....[1]....
        /*0084*/ 	.word	0x000013b0


	//   ....[2]....
        /*0088*/ 	.word	0x000013c0


	//   ....[3]....
        /*008c*/ 	.word	0x000013d0


	//   ....[4]....
        /*0090*/ 	.word	0x00001400


	//   ....[5]....
        /*0094*/ 	.word	0x00001430


	//   ....[6]....
        /*0098*/ 	.word	0x00001440


	//   ....[7]....
        /*009c*/ 	.word	0x00001450


	//   ....[8]....
        /*00a0*/ 	.word	0x00001470


	//   ....[9]....
        /*00a4*/ 	.word	0x000014b0


	//   ....[10]....
        /*00a8*/ 	.word	0x000014e0


	//   ....[11]....
        /*00ac*/ 	.word	0x000014f0


	//   ....[12]....
        /*00b0*/ 	.word	0x00001510


	//   ....[13]....
        /*00b4*/ 	.word	0x00001540


	//   ....[14]....
        /*00b8*/ 	.word	0x00001560


	//   ....[15]....
        /*00bc*/ 	.word	0x00001570


	//   ....[16]....
        /*00c0*/ 	.word	0x000015b0


	//   ....[17]....
        /*00c4*/ 	.word	0x000015e0


	//   ....[18]....
        /*00c8*/ 	.word	0x00001600


	//   ....[19]....
        /*00cc*/ 	.word	0x00001610


	//----- nvinfo : EIATTR_VRC_CTA_INIT_COUNT
	.align		4
.L_2149:
        /*00d0*/ 	.byte	0x02, 0x4a
	.zero		1
	.zero		1


	//----- nvinfo : EIATTR_EXIT_INSTR_OFFSETS
	.align		4
        /*00d4*/ 	.byte	0x04, 0x1c
        /*00d6*/ 	.short	(.L_2151 - .L_2150)


	//   ....[0]....
.L_2150:
        /*00d8*/ 	.word	0x00000060


	//   ....[1]....
        /*00dc*/ 	.word	0x000016c0


	//   ....[2]....
        /*00e0*/ 	.word	0x000016f0


	//   ....[3]....
        /*00e4*/ 	.word	0x00001850


	//----- nvinfo : EIATTR_MAX_THREADS
	.align		4
.L_2151:
        /*00e8*/ 	.byte	0x04, 0x05
        /*00ea*/ 	.short	(.L_2153 - .L_2152)
.L_2152:
        /*00ec*/ 	.word	0x00000400
        /*00f0*/ 	.word	0x00000001
        /*00f4*/ 	.word	0x00000001


	//----- nvinfo : EIATTR_CRS_STACK_SIZE
	.align		4
.L_2153:
        /*00f8*/ 	.byte	0x04, 0x1e
        /*00fa*/ 	.short	(.L_2155 - .L_2154)
.L_2154:
        /*00fc*/ 	.word	0x00000000


	//----- nvinfo : EIATTR_CBANK_PARAM_SIZE
	.align		4
.L_2155:
        /*0100*/ 	.byte	0x03, 0x19
        /*0102*/ 	.short	0x0128


	//----- nvinfo : EIATTR_PARAM_CBANK
	.align		4
        /*0104*/ 	.byte	0x04, 0x0a
        /*0106*/ 	.short	(.L_2157 - .L_2156)
	.align		4
.L_2156:
        /*0108*/ 	.word	index@(.nv.constant0._ZN10layer_norm40ln_parallel_residual_bwd_finalize_kernelINS_22Kernel_traits_finalizeILj2560E6__halfS2_fS2_fjLb0ELj1024ELj4ENS_18Kernel_traits_baseILj2560ES2_S2_fS2_fjLj1024EEEEELb0EEEvNS_9BwdParamsE)
        /*010c*/ 	.short	0x0380
        /*010e*/ 	.short	0x0128


	//----- nvinfo : EIATTR_SW_WAR
	.align		4
.L_2157:
        /*0110*/ 	.byte	0x04, 0x36
        /*0112*/ 	.short	(.L_2159 - .L_2158)
.L_2158:
        /*0114*/ 	.word	0x00000008
.L_2159:


//--------------------- .nv.info._ZN10layer_norm31ln_parallel_residual_bwd_kernelINS_13Kernel_traitsI6__halfS2_fS2_fjLj2560ELj1ELj1ELj4ELj8ENS_18Kernel_traits_baseILj2560ES2_S2_fS2_fjLj128EEEEELb1ELb1ELb0EEEvNS_9BwdParamsE --------------------------
	.section	.nv.info._ZN10layer_norm31ln_parallel_residual_bwd_kernelINS_13Kernel_traitsI6__halfS2_fS2_fjLj2560ELj1ELj1ELj4ELj8ENS_18Kernel_traits_baseILj2560ES2_S2_fS2_fjLj128EEEEELb1ELb1ELb0EEEvNS_9BwdParamsE,"",@"SHT_CUDA_INFO"
	.sectionflags	@""
	.align	4


	//----- nvinfo : EIATTR_CUDA_API_VERSION
	.align		4
        /*0000*/ 	.byte	0x04, 0x37
        /*0002*/ 	.short	(.L_2161 - .L_2160)
.L_2160:
        /*0004*/ 	.word	0x00000082


	//----- nvinfo : EIATTR_KPARAM_INFO
	.align		4
.L_2161:
        /*0008*/ 	.byte	0x04, 0x17
        /*000a*/ 	.short	(.L_2163 - .L_2162)
.L_2162:
        /*000c*/ 	.word	0x00000000
        /*0010*/ 	.short	0x0000
        /*0012*/ 	.short	0x0000
        /*0014*/ 	.byte	0x00, 0xf0, 0xa1, 0x04


	//----- nvinfo : EIATTR_SPARSE_MMA_MASK
	.align		4
.L_2163:
        /*0018*/ 	.byte	0x03, 0x50
        /*001a*/ 	.short	0x0000


	//----- nvinfo : EIATTR_MAXREG_COUNT
	.align		4
        /*001c*/ 	.byte	0x03, 0x1b
        /*001e*/ 	.short	0x00ff


	//----- nvinfo : EIATTR_NUM_BARRIERS
	.align		4
        /*0020*/ 	.byte	0x02, 0x4c
        /*0022*/ 	.byte	0x01
	.zero		1


	//----- nvinfo : EIATTR_MERCURY_ISA_VERSION
	.align		4
        /*0024*/ 	.byte	0x03, 0x5f
        /*0026*/ 	.short	0x0101


	//----- nvinfo : EIATTR_COOP_GROUP_MASK_REGIDS
	.align		4
        /*0028*/ 	.byte	0x04, 0x29
        /*002a*/ 	.short	(.L_2165 - .L_2164)


	//   ....[0]....
.L_2164:
        /*002c*/ 	.word	0xffffffff


	//   ....[1]....
        /*0030*/ 	.word	0xffffffff


	//   ....[2]....
        /*0034*/ 	.word	0xffffffff


	//   ....[3]....
        /*0038*/ 	.word	0xffffffff


	//   ....[4]....
        /*003c*/ 	.word	0xffffffff


	//   ....[5]....
        /*0040*/ 	.word	0xffffffff


	//   ....[6]....
        /*0044*/ 	.word	0xffffffff


	//   ....[7]....
        /*0048*/ 	.word	0xffffffff


	//   ....[8]....
        /*004c*/ 	.word	0xffffffff


	//   ....[9]....
        /*0050*/ 	.word	0xffffffff


	//----- nvinfo : EIATTR_COOP_GROUP_INSTR_OFFSETS
	.align		4
.L_2165:
        /*0054*/ 	.byte	0x04, 0x28
        /*0056*/ 	.short	(.L_2167 - .L_2166)


	//   ....[0]....
.L_2166:
        /*0058*/ 	.word	0x00001cb0


	//   ....[1]....
        /*005c*/ 	.word	0x00001cd0


	//   ....[2]....
        /*0060*/ 	.word	0x00001d10


	//   ....[3]....
        /*0064*/ 	.word	0x00001d20


	//   ....[4]....
        /*0068*/ 	.word	0x00001d60


	//   ....[5]....
        /*006c*/ 	.word	0x00001d70


	//   ....[6]....
        /*0070*/ 	.word	0x00001da0


	//   ....[7]....
        /*0074*/ 	.word	0x00001db0


	//   ....[8]....
        /*0078*/ 	.word	0x00001de0


	//   ....[9]....
        /*007c*/ 	.word	0x00001df0


	//----- nvinfo : EIATTR_VRC_CTA_INIT_COUNT
	.align		4
.L_2167:
        /*0080*/ 	.byte	0x02, 0x4a
	.zero		1
	.zero		1


	//----- nvinfo : EIATTR_EXIT_INSTR_OFFSETS
	.align		4
        /*0084*/ 	.byte	0x04, 0x1c
        /*0086*/ 	.short	(.L_2169 - .L_2168)


	//   ....[0]....
.L_2168:
        /*0088*/ 	.word	0x00008e10


	//   ....[1]....
        /*008c*/ 	.word	0x00008e90


	//----- nvinfo : EIATTR_MAX_THREADS
	.align		4
.L_2169:
        /*0090*/ 	.byte	0x04, 0x05
        /*0092*/ 	.short	(.L_2171 - .L_2170)
.L_2170:
        /*0094*/ 	.word	0x00000080
        /*0098*/ 	.word	0x00000001
        /*009c*/ 	.word	0x00000001


	//----- nvinfo : EIATTR_CRS_STACK_SIZE
	.align		4
.L_2171:
        /*00a0*/ 	.byte	0x04, 0x1e
        /*00a2*/ 	.short	(.L_2173 - .L_2172)
.L_2172:
        /*00a4*/ 	.word	0x00000000


	//----- nvinfo : EIATTR_CBANK_PARAM_SIZE
	.align		4
.L_2173:
        /*00a8*/ 	.byte	0x03, 0x19
        /*00aa*/ 	.short	0x0128


	//----- nvinfo : EIATTR_PARAM_CBANK
	.align		4
        /*00ac*/ 	.byte	0x04, 0x0a
        /*00ae*/ 	.short	(.L_2175 - .L_2174)
	.align		4
.L_2174:
        /*00b0*/ 	.word	index@(.nv.constant0._ZN10layer_norm31ln_parallel_residual_bwd_kernelINS_13Kernel_traitsI6__halfS2_fS2_fjLj2560ELj1ELj1ELj4ELj8ENS_18Kernel_traits_baseILj2560ES2_S2_fS2_fjLj128EEEEELb1ELb1ELb0EEEvNS_9BwdParamsE)
        /*00b4*/ 	.short	0x0380
        /*00b6*/ 	.short	0x0128


	//----- nvinfo : EIATTR_SW_WAR
	.align		4
.L_2175:
        /*00b8*/ 	.byte	0x04, 0x36
        /*00ba*/ 	.short	(.L_2177 - .L_2176)
.L_2176:
        /*00bc*/ 	.word	0x00000008
.L_2177:


//--------------------- .nv.info._ZN10layer_norm22ln_bwd_finalize_kernelINS_22Kernel_traits_finalizeILj2560E6__halfS2_fS2_fjLb0ELj1024ELj4ENS_18Kernel_traits_baseILj2560ES2_S2_fS2_fjLj1024EEEEELb0ELb1EEEvNS_9BwdParamsE --------------------------
	.section	.nv.info._ZN10layer_norm22ln_bwd_finalize_kernelINS_22Kernel_traits_finalizeILj2560E6__halfS2_fS2_fjLb0ELj1024ELj4ENS_18Kernel_traits_baseILj2560ES2_S2_fS2_fjLj1024EEEEELb0ELb1EEEvNS_9BwdParamsE,"",@"SHT_CUDA_INFO"
	.sectionflags	@""
	.align	4


	//----- nvinfo : EIATTR_CUDA_API_VERSION
	.align		4
        /*0000*/ 	.byte	0x04, 0x37
        /*0002*/ 	.short	(.L_2179 - .L_2178)
.L_2178:
        /*0004*/ 	.word	0x00000082


	//----- nvinfo : EIATTR_KPARAM_INFO
	.align		4
.L_2179:
        /*0008*/ 	.byte	0x04, 0x17
        /*000a*/ 	.short	(.L_2181 - .L_2180)
.L_2180:
        /*000c*/ 	.word	0x00000000
        /*0010*/ 	.short	0x0000
        /*0012*/ 	.short	0x0000
        /*0014*/ 	.byte	0x00, 0xf0, 0xa1, 0x04


	//----- nvinfo : EIATTR_SPARSE_MMA_MASK
	.align		4
.L_2181:
        /*0018*/ 	.byte	0x03, 0x50
        /*001a*/ 	.short	0x0000


	//----- nvinfo : EIATTR_MAXREG_COUNT
	.align		4
        /*001c*/ 	.byte	0x03, 0x1b
        /*001e*/ 	.short	0x0040


	//----- nvinfo : EIATTR_NUM_BARRIERS
	.align		4
        /*0020*/ 	.byte	0x02, 0x4c
        /*0022*/ 	.byte	0x01
	.zero		1


	//----- nvinfo : EIATTR_MERCURY_ISA_VERSION
	.align		4
        /*0024*/ 	.byte	0x03, 0x5f
        /*0026*/ 	.short	0x0101


	//----- nvinfo : EIATTR_COOP_GROUP_MASK_REGIDS
	.align		4
        /*0028*/ 	.byte	0x04, 0x29
        /*002a*/ 	.short	(.L_2183 - .L_2182)


	//   ....[0]....
.L_2182:
        /*002c*/ 	.word	0xffffffff


	//   ....[1]....
        /*0030*/ 	.word	0xffffffff


	//   ....[2]....
        /*0034*/ 	.word	0xffffffff


	//   ....[3]....
        /*0038*/ 	.word	0xffffffff


	//   ....[4]....
        /*003c*/ 	.word	0xffffffff


	//   ....[5]....
        /*0040*/ 	.word	0xffffffff


	//   ....[6]....
        /*0044*/ 	.word	0xffffffff


	//   ....[7]....
        /*0048*/ 	.word	0xffffffff


	//   ....[8]....
        /*004c*/ 	.word	0xffffffff


	//   ....[9]....
        /*0050*/ 	.word	0xffffffff


	//----- nvinfo : EIATTR_COOP_GROUP_INSTR_OFFSETS
	.align		4
.L_2183:
        /*0054*/ 	.byte	0x04, 0x28
        /*0056*/ 	.short	(.L_2185 - .L_2184)


	//   ....[0]....
.L_2184:
        /*0058*/ 	.word	0x00001560


	//   ....[1]....
        /*005c*/ 	.word	0x00001570


	//   ....[2]....
        /*0060*/ 	.word	0x000015a0


	//   ....[3]....
        /*0064*/ 	.word	0x000015b0


	//   ....[4]....
        /*0068*/ 	.word	0x000015e0


	//   ....[5]....
        /*006c*/ 	.word	0x000015f0


	//   ....[6]....
        /*0070*/ 	.word	0x00001620


	//   ....[7]....
        /*0074*/ 	.word	0x00001640


	//   ....[8]....
        /*0078*/ 	.word	0x00001670


	//   ....[9]....
        /*007c*/ 	.word	0x00001680


	//----- nvinfo : EIATTR_VRC_CTA_INIT_COUNT
	.align		4
.L_2185:
        /*0080*/ 	.byte	0x02, 0x4a
	.zero		1
	.zero		1


	//----- nvinfo : EIATTR_EXIT_INSTR_OFFSETS
	.align		4
        /*0084*/ 	.byte	0x04, 0x1c
        /*0086*/ 	.short	(.L_2187 - .L_2186)


	//   ....[0]....
.L_2186:
        /*0088*/ 	.word	0x00000060


	//   ....[1]....
        /*008c*/ 	.word	0x000016e0


	//   ....[2]....
        /*0090*/ 	.word	0x000017d0


	//----- nvinfo : EIATTR_MAX_THREADS
	.align		4
.L_2187:
        /*0094*/ 	.byte	0x04, 0x05
        /*0096*/ 	.short	(.L_2189 - .L_2188)
.L_2188:
        /*0098*/ 	.word	0x00000400
        /*009c*/ 	.word	0x00000001
        /*00a0*/ 	.word	0x00000001


	//----- nvinfo : EIATTR_CRS_STACK_SIZE
	.align		4
.L_2189:
        /*00a4*/ 	.byte	0x04, 0x1e
        /*00a6*/ 	.short	(.L_2191 - .L_2190)
.L_2190:
        /*00a8*/ 	.word	0x00000000


	//----- nvinfo : EIATTR_CBANK_PARAM_SIZE
	.align		4
.L_2191:
        /*00ac*/ 	.byte	0x03, 0x19
        /*00ae*/ 	.short	0x0128


	//----- nvinfo : EIATTR_PARAM_CBANK
	.align		4
        /*00b0*/ 	.byte	0x04, 0x0a
        /*00b2*/ 	.short	(.L_2193 - .L_2192)
	.align		4
.L_2192:
        /*00b4*/ 	.word	index@(.nv.constant0._ZN10layer_norm22ln_bwd_finalize_kernelINS_22Kernel_traits_finalizeILj2560E6__halfS2_fS2_fjLb0ELj1024ELj4ENS_18Kernel_traits_baseILj2560ES2_S2_fS2_fjLj1024EEEEELb0ELb1EEEvNS_9BwdParamsE)
        /*00b8*/ 	.short	0x0380
        /*00ba*/ 	.short	0x0128


	//----- nvinfo : EIATTR_SW_WAR
	.align		4
.L_2193:
        /*00bc*/ 	.byte	0x04, 0x36
        /*00be*/ 	.short	(.L_2195 - .L_2194)
.L_2194:
        /*00c0*/ 	.word	0x00000008
.L_2195:


//--------------------- .nv.info._ZN10layer_norm40ln_parallel_residual_bwd_finalize_kernelINS_22Kernel_traits_finalizeILj2560E6__halfS2_fS2_fjLb0ELj1024ELj4ENS_18Kernel_traits_baseILj2560ES2_S2_fS2_fjLj1024EEEEELb1EEEvNS_9BwdParamsE --------------------------
	.section	.nv.info._ZN10layer_norm40ln_parallel_residual_bwd_finalize_kernelINS_22Kernel_traits_finalizeILj2560E6__halfS2_fS2_fjLb0ELj1024ELj4ENS_18Kernel_traits_baseILj2560ES2_S2_fS2_fjLj1024EEEEELb1EEEvNS_9BwdParamsE,"",@"SHT_CUDA_INFO"
	.sectionflags	@""
	.align	4


	//----- nvinfo : EIATTR_CUDA_API_VERSION
	.align		4
        /*0000*/ 	.byte	0x04, 0x37
        /*0002*/ 	.short	(.L_2197 - .L_2196)
.L_2196:
        /*0004*/ 	.word	0x00000082


	//----- nvinfo : EIATTR_KPARAM_INFO
	.align		4
.L_2197:
        /*0008*/ 	.byte	0x04, 0x17
        /*000a*/ 	.short	(.L_2199 - .L_2198)
.L_2198:
        /*000c*/ 	.word	0x00000000
        /*0010*/ 	.short	0x0000
        /*0012*/ 	.short	0x0000
        /*0014*/ 	.byte	0x00, 0xf0, 0xa1, 0x04


	//----- nvinfo : EIATTR_SPARSE_MMA_MASK
	.align		4
.L_2199:
        /*0018*/ 	.byte	0x03, 0x50
        /*001a*/ 	.short	0x0000


	//----- nvinfo : EIATTR_MAXREG_COUNT
	.align		4
        /*001c*/ 	.byte	0x03, 0x1b
        /*001e*/ 	.short	0x0040


	//----- nvinfo : EIATTR_NUM_BARRIERS
	.align		4
        /*0020*/ 	.byte	0x02, 0x4c
        /*0022*/ 	.byte	0x01
	.zero		1


	//----- nvinfo : EIATTR_MERCURY_ISA_VERSION
	.align		4
        /*0024*/ 	.byte	0x03, 0x5f
        /*0026*/ 	.short	0x0101


	//----- nvinfo : EIATTR_COOP_GROUP_MASK_REGIDS
	.align		4
        /*0028*/ 	.byte	0x04, 0x29
        /*002a*/ 	.short	(.L_2201 - .L_2200)


	//   ....[0]....
.L_2200:
        /*002c*/ 	.word	0xffffffff


	//   ....[1]....
        /*0030*/ 	.word	0xffffffff


	//   ....[2]....
        /*0034*/ 	.word	0xffffffff


	//   ....[3]....
        /*0038*/ 	.word	0xffffffff


	//   ....[4]....
        /*003c*/ 	.word	0xffffffff


	//   ....[5]....
        /*0040*/ 	.word	0xffffffff


	//   ....[6]....
        /*0044*/ 	.word	0xffffffff


	//   ....[7]....
        /*0048*/ 	.word	0xffffffff


	//   ....[8]....
        /*004c*/ 	.word	0xffffffff


	//   ....[9]....
        /*0050*/ 	.word	0xffffffff


	//   ....[10]....
        /*0054*/ 	.word	0xffffffff


	//   ....[11]....
        /*0058*/ 	.word	0xffffffff


	//   ....[12]....
        /*005c*/ 	.word	0xffffffff


	//   ....[13]....
        /*0060*/ 	.word	0xffffffff


	//   ....[14]....
        /*0064*/ 	.word	0xffffffff


	//   ....[15]....
        /*0068*/ 	.word	0xffffffff


	//   ....[16]....
        /*006c*/ 	.word	0xffffffff


	//   ....[17]....
        /*0070*/ 	.word	0xffffffff


	//   ....[18]....
        /*0074*/ 	.word	0xffffffff


	//   ....[19]....
        /*0078*/ 	.word	0xffffffff


	//----- nvinfo : EIATTR_COOP_GROUP_INSTR_OFFSETS
	.align		4
.L_2201:
        /*007c*/ 	.byte	0x04, 0x28
        /*007e*/ 	.short	(.L_2203 - .L_2202)


	//   ....[0]....
.L_2202:
        /*0080*/ 	.word	0x000013e0


	//   ....[1]....
        /*0084*/ 	.word	0x000013f0


	//   ....[2]....
        /*0088*/ 	.word	0x00001400


	//   ....[3]....
        /*008c*/ 	.word	0x00001410


	//   ....[4]....
        /*0090*/ 	.word	0x00001450


	//   ....[5]....
        /*0094*/ 	.word	0x00001470


	//   ....[6]....
        /*0098*/ 	.word	0x00001480


	//   ....[7]....
        /*009c*/ 	.word	0x00001490


	//   ....[8]....
        /*00a0*/ 	.word	0x000014d0


	//   ....[9]....
        /*00a4*/ 	.word	0x000014f0


	//   ....[10]....
        /*00a8*/ 	.word	0x00001500


	//   ....[11]....
        /*00ac*/ 	.word	0x00001510


	//   ....[12]....
        /*00b0*/ 	.word	0x00001540


	//   ....[13]....
        /*00b4*/ 	.word	0x00001560


	//   ....[14]....
        /*00b8*/ 	.word	0x00001580


	//   ....[15]....
        /*00bc*/ 	.word	0x00001590


	//   ....[16]....
        /*00c0*/ 	.word	0x000015c0


	//   ....[17]....
        /*00c4*/ 	.word	0x000015e0


	//   ....[18]....
        /*00c8*/ 	.word	0x00001600


	//   ....[19]....
        /*00cc*/ 	.word	0x00001610


	//----- nvinfo : EIATTR_VRC_CTA_INIT_COUNT
	.align		4
.L_2203:
        /*00d0*/ 	.byte	0x02, 0x4a
	.zero		1
	.zero		1


	//----- nvinfo : EIATTR_EXIT_INSTR_OFFSETS
	.align		4
        /*00d4*/ 	.byte	0x04, 0x1c
        /*00d6*/ 	.short	(.L_2205 - .L_2204)


	//   ....[0]....
.L_2204:
        /*00d8*/ 	.word	0x00000060


	//   ....[1]....
        /*00dc*/ 	.word	0x000016b0


	//   ....[2]....
        /*00e0*/ 	.word	0x00001840


	//----- nvinfo : EIATTR_MAX_THREADS
	.align		4
.L_2205:
        /*00e4*/ 	.byte	0x04, 0x05
        /*00e6*/ 	.short	(.L_2207 - .L_2206)
.L_2206:
        /*00e8*/ 	.word	0x00000400
        /*00ec*/ 	.word	0x00000001
        /*00f0*/ 	.word	0x00000001


	//----- nvinfo : EIATTR_CRS_STACK_SIZE
	.align		4
.L_2207:
        /*00f4*/ 	.byte	0x04, 0x1e
        /*00f6*/ 	.short	(.L_2209 - .L_2208)
.L_2208:
        /*00f8*/ 	.word	0x00000000


	//----- nvinfo : EIATTR_CBANK_PARAM_SIZE
	.align		4
.L_2209:
        /*00fc*/ 	.byte	0x03, 0x19
        /*00fe*/ 	.short	0x0128


	//----- nvinfo : EIATTR_PARAM_CBANK
	.align		4
        /*0100*/ 	.byte	0x04, 0x0a
        /*0102*/ 	.short	(.L_2211 - .L_2210)
	.align		4
.L_2210:
        /*0104*/ 	.word	index@(.nv.constant0._ZN10layer_norm40ln_parallel_residual_bwd_finalize_kernelINS_22Kernel_traits_finalizeILj2560E6__halfS2_fS2_fjLb0ELj1024ELj4ENS_18Kernel_traits_baseILj2560ES2_S2_fS2_fjLj1024EEEEELb1EEEvNS_9BwdParamsE)
        /*0108*/ 	.short	0x0380
        /*010a*/ 	.short	0x0128


	//----- nvinfo : EIATTR_SW_WAR
	.align		4
.L_2211:
        /*010c*/ 	.byte	0x04, 0x36
        /*010e*/ 	.short	(.L_2213 - .L_2212)
.L_2212:
        /*0110*/ 	.word	0x00000008
.L_2213:


//--------------------- .nv.info._ZN10layer_norm31ln_parallel_residual_bwd_kernelINS_13Kernel_traitsI6__halfS2_fS2_fjLj2560ELj1ELj1ELj4ELj8ENS_18Kernel_traits_baseILj2560ES2_S2_fS2_fjLj128EEEEELb1ELb1ELb1EEEvNS_9BwdParamsE --------------------------
	.section	.nv.info._ZN10layer_norm31ln_parallel_residual_bwd_kernelINS_13Kernel_traitsI6__halfS2_fS2_fjLj2560ELj1ELj1ELj4ELj8ENS_18Kernel_traits_baseILj2560ES2_S2_fS2_fjLj128EEEEELb1ELb1ELb1EEEvNS_9BwdParamsE,"",@"SHT_CUDA_INFO"
	.sectionflags	@""
	.align	4


	//----- nvinfo : EIATTR_CUDA_API_VERSION
	.align		4
        /*0000*/ 	.byte	0x04, 0x37
        /*0002*/ 	.short	(.L_2215 - .L_2214)
.L_2214:
        /*0004*/ 	.word	0x00000082


	//----- nvinfo : EIATTR_KPARAM_INFO
	.align		4
.L_2215:
        /*0008*/ 	.byte	0x04, 0x17
        /*000a*/ 	.short	(.L_2217 - .L_2216)
.L_2216:
        /*000c*/ 	.word	0x00000000
        /*0010*/ 	.short	0x0000
        /*0012*/ 	.short	0x0000
        /*0014*/ 	.byte	0x00, 0xf0, 0xa1, 0x04


	//----- nvinfo : EIATTR_SPARSE_MMA_MASK
	.align		4
.L_2217:
        /*0018*/ 	.byte	0x03, 0x50
        /*001a*/ 	.short	0x0000


	//----- nvinfo : EIATTR_MAXREG_COUNT
	.align		4
        /*001c*/ 	.byte	0x03, 0x1b
        /*001e*/ 	.short	0x00ff


	//----- nvinfo : EIATTR_NUM_BARRIERS
	.align		4
        /*0020*/ 	.byte	0x02, 0x4c
        /*0022*/ 	.byte	0x01
	.zero		1


	//----- nvinfo : EIATTR_MERCURY_ISA_VERSION
	.align		4
        /*0024*/ 	.byte	0x03, 0x5f
        /*0026*/ 	.short	0x0101


	//----- nvinfo : EIATTR_COOP_GROUP_MASK_REGIDS
	.align		4
        /*0028*/ 	.byte	0x04, 0x29
        /*002a*/ 	.short	(.L_2219 - .L_2218)


	//   ....[0]....
.L_2218:
        /*002c*/ 	.word	0xffffffff


	//   ....[1]....
        /*0030*/ 	.word	0xffffffff


	//   ....[2]....
        /*0034*/ 	.word	0xffffffff


	//   ....[3]....
        /*0038*/ 	.word	0xffffffff


	//   ....[4]....
        /*003c*/ 	.word	0xffffffff


	//   ....[5]....
        /*0040*/ 	.word	0xffffffff


	//   ....[6]....
        /*0044*/ 	.word	0xffffffff


	//   ....[7]....
        /*0048*/ 	.word	0xffffffff


	//   ....[8]....
        /*004c*/ 	.word	0xffffffff


	//   ....[9]....
        /*0050*/ 	.word	0xffffffff


	//----- nvinfo : EIATTR_COOP_GROUP_INSTR_OFFSETS
	.align		4
.L_2219:
        /*0054*/ 	.byte	0x04, 0x28
        /*0056*/ 	.short	(.L_2221 - .L_2220)


	//   ....[0]....
.L_2220:
        /*0058*/ 	.word	0x000014b0


	//   ....[1]....
        /*005c*/ 	.word	0x00001560


	//   ....[2]....
        /*0060*/ 	.word	0x00001570


	//   ....[3]....
        /*0064*/ 	.word	0x00001590


	//   ....[4]....
        /*0068*/ 	.word	0x000015b0


	//   ....[5]....
        /*006c*/ 	.word	0x000015d0


	//   ....[6]....
        /*0070*/ 	.word	0x000015f0


	//   ....[7]....
        /*0074*/ 	.word	0x00001620


	//   ....[8]....
        /*0078*/ 	.word	0x00001660


	//   ....[9]....
        /*007c*/ 	.word	0x00001680


	//----- nvinfo : EIATTR_VRC_CTA_INIT_COUNT
	.align		4
.L_2221:
        /*0080*/ 	.byte	0x02, 0x4a
	.zero		1
	.zero		1


	//----- nvinfo : EIATTR_EXIT_INSTR_OFFSETS
	.align		4
        /*0084*/ 	.byte	0x04, 0x1c
        /*0086*/ 	.short	(.L_2223 - .L_2222)


	//   ....[0]....
.L_2222:
        /*0088*/ 	.word	0x00008520


	//----- nvinfo : EIATTR_MAX_THREADS
	.align		4
.L_2223:
        /*008c*/ 	.byte	0x04, 0x05
        /*008e*/ 	.short	(.L_2225 - .L_2224)
.L_2224:
        /*0090*/ 	.word	0x00000080
        /*0094*/ 	.word	0x00000001
        /*0098*/ 	.word	0x00000001


	//----- nvinfo : EIATTR_CRS_STACK_SIZE
	.align		4
.L_2225:
        /*009c*/ 	.byte	0x04, 0x1e
        /*009e*/ 	.short	(.L_2227 - .L_2226)
.L_2226:
        /*00a0*/ 	.word	0x00000000


	//----- nvinfo : EIATTR_CBANK_PARAM_SIZE
	.align		4
.L_2227:
        /*00a4*/ 	.byte	0x03, 0x19
        /*00a6*/ 	.short	0x0128


	//----- nvinfo : EIATTR_PARAM_CBANK
	.align		4
        /*00a8*/ 	.byte	0x04, 0x0a
        /*00aa*/ 	.short	(.L_2229 - .L_2228)
	.align		4
.L_2228:
        /*00ac*/ 	.word	index@(.nv.constant0._ZN10layer_norm31ln_parallel_residual_bwd_kernelINS_13Kernel_traitsI6__halfS2_fS2_fjLj2560ELj1ELj1ELj4ELj8ENS_18Kernel_traits_baseILj2560ES2_S2_fS2_fjLj128EEEEELb1ELb1ELb1EEEvNS_9BwdParamsE)
        /*00b0*/ 	.short	0x0380
        /*00b2*/ 	.short	0x0128


	//----- nvinfo : EIATTR_SW_WAR
	.align		4
.L_2229:
        /*00b4*/ 	.byte	0x04, 0x36
        /*00b6*/ 	.short	(.L_2231 - .L_2230)
.L_2230:
        /*00b8*/ 	.word	0x00000008
.L_2231:


//--------------------- .nv.info._ZN10layer_norm31ln_parallel_residual_bwd_kernelINS_13Kernel_traitsIf6__halffS2_fjLj2560ELj1ELj1ELj4ELj8ENS_18Kernel_traits_baseILj2560EfS2_fS2_fjLj128EEEEELb0ELb0ELb0EEEvNS_9BwdParamsE --------------------------
	.section	.nv.info._ZN10layer_norm31ln_parallel_residual_bwd_kernelINS_13Kernel_traitsIf6__halffS2_fjLj2560ELj1ELj1ELj4ELj8ENS_18Kernel_traits_baseILj2560EfS2_fS2_fjLj128EEEEELb0ELb0ELb0EEEvNS_9BwdParamsE,"",@"SHT_CUDA_INFO"
	.sectionflags	@""
	.align	4


	//----- nvinfo : EIATTR_CUDA_API_VERSION
	.align		4
        /*0000*/ 	.byte	0x04, 0x37
        /*0002*/ 	.short	(.L_2233 - .L_2232)
.L_2232:
        /*0004*/ 	.word	0x00000082


	//----- nvinfo : EIATTR_KPARAM_INFO
	.align		4
.L_2233:
        /*0008*/ 	.byte	0x04, 0x17
        /*000a*/ 	.short	(.L_2235 - .L_2234)
.L_2234:
        /*000c*/ 	.word	0x00000000
        /*0010*/ 	.short	0x0000
        /*0012*/ 	.short	0x0000
        /*0014*/ 	.byte	0x00, 0xf0, 0xa1, 0x04


	//----- nvinfo : EIATTR_SPARSE_MMA_MASK
	.align		4
.L_2235:
        /*0018*/ 	.byte	0x03, 0x50
        /*001a*/ 	.short	0x0000


	//----- nvinfo : EIATTR_MAXREG_COUNT
	.align		4
        /*001c*/ 	.byte	0x03, 0x1b
        /*001e*/ 	.short	0x00ff


	//----- nvinfo : EIATTR_NUM_BARRIERS
	.align		4
        /*0020*/ 	.byte	0x02, 0x4c
        /*0022*/ 	.byte	0x01
	.zero		1


	//----- nvinfo : EIATTR_MERCURY_ISA_VERSION
	.align		4
        /*0024*/ 	.byte	0x03, 0x5f
        /*0026*/ 	.short	0x0101


	//----- nvinfo : EIATTR_COOP_GROUP_MASK_REGIDS
	.align		4
        /*0028*/ 	.byte	0x04, 0x29
        /*002a*/ 	.short	(.L_2237 - .L_2236)


	//   ....[0]....
.L_2236:
        /*002c*/ 	.word	0xffffffff


	//   ....[1]....
        /*0030*/ 	.word	0xffffffff


	//   ....[2]....
        /*0034*/ 	.word	0xffffffff


	//   ....[3]....
        /*0038*/ 	.word	0xffffffff


	//   ....[4]....
        /*003c*/ 	.word	0xffffffff


	//   ....[5]....
        /*0040*/ 	.word	0xffffffff


	//   ....[6]....
        /*0044*/ 	.word	0xffffffff


	//   ....[7]....
        /*0048*/ 	.word	0xffffffff


	//   ....[8]....
        /*004c*/ 	.word	0xffffffff


	//   ....[9]....
        /*0050*/ 	.word	0xffffffff


	//----- nvinfo : EIATTR_COOP_GROUP_INSTR_OFFSETS
	.align		4
.L_2237:
        /*0054*/ 	.byte	0x04, 0x28
        /*0056*/ 	.short	(.L_2239 - .L_2238)


	//   ....[0]....
.L_2238:
        /*0058*/ 	.word	0x00002140


	//   ....[1]....
        /*005c*/ 	.word	0x00002160


	//   ....[2]....
        /*0060*/ 	.word	0x000021a0


	//   ....[3]....
        /*0064*/ 	.word	0x000021b0


	//   ....[4]....
        /*0068*/ 	.word	0x000021f0


	//   ....[5]....
        /*006c*/ 	.word	0x00002200


	//   ....[6]....
        /*0070*/ 	.word	0x00002230


	//   ....[7]....
        /*0074*/ 	.word	0x00002240


	//   ....[8]....
        /*0078*/ 	.word	0x00002270


	//   ....[9]....
        /*007c*/ 	.word	0x00002280


	//----- nvinfo : EIATTR_VRC_CTA_INIT_COUNT
	.align		4
.L_2239:
        /*0080*/ 	.byte	0x02, 0x4a
	.zero		1
	.zero		1


	//----- nvinfo : EIATTR_EXIT_INSTR_OFFSETS
	.align		4
        /*0084*/ 	.byte	0x04, 0x1c
        /*0086*/ 	.short	(.L_2241 - .L_2240)


	//   ....[0]....
.L_2240:
        /*0088*/ 	.word	0x00006a10


	//   ....[1]....
        /*008c*/ 	.word	0x00006ae0


	//----- nvinfo : EIATTR_MAX_THREADS
	.align		4
.L_2241:
        /*0090*/ 	.byte	0x04, 0x05
        /*0092*/ 	.short	(.L_2243 - .L_2242)
.L_2242:
        /*0094*/ 	.word	0x00000080
        /*0098*/ 	.word	0x00000001
        /*009c*/ 	.word	0x00000001


	//----- nvinfo : EIATTR_CRS_STACK_SIZE
	.align		4
.L_2243:
        /*00a0*/ 	.byte	0x04, 0x1e
        /*00a2*/ 	.short	(.L_2245 - .L_2244)
.L_2244:
        /*00a4*/ 	.word	0x00000000


	//----- nvinfo : EIATTR_CBANK_PARAM_SIZE
	.align		4
.L_2245:
        /*00a8*/ 	.byte	0x03, 0x19
        /*00aa*/ 	.short	0x0128


	//----- nvinfo : EIATTR_PARAM_CBANK
	.align		4
        /*00ac*/ 	.byte	0x04, 0x0a
        /*00ae*/ 	.short	(.L_2247 - .L_2246)
	.align		4
.L_2246:
        /*00b0*/ 	.word	index@(.nv.constant0._ZN10layer_norm31ln_parallel_residual_bwd_kernelINS_13Kernel_traitsIf6__halffS2_fjLj2560ELj1ELj1ELj4ELj8ENS_18Kernel_traits_baseILj2560EfS2_fS2_fjLj128EEEEELb0ELb0ELb0EEEvNS_9BwdParamsE)
        /*00b4*/ 	.short	0x0380
        /*00b6*/ 	.short	0x0128


	//----- nvinfo : EIATTR_SW_WAR
	.align		4
.L_2247:
        /*00b8*/ 	.byte	0x04, 0x36
        /*00ba*/ 	.short	(.L_2249 - .L_2248)
.L_2248:
        /*00bc*/ 	.word	0x00000008
.L_2249:


//--------------------- .nv.info._ZN10layer_norm31ln_parallel_residual_bwd_kernelINS_13Kernel_traitsIf6__halffS2_fjLj2560ELj1ELj1ELj4ELj8ENS_18Kernel_traits_baseILj2560EfS2_fS2_fjLj128EEEEELb0ELb0ELb1EEEvNS_9BwdParamsE --------------------------
	.section	.nv.info._ZN10layer_norm31ln_parallel_residual_bwd_kernelINS_13Kernel_traitsIf6__halffS2_fjLj2560ELj1ELj1ELj4ELj8ENS_18Kernel_traits_baseILj2560EfS2_fS2_fjLj128EEEEELb0ELb0ELb1EEEvNS_9BwdParamsE,"",@"SHT_CUDA_INFO"
	.sectionflags	@""
	.align	4


	//----- nvinfo : EIATTR_CUDA_API_VERSION
	.align		4
        /*0000*/ 	.byte	0x04, 0x37
        /*0002*/ 	.short	(.L_2251 - .L_2250)
.L_2250:
        /*0004*/ 	.word	0x00000082


	//----- nvinfo : EIATTR_KPARAM_INFO
	.align		4
.L_2251:
        /*0008*/ 	.byte	0x04, 0x17
        /*000a*/ 	.short	(.L_2253 - .L_2252)
.L_2252:
        /*000c*/ 	.word	0x00000000
        /*0010*/ 	.short	0x0000
        /*0012*/ 	.short	0x0000
        /*0014*/ 	.byte	0x00, 0xf0, 0xa1, 0x04


	//----- nvinfo : EIATTR_SPARSE_MMA_MASK
	.align		4
.L_2253:
        /*0018*/ 	.byte	0x03, 0x50
        /*001a*/ 	.short	0x0000


	//----- nvinfo : EIATTR_MAXREG_COUNT
	.align		4
        /*001c*/ 	.byte	0x03, 0x1b
        /*001e*/ 	.short	0x00ff


	//----- nvinfo : EIATTR_NUM_BARRIERS
	.align		4
        /*0020*/ 	.byte	0x02, 0x4c
        /*0022*/ 	.byte	0x01
	.zero		1


	//----- nvinfo : EIATTR_MERCURY_ISA_VERSION
	.align		4
        /*0024*/ 	.byte	0x03, 0x5f
        /*0026*/ 	.short	0x0101


	//----- nvinfo : EIATTR_COOP_GROUP_MASK_REGIDS
	.align		4
        /*0028*/ 	.byte	0x04, 0x29
        /*002a*/ 	.short	(.L_2255 - .L_2254)


	//   ....[0]....
.L_2254:
        /*002c*/ 	.word	0xffffffff


	//   ....[1]....
        /*0030*/ 	.word	0xffffffff


	//   ....[2]....
        /*0034*/ 	.word	0xffffffff


	//   ....[3]....
        /*0038*/ 	.word	0xffffffff


	//   ....[4]....
        /*003c*/ 	.word	0xffffffff


	//   ....[5]....
        /*0040*/ 	.word	0xffffffff


	//   ....[6]....
        /*0044*/ 	.word	0xffffffff


	//   ....[7]....
        /*0048*/ 	.word	0xffffffff


	//   ....[8]....
        /*004c*/ 	.word	0xffffffff


	//   ....[9]....
        /*0050*/ 	.word	0xffffffff


	//----- nvinfo : EIATTR_COOP_GROUP_INSTR_OFFSETS
	.align		4
.L_2255:
        /*0054*/ 	.byte	0x04, 0x28
        /*0056*/ 	.short	(.L_2257 - .L_2256)


	//   ....[0]....
.L_2256:
        /*0058*/ 	.word	0x00001780


	//   ....[1]....
        /*005c*/ 	.word	0x00001790


	//   ....[2]....
        /*0060*/ 	.word	0x000017c0


	//   ....[3]....
        /*0064*/ 	.word	0x000017d0


	//   ....[4]....
        /*0068*/ 	.word	0x00001800


	//   ....[5]....
        /*006c*/ 	.word	0x00001810


	//   ....[6]....
        /*0070*/ 	.word	0x00001840


	//   ....[7]....
        /*0074*/ 	.word	0x00001850


	//   ....[8]....
        /*0078*/ 	.word	0x00001890


	//   ....[9]....
        /*007c*/ 	.word	0x000018a0


	//----- nvinfo : EIATTR_VRC_CTA_INIT_COUNT
	.align		4
.L_2257:
        /*0080*/ 	.byte	0x02, 0x4a
	.zero		1
	.zero		1


	//----- nvinfo : EIATTR_EXIT_INSTR_OFFSETS
	.align		4
        /*0084*/ 	.byte	0x04, 0x1c
        /*0086*/ 	.short	(.L_2259 - .L_2258)


	//   ....[0]....
.L_2258:
        /*0088*/ 	.word	0x00006270


	//----- nvinfo : EIATTR_MAX_THREADS
	.align		4
.L_2259:
        /*008c*/ 	.byte	0x04, 0x05
        /*008e*/ 	.short	(.L_2261 - .L_2260)
.L_2260:
        /*0090*/ 	.word	0x00000080
        /*0094*/ 	.word	0x00000001
        /*0098*/ 	.word	0x00000001


	//----- nvinfo : EIATTR_CRS_STACK_SIZE
	.align		4
.L_2261:
        /*009c*/ 	.byte	0x04, 0x1e
        /*009e*/ 	.short	(.L_2263 - .L_2262)
.L_2262:
        /*00a0*/ 	.word	0x00000000


	//----- nvinfo : EIATTR_CBANK_PARAM_SIZE
	.align		4
.L_2263:
        /*00a4*/ 	.byte	0x03, 0x19
        /*00a6*/ 	.short	0x0128


	//----- nvinfo : EIATTR_PARAM_CBANK
	.align		4
        /*00a8*/ 	.byte	0x04, 0x0a
        /*00aa*/ 	.short	(.L_2265 - .L_2264)
	.align		4
.L_2264:
        /*00ac*/ 	.word	index@(.nv.constant0._ZN10layer_norm31ln_parallel_residual_bwd_kernelINS_13Kernel_traitsIf6__halffS2_fjLj2560ELj1ELj1ELj4ELj8ENS_18Kernel_traits_baseILj2560EfS2_fS2_fjLj128EEEEELb0ELb0ELb1EEEvNS_9BwdParamsE)
        /*00b0*/ 	.short	0x0380
        /*00b2*/ 	.short	0x0128


	//----- nvinfo : EIATTR_SW_WAR
	.align		4
.L_2265:
        /*00b4*/ 	.byte	0x04, 0x36
        /*00b6*/ 	.short	(.L_2267 - .L_2266)
.L_2266:
        /*00b8*/ 	.word	0x00000008
.L_2267:


//--------------------- .nv.info._ZN10layer_norm31ln_parallel_residual_bwd_kernelINS_13Kernel_traitsIf6__halffS2_fjLj2560ELj1ELj1ELj4ELj8ENS_18Kernel_traits_baseILj2560EfS2_fS2_fjLj128EEEEELb0ELb1ELb0EEEvNS_9BwdParamsE --------------------------
	.section	.nv.info._ZN10layer_norm31ln_parallel_residual_bwd_kernelINS_13Kernel_traitsIf6__halffS2_fjLj2560ELj1ELj1ELj4ELj8ENS_18Kernel_traits_baseILj2560EfS2_fS2_fjLj128EEEEELb0ELb1ELb0EEEvNS_9BwdParamsE,"",@"SHT_CUDA_INFO"
	.sectionflags	@""
	.align	4


	//----- nvinfo : EIATTR_CUDA_API_VERSION
	.align		4
        /*0000*/ 	.byte	0x04, 0x37
        /*0002*/ 	.short	(.L_2269 - .L_2268)
.L_2268:
        /*0004*/ 	.word	0x00000082


	//----- nvinfo : EIATTR_KPARAM_INFO
	.align		4
.L_2269:
        /*0008*/ 	.byte	0x04, 0x17
        /*000a*/ 	.short	(.L_2271 - .L_2270)
.L_2270:
        /*000c*/ 	.word	0x00000000
        /*0010*/ 	.short	0x0000
        /*0012*/ 	.short	0x0000
        /*0014*/ 	.byte	0x00, 0xf0, 0xa1, 0x04


	//----- nvinfo : EIATTR_SPARSE_MMA_MASK
	.align		4
.L_2271:
        /*0018*/ 	.byte	0x03, 0x50
        /*001a*/ 	.short	0x0000


	//----- nvinfo : EIATTR_MAXREG_COUNT
	.align		4
        /*001c*/ 	.byte	0x03, 0x1b
        /*001e*/ 	.short	0x00ff


	//----- nvinfo : EIATTR_NUM_BARRIERS
	.align		4
        /*0020*/ 	.byte	0x02, 0x4c
        /*0022*/ 	.byte	0x01
	.zero		1


	//----- nvinfo : EIATTR_MERCURY_ISA_VERSION
	.align		4
        /*0024*/ 	.byte	0x03, 0x5f
        /*0026*/ 	.short	0x0101


	//----- nvinfo : EIATTR_COOP_GROUP_MASK_REGIDS
	.align		4
        /*0028*/ 	.byte	0x04, 0x29
        /*002a*/ 	.short	(.L_2273 - .L_2272)


	//   ....[0]....
.L_2272:
        /*002c*/ 	.word	0xffffffff


	//   ....[1]....
        /*0030*/ 	.word	0xffffffff


	//   ....[2]....
        /*0034*/ 	.word	0xffffffff


	//   ....[3]....
        /*0038*/ 	.word	0xffffffff


	//   ....[4]....
        /*003c*/ 	.word	0xffffffff


	//   ....[5]....
        /*0040*/ 	.word	0xffffffff


	//   ....[6]....
        /*0044*/ 	.word	0xffffffff


	//   ....[7]....
        /*0048*/ 	.word	0xffffffff


	//   ....[8]....
        /*004c*/ 	.word	0xffffffff


	//   ....[9]....
        /*0050*/ 	.word	0xffffffff


	//----- nvinfo : EIATTR_COOP_GROUP_INSTR_OFFSETS
	.align		4
.L_2273:
        /*0054*/ 	.byte	0x04, 0x28
        /*0056*/ 	.short	(.L_2275 - .L_2274)


	//   ....[0]....
.L_2274:
        /*0058*/ 	.word	0x000016a0


	//   ....[1]....
        /*005c*/ 	.word	0x000016d0


	//   ....[2]....
        /*0060*/ 	.word	0x00001700


	//   ....[3]....
        /*0064*/ 	.word	0x00001710


	//   ....[4]....
        /*0068*/ 	.word	0x00001740


	//   ....[5]....
        /*006c*/ 	.word	0x00001750


	//   ....[6]....
        /*0070*/ 	.word	0x00001780


	//   ....[7]....
        /*0074*/ 	.word	0x00001790


	//   ....[8]....
        /*0078*/ 	.word	0x000017c0


	//   ....[9]....
        /*007c*/ 	.word	0x000017d0


	//----- nvinfo : EIATTR_VRC_CTA_INIT_COUNT
	.align		4
.L_2275:
        /*0080*/ 	.byte	0x02, 0x4a
	.zero		1
	.zero		1


	//----- nvinfo : EIATTR_EXIT_INSTR_OFFSETS
	.align		4
        /*0084*/ 	.byte	0x04, 0x1c
        /*0086*/ 	.short	(.L_2277 - .L_2276)


	//   ....[0]....
.L_2276:
        /*0088*/ 	.word	0x00005cf0


	//   ....[1]....
        /*008c*/ 	.word	0x00005d70


	//----- nvinfo : EIATTR_MAX_THREADS
	.align		4
.L_2277:
        /*0090*/ 	.byte	0x04, 0x05
        /*0092*/ 	.short	(.L_2279 - .L_2278)
.L_2278:
        /*0094*/ 	.word	0x00000080
        /*0098*/ 	.word	0x00000001
        /*009c*/ 	.word	0x00000001


	//----- nvinfo : EIATTR_CRS_STACK_SIZE
	.align		4
.L_2279:
        /*00a0*/ 	.byte	0x04, 0x1e
        /*00a2*/ 	.short	(.L_2281 - .L_2280)
.L_2280:
        /*00a4*/ 	.word	0x00000000


	//----- nvinfo : EIATTR_CBANK_PARAM_SIZE
	.align		4
.L_2281:
        /*00a8*/ 	.byte	0x03, 0x19
        /*00aa*/ 	.short	0x0128


	//----- nvinfo : EIATTR_PARAM_CBANK
	.align		4
        /*00ac*/ 	.byte	0x04, 0x0a
        /*00ae*/ 	.short	(.L_2283 - .L_2282)
	.align		4
.L_2282:
        /*00b0*/ 	.word	index@(.nv.constant0._ZN10layer_norm31ln_parallel_residual_bwd_kernelINS_13Kernel_traitsIf6__halffS2_fjLj2560ELj1ELj1ELj4ELj8ENS_18Kernel_traits_baseILj2560EfS2_fS2_fjLj128EEEEELb0ELb1ELb0EEEvNS_9BwdParamsE)
        /*00b4*/ 	.short	0x0380
        /*00b6*/ 	.short	0x0128


	//----- nvinfo : EIATTR_SW_WAR
	.align		4
.L_2283:
        /*00b8*/ 	.byte	0x04, 0x36
        /*00ba*/ 	.short	(.L_2285 - .L_2284)
.L_2284:
        /*00bc*/ 	.word	0x00000008
.L_2285:


//--------------------- .nv.info._ZN10layer_norm31ln_parallel_residual_bwd_kernelINS_13Kernel_traitsIf6__halffS2_fjLj2560ELj1ELj1ELj4ELj8ENS_18Kernel_traits_baseILj2560EfS2_fS2_fjLj128EEEEELb0ELb1ELb1EEEvNS_9BwdParamsE --------------------------
	.section	.nv.info._ZN10layer_norm31ln_parallel_residual_bwd_kernelINS_13Kernel_traitsIf6__halffS2_fjLj2560ELj1ELj1ELj4ELj8ENS_18Kernel_traits_baseILj2560EfS2_fS2_fjLj128EEEEELb0ELb1ELb1EEEvNS_9BwdParamsE,"",@"SHT_CUDA_INFO"
	.sectionflags	@""
	.align	4


	//----- nvinfo : EIATTR_CUDA_API_VERSION
	.align		4
        /*0000*/ 	.byte	0x04, 0x37
        /*0002*/ 	.short	(.L_2287 - .L_2286)
.L_2286:
        /*0004*/ 	.word	0x00000082


	//----- nvinfo : EIATTR_KPARAM_INFO
	.align		4
.L_2287:
        /*0008*/ 	.byte	0x04, 0x17
        /*000a*/ 	.short	(.L_2289 - .L_2288)
.L_2288:
        /*000c*/ 	.word	0x00000000
        /*0010*/ 	.short	0x0000
        /*0012*/ 	.short	0x0000
        /*0014*/ 	.byte	0x00, 0xf0, 0xa1, 0x04


	//----- nvinfo : EIATTR_SPARSE_MMA_MASK
	.align		4
.L_2289:
        /*0018*/ 	.byte	0x03, 0x50
        /*001a*/ 	.short	0x0000


	//----- nvinfo : EIATTR_MAXREG_COUNT
	.align		4
        /*001c*/ 	.byte	0x03, 0x1b
        /*001e*/ 	.short	0x00ff


	//----- nvinfo : EIATTR_NUM_BARRIERS
	.align		4
        /*0020*/ 	.byte	0x02, 0x4c
        /*0022*/ 	.byte	0x01
	.zero		1


	//----- nvinfo : EIATTR_MERCURY_ISA_VERSION
	.align		4
        /*0024*/ 	.byte	0x03, 0x5f
        /*0026*/ 	.short	0x0101


	//----- nvinfo : EIATTR_COOP_GROUP_MASK_REGIDS
	.align		4
        /*0028*/ 	.byte	0x04, 0x29
        /*002a*/ 	.short	(.L_2291 - .L_2290)


	//   ....[0]....
.L_2290:
        /*002c*/ 	.word	0xffffffff


	//   ....[1]....
        /*0030*/ 	.word	0xffffffff


	//   ....[2]....
        /*0034*/ 	.word	0xffffffff


	//   ....[3]....
        /*0038*/ 	.word	0xffffffff


	//   ....[4]....
        /*003c*/ 	.word	0xffffffff


	//   ....[5]....
        /*0040*/ 	.word	0xffffffff


	//   ....[6]....
        /*0044*/ 	.word	0xffffffff


	//   ....[7]....
        /*0048*/ 	.word	0xffffffff


	//   ....[8]....
        /*004c*/ 	.word	0xffffffff


	//   ....[9]....
        /*0050*/ 	.word	0xffffffff


	//----- nvinfo : EIATTR_COOP_GROUP_INSTR_OFFSETS
	.align		4
.L_2291:
        /*0054*/ 	.byte	0x04, 0x28
        /*0056*/ 	.short	(.L_2293 - .L_2292)


	//   ....[0]....
.L_2292:
        /*0058*/ 	.word	0x00000fa0


	//   ....[1]....
        /*005c*/ 	.word	0x00001060


	//   ....[2]....
        /*0060*/ 	.word	0x00001070


	//   ....[3]....
        /*0064*/ 	.word	0x000010a0


	//   ....[4]....
        /*0068*/ 	.word	0x000010b0


	//   ....[5]....
        /*006c*/ 	.word	0x000010e0


	//   ....[6]....
        /*0070*/ 	.word	0x000010f0


	//   ....[7]....
        /*0074*/ 	.word	0x00001120


	//   ....[8]....
        /*0078*/ 	.word	0x00001130


	//   ....[9]....
        /*007c*/ 	.word	0x00001170


	//----- nvinfo : EIATTR_VRC_CTA_INIT_COUNT
	.align		4
.L_2293:
        /*0080*/ 	.byte	0x02, 0x4a
	.zero		1
	.zero		1


	//----- nvinfo : EIATTR_EXIT_INSTR_OFFSETS
	.align		4
        /*0084*/ 	.byte	0x04, 0x1c
        /*0086*/ 	.short	(.L_2295 - .L_2294)


	//   ....[0]....
.L_2294:
        /*0088*/ 	.word	0x00005520


	//----- nvinfo : EIATTR_MAX_THREADS
	.align		4
.L_2295:
        /*008c*/ 	.byte	0x04, 0x05
        /*008e*/ 	.short	(.L_2297 - .L_2296)
.L_2296:
        /*0090*/ 	.word	0x00000080
        /*0094*/ 	.word	0x00000001
        /*0098*/ 	.word	0x00000001


	//----- nvinfo : EIATTR_CRS_STACK_SIZE
	.align		4
.L_2297:
        /*009c*/ 	.byte	0x04, 0x1e
        /*009e*/ 	.short	(.L_2299 - .L_2298)
.L_2298:
        /*00a0*/ 	.word	0x00000000


	//----- nvinfo : EIATTR_CBANK_PARAM_SIZE
	.align		4
.L_2299:
        /*00a4*/ 	.byte	0x03, 0x19
        /*00a6*/ 	.short	0x0128


	//----- nvinfo : EIATTR_PARAM_CBANK
	.align		4
        /*00a8*/ 	.byte	0x04, 0x0a
        /*00aa*/ 	.short	(.L_2301 - .L_2300)
	.align		4
.L_2300:
        /*00ac*/ 	.word	index@(.nv.constant0._ZN10layer_norm31ln_parallel_residual_bwd_kernelINS_13Kernel_traitsIf6__halffS2_fjLj2560ELj1ELj1ELj4ELj8ENS_18Kernel_traits_baseILj2560EfS2_fS2_fjLj128EEEEELb0ELb1ELb1EEEvNS_9BwdParamsE)
        /*00b0*/ 	.short	0x0380
        /*00b2*/ 	.short	0x0128


	//----- nvinfo : EIATTR_SW_WAR
	.align		4
.L_2301:
        /*00b4*/ 	.byte	0x04, 0x36
        /*00b6*/ 	.short	(.L_2303 - .L_2302)
.L_2302:
        /*00b8*/ 	.word	0x00000008
.L_2303:


//--------------------- .nv.info._ZN10layer_norm31ln_parallel_residual_bwd_kernelINS_13Kernel_traitsIf6__halffS2_fjLj2560ELj1ELj1ELj4ELj8ENS_18Kernel_traits_baseILj2560EfS2_fS2_fjLj128EEEEELb1ELb0ELb0EEEvNS_9BwdParamsE --------------------------
	.section	.nv.info._ZN10layer_norm31ln_parallel_residual_bwd_kernelINS_13Kernel_traitsIf6__halffS2_fjLj2560ELj1ELj1ELj4ELj8ENS_18Kernel_traits_baseILj2560EfS2_fS2_fjLj128EEEEELb1ELb0ELb0EEEvNS_9BwdParamsE,"",@"SHT_CUDA_INFO"
	.sectionflags	@""
	.align	4


	//----- nvinfo : EIATTR_CUDA_API_VERSION
	.align		4
        /*0000*/ 	.byte	0x04, 0x37
        /*0002*/ 	.short	(.L_2305 - .L_2304)
.L_2304:
        /*0004*/ 	.word	0x00000082


	//----- nvinfo : EIATTR_KPARAM_INFO
	.align		4
.L_2305:
        /*0008*/ 	.byte	0x04, 0x17
        /*000a*/ 	.short	(.L_2307 - .L_2306)
.L_2306:
        /*000c*/ 	.word	0x00000000
        /*0010*/ 	.short	0x0000
        /*0012*/ 	.short	0x0000
        /*0014*/ 	.byte	0x00, 0xf0, 0xa1, 0x04


	//----- nvinfo : EIATTR_SPARSE_MMA_MASK
	.align		4
.L_2307:
        /*0018*/ 	.byte	0x03, 0x50
        /*001a*/ 	.short	0x0000


	//----- nvinfo : EIATTR_MAXREG_COUNT
	.align		4
        /*001c*/ 	.byte	0x03, 0x1b
        /*001e*/ 	.short	0x00ff


	//----- nvinfo : EIATTR_NUM_BARRIERS
	.align		4
        /*0020*/ 	.byte	0x02, 0x4c
        /*0022*/ 	.byte	0x01
	.zero		1


	//----- nvinfo : EIATTR_MERCURY_ISA_VERSION
	.align		4
        /*0024*/ 	.byte	0x03, 0x5f
        /*0026*/ 	.short	0x0101


	//----- nvinfo : EIATTR_COOP_GROUP_MASK_REGIDS
	.align		4
        /*0028*/ 	.byte	0x04, 0x29
        /*002a*/ 	.short	(.L_2309 - .L_2308)


	//   ....[0]....
.L_2308:
        /*002c*/ 	.word	0xffffffff


	//   ....[1]....
        /*0030*/ 	.word	0xffffffff


	//   ....[2]....
        /*0034*/ 	.word	0xffffffff


	//   ....[3]....
        /*0038*/ 	.word	0xffffffff


	//   ....[4]....
        /*003c*/ 	.word	0xffffffff


	//   ....[5]....
        /*0040*/ 	.word	0xffffffff


	//   ....[6]....
        /*0044*/ 	.word	0xffffffff


	//   ....[7]....
        /*0048*/ 	.word	0xffffffff


	//   ....[8]....
        /*004c*/ 	.word	0xffffffff


	//   ....[9]....
        /*0050*/ 	.word	0xffffffff


	//----- nvinfo : EIATTR_COOP_GROUP_INSTR_OFFSETS
	.align		4
.L_2309:
        /*0054*/ 	.byte	0x04, 0x28
        /*0056*/ 	.short	(.L_2311 - .L_2310)


	//   ....[0]....
.L_2310:
        /*0058*/ 	.word	0x000023d0


	//   ....[1]....
        /*005c*/ 	.word	0x000023f0


	//   ....[2]....
        /*0060*/ 	.word	0x00002420


	//   ....[3]....
        /*0064*/ 	.word	0x00002430


	//   ....[4]....
        /*0068*/ 	.word	0x00002470


	//   ....[5]....
        /*006c*/ 	.word	0x00002480


	//   ....[6]....
        /*0070*/ 	.word	0x000024c0


	//   ....[7]....
        /*0074*/ 	.word	0x000024d0


	//   ....[8]....
        /*0078*/ 	.word	0x00002500


	//   ....[9]....
        /*007c*/ 	.word	0x00002510


	//----- nvinfo : EIATTR_VRC_CTA_INIT_COUNT
	.align		4
.L_2311:
        /*0080*/ 	.byte	0x02, 0x4a
	.zero		1
	.zero		1


	//----- nvinfo : EIATTR_EXIT_INSTR_OFFSETS
	.align		4
        /*0084*/ 	.byte	0x04, 0x1c
        /*0086*/ 	.short	(.L_2313 - .L_2312)


	//   ....[0]....
.L_2312:
        /*0088*/ 	.word	0x00009810


	//   ....[1]....
        /*008c*/ 	.word	0x000098e0


	//----- nvinfo : EIATTR_MAX_THREADS
	.align		4
.L_2313:
        /*0090*/ 	.byte	0x04, 0x05
        /*0092*/ 	.short	(.L_2315 - .L_2314)
.L_2314:
        /*0094*/ 	.word	0x00000080
        /*0098*/ 	.word	0x00000001
        /*009c*/ 	.word	0x00000001


	//----- nvinfo : EIATTR_CRS_STACK_SIZE
	.align		4
.L_2315:
        /*00a0*/ 	.byte	0x04, 0x1e
        /*00a2*/ 	.short	(.L_2317 - .L_2316)
.L_2316:
        /*00a4*/ 	.word	0x00000000


	//----- nvinfo : EIATTR_CBANK_PARAM_SIZE
	.align		4
.L_2317:
        /*00a8*/ 	.byte	0x03, 0x19
        /*00aa*/ 	.short	0x0128


	//----- nvinfo : EIATTR_PARAM_CBANK
	.align		4
        /*00ac*/ 	.byte	0x04, 0x0a
        /*00ae*/ 	.short	(.L_2319 - .L_2318)
	.align		4
.L_2318:
        /*00b0*/ 	.word	index@(.nv.constant0._ZN10layer_norm31ln_parallel_residual_bwd_kernelINS_13Kernel_traitsIf6__halffS2_fjLj2560ELj1ELj1ELj4ELj8ENS_18Kernel_traits_baseILj2560EfS2_fS2_fjLj128EEEEELb1ELb0ELb0EEEvNS_9BwdParamsE)
        /*00b4*/ 	.short	0x0380
        /*00b6*/ 	.short	0x0128


	//----- nvinfo : EIATTR_SW_WAR
	.align		4
.L_2319:
        /*00b8*/ 	.byte	0x04, 0x36
        /*00ba*/ 	.short	(.L_2321 - .L_2320)
.L_2320:
        /*00bc*/ 	.word	0x00000008
.L_2321:


//--------------------- .nv.info._ZN10layer_norm31ln_parallel_residual_bwd_kernelINS_13Kernel_traitsIf6__halffS2_fjLj2560ELj1ELj1ELj4ELj8ENS_18Kernel_traits_baseILj2560EfS2_fS2_fjLj128EEEEELb1ELb0ELb1EEEvNS_9BwdParamsE --------------------------
	.section	.nv.info._ZN10layer_norm31ln_parallel_residual_bwd_kernelINS_13Kernel_traitsIf6__halffS2_fjLj2560ELj1ELj1ELj4ELj8ENS_18Kernel_traits_baseILj2560EfS2_fS2_fjLj128EEEEELb1ELb0ELb1EEEvNS_9BwdParamsE,"",@"SHT_CUDA_INFO"
	.sectionflags	@""
	.align	4


	//----- nvinfo : EIATTR_CUDA_API_VERSION
	.align		4
        /*0000*/ 	.byte	0x04, 0x37
        /*0002*/ 	.short	(.L_2323 - .L_2322)
.L_2322:
        /*0004*/ 	.word	0x00000082


	//----- nvinfo : EIATTR_KPARAM_INFO
	.align		4
.L_2323:
        /*0008*/ 	.byte	0x04, 0x17
        /*000a*/ 	.short	(.L_2325 - .L_2324)
.L_2324:
        /*000c*/ 	.word	0x00000000
        /*0010*/ 	.short	0x0000
        /*0012*/ 	.short	0x0000
        /*0014*/ 	.byte	0x00, 0xf0, 0xa1, 0x04


	//----- nvinfo : EIATTR_SPARSE_MMA_MASK
	.align		4
.L_2325:
        /*0018*/ 	.byte	0x03, 0x50
        /*001a*/ 	.short	0x0000


	//----- nvinfo : EIATTR_MAXREG_COUNT
	.align		4
        /*001c*/ 	.byte	0x03, 0x1b
        /*001e*/ 	.short	0x00ff


	//----- nvinfo : EIATTR_NUM_BARRIERS
	.align		4
        /*0020*/ 	.byte	0x02, 0x4c
        /*0022*/ 	.byte	0x01
	.zero		1


	//----- nvinfo : EIATTR_MERCURY_ISA_VERSION
	.align		4
        /*0024*/ 	.byte	0x03, 0x5f
        /*0026*/ 	.short	0x0101


	//----- nvinfo : EIATTR_COOP_GROUP_MASK_REGIDS
	.align		4
        /*0028*/ 	.byte	0x04, 0x29
        /*002a*/ 	.short	(.L_2327 - .L_2326)


	//   ....[0]....
.L_2326:
        /*002c*/ 	.word	0xffffffff


	//   ....[1]....
        /*0030*/ 	.word	0xffffffff


	//   ....[2]....
        /*0034*/ 	.word	0xffffffff


	//   ....[3]....
        /*0038*/ 	.word	0xffffffff


	//   ....[4]....
        /*003c*/ 	.word	0xffffffff


	//   ....[5]....
        /*0040*/ 	.word	0xffffffff


	//   ....[6]....
        /*0044*/ 	.word	0xffffffff


	//   ....[7]....
        /*0048*/ 	.word	0xffffffff


	//   ....[8]....
        /*004c*/ 	.word	0xffffffff


	//   ....[9]....
        /*0050*/ 	.word	0xffffffff


	//----- nvinfo : EIATTR_COOP_GROUP_INSTR_OFFSETS
	.align		4
.L_2327:
        /*0054*/ 	.byte	0x04, 0x28
        /*0056*/ 	.short	(.L_2329 - .L_2328)


	//   ....[0]....
.L_2328:
        /*0058*/ 	.word	0x000018d0


	//   ....[1]....
        /*005c*/ 	.word	0x00001960


	//   ....[2]....
        /*0060*/ 	.word	0x00001980


	//   ....[3]....
        /*0064*/ 	.word	0x000019a0


	//   ....[4]....
        /*0068*/ 	.word	0x000019c0


	//   ....[5]....
        /*006c*/ 	.word	0x000019e0


	//   ....[6]....
        /*0070*/ 	.word	0x00001a00


	//   ....[7]....
        /*0074*/ 	.word	0x00001a30


	//   ....[8]....
        /*0078*/ 	.word	0x00001a50


	//   ....[9]....
        /*007c*/ 	.word	0x00001a80


	//----- nvinfo : EIATTR_VRC_CTA_INIT_COUNT
	.align		4
.L_2329:
        /*0080*/ 	.byte	0x02, 0x4a
	.zero		1
	.zero		1


	//----- nvinfo : EIATTR_EXIT_INSTR_OFFSETS
	.align		4
        /*0084*/ 	.byte	0x04, 0x1c
        /*0086*/ 	.short	(.L_2331 - .L_2330)


	//   ....[0]....
.L_2330:
        /*0088*/ 	.word	0x00008ff0


	//----- nvinfo : EIATTR_MAX_THREADS
	.align		4
.L_2331:
        /*008c*/ 	.byte	0x04, 0x05
        /*008e*/ 	.short	(.L_2333 - .L_2332)
.L_2332:
        /*0090*/ 	.word	0x00000080
        /*0094*/ 	.word	0x00000001
        /*0098*/ 	.word	0x00000001


	//----- nvinfo : EIATTR_CRS_STACK_SIZE
	.align		4
.L_2333:
        /*009c*/ 	.byte	0x04, 0x1e
        /*009e*/ 	.short	(.L_2335 - .L_2334)
.L_2334:
        /*00a0*/ 	.word	0x00000000


	//----- nvinfo : EIATTR_CBANK_PARAM_SIZE
	.align		4
.L_2335:
        /*00a4*/ 	.byte	0x03, 0x19
        /*00a6*/ 	.short	0x0128


	//----- nvinfo : EIATTR_PARAM_CBANK
	.align		4
        /*00a8*/ 	.byte	0x04, 0x0a
        /*00aa*/ 	.short	(.L_2337 - .L_2336)
	.align		4
.L_2336:
        /*00ac*/ 	.word	index@(.nv.constant0._ZN10layer_norm31ln_parallel_residual_bwd_kernelINS_13Kernel_traitsIf6__halffS2_fjLj2560ELj1ELj1ELj4ELj8ENS_18Kernel_traits_baseILj2560EfS2_fS2_fjLj128EEEEELb1ELb0ELb1EEEvNS_9BwdParamsE)
        /*00b0*/ 	.short	0x0380
        /*00b2*/ 	.short	0x0128


	//----- nvinfo : EIATTR_SW_WAR
	.align		4
.L_2337:
        /*00b4*/ 	.byte	0x04, 0x36
        /*00b6*/ 	.short	(.L_2339 - .L_2338)
.L_2338:
        /*00b8*/ 	.word	0x00000008
.L_2339:


//--------------------- .nv.info._ZN10layer_norm22ln_bwd_finalize_kernelINS_22Kernel_traits_finalizeILj2560Ef6__halffS2_fjLb0ELj1024ELj4ENS_18Kernel_traits_baseILj2560EfS2_fS2_fjLj1024EEEEELb0ELb0EEEvNS_9BwdParamsE --------------------------
	.section	.nv.info._ZN10layer_norm22ln_bwd_finalize_kernelINS_22Kernel_traits_finalizeILj2560Ef6__halffS2_fjLb0ELj1024ELj4ENS_18Kernel_traits_baseILj2560EfS2_fS2_fjLj1024EEEEELb0ELb0EEEvNS_9BwdParamsE,"",@"SHT_CUDA_INFO"
	.sectionflags	@""
	.align	4


	//----- nvinfo : EIATTR_CUDA_API_VERSION
	.align		4
        /*0000*/ 	.byte	0x04, 0x37
        /*0002*/ 	.short	(.L_2341 - .L_2340)
.L_2340:
        /*0004*/ 	.word	0x00000082


	//----- nvinfo : EIATTR_KPARAM_INFO
	.align		4
.L_2341:
        /*0008*/ 	.byte	0x04, 0x17
        /*000a*/ 	.short	(.L_2343 - .L_2342)
.L_2342:
        /*000c*/ 	.word	0x00000000
        /*0010*/ 	.short	0x0000
        /*0012*/ 	.short	0x0000
        /*0014*/ 	.byte	0x00, 0xf0, 0xa1, 0x04


	//----- nvinfo : EIATTR_SPARSE_MMA_MASK
	.align		4
.L_2343:
        /*0018*/ 	.byte	0x03, 0x50
        /*001a*/ 	.short	0x0000


	//----- nvinfo : EIATTR_MAXREG_COUNT
	.align		4
        /*001c*/ 	.byte	0x03, 0x1b
        /*001e*/ 	.short	0x0040


	//----- nvinfo : EIATTR_NUM_BARRIERS
	.align		4
        /*0020*/ 	.byte	0x02, 0x4c
        /*0022*/ 	.byte	0x01
	.zero		1


	//----- nvinfo : EIATTR_MERCURY_ISA_VERSION
	.align		4
        /*0024*/ 	.byte	0x03, 0x5f
        /*0026*/ 	.short	0x0101


	//----- nvinfo : EIATTR_COOP_GROUP_MASK_REGIDS
	.align		4
        /*0028*/ 	.byte	0x04, 0x29
        /*002a*/ 	.short	(.L_2345 - .L_2344)


	//   ....[0]....
.L_2344:
        /*002c*/ 	.word	0xffffffff


	//   ....[1]....
        /*0030*/ 	.word	0xffffffff


	//   ....[2]....
        /*0034*/ 	.word	0xffffffff


	//   ....[3]....
        /*0038*/ 	.word	0xffffffff


	//   ....[4]....
        /*003c*/ 	.word	0xffffffff


	//   ....[5]....
        /*0040*/ 	.word	0xffffffff


	//   ....[6]....
        /*0044*/ 	.word	0xffffffff


	//   ....[7]....
        /*0048*/ 	.word	0xffffffff


	//   ....[8]....
        /*004c*/ 	.word	0xffffffff


	//   ....[9]....
        /*0050*/ 	.word	0xffffffff


	//----- nvinfo : EIATTR_COOP_GROUP_INSTR_OFFSETS
	.align		4
.L_2345:
        /*0054*/ 	.byte	0x04, 0x28
        /*0056*/ 	.short	(.L_2347 - .L_2346)


	//   ....[0]....
.L_2346:
        /*0058*/ 	.word	0x00001550


	//   ....[1]....
        /*005c*/ 	.word	0x00001560


	//   ....[2]....
        /*0060*/ 	.word	0x00001590


	//   ....[3]....
        /*0064*/ 	.word	0x000015a0


	//   ....[4]....
        /*0068*/ 	.word	0x000015d0


	//   ....[5]....
        /*006c*/ 	.word	0x000015e0


	//   ....[6]....
        /*0070*/ 	.word	0x00001610


	//   ....[7]....
        /*0074*/ 	.word	0x00001630


	//   ....[8]....
        /*0078*/ 	.word	0x00001680


	//   ....[9]....
        /*007c*/ 	.word	0x00001690


	//----- nvinfo : EIATTR_VRC_CTA_INIT_COUNT
	.align		4
.L_2347:
        /*0080*/ 	.byte	0x02, 0x4a
	.zero		1
	.zero		1


	//----- nvinfo : EIATTR_EXIT_INSTR_OFFSETS
	.align		4
        /*0084*/ 	.byte	0x04, 0x1c
        /*0086*/ 	.short	(.L_2349 - .L_2348)


	//   ....[0]....
.L_2348:
        /*0088*/ 	.word	0x00000060


	//   ....[1]....
        /*008c*/ 	.word	0x000016f0


	//   ....[2]....
        /*0090*/ 	.word	0x00001720


	//   ....[3]....
        /*0094*/ 	.word	0x000017c0


	//----- nvinfo : EIATTR_MAX_THREADS
	.align		4
.L_2349:
        /*0098*/ 	.byte	0x04, 0x05
        /*009a*/ 	.short	(.L_2351 - .L_2350)
.L_2350:
        /*009c*/ 	.word	0x00000400
        /*00a0*/ 	.word	0x00000001
        /*00a4*/ 	.word	0x00000001


	//----- nvinfo : EIATTR_CRS_STACK_SIZE
	.align		4
.L_2351:
        /*00a8*/ 	.byte	0x04, 0x1e
        /*00aa*/ 	.short	(.L_2353 - .L_2352)
.L_2352:
        /*00ac*/ 	.word	0x00000000


	//----- nvinfo : EIATTR_CBANK_PARAM_SIZE
	.align		4
.L_2353:
        /*00b0*/ 	.byte	0x03, 0x19
        /*00b2*/ 	.short	0x0128


	//----- nvinfo : EIATTR_PARAM_CBANK
	.align		4
        /*00b4*/ 	.byte	0x04, 0x0a
        /*00b6*/ 	.short	(.L_2355 - .L_2354)
	.align		4
.L_2354:
        /*00b8*/ 	.word	index@(.nv.constant0._ZN10layer_norm22ln_bwd_finalize_kernelINS_22Kernel_traits_finalizeILj2560Ef6__halffS2_fjLb0ELj1024ELj4ENS_18Kernel_traits_baseILj2560EfS2_fS2_fjLj1024EEEEELb0ELb0EEEvNS_9BwdParamsE)
        /*00bc*/ 	.short	0x0380
        /*00be*/ 	.short	0x0128


	//----- nvinfo : EIATTR_SW_WAR
	.align		4
.L_2355:
        /*00c0*/ 	.byte	0x04, 0x36
        /*00c2*/ 	.short	(.L_2357 - .L_2356)
.L_2356:
        /*00c4*/ 	.word	0x00000008
.L_2357:


//--------------------- .nv.info._ZN10layer_norm40ln_parallel_residual_bwd_finalize_kernelINS_22Kernel_traits_finalizeILj2560Ef6__halffS2_fjLb0ELj1024ELj4ENS_18Kernel_traits_baseILj2560EfS2_fS2_fjLj1024EEEEELb0EEEvNS_9BwdParamsE --------------------------
	.section	.nv.info._ZN10layer_norm40ln_parallel_residual_bwd_finalize_kernelINS_22Kernel_traits_finalizeILj2560Ef6__halffS2_fjLb0ELj1024ELj4ENS_18Kernel_traits_baseILj2560EfS2_fS2_fjLj1024EEEEELb0EEEvNS_9BwdParamsE,"",@"SHT_CUDA_INFO"
	.sectionflags	@""
	.align	4


	//----- nvinfo : EIATTR_CUDA_API_VERSION
	.align		4
        /*0000*/ 	.byte	0x04, 0x37
        /*0002*/ 	.short	(.L_2359 - .L_2358)
.L_2358:
        /*0004*/ 	.word	0x00000082


	//----- nvinfo : EIATTR_KPARAM_INFO
	.align		4
.L_2359:
        /*0008*/ 	.byte	0x04, 0x17
        /*000a*/ 	.short	(.L_2361 - .L_2360)
.L_2360:
        /*000c*/ 	.word	0x00000000
        /*0010*/ 	.short	0x0000
        /*0012*/ 	.short	0x0000
        /*0014*/ 	.byte	0x00, 0xf0, 0xa1, 0x04


	//----- nvinfo : EIATTR_SPARSE_MMA_MASK
	.align		4
.L_2361:
        /*0018*/ 	.byte	0x03, 0x50
        /*001a*/ 	.short	0x0000


	//----- nvinfo : EIATTR_MAXREG_COUNT
	.align		4
        /*001c*/ 	.byte	0x03, 0x1b
        /*001e*/ 	.short	0x0040


	//----- nvinfo : EIATTR_NUM_BARRIERS
	.align		4
        /*0020*/ 	.byte	0x02, 0x4c
        /*0022*/ 	.byte	0x01
	.zero		1


	//----- nvinfo : EIATTR_MERCURY_ISA_VERSION
	.align		4
        /*0024*/ 	.byte	0x03, 0x5f
        /*0026*/ 	.short	0x0101


	//----- nvinfo : EIATTR_COOP_GROUP_MASK_REGIDS
	.align		4
        /*0028*/ 	.byte	0x04, 0x29
        /*002a*/ 	.short	(.L_2363 - .L_2362)


	//   ....[0]....
.L_2362:
        /*002c*/ 	.word	0xffffffff


	//   ....[1]....
        /*0030*/ 	.word	0xffffffff


	//   ....[2]....
        /*0034*/ 	.word	0xffffffff


	//   ....[3]....
        /*0038*/ 	.word	0xffffffff


	//   ....[4]....
        /*003c*/ 	.word	0xffffffff


	//   ....[5]....
        /*0040*/ 	.word	0xffffffff


	//   ....[6]....
        /*0044*/ 	.word	0xffffffff


	//   ....[7]....
        /*0048*/ 	.word	0xffffffff


	//   ....[8]....
        /*004c*/ 	.word	0xffffffff


	//   ....[9]....
        /*0050*/ 	.word	0xffffffff


	//   ....[10]....
        /*0054*/ 	.word	0xffffffff


	//   ....[11]....
        /*0058*/ 	.word	0xffffffff


	//   ....[12]....
        /*005c*/ 	.word	0xffffffff


	//   ....[13]....
        /*0060*/ 	.word	0xffffffff


	//   ....[14]....
        /*0064*/ 	.word	0xffffffff


	//   ....[15]....
        /*0068*/ 	.word	0xffffffff


	//   ....[16]....
        /*006c*/ 	.word	0xffffffff


	//   ....[17]....
        /*0070*/ 	.word	0xffffffff


	//   ....[18]....
        /*0074*/ 	.word	0xffffffff


	//   ....[19]....
        /*0078*/ 	.word	0xffffffff


	//----- nvinfo : EIATTR_COOP_GROUP_INSTR_OFFSETS
	.align		4
.L_2363:
        /*007c*/ 	.byte	0x04, 0x28
        /*007e*/ 	.short	(.L_2365 - .L_2364)


	//   ....[0]....
.L_2364:
        /*0080*/ 	.word	0x000013a0


	//   ....[1]....
        /*0084*/ 	.word	0x000013b0


	//   ....[2]....
        /*0088*/ 	.word	0x000013c0


	//   ....[3]....
        /*008c*/ 	.word	0x000013d0


	//   ....[4]....
        /*0090*/ 	.word	0x00001410


	//   ....[5]....
        /*0094*/ 	.word	0x00001430


	//   ....[6]....
        /*0098*/ 	.word	0x00001440


	//   ....[7]....
        /*009c*/ 	.word	0x00001450


	//   ....[8]....
        /*00a0*/ 	.word	0x00001480


	//   ....[9]....
        /*00a4*/ 	.word	0x000014b0


	//   ....[10]....
        /*00a8*/ 	.word	0x000014e0


	//   ....[11]....
        /*00ac*/ 	.word	0x000014f0


	//   ....[12]....
        /*00b0*/ 	.word	0x00001520


	//   ....[13]....
        /*00b4*/ 	.word	0x00001540


	//   ....[14]....
        /*00b8*/ 	.word	0x00001560


	//   ....[15]....
        /*00bc*/ 	.word	0x00001570


	//   ....[16]....
        /*00c0*/ 	.word	0x000015b0


	//   ....[17]....
        /*00c4*/ 	.word	0x000015e0


	//   ....[18]....
        /*00c8*/ 	.word	0x00001600


	//   ....[19]....
        /*00cc*/ 	.word	0x00001610


	//----- nvinfo : EIATTR_VRC_CTA_INIT_COUNT
	.align		4
.L_2365:
        /*00d0*/ 	.byte	0x02, 0x4a
	.zero		1
	.zero		1


	//----- nvinfo : EIATTR_EXIT_INSTR_OFFSETS
	.align		4
        /*00d4*/ 	.byte	0x04, 0x1c
        /*00d6*/ 	.short	(.L_2367 - .L_2366)


	//   ....[0]....
.L_2366:
        /*00d8*/ 	.word	0x00000060


	//   ....[1]....
        /*00dc*/ 	.word	0x000016c0


	//   ....[2]....
        /*00e0*/ 	.word	0x000016f0


	//   ....[3]....
        /*00e4*/ 	.word	0x00001810


	//----- nvinfo : EIATTR_MAX_THREADS
	.align		4
.L_2367:
        /*00e8*/ 	.byte	0x04, 0x05
        /*00ea*/ 	.short	(.L_2369 - .L_2368)
.L_2368:
        /*00ec*/ 	.word	0x00000400
        /*00f0*/ 	.word	0x00000001
        /*00f4*/ 	.word	0x00000001


	//----- nvinfo : EIATTR_CRS_STACK_SIZE
	.align		4
.L_2369:
        /*00f8*/ 	.byte	0x04, 0x1e
        /*00fa*/ 	.short	(.L_2371 - .L_2370)
.L_2370:
        /*00fc*/ 	.word	0x00000000


	//----- nvinfo : EIATTR_CBANK_PARAM_SIZE
	.align		4
.L_2371:
        /*0100*/ 	.byte	0x03, 0x19
        /*0102*/ 	.short	0x0128


	//----- nvinfo : EIATTR_PARAM_CBANK
	.align		4
        /*0104*/ 	.byte	0x04, 0x0a
        /*0106*/ 	.short	(.L_2373 - .L_2372)
	.align		4
.L_2372:
        /*0108*/ 	.word	index@(.nv.constant0._ZN10layer_norm40ln_parallel_residual_bwd_finalize_kernelINS_22Kernel_traits_finalizeILj2560Ef6__halffS2_fjLb0ELj1024ELj4ENS_18Kernel_traits_baseILj2560EfS2_fS2_fjLj1024EEEEELb0EEEvNS_9BwdParamsE)
        /*010c*/ 	.short	0x0380
        /*010e*/ 	.short	0x0128


	//----- nvinfo : EIATTR_SW_WAR
	.align		4
.L_2373:
        /*0110*/ 	.byte	0x04, 0x36
        /*0112*/ 	.short	(.L_2375 - .L_2374)
.L_2374:
        /*0114*/ 	.word	0x00000008
.L_2375:


//--------------------- .nv.info._ZN10layer_norm31ln_parallel_residual_bwd_kernelINS_13Kernel_traitsIf6__halffS2_fjLj2560ELj1ELj1ELj4ELj8ENS_18Kernel_traits_baseILj2560EfS2_fS2_fjLj128EEEEELb1ELb1ELb0EEEvNS_9BwdParamsE --------------------------
	.section	.nv.info._ZN10layer_norm31ln_parallel_residual_bwd_kernelINS_13Kernel_traitsIf6__halffS2_fjLj2560ELj1ELj1ELj4ELj8ENS_18Kernel_traits_baseILj2560EfS2_fS2_fjLj128EEEEELb1ELb1ELb0EEEvNS_9BwdParamsE,"",@"SHT_CUDA_INFO"
	.sectionflags	@""
	.align	4


	//----- nvinfo : EIATTR_CUDA_API_VERSION
	.align		4
        /*0000*/ 	.byte	0x04, 0x37
        /*0002*/ 	.short	(.L_2377 - .L_2376)
.L_2376:
        /*0004*/ 	.word	0x00000082


	//----- nvinfo : EIATTR_KPARAM_INFO
	.align		4
.L_2377:
        /*0008*/ 	.byte	0x04, 0x17
        /*000a*/ 	.short	(.L_2379 - .L_2378)
.L_2378:
        /*000c*/ 	.word	0x00000000
        /*0010*/ 	.short	0x0000
        /*0012*/ 	.short	0x0000
        /*0014*/ 	.byte	0x00, 0xf0, 0xa1, 0x04


	//----- nvinfo : EIATTR_SPARSE_MMA_MASK
	.align		4
.L_2379:
        /*0018*/ 	.byte	0x03, 0x50
        /*001a*/ 	.short	0x0000


	//----- nvinfo : EIATTR_MAXREG_COUNT
	.align		4
        /*001c*/ 	.byte	0x03, 0x1b
        /*001e*/ 	.short	0x00ff


	//----- nvinfo : EIATTR_NUM_BARRIERS
	.align		4
        /*0020*/ 	.byte	0x02, 0x4c
        /*0022*/ 	.byte	0x01
	.zero		1


	//----- nvinfo : EIATTR_MERCURY_ISA_VERSION
	.align		4
        /*0024*/ 	.byte	0x03, 0x5f
        /*0026*/ 	.short	0x0101


	//----- nvinfo : EIATTR_COOP_GROUP_MASK_REGIDS
	.align		4
        /*0028*/ 	.byte	0x04, 0x29
        /*002a*/ 	.short	(.L_2381 - .L_2380)


	//   ....[0]....
.L_2380:
        /*002c*/ 	.word	0xffffffff


	//   ....[1]....
        /*0030*/ 	.word	0xffffffff


	//   ....[2]....
        /*0034*/ 	.word	0xffffffff


	//   ....[3]....
        /*0038*/ 	.word	0xffffffff


	//   ....[4]....
        /*003c*/ 	.word	0xffffffff


	//   ....[5]....
        /*0040*/ 	.word	0xffffffff


	//   ....[6]....
        /*0044*/ 	.word	0xffffffff


	//   ....[7]....
        /*0048*/ 	.word	0xffffffff


	//   ....[8]....
        /*004c*/ 	.word	0xffffffff


	//   ....[9]....
        /*0050*/ 	.word	0xffffffff


	//----- nvinfo : EIATTR_COOP_GROUP_INSTR_OFFSETS
	.align		4
.L_2381:
        /*0054*/ 	.byte	0x04, 0x28
        /*0056*/ 	.short	(.L_2383 - .L_2382)


	//   ....[0]....
.L_2382:
        /*0058*/ 	.word	0x00001960


	//   ....[1]....
        /*005c*/ 	.word	0x00001980


	//   ....[2]....
        /*0060*/ 	.word	0x000019c0


	//   ....[3]....
        /*0064*/ 	.word	0x000019d0


	//   ....[4]....
        /*0068*/ 	.word	0x00001a10


	//   ....[5]....
        /*006c*/ 	.word	0x00001a20


	//   ....[6]....
        /*0070*/ 	.word	0x00001a50


	//   ....[7]....
        /*0074*/ 	.word	0x00001a60


	//   ....[8]....
        /*0078*/ 	.word	0x00001a90


	//   ....[9]....
        /*007c*/ 	.word	0x00001aa0


	//----- nvinfo : EIATTR_VRC_CTA_INIT_COUNT
	.align		4
.L_2383:
        /*0080*/ 	.byte	0x02, 0x4a
	.zero		1
	.zero		1


	//----- nvinfo : EIATTR_EXIT_INSTR_OFFSETS
	.align		4
        /*0084*/ 	.byte	0x04, 0x1c
        /*0086*/ 	.short	(.L_2385 - .L_2384)


	//   ....[0]....
.L_2384:
        /*0088*/ 	.word	0x00008ac0


	//   ....[1]....
        /*008c*/ 	.word	0x00008b40


	//----- nvinfo : EIATTR_MAX_THREADS
	.align		4
.L_2385:
        /*0090*/ 	.byte	0x04, 0x05
        /*0092*/ 	.short	(.L_2387 - .L_2386)
.L_2386:
        /*0094*/ 	.word	0x00000080
        /*0098*/ 	.word	0x00000001
        /*009c*/ 	.word	0x00000001


	//----- nvinfo : EIATTR_CRS_STACK_SIZE
	.align		4
.L_2387:
        /*00a0*/ 	.byte	0x04, 0x1e
        /*00a2*/ 	.short	(.L_2389 - .L_2388)
.L_2388:
        /*00a4*/ 	.word	0x00000000


	//----- nvinfo : EIATTR_CBANK_PARAM_SIZE
	.align		4
.L_2389:
        /*00a8*/ 	.byte	0x03, 0x19
        /*00aa*/ 	.short	0x0128


	//----- nvinfo : EIATTR_PARAM_CBANK
	.align		4
        /*00ac*/ 	.byte	0x04, 0x0a
        /*00ae*/ 	.short	(.L_2391 - .L_2390)
	.align		4
.L_2390:
        /*00b0*/ 	.word	index@(.nv.constant0._ZN10layer_norm31ln_parallel_residual_bwd_kernelINS_13Kernel_traitsIf6__halffS2_fjLj2560ELj1ELj1ELj4ELj8ENS_18Kernel_traits_baseILj2560EfS2_fS2_fjLj128EEEEELb1ELb1ELb0EEEvNS_9BwdParamsE)
        /*00b4*/ 	.short	0x0380
        /*00b6*/ 	.short	0x0128


	//----- nvinfo : EIATTR_SW_WAR
	.align		4
.L_2391:
        /*00b8*/ 	.byte	0x04, 0x36
        /*00ba*/ 	.short	(.L_2393 - .L_2392)
.L_2392:
        /*00bc*/ 	.word	0x00000008
.L_2393:


//--------------------- .nv.info._ZN10layer_norm22ln_bwd_finalize_kernelINS_22Kernel_traits_finalizeILj2560Ef6__halffS2_fjLb0ELj1024ELj4ENS_18Kernel_traits_baseILj2560EfS2_fS2_fjLj1024EEEEELb0ELb1EEEvNS_9BwdParamsE --------------------------
	.section	.nv.info._ZN10layer_norm22ln_bwd_finalize_kernelINS_22Kernel_traits_finalizeILj2560Ef6__halffS2_fjLb0ELj1024ELj4ENS_18Kernel_traits_baseILj2560EfS2_fS2_fjLj1024EEEEELb0ELb1EEEvNS_9BwdParamsE,"",@"SHT_CUDA_INFO"
	.sectionflags	@""
	.align	4


	//----- nvinfo : EIATTR_CUDA_API_VERSION
	.align		4
        /*0000*/ 	.byte	0x04, 0x37
        /*0002*/ 	.short	(.L_2395 - .L_2394)
.L_2394:
        /*0004*/ 	.word	0x00000082


	//----- nvinfo : EIATTR_KPARAM_INFO
	.align		4
.L_2395:
        /*0008*/ 	.byte	0x04, 0x17
        /*000a*/ 	.short	(.L_2397 - .L_2396)
.L_2396:
        /*000c*/ 	.word	0x00000000
        /*0010*/ 	.short	0x0000
        /*0012*/ 	.short	0x0000
        /*0014*/ 	.byte	0x00, 0xf0, 0xa1, 0x04


	//----- nvinfo : EIATTR_SPARSE_MMA_MASK
	.align		4
.L_2397:
        /*0018*/ 	.byte	0x03, 0x50
        /*001a*/ 	.short	0x0000


	//----- nvinfo : EIATTR_MAXREG_COUNT
	.align		4
        /*001c*/ 	.byte	0x03, 0x1b
        /*001e*/ 	.short	0x0040


	//----- nvinfo : EIATTR_NUM_BARRIERS
	.align		4
        /*0020*/ 	.byte	0x02, 0x4c
        /*0022*/ 	.byte	0x01
	.zero		1


	//----- nvinfo : EIATTR_MERCURY_ISA_VERSION
	.align		4
        /*0024*/ 	.byte	0x03, 0x5f
        /*0026*/ 	.short	0x0101


	//----- nvinfo : EIATTR_COOP_GROUP_MASK_REGIDS
	.align		4
        /*0028*/ 	.byte	0x04, 0x29
        /*002a*/ 	.short	(.L_2399 - .L_2398)


	//   ....[0]....
.L_2398:
        /*002c*/ 	.word	0xffffffff


	//   ....[1]....
        /*0030*/ 	.word	0xffffffff


	//   ....[2]....
        /*0034*/ 	.word	0xffffffff


	//   ....[3]....
        /*0038*/ 	.word	0xffffffff


	//   ....[4]....
        /*003c*/ 	.word	0xffffffff


	//   ....[5]....
        /*0040*/ 	.word	0xffffffff


	//   ....[6]....
        /*0044*/ 	.word	0xffffffff


	//   ....[7]....
        /*0048*/ 	.word	0xffffffff


	//   ....[8]....
        /*004c*/ 	.word	0xffffffff


	//   ....[9]....
        /*0050*/ 	.word	0xffffffff


	//----- nvinfo : EIATTR_COOP_GROUP_INSTR_OFFSETS
	.align		4
.L_2399:
        /*0054*/ 	.byte	0x04, 0x28
        /*0056*/ 	.short	(.L_2401 - .L_2400)


	//   ....[0]....
.L_2400:
        /*0058*/ 	.word	0x00001560


	//   ....[1]....
        /*005c*/ 	.word	0x00001570


	//   ....[2]....
        /*0060*/ 	.word	0x000015a0


	//   ....[3]....
        /*0064*/ 	.word	0x000015b0


	//   ....[4]....
        /*0068*/ 	.word	0x000015e0


	//   ....[5]....
        /*006c*/ 	.word	0x000015f0


	//   ....[6]....
        /*0070*/ 	.word	0x00001620


	//   ....[7]....
        /*0074*/ 	.word	0x00001640


	//   ....[8]....
        /*0078*/ 	.word	0x00001670


	//   ....[9]....
        /*007c*/ 	.word	0x00001680


	//----- nvinfo : EIATTR_VRC_CTA_INIT_COUNT
	.align		4
.L_2401:
        /*0080*/ 	.byte	0x02, 0x4a
	.zero		1
	.zero		1


	//----- nvinfo : EIATTR_EXIT_INSTR_OFFSETS
	.align		4
        /*0084*/ 	.byte	0x04, 0x1c
        /*0086*/ 	.short	(.L_2403 - .L_2402)


	//   ....[0]....
.L_2402:
        /*0088*/ 	.word	0x00000060


	//   ....[1]....
        /*008c*/ 	.word	0x000016e0


	//   ....[2]....
        /*0090*/ 	.word	0x000017b0


	//----- nvinfo : EIATTR_MAX_THREADS
	.align		4
.L_2403:
        /*0094*/ 	.byte	0x04, 0x05
        /*0096*/ 	.short	(.L_2405 - .L_2404)
.L_2404:
        /*0098*/ 	.word	0x00000400
        /*009c*/ 	.word	0x00000001
        /*00a0*/ 	.word	0x00000001


	//----- nvinfo : EIATTR_CRS_STACK_SIZE
	.align		4
.L_2405:
        /*00a4*/ 	.byte	0x04, 0x1e
        /*00a6*/ 	.short	(.L_2407 - .L_2406)
.L_2406:
        /*00a8*/ 	.word	0x00000000


	//----- nvinfo : EIATTR_CBANK_PARAM_SIZE
	.align		4
.L_2407:
        /*00ac*/ 	.byte	0x03, 0x19
        /*00ae*/ 	.short	0x0128


	//----- nvinfo : EIATTR_PARAM_CBANK
	.align		4
        /*00b0*/ 	.byte	0x04, 0x0a
        /*00b2*/ 	.short	(.L_2409 - .L_2408)
	.align		4
.L_2408:
        /*00b4*/ 	.word	index@(.nv.constant0._ZN10layer_norm22ln_bwd_finalize_kernelINS_22Kernel_traits_finalizeILj2560Ef6__halffS2_fjLb0ELj1024ELj4ENS_18Kernel_traits_baseILj2560EfS2_fS2_fjLj1024EEEEELb0ELb1EEEvNS_9BwdParamsE)
        /*00b8*/ 	.short	0x0380
        /*00ba*/ 	.short	0x0128


	//----- nvinfo : EIATTR_SW_WAR
	.align		4
.L_2409:
        /*00bc*/ 	.byte	0x04, 0x36
        /*00be*/ 	.short	(.L_2411 - .L_2410)
.L_2410:
        /*00c0*/ 	.word	0x00000008
.L_2411:


//--------------------- .nv.info._ZN10layer_norm40ln_parallel_residual_bwd_finalize_kernelINS_22Kernel_traits_finalizeILj2560Ef6__halffS2_fjLb0ELj1024ELj4ENS_18Kernel_traits_baseILj2560EfS2_fS2_fjLj1024EEEEELb1EEEvNS_9BwdParamsE --------------------------
	.section	.nv.info._ZN10layer_norm40ln_parallel_residual_bwd_finalize_kernelINS_22Kernel_traits_finalizeILj2560Ef6__halffS2_fjLb0ELj1024ELj4ENS_18Kernel_traits_baseILj2560EfS2_fS2_fjLj1024EEEEELb1EEEvNS_9BwdParamsE,"",@"SHT_CUDA_INFO"
	.sectionflags	@""
	.align	4


	//----- nvinfo : EIATTR_CUDA_API_VERSION
	.align		4
        /*0000*/ 	.byte	0x04, 0x37
        /*0002*/ 	.short	(.L_2413 - .L_2412)
.L_2412:
        /*0004*/ 	.word	0x00000082


	//----- nvinfo : EIATTR_KPARAM_INFO
	.align		4
.L_2413:
        /*0008*/ 	.byte	0x04, 0x17
        /*000a*/ 	.short	(.L_2415 - .L_2414)
.L_2414:
        /*000c*/ 	.word	0x00000000
        /*0010*/ 	.short	0x0000
        /*0012*/ 	.short	0x0000
        /*0014*/ 	.byte	0x00, 0xf0, 0xa1, 0x04


	//----- nvinfo : EIATTR_SPARSE_MMA_MASK
	.align		4
.L_2415:
        /*0018*/ 	.byte	0x03, 0x50
        /*001a*/ 	.short	0x0000


	//----- nvinfo : EIATTR_MAXREG_COUNT
	.align		4
        /*001c*/ 	.byte	0x03, 0x1b
        /*001e*/ 	.short	0x0040


	//----- nvinfo : EIATTR_NUM_BARRIERS
	.align		4
        /*0020*/ 	.byte	0x02, 0x4c
        /*0022*/ 	.byte	0x01
	.zero		1


	//----- nvinfo : EIATTR_MERCURY_ISA_VERSION
	.align		4
        /*0024*/ 	.byte	0x03, 0x5f
        /*0026*/ 	.short	0x0101


	//----- nvinfo : EIATTR_COOP_GROUP_MASK_REGIDS
	.align		4
        /*0028*/ 	.byte	0x04, 0x29
        /*002a*/ 	.short	(.L_2417 - .L_2416)


	//   ....[0]....
.L_2416:
        /*002c*/ 	.word	0xffffffff


	//   ....[1]....
        /*0030*/ 	.word	0xffffffff


	//   ....[2]....
        /*0034*/ 	.word	0xffffffff


	//   ....[3]....
        /*0038*/ 	.word	0xffffffff


	//   ....[4]....
        /*003c*/ 	.word	0xffffffff


	//   ....[5]....
        /*0040*/ 	.word	0xffffffff


	//   ....[6]....
        /*0044*/ 	.word	0xffffffff


	//   ....[7]....
        /*0048*/ 	.word	0xffffffff


	//   ....[8]....
        /*004c*/ 	.word	0xffffffff


	//   ....[9]....
        /*0050*/ 	.word	0xffffffff


	//   ....[10]....
        /*0054*/ 	.word	0xffffffff


	//   ....[11]....
        /*0058*/ 	.word	0xffffffff


	//   ....[12]....
        /*005c*/ 	.word	0xffffffff


	//   ....[13]....
        /*0060*/ 	.word	0xffffffff


	//   ....[14]....
        /*0064*/ 	.word	0xffffffff


	//   ....[15]....
        /*0068*/ 	.word	0xffffffff


	//   ....[16]....
        /*006c*/ 	.word	0xffffffff


	//   ....[17]....
        /*0070*/ 	.word	0xffffffff


	//   ....[18]....
        /*0074*/ 	.word	0xffffffff


	//   ....[19]....
        /*0078*/ 	.word	0xffffffff


	//----- nvinfo : EIATTR_COOP_GROUP_INSTR_OFFSETS
	.align		4
.L_2417:
        /*007c*/ 	.byte	0x04, 0x28
        /*007e*/ 	.short	(.L_2419 - .L_2418)


	//   ....[0]....
.L_2418:
        /*0080*/ 	.word	0x000013e0


	//   ....[1]....
        /*0084*/ 	.word	0x000013f0


	//   ....[2]....
        /*0088*/ 	.word	0x00001400


	//   ....[3]....
        /*008c*/ 	.word	0x00001410


	//   ....[4]....
        /*0090*/ 	.word	0x00001450


	//   ....[5]....
        /*0094*/ 	.word	0x00001470


	//   ....[6]....
        /*0098*/ 	.word	0x00001480


	//   ....[7]....
        /*009c*/ 	.word	0x00001490


	//   ....[8]....
        /*00a0*/ 	.word	0x000014d0


	//   ....[9]....
        /*00a4*/ 	.word	0x000014f0


	//   ....[10]....
        /*00a8*/ 	.word	0x00001500


	//   ....[11]....
        /*00ac*/ 	.word	0x00001510


	//   ....[12]....
        /*00b0*/ 	.word	0x00001540


	//   ....[13]....
        /*00b4*/ 	.word	0x00001560


	//   ....[14]....
        /*00b8*/ 	.word	0x00001580


	//   ....[15]....
        /*00bc*/ 	.word	0x00001590


	//   ....[16]....
        /*00c0*/ 	.word	0x000015c0


	//   ....[17]....
        /*00c4*/ 	.word	0x000015e0


	//   ....[18]....
        /*00c8*/ 	.word	0x00001600


	//   ....[19]....
        /*00cc*/ 	.word	0x00001610


	//----- nvinfo : EIATTR_VRC_CTA_INIT_COUNT
	.align		4
.L_2419:
        /*00d0*/ 	.byte	0x02, 0x4a
	.zero		1
	.zero		1


	//----- nvinfo : EIATTR_EXIT_INSTR_OFFSETS
	.align		4
        /*00d4*/ 	.byte	0x04, 0x1c
        /*00d6*/ 	.short	(.L_2421 - .L_2420)


	//   ....[0]....
.L_2420:
        /*00d8*/ 	.word	0x00000060


	//   ....[1]....
        /*00dc*/ 	.word	0x000016b0


	//   ....[2]....
        /*00e0*/ 	.word	0x00001800


	//----- nvinfo : EIATTR_MAX_THREADS
	.align		4
.L_2421:
        /*00e4*/ 	.byte	0x04, 0x05
        /*00e6*/ 	.short	(.L_2423 - .L_2422)
.L_2422:
        /*00e8*/ 	.word	0x00000400
        /*00ec*/ 	.word	0x00000001
        /*00f0*/ 	.word	0x00000001


	//----- nvinfo : EIATTR_CRS_STACK_SIZE
	.align		4
.L_2423:
        /*00f4*/ 	.byte	0x04, 0x1e
        /*00f6*/ 	.short	(.L_2425 - .L_2424)
.L_2424:
        /*00f8*/ 	.word	0x00000000


	//----- nvinfo : EIATTR_CBANK_PARAM_SIZE
	.align		4
.L_2425:
        /*00fc*/ 	.byte	0x03, 0x19
        /*00fe*/ 	.short	0x0128


	//----- nvinfo : EIATTR_PARAM_CBANK
	.align		4
        /*0100*/ 	.byte	0x04, 0x0a
        /*0102*/ 	.short	(.L_2427 - .L_2426)
	.align		4
.L_2426:
        /*0104*/ 	.word	index@(.nv.constant0._ZN10layer_norm40ln_parallel_residual_bwd_finalize_kernelINS_22Kernel_traits_finalizeILj2560Ef6__halffS2_fjLb0ELj1024ELj4ENS_18Kernel_traits_baseILj2560EfS2_fS2_fjLj1024EEEEELb1EEEvNS_9BwdParamsE)
        /*0108*/ 	.short	0x0380
        /*010a*/ 	.short	0x0128


	//----- nvinfo : EIATTR_SW_WAR
	.align		4
.L_2427:
        /*010c*/ 	.byte	0x04, 0x36
        /*010e*/ 	.short	(.L_2429 - .L_2428)
.L_2428:
        /*0110*/ 	.word	0x00000008
.L_2429:


//--------------------- .nv.info._ZN10layer_norm31ln_parallel_residual_bwd_kernelINS_13Kernel_traitsIf6__halffS2_fjLj2560ELj1ELj1ELj4ELj8ENS_18Kernel_traits_baseILj2560EfS2_fS2_fjLj128EEEEELb1ELb1ELb1EEEvNS_9BwdParamsE --------------------------
	.section	.nv.info._ZN10layer_norm31ln_parallel_residual_bwd_kernelINS_13Kernel_traitsIf6__halffS2_fjLj2560ELj1ELj1ELj4ELj8ENS_18Kernel_traits_baseILj2560EfS2_fS2_fjLj128EEEEELb1ELb1ELb1EEEvNS_9BwdParamsE,"",@"SHT_CUDA_INFO"
	.sectionflags	@""
	.align	4


	//----- nvinfo : EIATTR_CUDA_API_VERSION
	.align		4
        /*0000*/ 	.byte	0x04, 0x37
        /*0002*/ 	.short	(.L_2431 - .L_2430)
.L_2430:
        /*0004*/ 	.word	0x00000082


	//----- nvinfo : EIATTR_KPARAM_INFO
	.align		4
.L_2431:
        /*0008*/ 	.byte	0x04, 0x17
        /*000a*/ 	.short	(.L_2433 - .L_2432)
.L_2432:
        /*000c*/ 	.word	0x00000000
        /*0010*/ 	.short	0x0000
        /*0012*/ 	.short	0x0000
        /*0014*/ 	.byte	0x00, 0xf0, 0xa1, 0x04


	//----- nvinfo : EIATTR_SPARSE_MMA_MASK
	.align		4
.L_2433:
        /*0018*/ 	.byte	0x03, 0x50
        /*001a*/ 	.short	0x0000


	//----- nvinfo : EIATTR_MAXREG_COUNT
	.align		4
        /*001c*/ 	.byte	0x03, 0x1b
        /*001e*/ 	.short	0x00ff


	//----- nvinfo : EIATTR_NUM_BARRIERS
	.align		4
        /*0020*/ 	.byte	0x02, 0x4c
        /*0022*/ 	.byte	0x01
	.zero		1


	//----- nvinfo : EIATTR_MERCURY_ISA_VERSION
	.align		4
        /*0024*/ 	.byte	0x03, 0x5f
        /*0026*/ 	.short	0x0101


	//----- nvinfo : EIATTR_COOP_GROUP_MASK_REGIDS
	.align		4
        /*0028*/ 	.byte	0x04, 0x29
        /*002a*/ 	.short	(.L_2435 - .L_2434)


	//   ....[0]....
.L_2434:
        /*002c*/ 	.word	0xffffffff


	//   ....[1]....
        /*0030*/ 	.word	0xffffffff


	//   ....[2]....
        /*0034*/ 	.word	0xffffffff


	//   ....[3]....
        /*0038*/ 	.word	0xffffffff


	//   ....[4]....
        /*003c*/ 	.word	0xffffffff


	//   ....[5]....
        /*0040*/ 	.word	0xffffffff


	//   ....[6]....
        /*0044*/ 	.word	0xffffffff


	//   ....[7]....
        /*0048*/ 	.word	0xffffffff


	//   ....[8]....
        /*004c*/ 	.word	0xffffffff


	//   ....[9]....
        /*0050*/ 	.word	0xffffffff


	//----- nvinfo : EIATTR_COOP_GROUP_INSTR_OFFSETS
	.align		4
.L_2435:
        /*0054*/ 	.byte	0x04, 0x28
        /*0056*/ 	.short	(.L_2437 - .L_2436)


	//   ....[0]....
.L_2436:
        /*0058*/ 	.word	0x000012d0


	//   ....[1]....
        /*005c*/ 	.word	0x00001380


	//   ....[2]....
        /*0060*/ 	.word	0x00001390


	//   ....[3]....
        /*0064*/ 	.word	0x000013b0


	//   ....[4]....
        /*0068*/ 	.word	0x000013d0


	//   ....[5]....
        /*006c*/ 	.word	0x000013f0


	//   ....[6]....
        /*0070*/ 	.word	0x00001410


	//   ....[7]....
        /*0074*/ 	.word	0x00001440


	//   ....[8]....
        /*0078*/ 	.word	0x00001480


	//   ....[9]....
        /*007c*/ 	.word	0x000014a0


	//----- nvinfo : EIATTR_VRC_CTA_INIT_COUNT
	.align		4
.L_2437:
        /*0080*/ 	.byte	0x02, 0x4a
	.zero		1
	.zero		1


	//----- nvinfo : EIATTR_EXIT_INSTR_OFFSETS
	.align		4
        /*0084*/ 	.byte	0x04, 0x1c
        /*0086*/ 	.short	(.L_2439 - .L_2438)


	//   ....[0]....
.L_2438:
        /*0088*/ 	.word	0x00008330


	//----- nvinfo : EIATTR_MAX_THREADS
	.align		4
.L_2439:
        /*008c*/ 	.byte	0x04, 0x05
        /*008e*/ 	.short	(.L_2441 - .L_2440)
.L_2440:
        /*0090*/ 	.word	0x00000080
        /*0094*/ 	.word	0x00000001
        /*0098*/ 	.word	0x00000001


	//----- nvinfo : EIATTR_CRS_STACK_SIZE
	.align		4
.L_2441:
        /*009c*/ 	.byte	0x04, 0x1e
        /*009e*/ 	.short	(.L_2443 - .L_2442)
.L_2442:
        /*00a0*/ 	.word	0x00000000


	//----- nvinfo : EIATTR_CBANK_PARAM_SIZE
	.align		4
.L_2443:
        /*00a4*/ 	.byte	0x03, 0x19
        /*00a6*/ 	.short	0x0128


	//----- nvinfo : EIATTR_PARAM_CBANK
	.align		4
        /*00a8*/ 	.byte	0x04, 0x0a
        /*00aa*/ 	.short	(.L_2445 - .L_2444)
	.align		4
.L_2444:
        /*00ac*/ 	.word	index@(.nv.constant0._ZN10layer_norm31ln_parallel_residual_bwd_kernelINS_13Kernel_traitsIf6__halffS2_fjLj2560ELj1ELj1ELj4ELj8ENS_18Kernel_traits_baseILj2560EfS2_fS2_fjLj128EEEEELb1ELb1ELb1EEEvNS_9BwdParamsE)
        /*00b0*/ 	.short	0x0380
        /*00b2*/ 	.short	0x0128


	//----- nvinfo : EIATTR_SW_WAR
	.align		4
.L_2445:
        /*00b4*/ 	.byte	0x04, 0x36
        /*00b6*/ 	.short	(.L_2447 - .L_2446)
.L_2446:
        /*00b8*/ 	.word	0x00000008
.L_2447:


//--------------------- .nv.info._ZN10layer_norm31ln_parallel_residual_bwd_kernelINS_13Kernel_traitsI6__halfffffjLj2560ELj1ELj1ELj4ELj16ENS_18Kernel_traits_baseILj2560ES2_ffffjLj128EEEEELb0ELb0ELb0EEEvNS_9BwdParamsE --------------------------
	.section	.nv.info._ZN10layer_norm31ln_parallel_residual_bwd_kernelINS_13Kernel_traitsI6__halfffffjLj2560ELj1ELj1ELj4ELj16ENS_18Kernel_traits_baseILj2560ES2_ffffjLj128EEEEELb0ELb0ELb0EEEvNS_9BwdParamsE,"",@"SHT_CUDA_INFO"
	.sectionflags	@""
	.align	4


	//----- nvinfo : EIATTR_CUDA_API_VERSION
	.align		4
        /*0000*/ 	.byte	0x04, 0x37
        /*0002*/ 	.short	(.L_2449 - .L_2448)
.L_2448:
        /*0004*/ 	.word	0x00000082


	//----- nvinfo : EIATTR_KPARAM_INFO
	.align		4
.L_2449:
        /*0008*/ 	.byte	0x04, 0x17
        /*000a*/ 	.short	(.L_2451 - .L_2450)
.L_2450:
        /*000c*/ 	.word	0x00000000
        /*0010*/ 	.short	0x0000
        /*0012*/ 	.short	0x0000
        /*0014*/ 	.byte	0x00, 0xf0, 0xa1, 0x04


	//----- nvinfo : EIATTR_SPARSE_MMA_MASK
	.align		4
.L_2451:
        /*0018*/ 	.byte	0x03, 0x50
        /*001a*/ 	.short	0x0000


	//----- nvinfo : EIATTR_MAXREG_COUNT
	.align		4
        /*001c*/ 	.byte	0x03, 0x1b
        /*001e*/ 	.short	0x00ff


	//----- nvinfo : EIATTR_NUM_BARRIERS
	.align		4
        /*0020*/ 	.byte	0x02, 0x4c
        /*0022*/ 	.byte	0x01
	.zero		1


	//----- nvinfo : EIATTR_MERCURY_ISA_VERSION
	.align		4
        /*0024*/ 	.byte	0x03, 0x5f
        /*0026*/ 	.short	0x0101


	//----- nvinfo : EIATTR_COOP_GROUP_MASK_REGIDS
	.align		4
        /*0028*/ 	.byte	0x04, 0x29
        /*002a*/ 	.short	(.L_2453 - .L_2452)


	//   ....[0]....
.L_2452:
        /*002c*/ 	.word	0xffffffff


	//   ....[1]....
        /*0030*/ 	.word	0xffffffff


	//   ....[2]....
        /*0034*/ 	.word	0xffffffff


	//   ....[3]....
        /*0038*/ 	.word	0xffffffff


	//   ....[4]....
        /*003c*/ 	.word	0xffffffff


	//   ....[5]....
        /*0040*/ 	.word	0xffffffff


	//   ....[6]....
        /*0044*/ 	.word	0xffffffff


	//   ....[7]....
        /*0048*/ 	.word	0xffffffff


	//   ....[8]....
        /*004c*/ 	.word	0xffffffff


	//   ....[9]....
        /*0050*/ 	.word	0xffffffff


	//----- nvinfo : EIATTR_COOP_GROUP_INSTR_OFFSETS
	.align		4
.L_2453:
        /*0054*/ 	.byte	0x04, 0x28
        /*0056*/ 	.short	(.L_2455 - .L_2454)


	//   ....[0]....
.L_2454:
        /*0058*/ 	.word	0x00002290


	//   ....[1]....
        /*005c*/ 	.word	0x000022b0


	//   ....[2]....
        /*0060*/ 	.word	0x000022f0


	//   ....[3]....
        /*0064*/ 	.word	0x00002300


	//   ....[4]....
        /*0068*/ 	.word	0x00002340


	//   ....[5]....
        /*006c*/ 	.word	0x00002350


	//   ....[6]....
        /*0070*/ 	.word	0x00002380


	//   ....[7]....
        /*0074*/ 	.word	0x00002390


	//   ....[8]....
        /*0078*/ 	.word	0x000023c0


	//   ....[9]....
        /*007c*/ 	.word	0x000023d0


	//----- nvinfo : EIATTR_VRC_CTA_INIT_COUNT
	.align		4
.L_2455:
        /*0080*/ 	.byte	0x02, 0x4a
	.zero		1
	.zero		1


	//----- nvinfo : EIATTR_EXIT_INSTR_OFFSETS
	.align		4
        /*0084*/ 	.byte	0x04, 0x1c
        /*0086*/ 	.short	(.L_2457 - .L_2456)


	//   ....[0]....
.L_2456:
        /*0088*/ 	.word	0x000061a0


	//   ....[1]....
        /*008c*/ 	.word	0x00006270


	//----- nvinfo : EIATTR_MAX_THREADS
	.align		4
.L_2457:
        /*0090*/ 	.byte	0x04, 0x05
        /*0092*/ 	.short	(.L_2459 - .L_2458)
.L_2458:
        /*0094*/ 	.word	0x00000080
        /*0098*/ 	.word	0x00000001
        /*009c*/ 	.word	0x00000001


	//----- nvinfo : EIATTR_CRS_STACK_SIZE
	.align		4
.L_2459:
        /*00a0*/ 	.byte	0x04, 0x1e
        /*00a2*/ 	.short	(.L_2461 - .L_2460)
.L_2460:
        /*00a4*/ 	.word	0x00000000


	//----- nvinfo : EIATTR_CBANK_PARAM_SIZE
	.align		4
.L_2461:
        /*00a8*/ 	.byte	0x03, 0x19
        /*00aa*/ 	.short	0x0128


	//----- nvinfo : EIATTR_PARAM_CBANK
	.align		4
        /*00ac*/ 	.byte	0x04, 0x0a
        /*00ae*/ 	.short	(.L_2463 - .L_2462)
	.align		4
.L_2462:
        /*00b0*/ 	.word	index@(.nv.constant0._ZN10layer_norm31ln_parallel_residual_bwd_kernelINS_13Kernel_traitsI6__halfffffjLj2560ELj1ELj1ELj4ELj16ENS_18Kernel_traits_baseILj2560ES2_ffffjLj128EEEEELb0ELb0ELb0EEEvNS_9BwdParamsE)
        /*00b4*/ 	.short	0x0380
        /*00b6*/ 	.short	0x0128


	//----- nvinfo : EIATTR_SW_WAR
	.align		4
.L_2463:
        /*00b8*/ 	.byte	0x04, 0x36
        /*00ba*/ 	.short	(.L_2465 - .L_2464)
.L_2464:
        /*00bc*/ 	.word	0x00000008
.L_2465:


//--------------------- .nv.info._ZN10layer_norm31ln_parallel_residual_bwd_kernelINS_13Kernel_traitsI6__halfffffjLj2560ELj1ELj1ELj4ELj16ENS_18Kernel_traits_baseILj2560ES2_ffffjLj128EEEEELb0ELb0ELb1EEEvNS_9BwdParamsE --------------------------
	.section	.nv.info._ZN10layer_norm31ln_parallel_residual_bwd_kernelINS_13Kernel_traitsI6__halfffffjLj2560ELj1ELj1ELj4ELj16ENS_18Kernel_traits_baseILj2560ES2_ffffjLj128EEEEELb0ELb0ELb1EEEvNS_9BwdParamsE,"",@"SHT_CUDA_INFO"
	.sectionflags	@""
	.align	4


	//----- nvinfo : EIATTR_CUDA_API_VERSION
	.align		4
        /*0000*/ 	.byte	0x04, 0x37
        /*0002*/ 	.short	(.L_2467 - .L_2466)
.L_2466:
        /*0004*/ 	.word	0x00000082


	//----- nvinfo : EIATTR_KPARAM_INFO
	.align		4
.L_2467:
        /*0008*/ 	.byte	0x04, 0x17
        /*000a*/ 	.short	(.L_2469 - .L_2468)
.L_2468:
        /*000c*/ 	.word	0x00000000
        /*0010*/ 	.short	0x0000
        /*0012*/ 	.short	0x0000
        /*0014*/ 	.byte	0x00, 0xf0, 0xa1, 0x04


	//----- nvinfo : EIATTR_SPARSE_MMA_MASK
	.align		4
.L_2469:
        /*0018*/ 	.byte	0x03, 0x50
        /*001a*/ 	.short	0x0000


	//----- nvinfo : EIATTR_MAXREG_COUNT
	.align		4
        /*001c*/ 	.byte	0x03, 0x1b
        /*001e*/ 	.short	0x00ff


	//----- nvinfo : EIATTR_NUM_BARRIERS
	.align		4
        /*0020*/ 	.byte	0x02, 0x4c
        /*0022*/ 	.byte	0x01
	.zero		1


	//----- nvinfo : EIATTR_MERCURY_ISA_VERSION
	.align		4
        /*0024*/ 	.byte	0x03, 0x5f
        /*0026*/ 	.short	0x0101


	//----- nvinfo : EIATTR_COOP_GROUP_MASK_REGIDS
	.align		4
        /*0028*/ 	.byte	0x04, 0x29
        /*002a*/ 	.short	(.L_2471 - .L_2470)


	//   ....[0]....
.L_2470:
        /*002c*/ 	.word	0xffffffff


	//   ....[1]....
        /*0030*/ 	.word	0xffffffff


	//   ....[2]....
        /*0034*/ 	.word	0xffffffff


	//   ....[3]....
        /*0038*/ 	.word	0xffffffff


	//   ....[4]....
        /*003c*/ 	.word	0xffffffff


	//   ....[5]....
        /*0040*/ 	.word	0xffffffff


	//   ....[6]....
        /*0044*/ 	.word	0xffffffff


	//   ....[7]....
        /*0048*/ 	.word	0xffffffff


	//   ....[8]....
        /*004c*/ 	.word	0xffffffff


	//   ....[9]....
        /*0050*/ 	.word	0xffffffff


	//----- nvinfo : EIATTR_COOP_GROUP_INSTR_OFFSETS
	.align		4
.L_2471:
        /*0054*/ 	.byte	0x04, 0x28
        /*0056*/ 	.short	(.L_2473 - .L_2472)


	//   ....[0]....
.L_2472:
        /*0058*/ 	.word	0x00001640


	//   ....[1]....
        /*005c*/ 	.word	0x00001650


	//   ....[2]....
        /*0060*/ 	.word	0x00001680


	//   ....[3]....
        /*0064*/ 	.word	0x00001690


	//   ....[4]....
        /*0068*/ 	.word	0x000016c0


	//   ....[5]....
        /*006c*/ 	.word	0x000016d0


	//   ....[6]....
        /*0070*/ 	.word	0x00001700


	//   ....[7]....
        /*0074*/ 	.word	0x00001710


	//   ....[8]....
        /*0078*/ 	.word	0x00001750


	//   ....[9]....
        /*007c*/ 	.word	0x00001760


	//----- nvinfo : EIATTR_VRC_CTA_INIT_COUNT
	.align		4
.L_2473:
        /*0080*/ 	.byte	0x02, 0x4a
	.zero		1
	.zero		1


	//----- nvinfo : EIATTR_EXIT_INSTR_OFFSETS
	.align		4
        /*0084*/ 	.byte	0x04, 0x1c
        /*0086*/ 	.short	(.L_2475 - .L_2474)


	//   ....[0]....
.L_2474:
        /*0088*/ 	.word	0x00005640


	//----- nvinfo : EIATTR_MAX_THREADS
	.align		4
.L_2475:
        /*008c*/ 	.byte	0x04, 0x05
        /*008e*/ 	.short	(.L_2477 - .L_2476)
.L_2476:
        /*0090*/ 	.word	0x00000080
        /*0094*/ 	.word	0x00000001
        /*0098*/ 	.word	0x00000001


	//----- nvinfo : EIATTR_CRS_STACK_SIZE
	.align		4
.L_2477:
        /*009c*/ 	.byte	0x04, 0x1e
        /*009e*/ 	.short	(.L_2479 - .L_2478)
.L_2478:
        /*00a0*/ 	.word	0x00000000


	//----- nvinfo : EIATTR_CBANK_PARAM_SIZE
	.align		4
.L_2479:
        /*00a4*/ 	.byte	0x03, 0x19
        /*00a6*/ 	.short	0x0128


	//----- nvinfo : EIATTR_PARAM_CBANK
	.align		4
        /*00a8*/ 	.byte	0x04, 0x0a
        /*00aa*/ 	.short	(.L_2481 - .L_2480)
	.align		4
.L_2480:
        /*00ac*/ 	.word	index@(.nv.constant0._ZN10layer_norm31ln_parallel_residual_bwd_kernelINS_13Kernel_traitsI6__halfffffjLj2560ELj1ELj1ELj4ELj16ENS_18Kernel_traits_baseILj2560ES2_ffffjLj128EEEEELb0ELb0ELb1EEEvNS_9BwdParamsE)
        /*00b0*/ 	.short	0x0380
        /*00b2*/ 	.short	0x0128


	//----- nvinfo : EIATTR_SW_WAR
	.align		4
.L_2481:
        /*00b4*/ 	.byte	0x04, 0x36
        /*00b6*/ 	.short	(.L_2483 - .L_2482)
.L_2482:
        /*00b8*/ 	.word	0x00000008
.L_2483:


//--------------------- .nv.info._ZN10layer_norm31ln_parallel_residual_bwd_kernelINS_13Kernel_traitsI6__halfffffjLj2560ELj1ELj1ELj4ELj16ENS_18Kernel_traits_baseILj2560ES2_ffffjLj128EEEEELb0ELb1ELb0EEEvNS_9BwdParamsE --------------------------
	.section	.nv.info._ZN10layer_norm31ln_parallel_residual_bwd_kernelINS_13Kernel_traitsI6__halfffffjLj2560ELj1ELj1ELj4ELj16ENS_18Kernel_traits_baseILj2560ES2_ffffjLj128EEEEELb0ELb1ELb0EEEvNS_9BwdParamsE,"",@"SHT_CUDA_INFO"
	.sectionflags	@""
	.align	4


	//----- nvinfo : EIATTR_CUDA_API_VERSION
	.align		4
        /*0000*/ 	.byte	0x04, 0x37
        /*0002*/ 	.short	(.L_2485 - .L_2484)
.L_2484:
        /*0004*/ 	.word	0x00000082


	//----- nvinfo : EIATTR_KPARAM_INFO
	.align		4
.L_2485:
        /*0008*/ 	.byte	0x04, 0x17
        /*000a*/ 	.short	(.L_2487 - .L_2486)
.L_2486:
        /*000c*/ 	.word	0x00000000
        /*0010*/ 	.short	0x0000
        /*0012*/ 	.short	0x0000
        /*0014*/ 	.byte	0x00, 0xf0, 0xa1, 0x04


	//----- nvinfo : EIATTR_SPARSE_MMA_MASK
	.align		4
.L_2487:
        /*0018*/ 	.byte	0x03, 0x50
        /*001a*/ 	.short	0x0000


	//----- nvinfo : EIATTR_MAXREG_COUNT
	.align		4
        /*001c*/ 	.byte	0x03, 0x1b
        /*001e*/ 	.short	0x00ff


	//----- nvinfo : EIATTR_NUM_BARRIERS
	.align		4
        /*0020*/ 	.byte	0x02, 0x4c
        /*0022*/ 	.byte	0x01
	.zero		1


	//----- nvinfo : EIATTR_MERCURY_ISA_VERSION
	.align		4
        /*0024*/ 	.byte	0x03, 0x5f
        /*0026*/ 	.short	0x0101


	//----- nvinfo : EIATTR_COOP_GROUP_MASK_REGIDS
	.align		4
        /*0028*/ 	.byte	0x04, 0x29
        /*002a*/ 	.short	(.L_2489 - .L_2488)


	//   ....[0]....
.L_2488:
        /*002c*/ 	.word	0xffffffff


	//   ....[1]....
        /*0030*/ 	.word	0xffffffff


	//   ....[2]....
        /*0034*/ 	.word	0xffffffff


	//   ....[3]....
        /*0038*/ 	.word	0xffffffff


	//   ....[4]....
        /*003c*/ 	.word	0xffffffff


	//   ....[5]....
        /*0040*/ 	.word	0xffffffff


	//   ....[6]....
        /*0044*/ 	.word	0xffffffff


	//   ....[7]....
        /*0048*/ 	.word	0xffffffff


	//   ....[8]....
        /*004c*/ 	.word	0xffffffff


	//   ....[9]....
        /*0050*/ 	.word	0xffffffff


	//----- nvinfo : EIATTR_COOP_GROUP_INSTR_OFFSETS
	.align		4
.L_2489:
        /*0054*/ 	.byte	0x04, 0x28
        /*0056*/ 	.short	(.L_2491 - .L_2490)


	//   ....[0]....
.L_2490:
        /*0058*/ 	.word	0x00001730


	//   ....[1]....
        /*005c*/ 	.word	0x00001760


	//   ....[2]....
        /*0060*/ 	.word	0x00001790


	//   ....[3]....
        /*0064*/ 	.word	0x000017a0


	//   ....[4]....
        /*0068*/ 	.word	0x000017d0


	//   ....[5]....
        /*006c*/ 	.word	0x000017e0


	//   ....[6]....
        /*0070*/ 	.word	0x00001810


	//   ....[7]....
        /*0074*/ 	.word	0x00001820


	//   ....[8]....
        /*0078*/ 	.word	0x00001850


	//   ....[9]....
        /*007c*/ 	.word	0x00001860


	//----- nvinfo : EIATTR_VRC_CTA_INIT_COUNT
	.align		4
.L_2491:
        /*0080*/ 	.byte	0x02, 0x4a
	.zero		1
	.zero		1


	//----- nvinfo : EIATTR_EXIT_INSTR_OFFSETS
	.align		4
        /*0084*/ 	.byte	0x04, 0x1c
        /*0086*/ 	.short	(.L_2493 - .L_2492)


	//   ....[0]....
.L_2492:
        /*0088*/ 	.word	0x000053d0


	//   ....[1]....
        /*008c*/ 	.word	0x00005450


	//----- nvinfo : EIATTR_MAX_THREADS
	.align		4
.L_2493:
        /*0090*/ 	.byte	0x04, 0x05
        /*0092*/ 	.short	(.L_2495 - .L_2494)
.L_2494:
        /*0094*/ 	.word	0x00000080
        /*0098*/ 	.word	0x00000001
        /*009c*/ 	.word	0x00000001


	//----- nvinfo : EIATTR_CRS_STACK_SIZE
	.align		4
.L_2495:
        /*00a0*/ 	.byte	0x04, 0x1e
        /*00a2*/ 	.short	(.L_2497 - .L_2496)
.L_2496:
        /*00a4*/ 	.word	0x00000000


	//----- nvinfo : EIATTR_CBANK_PARAM_SIZE
	.align		4
.L_2497:
        /*00a8*/ 	.byte	0x03, 0x19
        /*00aa*/ 	.short	0x0128


	//----- nvinfo : EIATTR_PARAM_CBANK
	.align		4
        /*00ac*/ 	.byte	0x04, 0x0a
        /*00ae*/ 	.short	(.L_2499 - .L_2498)
	.align		4
.L_2498:
        /*00b0*/ 	.word	index@(.nv.constant0._ZN10layer_norm31ln_parallel_residual_bwd_kernelINS_13Kernel_traitsI6__halfffffjLj2560ELj1ELj1ELj4ELj16ENS_18Kernel_traits_baseILj2560ES2_ffffjLj128EEEEELb0ELb1ELb0EEEvNS_9BwdParamsE)
        /*00b4*/ 	.short	0x0380
        /*00b6*/ 	.short	0x0128


	//----- nvinfo : EIATTR_SW_WAR
	.align		4
.L_2499:
        /*00b8*/ 	.byte	0x04, 0x36
        /*00ba*/ 	.short	(.L_2501 - .L_2500)
.L_2500:
        /*00bc*/ 	.word	0x00000008
.L_2501:


//--------------------- .nv.info._ZN10layer_norm31ln_parallel_residual_bwd_kernelINS_13Kernel_traitsI6__halfffffjLj2560ELj1ELj1ELj4ELj16ENS_18Kernel_traits_baseILj2560ES2_ffffjLj128EEEEELb0ELb1ELb1EEEvNS_9BwdParamsE --------------------------
	.section	.nv.info._ZN10layer_norm31ln_parallel_residual_bwd_kernelINS_13Kernel_traitsI6__halfffffjLj2560ELj1ELj1ELj4ELj16ENS_18Kernel_traits_baseILj2560ES2_ffffjLj128EEEEELb0ELb1ELb1EEEvNS_9BwdParamsE,"",@"SHT_CUDA_INFO"
	.sectionflags	@""
	.align	4


	//----- nvinfo : EIATTR_CUDA_API_VERSION
	.align		4
        /*0000*/ 	.byte	0x04, 0x37
        /*0002*/ 	.short	(.L_2503 - .L_2502)
.L_2502:
        /*0004*/ 	.word	0x00000082


	//----- nvinfo : EIATTR_KPARAM_INFO
	.align		4
.L_2503:
        /*0008*/ 	.byte	0x04, 0x17
        /*000a*/ 	.short	(.L_2505 - .L_2504)
.L_2504:
        /*000c*/ 	.word	0x00000000
        /*0010*/ 	.short	0x0000
        /*0012*/ 	.short	0x0000
        /*0014*/ 	.byte	0x00, 0xf0, 0xa1, 0x04


	//----- nvinfo : EIATTR_SPARSE_MMA_MASK
	.align		4
.L_2505:
        /*0018*/ 	.byte	0x03, 0x50
        /*001a*/ 	.short	0x0000


	//----- nvinfo : EIATTR_MAXREG_COUNT
	.align		4
        /*001c*/ 	.byte	0x03, 0x1b
        /*001e*/ 	.short	0x00ff


	//----- nvinfo : EIATTR_NUM_BARRIERS
	.align		4
        /*0020*/ 	.byte	0x02, 0x4c
        /*0022*/ 	.byte	0x01
	.zero		1


	//----- nvinfo : EIATTR_MERCURY_ISA_VERSION
	.align		4
        /*0024*/ 	.byte	0x03, 0x5f
        /*0026*/ 	.short	0x0101


	//----- nvinfo : EIATTR_COOP_GROUP_MASK_REGIDS
	.align		4
        /*0028*/ 	.byte	0x04, 0x29
        /*002a*/ 	.short	(.L_2507 - .L_2506)


	//   ....[0]....
.L_2506:
        /*002c*/ 	.word	0xffffffff


	//   ....[1]....
        /*0030*/ 	.word	0xffffffff


	//   ....[2]....
        /*0034*/ 	.word	0xffffffff


	//   ....[3]....
        /*0038*/ 	.word	0xffffffff


	//   ....[4]....
        /*003c*/ 	.word	0xffffffff


	//   ....[5]....
        /*0040*/ 	.word	0xffffffff


	//   ....[6]....
        /*0044*/ 	.word	0xffffffff


	//   ....[7]....
        /*0048*/ 	.word	0xffffffff


	//   ....[8]....
        /*004c*/ 	.word	0xffffffff


	//   ....[9]....
        /*0050*/ 	.word	0xffffffff


	//----- nvinfo : EIATTR_COOP_GROUP_INSTR_OFFSETS
	.align		4
.L_2507:
        /*0054*/ 	.byte	0x04, 0x28
        /*0056*/ 	.short	(.L_2509 - .L_2508)


	//   ....[0]....
.L_2508:
        /*0058*/ 	.word	0x00000ef0


	//   ....[1]....
        /*005c*/ 	.word	0x00000fc0


	//   ....[2]....
        /*0060*/ 	.word	0x00000fd0


	//   ....[3]....
        /*0064*/ 	.word	0x00001000


	//   ....[4]....
        /*0068*/ 	.word	0x00001010


	//   ....[5]....
        /*006c*/ 	.word	0x00001030


	//   ....[6]....
        /*0070*/ 	.word	0x00001060


	//   ....[7]....
        /*0074*/ 	.word	0x00001080


	//   ....[8]....
        /*0078*/ 	.word	0x000010b0


	//   ....[9]....
        /*007c*/ 	.word	0x000010c0


	//----- nvinfo : EIATTR_VRC_CTA_INIT_COUNT
	.align		4
.L_2509:
        /*0080*/ 	.byte	0x02, 0x4a
	.zero		1
	.zero		1


	//----- nvinfo : EIATTR_EXIT_INSTR_OFFSETS
	.align		4
        /*0084*/ 	.byte	0x04, 0x1c
        /*0086*/ 	.short	(.L_2511 - .L_2510)


	//   ....[0]....
.L_2510:
        /*0088*/ 	.word	0x00004990


	//----- nvinfo : EIATTR_MAX_THREADS
	.align		4
.L_2511:
        /*008c*/ 	.byte	0x04, 0x05
        /*008e*/ 	.short	(.L_2513 - .L_2512)
.L_2512:
        /*0090*/ 	.word	0x00000080
        /*0094*/ 	.word	0x00000001
        /*0098*/ 	.word	0x00000001


	//----- nvinfo : EIATTR_CRS_STACK_SIZE
	.align		4
.L_2513:
        /*009c*/ 	.byte	0x04, 0x1e
        /*009e*/ 	.short	(.L_2515 - .L_2514)
.L_2514:
        /*00a0*/ 	.word	0x00000000


	//----- nvinfo : EIATTR_CBANK_PARAM_SIZE
	.align		4
.L_2515:
        /*00a4*/ 	.byte	0x03, 0x19
        /*00a6*/ 	.short	0x0128


	//----- nvinfo : EIATTR_PARAM_CBANK
	.align		4
        /*00a8*/ 	.byte	0x04, 0x0a
        /*00aa*/ 	.short	(.L_2517 - .L_2516)
	.align		4
.L_2516:
        /*00ac*/ 	.word	index@(.nv.constant0._ZN10layer_norm31ln_parallel_residual_bwd_kernelINS_13Kernel_traitsI6__halfffffjLj2560ELj1ELj1ELj4ELj16ENS_18Kernel_traits_baseILj2560ES2_ffffjLj128EEEEELb0ELb1ELb1EEEvNS_9BwdParamsE)
        /*00b0*/ 	.short	0x0380
        /*00b2*/ 	.short	0x0128


	//----- nvinfo : EIATTR_SW_WAR
	.align		4
.L_2517:
        /*00b4*/ 	.byte	0x04, 0x36
        /*00b6*/ 	.short	(.L_2519 - .L_2518)
.L_2518:
        /*00b8*/ 	.word	0x00000008
.L_2519:


//--------------------- .nv.info._ZN10layer_norm31ln_parallel_residual_bwd_kernelINS_13Kernel_traitsI6__halfffffjLj2560ELj1ELj1ELj4ELj16ENS_18Kernel_traits_baseILj2560ES2_ffffjLj128EEEEELb1ELb0ELb0EEEvNS_9BwdParamsE --------------------------
	.section	.nv.info._ZN10layer_norm31ln_parallel_residual_bwd_kernelINS_13Kernel_traitsI6__halfffffjLj2560ELj1ELj1ELj4ELj16ENS_18Kernel_traits_baseILj2560ES2_ffffjLj128EEEEELb1ELb0ELb0EEEvNS_9BwdParamsE,"",@"SHT_CUDA_INFO"
	.sectionflags	@""
	.align	4


	//----- nvinfo : EIATTR_CUDA_API_VERSION
	.align		4
        /*0000*/ 	.byte	0x04, 0x37
        /*0002*/ 	.short	(.L_2521 - .L_2520)
.L_2520:
        /*0004*/ 	.word	0x00000082


	//----- nvinfo : EIATTR_KPARAM_INFO
	.align		4
.L_2521:
        /*0008*/ 	.byte	0x04, 0x17
        /*000a*/ 	.short	(.L_2523 - .L_2522)
.L_2522:
        /*000c*/ 	.word	0x00000000
        /*0010*/ 	.short	0x0000
        /*0012*/ 	.short	0x0000
        /*0014*/ 	.byte	0x00, 0xf0, 0xa1, 0x04


	//----- nvinfo : EIATTR_SPARSE_MMA_MASK
	.align		4
.L_2523:
        /*0018*/ 	.byte	0x03, 0x50
        /*001a*/ 	.short	0x0000


	//----- nvinfo : EIATTR_MAXREG_COUNT
	.align		4
        /*001c*/ 	.byte	0x03, 0x1b
        /*001e*/ 	.short	0x00ff


	//----- nvinfo : EIATTR_NUM_BARRIERS
	.align		4
        /*0020*/ 	.byte	0x02, 0x4c
        /*0022*/ 	.byte	0x01
	.zero		1


	//----- nvinfo : EIATTR_MERCURY_ISA_VERSION
	.align		4
        /*0024*/ 	.byte	0x03, 0x5f
        /*0026*/ 	.short	0x0101


	//----- nvinfo : EIATTR_COOP_GROUP_MASK_REGIDS
	.align		4
        /*0028*/ 	.byte	0x04, 0x29
        /*002a*/ 	.short	(.L_2525 - .L_2524)


	//   ....[0]....
.L_2524:
        /*002c*/ 	.word	0xffffffff


	//   ....[1]....
        /*0030*/ 	.word	0xffffffff


	//   ....[2]....
        /*0034*/ 	.word	0xffffffff


	//   ....[3]....
        /*0038*/ 	.word	0xffffffff


	//   ....[4]....
        /*003c*/ 	.word	0xffffffff


	//   ....[5]....
        /*0040*/ 	.word	0xffffffff


	//   ....[6]....
        /*0044*/ 	.word	0xffffffff


	//   ....[7]....
        /*0048*/ 	.word	0xffffffff


	//   ....[8]....
        /*004c*/ 	.word	0xffffffff


	//   ....[9]....
        /*0050*/ 	.word	0xffffffff


	//----- nvinfo : EIATTR_COOP_GROUP_INSTR_OFFSETS
	.align		4
.L_2525:
        /*0054*/ 	.byte	0x04, 0x28
        /*0056*/ 	.short	(.L_2527 - .L_2526)


	//   ....[0]....
.L_2526:
        /*0058*/ 	.word	0x00002530


	//   ....[1]....
        /*005c*/ 	.word	0x00002550


	//   ....[2]....
        /*0060*/ 	.word	0x00002590


	//   ....[3]....
        /*0064*/ 	.word	0x000025a0


	//   ....[4]....
        /*0068*/ 	.word	0x000025e0


	//   ....[5]....
        /*006c*/ 	.word	0x000025f0


	//   ....[6]....
        /*0070*/ 	.word	0x00002620


	//   ....[7]....
        /*0074*/ 	.word	0x00002630


	//   ....[8]....
        /*0078*/ 	.word	0x00002660


	//   ....[9]....
        /*007c*/ 	.word	0x00002670


	//----- nvinfo : EIATTR_VRC_CTA_INIT_COUNT
	.align		4
.L_2527:
        /*0080*/ 	.byte	0x02, 0x4a
	.zero		1
	.zero		1


	//----- nvinfo : EIATTR_EXIT_INSTR_OFFSETS
	.align		4
        /*0084*/ 	.byte	0x04, 0x1c
        /*0086*/ 	.short	(.L_2529 - .L_2528)


	//   ....[0]....
.L_2528:
        /*0088*/ 	.word	0x00008210


	//   ....[1]....
        /*008c*/ 	.word	0x000082e0


	//----- nvinfo : EIATTR_MAX_THREADS
	.align		4
.L_2529:
        /*0090*/ 	.byte	0x04, 0x05
        /*0092*/ 	.short	(.L_2531 - .L_2530)
.L_2530:
        /*0094*/ 	.word	0x00000080
        /*0098*/ 	.word	0x00000001
        /*009c*/ 	.word	0x00000001


	//----- nvinfo : EIATTR_CRS_STACK_SIZE
	.align		4
.L_2531:
        /*00a0*/ 	.byte	0x04, 0x1e
        /*00a2*/ 	.short	(.L_2533 - .L_2532)
.L_2532:
        /*00a4*/ 	.word	0x00000000


	//----- nvinfo : EIATTR_CBANK_PARAM_SIZE
	.align		4
.L_2533:
        /*00a8*/ 	.byte	0x03, 0x19
        /*00aa*/ 	.short	0x0128


	//----- nvinfo : EIATTR_PARAM_CBANK
	.align		4
        /*00ac*/ 	.byte	0x04, 0x0a
        /*00ae*/ 	.short	(.L_2535 - .L_2534)
	.align		4
.L_2534:
        /*00b0*/ 	.word	index@(.nv.constant0._ZN10layer_norm31ln_parallel_residual_bwd_kernelINS_13Kernel_traitsI6__halfffffjLj2560ELj1ELj1ELj4ELj16ENS_18Kernel_traits_baseILj2560ES2_ffffjLj128EEEEELb1ELb0ELb0EEEvNS_9BwdParamsE)
        /*00b4*/ 	.short	0x0380
        /*00b6*/ 	.short	0x0128


	//----- nvinfo : EIATTR_SW_WAR
	.align		4
.L_2535:
        /*00b8*/ 	.byte	0x04, 0x36
        /*00ba*/ 	.short	(.L_2537 - .L_2536)
.L_2536:
        /*00bc*/ 	.word	0x00000008
.L_2537:


//--------------------- .nv.info._ZN10layer_norm31ln_parallel_residual_bwd_kernelINS_13Kernel_traitsI6__halfffffjLj2560ELj1ELj1ELj4ELj16ENS_18Kernel_traits_baseILj2560ES2_ffffjLj128EEEEELb1ELb0ELb1EEEvNS_9BwdParamsE --------------------------
	.section	.nv.info._ZN10layer_norm31ln_parallel_residual_bwd_kernelINS_13Kernel_traitsI6__halfffffjLj2560ELj1ELj1ELj4ELj16ENS_18Kernel_traits_baseILj2560ES2_ffffjLj128EEEEELb1ELb0ELb1EEEvNS_9BwdParamsE,"",@"SHT_CUDA_INFO"
	.sectionflags	@""
	.align	4


	//----- nvinfo : EIATTR_CUDA_API_VERSION
	.align		4
        /*0000*/ 	.byte	0x04, 0x37
        /*0002*/ 	.short	(.L_2539 - .L_2538)
.L_2538:
        /*0004*/ 	.word	0x00000082


	//----- nvinfo : EIATTR_KPARAM_INFO
	.align		4
.L_2539:
        /*0008*/ 	.byte	0x04, 0x17
        /*000a*/ 	.short	(.L_2541 - .L_2540)
.L_2540:
        /*000c*/ 	.word	0x00000000
        /*0010*/ 	.short	0x0000
        /*0012*/ 	.short	0x0000
        /*0014*/ 	.byte	0x00, 0xf0, 0xa1, 0x04


	//----- nvinfo : EIATTR_SPARSE_MMA_MASK
	.align		4
.L_2541:
        /*0018*/ 	.byte	0x03, 0x50
        /*001a*/ 	.short	0x0000


	//----- nvinfo : EIATTR_MAXREG_COUNT
	.align		4
        /*001c*/ 	.byte	0x03, 0x1b
        /*001e*/ 	.short	0x00ff


	//----- nvinfo : EIATTR_NUM_BARRIERS
	.align		4
        /*0020*/ 	.byte	0x02, 0x4c
        /*0022*/ 	.byte	0x01
	.zero		1


	//----- nvinfo : EIATTR_MERCURY_ISA_VERSION
	.align		4
        /*0024*/ 	.byte	0x03, 0x5f
        /*0026*/ 	.short	0x0101


	//----- nvinfo : EIATTR_COOP_GROUP_MASK_REGIDS
	.align		4
        /*0028*/ 	.byte	0x04, 0x29
        /*002a*/ 	.short	(.L_2543 - .L_2542)


	//   ....[0]....
.L_2542:
        /*002c*/ 	.word	0xffffffff


	//   ....[1]....
        /*0030*/ 	.word	0xffffffff


	//   ....[2]....
        /*0034*/ 	.word	0xffffffff


	//   ....[3]....
        /*0038*/ 	.word	0xffffffff


	//   ....[4]....
        /*003c*/ 	.word	0xffffffff


	//   ....[5]....
        /*0040*/ 	.word	0xffffffff


	//   ....[6]....
        /*0044*/ 	.word	0xffffffff


	//   ....[7]....
        /*0048*/ 	.word	0xffffffff


	//   ....[8]....
        /*004c*/ 	.word	0xffffffff


	//   ....[9]....
        /*0050*/ 	.word	0xffffffff


	//----- nvinfo : EIATTR_COOP_GROUP_INSTR_OFFSETS
	.align		4
.L_2543:
        /*0054*/ 	.byte	0x04, 0x28
        /*0056*/ 	.short	(.L_2545 - .L_2544)


	//   ....[0]....
.L_2544:
        /*0058*/ 	.word	0x00001800


	//   ....[1]....
        /*005c*/ 	.word	0x00001820


	//   ....[2]....
        /*0060*/ 	.word	0x00001840


	//   ....[3]....
        /*0064*/ 	.word	0x00001860


	//   ....[4]....
        /*0068*/ 	.word	0x00001880


	//   ....[5]....
        /*006c*/ 	.word	0x000018a0


	//   ....[6]....
        /*0070*/ 	.word	0x000018c0


	//   ....[7]....
        /*0074*/ 	.word	0x000018e0


	//   ....[8]....
        /*0078*/ 	.word	0x00001920


	//   ....[9]....
        /*007c*/ 	.word	0x00001930


	//----- nvinfo : EIATTR_VRC_CTA_INIT_COUNT
	.align		4
.L_2545:
        /*0080*/ 	.byte	0x02, 0x4a
	.zero		1
	.zero		1


	//----- nvinfo : EIATTR_EXIT_INSTR_OFFSETS
	.align		4
        /*0084*/ 	.byte	0x04, 0x1c
        /*0086*/ 	.short	(.L_2547 - .L_2546)


	//   ....[0]....
.L_2546:
        /*0088*/ 	.word	0x00007630


	//----- nvinfo : EIATTR_MAX_THREADS
	.align		4
.L_2547:
        /*008c*/ 	.byte	0x04, 0x05
        /*008e*/ 	.short	(.L_2549 - .L_2548)
.L_2548:
        /*0090*/ 	.word	0x00000080
        /*0094*/ 	.word	0x00000001
        /*0098*/ 	.word	0x00000001


	//----- nvinfo : EIATTR_CRS_STACK_SIZE
	.align		4
.L_2549:
        /*009c*/ 	.byte	0x04, 0x1e
        /*009e*/ 	.short	(.L_2551 - .L_2550)
.L_2550:
        /*00a0*/ 	.word	0x00000000


	//----- nvinfo : EIATTR_CBANK_PARAM_SIZE
	.align		4
.L_2551:
        /*00a4*/ 	.byte	0x03, 0x19
        /*00a6*/ 	.short	0x0128


	//----- nvinfo : EIATTR_PARAM_CBANK
	.align		4
        /*00a8*/ 	.byte	0x04, 0x0a
        /*00aa*/ 	.short	(.L_2553 - .L_2552)
	.align		4
.L_2552:
        /*00ac*/ 	.word	index@(.nv.constant0._ZN10layer_norm31ln_parallel_residual_bwd_kernelINS_13Kernel_traitsI6__halfffffjLj2560ELj1ELj1ELj4ELj16ENS_18Kernel_traits_baseILj2560ES2_ffffjLj128EEEEELb1ELb0ELb1EEEvNS_9BwdParamsE)
        /*00b0*/ 	.short	0x0380
        /*00b2*/ 	.short	0x0128


	//----- nvinfo : EIATTR_SW_WAR
	.align		4
.L_2553:
        /*00b4*/ 	.byte	0x04, 0x36
        /*00b6*/ 	.short	(.L_2555 - .L_2554)
.L_2554:
        /*00b8*/ 	.word	0x00000008
.L_2555:


//--------------------- .nv.info._ZN10layer_norm22ln_bwd_finalize_kernelINS_22Kernel_traits_finalizeILj2560E6__halfffffjLb0ELj1024ELj4ENS_18Kernel_traits_baseILj2560ES2_ffffjLj1024EEEEELb0ELb0EEEvNS_9BwdParamsE --------------------------
	.section	.nv.info._ZN10layer_norm22ln_bwd_finalize_kernelINS_22Kernel_traits_finalizeILj2560E6__halfffffjLb0ELj1024ELj4ENS_18Kernel_traits_baseILj2560ES2_ffffjLj1024EEEEELb0ELb0EEEvNS_9BwdParamsE,"",@"SHT_CUDA_INFO"
	.sectionflags	@""
	.align	4


	//----- nvinfo : EIATTR_CUDA_API_VERSION
	.align		4
        /*0000*/ 	.byte	0x04, 0x37
        /*0002*/ 	.short	(.L_2557 - .L_2556)
.L_2556:
        /*0004*/ 	.word	0x00000082


	//----- nvinfo : EIATTR_KPARAM_INFO
	.align		4
.L_2557:
        /*0008*/ 	.byte	0x04, 0x17
        /*000a*/ 	.short	(.L_2559 - .L_2558)
.L_2558:
        /*000c*/ 	.word	0x00000000
        /*0010*/ 	.short	0x0000
        /*0012*/ 	.short	0x0000
        /*0014*/ 	.byte	0x00, 0xf0, 0xa1, 0x04


	//----- nvinfo : EIATTR_SPARSE_MMA_MASK
	.align		4
.L_2559:
        /*0018*/ 	.byte	0x03, 0x50
        /*001a*/ 	.short	0x0000


	//----- nvinfo : EIATTR_MAXREG_COUNT
	.align		4
        /*001c*/ 	.byte	0x03, 0x1b
        /*001e*/ 	.short	0x0040


	//----- nvinfo : EIATTR_NUM_BARRIERS
	.align		4
        /*0020*/ 	.byte	0x02, 0x4c
        /*0022*/ 	.byte	0x01
	.zero		1


	//----- nvinfo : EIATTR_MERCURY_ISA_VERSION
	.align		4
        /*0024*/ 	.byte	0x03, 0x5f
        /*0026*/ 	.short	0x0101


	//----- nvinfo : EIATTR_COOP_GROUP_MASK_REGIDS
	.align		4
        /*0028*/ 	.byte	0x04, 0x29
        /*002a*/ 	.short	(.L_2561 - .L_2560)


	//   ....[0]....
.L_2560:
        /*002c*/ 	.word	0xffffffff


	//   ....[1]....
        /*0030*/ 	.word	0xffffffff


	//   ....[2]....
        /*0034*/ 	.word	0xffffffff


	//   ....[3]....
        /*0038*/ 	.word	0xffffffff


	//   ....[4]....
        /*003c*/ 	.word	0xffffffff


	//   ....[5]....
        /*0040*/ 	.word	0xffffffff


	//   ....[6]....
        /*0044*/ 	.word	0xffffffff


	//   ....[7]....
        /*0048*/ 	.word	0xffffffff


	//   ....[8]....
        /*004c*/ 	.word	0xffffffff


	//   ....[9]....
        /*0050*/ 	.word	0xffffffff


	//----- nvinfo : EIATTR_COOP_GROUP_INSTR_OFFSETS
	.align		4
.L_2561:
        /*0054*/ 	.byte	0x04, 0x28
        /*0056*/ 	.short	(.L_2563 - .L_2562)


	//   ....[0]....
.L_2562:
        /*0058*/ 	.word	0x00001540


	//   ....[1]....
        /*005c*/ 	.word	0x00001550


	//   ....[2]....
        /*0060*/ 	.word	0x00001580


	//   ....[3]....
        /*0064*/ 	.word	0x00001590


	//   ....[4]....
        /*0068*/ 	.word	0x000015c0


	//   ....[5]....
        /*006c*/ 	.word	0x000015d0


	//   ....[6]....
        /*0070*/ 	.word	0x00001610


	//   ....[7]....
        /*0074*/ 	.word	0x00001630


	//   ....[8]....
        /*0078*/ 	.word	0x00001680


	//   ....[9]....
        /*007c*/ 	.word	0x00001690


	//----- nvinfo : EIATTR_VRC_CTA_INIT_COUNT
	.align		4
.L_2563:
        /*0080*/ 	.byte	0x02, 0x4a
	.zero		1
	.zero		1


	//----- nvinfo : EIATTR_EXIT_INSTR_OFFSETS
	.align		4
        /*0084*/ 	.byte	0x04, 0x1c
        /*0086*/ 	.short	(.L_2565 - .L_2564)


	//   ....[0]....
.L_2564:
        /*0088*/ 	.word	0x00000060


	//   ....[1]....
        /*008c*/ 	.word	0x000016f0


	//   ....[2]....
        /*0090*/ 	.word	0x00001720


	//   ....[3]....
        /*0094*/ 	.word	0x000017e0


	//----- nvinfo : EIATTR_MAX_THREADS
	.align		4
.L_2565:
        /*0098*/ 	.byte	0x04, 0x05
        /*009a*/ 	.short	(.L_2567 - .L_2566)
.L_2566:
        /*009c*/ 	.word	0x00000400
        /*00a0*/ 	.word	0x00000001
        /*00a4*/ 	.word	0x00000001


	//----- nvinfo : EIATTR_CRS_STACK_SIZE
	.align		4
.L_2567:
        /*00a8*/ 	.byte	0x04, 0x1e
        /*00aa*/ 	.short	(.L_2569 - .L_2568)
.L_2568:
        /*00ac*/ 	.word	0x00000000


	//----- nvinfo : EIATTR_CBANK_PARAM_SIZE
	.align		4
.L_2569:
        /*00b0*/ 	.byte	0x03, 0x19
        /*00b2*/ 	.short	0x0128


	//----- nvinfo : EIATTR_PARAM_CBANK
	.align		4
        /*00b4*/ 	.byte	0x04, 0x0a
        /*00b6*/ 	.short	(.L_2571 - .L_2570)
	.align		4
.L_2570:
        /*00b8*/ 	.word	index@(.nv.constant0._ZN10layer_norm22ln_bwd_finalize_kernelINS_22Kernel_traits_finalizeILj2560E6__halfffffjLb0ELj1024ELj4ENS_18Kernel_traits_baseILj2560ES2_ffffjLj1024EEEEELb0ELb0EEEvNS_9BwdParamsE)
        /*00bc*/ 	.short	0x0380
        /*00be*/ 	.short	0x0128


	//----- nvinfo : EIATTR_SW_WAR
	.align		4
.L_2571:
        /*00c0*/ 	.byte	0x04, 0x36
        /*00c2*/ 	.short	(.L_2573 - .L_2572)
.L_2572:
        /*00c4*/ 	.word	0x00000008
.L_2573:


//--------------------- .nv.info._ZN10layer_norm40ln_parallel_residual_bwd_finalize_kernelINS_22Kernel_traits_finalizeILj2560E6__halfffffjLb0ELj1024ELj4ENS_18Kernel_traits_baseILj2560ES2_ffffjLj1024EEEEELb0EEEvNS_9BwdParamsE --------------------------
	.section	.nv.info._ZN10layer_norm40ln_parallel_residual_bwd_finalize_kernelINS_22Kernel_traits_finalizeILj2560E6__halfffffjLb0ELj1024ELj4ENS_18Kernel_traits_baseILj2560ES2_ffffjLj1024EEEEELb0EEEvNS_9BwdParamsE,"",@"SHT_CUDA_INFO"
	.sectionflags	@""
	.align	4


	//----- nvinfo : EIATTR_CUDA_API_VERSION
	.align		4
        /*0000*/ 	.byte	0x04, 0x37
        /*0002*/ 	.short	(.L_2575 - .L_2574)
.L_2574:
        /*0004*/ 	.word	0x00000082


	//----- nvinfo : EIATTR_KPARAM_INFO
	.align		4
.L_2575:
        /*0008*/ 	.byte	0x04, 0x17
        /*000a*/ 	.short	(.L_2577 - .L_2576)
.L_2576:
        /*000c*/ 	.word	0x00000000
        /*0010*/ 	.short	0x0000
        /*0012*/ 	.short	0x0000
        /*0014*/ 	.byte	0x00, 0xf0, 0xa1, 0x04


	//----- nvinfo : EIATTR_SPARSE_MMA_MASK
	.align		4
.L_2577:
        /*0018*/ 	.byte	0x03, 0x50
        /*001a*/ 	.short	0x0000


	//----- nvinfo : EIATTR_MAXREG_COUNT
	.align		4
        /*001c*/ 	.byte	0x03, 0x1b
        /*001e*/ 	.short	0x0040


	//----- nvinfo : EIATTR_NUM_BARRIERS
	.align		4
        /*0020*/ 	.byte	0x02, 0x4c
        /*0022*/ 	.byte	0x01
	.zero		1


	//----- nvinfo : EIATTR_MERCURY_ISA_VERSION
	.align		4
        /*0024*/ 	.byte	0x03, 0x5f
        /*0026*/ 	.short	0x0101


	//----- nvinfo : EIATTR_COOP_GROUP_MASK_REGIDS
	.align		4
        /*0028*/ 	.byte	0x04, 0x29
        /*002a*/ 	.short	(.L_2579 - .L_2578)


	//   ....[0]....
.L_2578:
        /*002c*/ 	.word	0xffffffff


	//   ....[1]....
        /*0030*/ 	.word	0xffffffff


	//   ....[2]....
        /*0034*/ 	.word	0xffffffff


	//   ....[3]....
        /*0038*/ 	.word	0xffffffff


	//   ....[4]....
        /*003c*/ 	.word	0xffffffff


	//   ....[5]....
        /*0040*/ 	.word	0xffffffff


	//   ....[6]....
        /*0044*/ 	.word	0xffffffff


	//   ....[7]....
        /*0048*/ 	.word	0xffffffff


	//   ....[8]....
        /*004c*/ 	.word	0xffffffff


	//   ....[9]....
        /*0050*/ 	.word	0xffffffff


	//   ....[10]....
        /*0054*/ 	.word	0xffffffff


	//   ....[11]....
        /*0058*/ 	.word	0xffffffff


	//   ....[12]....
        /*005c*/ 	.word	0xffffffff


	//   ....[13]....
        /*0060*/ 	.word	0xffffffff


	//   ....[14]....
        /*0064*/ 	.word	0xffffffff


	//   ....[15]....
        /*0068*/ 	.word	0xffffffff


	//   ....[16]....
        /*006c*/ 	.word	0xffffffff


	//   ....[17]....
        /*0070*/ 	.word	0xffffffff


	//   ....[18]....
        /*0074*/ 	.word	0xffffffff


	//   ....[19]....
        /*0078*/ 	.word	0xffffffff


	//----- nvinfo : EIATTR_COOP_GROUP_INSTR_OFFSETS
	.align		4
.L_2579:
        /*007c*/ 	.byte	0x04, 0x28
        /*007e*/ 	.short	(.L_2581 - .L_2580)


	//   ....[0]....
.L_2580:
        /*0080*/ 	.word	0x000013a0


	//   ....[1]....
        /*0084*/ 	.word	0x000013b0


	//   ....[2]....
        /*0088*/ 	.word	0x000013c0


	//   ....[3]....
        /*008c*/ 	.word	0x000013d0


	//   ....[4]....
        /*0090*/ 	.word	0x00001400


	//   ....[5]....
        /*0094*/ 	.word	0x00001430


	//   ....[6]....
        /*0098*/ 	.word	0x00001440


	//   ....[7]....
        /*009c*/ 	.word	0x00001450


	//   ....[8]....
        /*00a0*/ 	.word	0x00001470


	//   ....[9]....
        /*00a4*/ 	.word	0x000014b0


	//   ....[10]....
        /*00a8*/ 	.word	0x000014e0


	//   ....[11]....
        /*00ac*/ 	.word	0x000014f0


	//   ....[12]....
        /*00b0*/ 	.word	0x00001510


	//   ....[13]....
        /*00b4*/ 	.word	0x00001540


	//   ....[14]....
        /*00b8*/ 	.word	0x00001560


	//   ....[15]....
        /*00bc*/ 	.word	0x00001570


	//   ....[16]....
        /*00c0*/ 	.word	0x000015b0


	//   ....[17]....
        /*00c4*/ 	.word	0x000015e0


	//   ....[18]....
        /*00c8*/ 	.word	0x00001600


	//   ....[19]....
        /*00cc*/ 	.word	0x00001610


	//----- nvinfo : EIATTR_VRC_CTA_INIT_COUNT
	.align		4
.L_2581:
        /*00d0*/ 	.byte	0x02, 0x4a
	.zero		1
	.zero		1


	//----- nvinfo : EIATTR_EXIT_INSTR_OFFSETS
	.align		4
        /*00d4*/ 	.byte	0x04, 0x1c
        /*00d6*/ 	.short	(.L_2583 - .L_2582)


	//   ....[0]....
.L_2582:
        /*00d8*/ 	.word	0x00000060


	//   ....[1]....
        /*00dc*/ 	.word	0x000016c0


	//   ....[2]....
        /*00e0*/ 	.word	0x000016f0


	//   ....[3]....
        /*00e4*/ 	.word	0x00001850


	//----- nvinfo : EIATTR_MAX_THREADS
	.align		4
.L_2583:
        /*00e8*/ 	.byte	0x04, 0x05
        /*00ea*/ 	.short	(.L_2585 - .L_2584)
.L_2584:
        /*00ec*/ 	.word	0x00000400
        /*00f0*/ 	.word	0x00000001
        /*00f4*/ 	.word	0x00000001


	//----- nvinfo : EIATTR_CRS_STACK_SIZE
	.align		4
.L_2585:
        /*00f8*/ 	.byte	0x04, 0x1e
        /*00fa*/ 	.short	(.L_2587 - .L_2586)
.L_2586:
        /*00fc*/ 	.word	0x00000000


	//----- nvinfo : EIATTR_CBANK_PARAM_SIZE
	.align		4
.L_2587:
        /*0100*/ 	.byte	0x03, 0x19
        /*0102*/ 	.short	0x0128


	//----- nvinfo : EIATTR_PARAM_CBANK
	.align		4
        /*0104*/ 	.byte	0x04, 0x0a
        /*0106*/ 	.short	(.L_2589 - .L_2588)
	.align		4
.L_2588:
        /*0108*/ 	.word	index@(.nv.constant0._ZN10layer_norm40ln_parallel_residual_bwd_finalize_kernelINS_22Kernel_traits_finalizeILj2560E6__halfffffjLb0ELj1024ELj4ENS_18Kernel_traits_baseILj2560ES2_ffffjLj1024EEEEELb0EEEvNS_9BwdParamsE)
        /*010c*/ 	.short	0x0380
        /*010e*/ 	.short	0x0128


	//----- nvinfo : EIATTR_SW_WAR
	.align		4
.L_2589:
        /*0110*/ 	.byte	0x04, 0x36
        /*0112*/ 	.short	(.L_2591 - .L_2590)
.L_2590:
        /*0114*/ 	.word	0x00000008
.L_2591:


//--------------------- .nv.info._ZN10layer_norm31ln_parallel_residual_bwd_kernelINS_13Kernel_traitsI6__halfffffjLj2560ELj1ELj1ELj4ELj16ENS_18Kernel_traits_baseILj2560ES2_ffffjLj128EEEEELb1ELb1ELb0EEEvNS_9BwdParamsE --------------------------
	.section	.nv.info._ZN10layer_norm31ln_parallel_residual_bwd_kernelINS_13Kernel_traitsI6__halfffffjLj2560ELj1ELj1ELj4ELj16ENS_18Kernel_traits_baseILj2560ES2_ffffjLj128EEEEELb1ELb1ELb0EEEvNS_9BwdParamsE,"",@"SHT_CUDA_INFO"
	.sectionflags	@""
	.align	4


	//----- nvinfo : EIATTR_CUDA_API_VERSION
	.align		4
        /*0000*/ 	.byte	0x04, 0x37
        /*0002*/ 	.short	(.L_2593 - .L_2592)
.L_2592:
        /*0004*/ 	.word	0x00000082


	//----- nvinfo : EIATTR_KPARAM_INFO
	.align		4
.L_2593:
        /*0008*/ 	.byte	0x04, 0x17
        /*000a*/ 	.short	(.L_2595 - .L_2594)
.L_2594:
        /*000c*/ 	.word	0x00000000
        /*0010*/ 	.short	0x0000
        /*0012*/ 	.short	0x0000
        /*0014*/ 	.byte	0x00, 0xf0, 0xa1, 0x04


	//----- nvinfo : EIATTR_SPARSE_MMA_MASK
	.align		4
.L_2595:
        /*0018*/ 	.byte	0x03, 0x50
        /*001a*/ 	.short	0x0000


	//----- nvinfo : EIATTR_MAXREG_COUNT
	.align		4
        /*001c*/ 	.byte	0x03, 0x1b
        /*001e*/ 	.short	0x00ff


	//----- nvinfo : EIATTR_NUM_BARRIERS
	.align		4
        /*0020*/ 	.byte	0x02, 0x4c
        /*0022*/ 	.byte	0x01
	.zero		1


	//----- nvinfo : EIATTR_MERCURY_ISA_VERSION
	.align		4
        /*0024*/ 	.byte	0x03, 0x5f
        /*0026*/ 	.short	0x0101


	//----- nvinfo : EIATTR_COOP_GROUP_MASK_REGIDS
	.align		4
        /*0028*/ 	.byte	0x04, 0x29
        /*002a*/ 	.short	(.L_2597 - .L_2596)


	//   ....[0]....
.L_2596:
        /*002c*/ 	.word	0xffffffff


	//   ....[1]....
        /*0030*/ 	.word	0xffffffff


	//   ....[2]....
        /*0034*/ 	.word	0xffffffff


	//   ....[3]....
        /*0038*/ 	.word	0xffffffff


	//   ....[4]....
        /*003c*/ 	.word	0xffffffff


	//   ....[5]....
        /*0040*/ 	.word	0xffffffff


	//   ....[6]....
        /*0044*/ 	.word	0xffffffff


	//   ....[7]....
        /*0048*/ 	.word	0xffffffff


	//   ....[8]....
        /*004c*/ 	.word	0xffffffff


	//   ....[9]....
        /*0050*/ 	.word	0xffffffff


	//----- nvinfo : EIATTR_COOP_GROUP_INSTR_OFFSETS
	.align		4
.L_2597:
        /*0054*/ 	.byte	0x04, 0x28
        /*0056*/ 	.short	(.L_2599 - .L_2598)


	//   ....[0]....
.L_2598:
        /*0058*/ 	.word	0x00001a10


	//   ....[1]....
        /*005c*/ 	.word	0x00001a30


	//   ....[2]....
        /*0060*/ 	.word	0x00001a70


	//   ....[3]....
        /*0064*/ 	.word	0x00001a80


	//   ....[4]....
        /*0068*/ 	.word	0x00001ac0


	//   ....[5]....
        /*006c*/ 	.word	0x00001ad0


	//   ....[6]....
        /*0070*/ 	.word	0x00001b00


	//   ....[7]....
        /*0074*/ 	.word	0x00001b10


	//   ....[8]....
        /*0078*/ 	.word	0x00001b40


	//   ....[9]....
        /*007c*/ 	.word	0x00001b50


	//----- nvinfo : EIATTR_VRC_CTA_INIT_COUNT
	.align		4
.L_2599:
        /*0080*/ 	.byte	0x02, 0x4a
	.zero		1
	.zero		1


	//----- nvinfo : EIATTR_EXIT_INSTR_OFFSETS
	.align		4
        /*0084*/ 	.byte	0x04, 0x1c
        /*0086*/ 	.short	(.L_2601 - .L_2600)


	//   ....[0]....
.L_2600:
        /*0088*/ 	.word	0x000073a0


	//   ....[1]....
        /*008c*/ 	.word	0x00007420


	//----- nvinfo : EIATTR_MAX_THREADS
	.align		4
.L_2601:
        /*0090*/ 	.byte	0x04, 0x05
        /*0092*/ 	.short	(.L_2603 - .L_2602)
.L_2602:
        /*0094*/ 	.word	0x00000080
        /*0098*/ 	.word	0x00000001
        /*009c*/ 	.word	0x00000001


	//----- nvinfo : EIATTR_CRS_STACK_SIZE
	.align		4
.L_2603:
        /*00a0*/ 	.byte	0x04, 0x1e
        /*00a2*/ 	.short	(.L_2605 - .L_2604)
.L_2604:
        /*00a4*/ 	.word	0x00000000


	//----- nvinfo : EIATTR_CBANK_PARAM_SIZE
	.align		4
.L_2605:
        /*00a8*/ 	.byte	0x03, 0x19
        /*00aa*/ 	.short	0x0128


	//----- nvinfo : EIATTR_PARAM_CBANK
	.align		4
        /*00ac*/ 	.byte	0x04, 0x0a
        /*00ae*/ 	.short	(.L_2607 - .L_2606)
	.align		4
.L_2606:
        /*00b0*/ 	.word	index@(.nv.constant0._ZN10layer_norm31ln_parallel_residual_bwd_kernelINS_13Kernel_traitsI6__halfffffjLj2560ELj1ELj1ELj4ELj16ENS_18Kernel_traits_baseILj2560ES2_ffffjLj128EEEEELb1ELb1ELb0EEEvNS_9BwdParamsE)
        /*00b4*/ 	.short	0x0380
        /*00b6*/ 	.short	0x0128


	//----- nvinfo : EIATTR_SW_WAR
	.align		4
.L_2607:
        /*00b8*/ 	.byte	0x04, 0x36
        /*00ba*/ 	.short	(.L_2609 - .L_2608)
.L_2608:
        /*00bc*/ 	.word	0x00000008
.L_2609:


//--------------------- .nv.info._ZN10layer_norm22ln_bwd_finalize_kernelINS_22Kernel_traits_finalizeILj2560E6__halfffffjLb0ELj1024ELj4ENS_18Kernel_traits_baseILj2560ES2_ffffjLj1024EEEEELb0ELb1EEEvNS_9BwdParamsE --------------------------
	.section	.nv.info._ZN10layer_norm22ln_bwd_finalize_kernelINS_22Kernel_traits_finalizeILj2560E6__halfffffjLb0ELj1024ELj4ENS_18Kernel_traits_baseILj2560ES2_ffffjLj1024EEEEELb0ELb1EEEvNS_9BwdParamsE,"",@"SHT_CUDA_INFO"
	.sectionflags	@""
	.align	4


	//----- nvinfo : EIATTR_CUDA_API_VERSION
	.align		4
        /*0000*/ 	.byte	0x04, 0x37
        /*0002*/ 	.short	(.L_2611 - .L_2610)
.L_2610:
        /*0004*/ 	.word	0x00000082


	//----- nvinfo : EIATTR_KPARAM_INFO
	.align		4
.L_2611:
        /*0008*/ 	.byte	0x04, 0x17
        /*000a*/ 	.short	(.L_2613 - .L_2612)
.L_2612:
        /*000c*/ 	.word	0x00000000
        /*0010*/ 	.short	0x0000
        /*0012*/ 	.short	0x0000
        /*0014*/ 	.byte	0x00, 0xf0, 0xa1, 0x04


	//----- nvinfo : EIATTR_SPARSE_MMA_MASK
	.align		4
.L_2613:
        /*0018*/ 	.byte	0x03, 0x50
        /*001a*/ 	.short	0x0000


	//----- nvinfo : EIATTR_MAXREG_COUNT
	.align		4
        /*001c*/ 	.byte	0x03, 0x1b
        /*001e*/ 	.short	0x0040


	//----- nvinfo : EIATTR_NUM_BARRIERS
	.align		4
        /*0020*/ 	.byte	0x02, 0x4c
        /*0022*/ 	.byte	0x01
	.zero		1


	//----- nvinfo : EIATTR_MERCURY_ISA_VERSION
	.align		4
        /*0024*/ 	.byte	0x03, 0x5f
        /*0026*/ 	.short	0x0101


	//----- nvinfo : EIATTR_COOP_GROUP_MASK_REGIDS
	.align		4
        /*0028*/ 	.byte	0x04, 0x29
        /*002a*/ 	.short	(.L_2615 - .L_2614)


	//   ....[0]....
.L_2614:
        /*002c*/ 	.word	0xffffffff


	//   ....[1]....
        /*0030*/ 	.word	0xffffffff


	//   ....[2]....
        /*0034*/ 	.word	0xffffffff


	//   ....[3]....
        /*0038*/ 	.word	0xffffffff


	//   ....[4]....
        /*003c*/ 	.word	0xffffffff


	//   ....[5]....
        /*0040*/ 	.word	0xffffffff


	//   ....[6]....
        /*0044*/ 	.word	0xffffffff


	//   ....[7]....
        /*0048*/ 	.word	0xffffffff


	//   ....[8]....
        /*004c*/ 	.word	0xffffffff


	//   ....[9]....
        /*0050*/ 	.word	0xffffffff


	//----- nvinfo : EIATTR_COOP_GROUP_INSTR_OFFSETS
	.align		4
.L_2615:
        /*0054*/ 	.byte	0x04, 0x28
        /*0056*/ 	.short	(.L_2617 - .L_2616)


	//   ....[0]....
.L_2616:
        /*0058*/ 	.word	0x00001560


	//   ....[1]....
        /*005c*/ 	.word	0x00001570


	//   ....[2]....
        /*0060*/ 	.word	0x000015a0


	//   ....[3]....
        /*0064*/ 	.word	0x000015b0


	//   ....[4]....
        /*0068*/ 	.word	0x000015e0


	//   ....[5]....
        /*006c*/ 	.word	0x000015f0


	//   ....[6]....
        /*0070*/ 	.word	0x00001620


	//   ....[7]....
        /*0074*/ 	.word	0x00001640


	//   ....[8]....
        /*0078*/ 	.word	0x00001670


	//   ....[9]....
        /*007c*/ 	.word	0x00001680


	//----- nvinfo : EIATTR_VRC_CTA_INIT_COUNT
	.align		4
.L_2617:
        /*0080*/ 	.byte	0x02, 0x4a
	.zero		1
	.zero		1


	//----- nvinfo : EIATTR_EXIT_INSTR_OFFSETS
	.align		4
        /*0084*/ 	.byte	0x04, 0x1c
        /*0086*/ 	.short	(.L_2619 - .L_2618)


	//   ....[0]....
.L_2618:
        /*0088*/ 	.word	0x00000060


	//   ....[1]....
        /*008c*/ 	.word	0x000016e0


	//   ....[2]....
        /*0090*/ 	.word	0x000017d0


	//----- nvinfo : EIATTR_MAX_THREADS
	.align		4
.L_2619:
        /*0094*/ 	.byte	0x04, 0x05
        /*0096*/ 	.short	(.L_2621 - .L_2620)
.L_2620:
        /*0098*/ 	.word	0x00000400
        /*009c*/ 	.word	0x00000001
        /*00a0*/ 	.word	0x00000001


	//----- nvinfo : EIATTR_CRS_STACK_SIZE
	.align		4
.L_2621:
        /*00a4*/ 	.byte	0x04, 0x1e
        /*00a6*/ 	.short	(.L_2623 - .L_2622)
.L_2622:
        /*00a8*/ 	.word	0x00000000


	//----- nvinfo : EIATTR_CBANK_PARAM_SIZE
	.align		4
.L_2623:
        /*00ac*/ 	.byte	0x03, 0x19
        /*00ae*/ 	.short	0x0128


	//----- nvinfo : EIATTR_PARAM_CBANK
	.align		4
        /*00b0*/ 	.byte	0x04, 0x0a
        /*00b2*/ 	.short	(.L_2625 - .L_2624)
	.align		4
.L_2624:
        /*00b4*/ 	.word	index@(.nv.constant0._ZN10layer_norm22ln_bwd_finalize_kernelINS_22Kernel_traits_finalizeILj2560E6__halfffffjLb0ELj1024ELj4ENS_18Kernel_traits_baseILj2560ES2_ffffjLj1024EEEEELb0ELb1EEEvNS_9BwdParamsE)
        /*00b8*/ 	.short	0x0380
        /*00ba*/ 	.short	0x0128


	//----- nvinfo : EIATTR_SW_WAR
	.align		4
.L_2625:
        /*00bc*/ 	.byte	0x04, 0x36
        /*00be*/ 	.short	(.L_2627 - .L_2626)
.L_2626:
        /*00c0*/ 	.word	0x00000008
.L_2627:


//--------------------- .nv.info._ZN10layer_norm40ln_parallel_residual_bwd_finalize_kernelINS_22Kernel_traits_finalizeILj2560E6__halfffffjLb0ELj1024ELj4ENS_18Kernel_traits_baseILj2560ES2_ffffjLj1024EEEEELb1EEEvNS_9BwdParamsE --------------------------
	.section	.nv.info._ZN10layer_norm40ln_parallel_residual_bwd_finalize_kernelINS_22Kernel_traits_finalizeILj2560E6__halfffffjLb0ELj1024ELj4ENS_18Kernel_traits_baseILj2560ES2_ffffjLj1024EEEEELb1EEEvNS_9BwdParamsE,"",@"SHT_CUDA_INFO"
	.sectionflags	@""
	.align	4


	//----- nvinfo : EIATTR_CUDA_API_VERSION
	.align		4
        /*0000*/ 	.byte	0x04, 0x37
        /*0002*/ 	.short	(.L_2629 - .L_2628)
.L_2628:
        /*0004*/ 	.word	0x00000082


	//----- nvinfo : EIATTR_KPARAM_INFO
	.align		4
.L_2629:
        /*0008*/ 	.byte	0x04, 0x17
        /*000a*/ 	.short	(.L_2631 - .L_2630)
.L_2630:
        /*000c*/ 	.word	0x00000000
        /*0010*/ 	.short	0x0000
        /*0012*/ 	.short	0x0000
        /*0014*/ 	.byte	0x00, 0xf0, 0xa1, 0x04


	//----- nvinfo : EIATTR_SPARSE_MMA_MASK
	.align		4
.L_2631:
        /*0018*/ 	.byte	0x03, 0x50
        /*001a*/ 	.short	0x0000


	//----- nvinfo : EIATTR_MAXREG_COUNT
	.align		4
        /*001c*/ 	.byte	0x03, 0x1b
        /*001e*/ 	.short	0x0040


	//----- nvinfo : EIATTR_NUM_BARRIERS
	.align		4
        /*0020*/ 	.byte	0x02, 0x4c
        /*0022*/ 	.byte	0x01
	.zero		1


	//----- nvinfo : EIATTR_MERCURY_ISA_VERSION
	.align		4
        /*0024*/ 	.byte	0x03, 0x5f
        /*0026*/ 	.short	0x0101


	//----- nvinfo : EIATTR_COOP_GROUP_MASK_REGIDS
	.align		4
        /*0028*/ 	.byte	0x04, 0x29
        /*002a*/ 	.short	(.L_2633 - .L_2632)


	//   ....[0]....
.L_2632:
        /*002c*/ 	.word	0xffffffff


	//   ....[1]....
        /*0030*/ 	.word	0xffffffff


	//   ....[2]....
        /*0034*/ 	.word	0xffffffff


	//   ....[3]....
        /*0038*/ 	.word	0xffffffff


	//   ....[4]....
        /*003c*/ 	.word	0xffffffff


	//   ....[5]....
        /*0040*/ 	.word	0xffffffff


	//   ....[6]....
        /*0044*/ 	.word	0xffffffff


	//   ....[7]....
        /*0048*/ 	.word	0xffffffff


	//   ....[8]....
        /*004c*/ 	.word	0xffffffff


	//   ....[9]....
        /*0050*/ 	.word	0xffffffff


	//   ....[10]....
        /*0054*/ 	.word	0xffffffff


	//   ....[11]....
        /*0058*/ 	.word	0xffffffff


	//   ....[12]....
        /*005c*/ 	.word	0xffffffff


	//   ....[13]....
        /*0060*/ 	.word	0xffffffff


	//   ....[14]....
        /*0064*/ 	.word	0xffffffff


	//   ....[15]....
        /*0068*/ 	.word	0xffffffff


	//   ....[16]....
        /*006c*/ 	.word	0xffffffff


	//   ....[17]....
        /*0070*/ 	.word	0xffffffff


	//   ....[18]....
        /*0074*/ 	.word	0xffffffff


	//   ....[19]....
        /*0078*/ 	.word	0xffffffff


	//----- nvinfo : EIATTR_COOP_GROUP_INSTR_OFFSETS
	.align		4
.L_2633:
        /*007c*/ 	.byte	0x04, 0x28
        /*007e*/ 	.short	(.L_2635 - .L_2634)


	//   ....[0]....
.L_2634:
        /*0080*/ 	.word	0x000013e0


	//   ....[1]....
        /*0084*/ 	.word	0x000013f0


	//   ....[2]....
        /*0088*/ 	.word	0x00001400


	//   ....[3]....
        /*008c*/ 	.word	0x00001410


	//   ....[4]....
        /*0090*/ 	.word	0x00001450


	//   ....[5]....
        /*0094*/ 	.word	0x00001470


	//   ....[6]....
        /*0098*/ 	.word	0x00001480


	//   ....[7]....
        /*009c*/ 	.word	0x00001490


	//   ....[8]....
        /*00a0*/ 	.word	0x000014d0


	//   ....[9]....
        /*00a4*/ 	.word	0x000014f0


	//   ....[10]....
        /*00a8*/ 	.word	0x00001500


	//   ....[11]....
        /*00ac*/ 	.word	0x00001510


	//   ....[12]....
        /*00b0*/ 	.word	0x00001540


	//   ....[13]....
        /*00b4*/ 	.word	0x00001560


	//   ....[14]....
        /*00b8*/ 	.word	0x00001580


	//   ....[15]....
        /*00bc*/ 	.word	0x00001590


	//   ....[16]....
        /*00c0*/ 	.word	0x000015c0


	//   ....[17]....
        /*00c4*/ 	.word	0x000015e0


	//   ....[18]....
        /*00c8*/ 	.word	0x00001600


	//   ....[19]....
        /*00cc*/ 	.word	0x00001610


	//----- nvinfo : EIATTR_VRC_CTA_INIT_COUNT
	.align		4
.L_2635:
        /*00d0*/ 	.byte	0x02, 0x4a
	.zero		1
	.zero		1


	//----- nvinfo : EIATTR_EXIT_INSTR_OFFSETS
	.align		4
        /*00d4*/ 	.byte	0x04, 0x1c
        /*00d6*/ 	.short	(.L_2637 - .L_2636)


	//   ....[0]....
.L_2636:
        /*00d8*/ 	.word	0x00000060


	//   ....[1]....
        /*00dc*/ 	.word	0x000016b0


	//   ....[2]....
        /*00e0*/ 	.word	0x00001840


	//----- nvinfo : EIATTR_MAX_THREADS
	.align		4
.L_2637:
        /*00e4*/ 	.byte	0x04, 0x05
        /*00e6*/ 	.short	(.L_2639 - .L_2638)
.L_2638:
        /*00e8*/ 	.word	0x00000400
        /*00ec*/ 	.word	0x00000001
        /*00f0*/ 	.word	0x00000001


	//----- nvinfo : EIATTR_CRS_STACK_SIZE
	.align		4
.L_2639:
        /*00f4*/ 	.byte	0x04, 0x1e
        /*00f6*/ 	.short	(.L_2641 - .L_2640)
.L_2640:
        /*00f8*/ 	.word	0x00000000


	//----- nvinfo : EIATTR_CBANK_PARAM_SIZE
	.align		4
.L_2641:
        /*00fc*/ 	.byte	0x03, 0x19
        /*00fe*/ 	.short	0x0128


	//----- nvinfo : EIATTR_PARAM_CBANK
	.align		4
        /*0100*/ 	.byte	0x04, 0x0a
        /*0102*/ 	.short	(.L_2643 - .L_2642)
	.align		4
.L_2642:
        /*0104*/ 	.word	index@(.nv.constant0._ZN10layer_norm40ln_parallel_residual_bwd_finalize_kernelINS_22Kernel_traits_finalizeILj2560E6__halfffffjLb0ELj1024ELj4ENS_18Kernel_traits_baseILj2560ES2_ffffjLj1024EEEEELb1EEEvNS_9BwdParamsE)
        /*0108*/ 	.short	0x0380
        /*010a*/ 	.short	0x0128


	//----- nvinfo : EIATTR_SW_WAR
	.align		4
.L_2643:
        /*010c*/ 	.byte	0x04, 0x36
        /*010e*/ 	.short	(.L_2645 - .L_2644)
.L_2644:
        /*0110*/ 	.word	0x00000008
.L_2645:


//--------------------- .nv.info._ZN10layer_norm31ln_parallel_residual_bwd_kernelINS_13Kernel_traitsI6__halfffffjLj2560ELj1ELj1ELj4ELj16ENS_18Kernel_traits_baseILj2560ES2_ffffjLj128EEEEELb1ELb1ELb1EEEvNS_9BwdParamsE --------------------------
	.section	.nv.info._ZN10layer_norm31ln_parallel_residual_bwd_kernelINS_13Kernel_traitsI6__halfffffjLj2560ELj1ELj1ELj4ELj16ENS_18Kernel_traits_baseILj2560ES2_ffffjLj128EEEEELb1ELb1ELb1EEEvNS_9BwdParamsE,"",@"SHT_CUDA_INFO"
	.sectionflags	@""
	.align	4


	//----- nvinfo : EIATTR_CUDA_API_VERSION
	.align		4
        /*0000*/ 	.byte	0x04, 0x37
        /*0002*/ 	.short	(.L_2647 - .L_2646)
.L_2646:
        /*0004*/ 	.word	0x00000082


	//----- nvinfo : EIATTR_KPARAM_INFO
	.align		4
.L_2647:
        /*0008*/ 	.byte	0x04, 0x17
        /*000a*/ 	.short	(.L_2649 - .L_2648)
.L_2648:
        /*000c*/ 	.word	0x00000000
        /*0010*/ 	.short	0x0000
        /*0012*/ 	.short	0x0000
        /*0014*/ 	.byte	0x00, 0xf0, 0xa1, 0x04


	//----- nvinfo : EIATTR_SPARSE_MMA_MASK
	.align		4
.L_2649:
        /*0018*/ 	.byte	0x03, 0x50
        /*001a*/ 	.short	0x0000


	//----- nvinfo : EIATTR_MAXREG_COUNT
	.align		4
        /*001c*/ 	.byte	0x03, 0x1b
        /*001e*/ 	.short	0x00ff


	//----- nvinfo : EIATTR_NUM_BARRIERS
	.align		4
        /*0020*/ 	.byte	0x02, 0x4c
        /*0022*/ 	.byte	0x01
	.zero		1


	//----- nvinfo : EIATTR_MERCURY_ISA_VERSION
	.align		4
        /*0024*/ 	.byte	0x03, 0x5f
        /*0026*/ 	.short	0x0101


	//----- nvinfo : EIATTR_COOP_GROUP_MASK_REGIDS
	.align		4
        /*0028*/ 	.byte	0x04, 0x29
        /*002a*/ 	.short	(.L_2651 - .L_2650)


	//   ....[0]....
.L_2650:
        /*002c*/ 	.word	0xffffffff


	//   ....[1]....
        /*0030*/ 	.word	0xffffffff


	//   ....[2]....
        /*0034*/ 	.word	0xffffffff


	//   ....[3]....
        /*0038*/ 	.word	0xffffffff


	//   ....[4]....
        /*003c*/ 	.word	0xffffffff


	//   ....[5]....
        /*0040*/ 	.word	0xffffffff


	//   ....[6]....
        /*0044*/ 	.word	0xffffffff


	//   ....[7]....
        /*0048*/ 	.word	0xffffffff


	//   ....[8]....
        /*004c*/ 	.word	0xffffffff


	//   ....[9]....
        /*0050*/ 	.word	0xffffffff


	//----- nvinfo : EIATTR_COOP_GROUP_INSTR_OFFSETS
	.align		4
.L_2651:
        /*0054*/ 	.byte	0x04, 0x28
        /*0056*/ 	.short	(.L_2653 - .L_2652)


	//   ....[0]....
.L_2652:
        /*0058*/ 	.word	0x00001300


	//   ....[1]....
        /*005c*/ 	.word	0x000013b0


	//   ....[2]....
        /*0060*/ 	.word	0x000013c0


	//   ....[3]....
        /*0064*/ 	.word	0x000013e0


	//   ....[4]....
        /*0068*/ 	.word	0x00001400


	//   ....[5]....
        /*006c*/ 	.word	0x00001420


	//   ....[6]....
        /*0070*/ 	.word	0x00001450


	//   ....[7]....
        /*0074*/ 	.word	0x00001470


	//   ....[8]....
        /*0078*/ 	.word	0x000014a0


	//   ....[9]....
        /*007c*/ 	.word	0x000014b0


	//----- nvinfo : EIATTR_VRC_CTA_INIT_COUNT
	.align		4
.L_2653:
        /*0080*/ 	.byte	0x02, 0x4a
	.zero		1
	.zero		1


	//----- nvinfo : EIATTR_EXIT_INSTR_OFFSETS
	.align		4
        /*0084*/ 	.byte	0x04, 0x1c
        /*0086*/ 	.short	(.L_2655 - .L_2654)


	//   ....[0]....
.L_2654:
        /*0088*/ 	.word	0x00006a80


	//----- nvinfo : EIATTR_MAX_THREADS
	.align		4
.L_2655:
        /*008c*/ 	.byte	0x04, 0x05
        /*008e*/ 	.short	(.L_2657 - .L_2656)
.L_2656:
        /*0090*/ 	.word	0x00000080
        /*0094*/ 	.word	0x00000001
        /*0098*/ 	.word	0x00000001


	//----- nvinfo : EIATTR_CRS_STACK_SIZE
	.align		4
.L_2657:
        /*009c*/ 	.byte	0x04, 0x1e
        /*009e*/ 	.short	(.L_2659 - .L_2658)
.L_2658:
        /*00a0*/ 	.word	0x00000000


	//----- nvinfo : EIATTR_CBANK_PARAM_SIZE
	.align		4
.L_2659:
        /*00a4*/ 	.byte	0x03, 0x19
        /*00a6*/ 	.short	0x0128


	//----- nvinfo : EIATTR_PARAM_CBANK
	.align		4
        /*00a8*/ 	.byte	0x04, 0x0a
        /*00aa*/ 	.short	(.L_2661 - .L_2660)
	.align		4
.L_2660:
        /*00ac*/ 	.word	index@(.nv.constant0._ZN10layer_norm31ln_parallel_residual_bwd_kernelINS_13Kernel_traitsI6__halfffffjLj2560ELj1ELj1ELj4ELj16ENS_18Kernel_traits_baseILj2560ES2_ffffjLj128EEEEELb1ELb1ELb1EEEvNS_9BwdParamsE)
        /*00b0*/ 	.short	0x0380
        /*00b2*/ 	.short	0x0128


	//----- nvinfo : EIATTR_SW_WAR
	.align		4
.L_2661:
        /*00b4*/ 	.byte	0x04, 0x36
        /*00b6*/ 	.short	(.L_2663 - .L_2662)
.L_2662:
        /*00b8*/ 	.word	0x00000008
.L_2663:


//--------------------- .nv.info._ZN10layer_norm31ln_parallel_residual_bwd_kernelINS_13Kernel_traitsIfffffjLj2560ELj1ELj1ELj4ELj16ENS_18Kernel_traits_baseILj2560EfffffjLj128EEEEELb0ELb0ELb0EEEvNS_9BwdParamsE --------------------------
	.section	.nv.info._ZN10layer_norm31ln_parallel_residual_bwd_kernelINS_13Kernel_traitsIfffffjLj2560ELj1ELj1ELj4ELj16ENS_18Kernel_traits_baseILj2560EfffffjLj128EEEEELb0ELb0ELb0EEEvNS_9BwdParamsE,"",@"SHT_CUDA_INFO"
	.sectionflags	@""
	.align	4


	//----- nvinfo : EIATTR_CUDA_API_VERSION
	.align		4
        /*0000*/ 	.byte	0x04, 0x37
        /*0002*/ 	.short	(.L_2665 - .L_2664)
.L_2664:
        /*0004*/ 	.word	0x00000082


	//----- nvinfo : EIATTR_KPARAM_INFO
	.align		4
.L_2665:
        /*0008*/ 	.byte	0x04, 0x17
        /*000a*/ 	.short	(.L_2667 - .L_2666)
.L_2666:
        /*000c*/ 	.word	0x00000000
        /*0010*/ 	.short	0x0000
        /*0012*/ 	.short	0x0000
        /*0014*/ 	.byte	0x00, 0xf0, 0xa1, 0x04


	//----- nvinfo : EIATTR_SPARSE_MMA_MASK
	.align		4
.L_2667:
        /*0018*/ 	.byte	0x03, 0x50
        /*001a*/ 	.short	0x0000


	//----- nvinfo : EIATTR_MAXREG_COUNT
	.align		4
        /*001c*/ 	.byte	0x03, 0x1b
        /*001e*/ 	.short	0x00ff


	//----- nvinfo : EIATTR_NUM_BARRIERS
	.align		4
        /*0020*/ 	.byte	0x02, 0x4c
        /*0022*/ 	.byte	0x01
	.zero		1


	//----- nvinfo : EIATTR_MERCURY_ISA_VERSION
	.align		4
        /*0024*/ 	.byte	0x03, 0x5f
        /*0026*/ 	.short	0x0101


	//----- nvinfo : EIATTR_COOP_GROUP_MASK_REGIDS
	.align		4
        /*0028*/ 	.byte	0x04, 0x29
        /*002a*/ 	.short	(.L_2669 - .L_2668)


	//   ....[0]....
.L_2668:
        /*002c*/ 	.word	0xffffffff


	//   ....[1]....
        /*0030*/ 	.word	0xffffffff


	//   ....[2]....
        /*0034*/ 	.word	0xffffffff


	//   ....[3]....
        /*0038*/ 	.word	0xffffffff


	//   ....[4]....
        /*003c*/ 	.word	0xffffffff


	//   ....[5]....
        /*0040*/ 	.word	0xffffffff


	//   ....[6]....
        /*0044*/ 	.word	0xffffffff


	//   ....[7]....
        /*0048*/ 	.word	0xffffffff


	//   ....[8]....
        /*004c*/ 	.word	0xffffffff


	//   ....[9]....
        /*0050*/ 	.word	0xffffffff


	//----- nvinfo : EIATTR_COOP_GROUP_INSTR_OFFSETS
	.align		4
.L_2669:
        /*0054*/ 	.byte	0x04, 0x28
        /*0056*/ 	.short	(.L_2671 - .L_2670)


	//   ....[0]....
.L_2670:
        /*0058*/ 	.word	0x00001c60


	//   ....[1]....
        /*005c*/ 	.word	0x00001c80


	//   ....[2]....
        /*0060*/ 	.word	0x00001cc0


	//   ....[3]....
        /*0064*/ 	.word	0x00001cd0


	//   ....[4]....
        /*0068*/ 	.word	0x00001d10


	//   ....[5]....
        /*006c*/ 	.word	0x00001d20


	//   ....[6]....
        /*0070*/ 	.word	0x00001d50


	//   ....[7]....
        /*0074*/ 	.word	0x00001d60


	//   ....[8]....
        /*0078*/ 	.word	0x00001d90


	//   ....[9]....
        /*007c*/ 	.word	0x00001da0


	//----- nvinfo : EIATTR_VRC_CTA_INIT_COUNT
	.align		4
.L_2671:
        /*0080*/ 	.byte	0x02, 0x4a
	.zero		1
	.zero		1


	//----- nvinfo : EIATTR_EXIT_INSTR_OFFSETS
	.align		4
        /*0084*/ 	.byte	0x04, 0x1c
        /*0086*/ 	.short	(.L_2673 - .L_2672)


	//   ....[0]....
.L_2672:
        /*0088*/ 	.word	0x00005b70


	//   ....[1]....
        /*008c*/ 	.word	0x00005c40


	//----- nvinfo : EIATTR_MAX_THREADS
	.align		4
.L_2673:
        /*0090*/ 	.byte	0x04, 0x05
        /*0092*/ 	.short	(.L_2675 - .L_2674)
.L_2674:
        /*0094*/ 	.word	0x00000080
        /*0098*/ 	.word	0x00000001
        /*009c*/ 	.word	0x00000001


	//----- nvinfo : EIATTR_CRS_STACK_SIZE
	.align		4
.L_2675:
        /*00a0*/ 	.byte	0x04, 0x1e
        /*00a2*/ 	.short	(.L_2677 - .L_2676)
.L_2676:
        /*00a4*/ 	.word	0x00000000


	//----- nvinfo : EIATTR_CBANK_PARAM_SIZE
	.align		4
.L_2677:
        /*00a8*/ 	.byte	0x03, 0x19
        /*00aa*/ 	.short	0x0128


	//----- nvinfo : EIATTR_PARAM_CBANK
	.align		4
        /*00ac*/ 	.byte	0x04, 0x0a
        /*00ae*/ 	.short	(.L_2679 - .L_2678)
	.align		4
.L_2678:
        /*00b0*/ 	.word	index@(.nv.constant0._ZN10layer_norm31ln_parallel_residual_bwd_kernelINS_13Kernel_traitsIfffffjLj2560ELj1ELj1ELj4ELj16ENS_18Kernel_traits_baseILj2560EfffffjLj128EEEEELb0ELb0ELb0EEEvNS_9BwdParamsE)
        /*00b4*/ 	.short	0x0380
        /*00b6*/ 	.short	0x0128


	//----- nvinfo : EIATTR_SW_WAR
	.align		4
.L_2679:
        /*00b8*/ 	.byte	0x04, 0x36
        /*00ba*/ 	.short	(.L_2681 - .L_2680)
.L_2680:
        /*00bc*/ 	.word	0x00000008
.L_2681:


//--------------------- .nv.info._ZN10layer_norm31ln_parallel_residual_bwd_kernelINS_13Kernel_traitsIfffffjLj2560ELj1ELj1ELj4ELj16ENS_18Kernel_traits_baseILj2560EfffffjLj128EEEEELb0ELb0ELb1EEEvNS_9BwdParamsE --------------------------
	.section	.nv.info._ZN10layer_norm31ln_parallel_residual_bwd_kernelINS_13Kernel_traitsIfffffjLj2560ELj1ELj1ELj4ELj16ENS_18Kernel_traits_baseILj2560EfffffjLj128EEEEELb0ELb0ELb1EEEvNS_9BwdParamsE,"",@"SHT_CUDA_INFO"
	.sectionflags	@""
	.align	4


	//----- nvinfo : EIATTR_CUDA_API_VERSION
	.align		4
        /*0000*/ 	.byte	0x04, 0x37
        /*0002*/ 	.short	(.L_2683 - .L_2682)
.L_2682:
        /*0004*/ 	.word	0x00000082


	//----- nvinfo : EIATTR_KPARAM_INFO
	.align		4
.L_2683:
        /*0008*/ 	.byte	0x04, 0x17
        /*000a*/ 	.short	(.L_2685 - .L_2684)
.L_2684:
        /*000c*/ 	.word	0x00000000
        /*0010*/ 	.short	0x0000
        /*0012*/ 	.short	0x0000
        /*0014*/ 	.byte	0x00, 0xf0, 0xa1, 0x04


	//----- nvinfo : EIATTR_SPARSE_MMA_MASK
	.align		4
.L_2685:
        /*0018*/ 	.byte	0x03, 0x50
        /*001a*/ 	.short	0x0000


	//----- nvinfo : EIATTR_MAXREG_COUNT
	.align		4
        /*001c*/ 	.byte	0x03, 0x1b
        /*001e*/ 	.short	0x00ff


	//----- nvinfo : EIATTR_NUM_BARRIERS
	.align		4
        /*0020*/ 	.byte	0x02, 0x4c
        /*0022*/ 	.byte	0x01
	.zero		1


	//----- nvinfo : EIATTR_MERCURY_ISA_VERSION
	.align		4
        /*0024*/ 	.byte	0x03, 0x5f
        /*0026*/ 	.short	0x0101


	//----- nvinfo : EIATTR_COOP_GROUP_MASK_REGIDS
	.align		4
        /*0028*/ 	.byte	0x04, 0x29
        /*002a*/ 	.short	(.L_2687 - .L_2686)


	//   ....[0]....
.L_2686:
        /*002c*/ 	.word	0xffffffff


	//   ....[1]....
        /*0030*/ 	.word	0xffffffff


	//   ....[2]....
        /*0034*/ 	.word	0xffffffff


	//   ....[3]....
        /*0038*/ 	.word	0xffffffff


	//   ....[4]....
        /*003c*/ 	.word	0xffffffff


	//   ....[5]....
        /*0040*/ 	.word	0xffffffff


	//   ....[6]....
        /*0044*/ 	.word	0xffffffff


	//   ....[7]....
        /*0048*/ 	.word	0xffffffff


	//   ....[8]....
        /*004c*/ 	.word	0xffffffff


	//   ....[9]....
        /*0050*/ 	.word	0xffffffff


	//----- nvinfo : EIATTR_COOP_GROUP_INSTR_OFFSETS
	.align		4
.L_2687:
        /*0054*/ 	.byte	0x04, 0x28
        /*0056*/ 	.short	(.L_2689 - .L_2688)


	//   ....[0]....
.L_2688:
        /*0058*/ 	.word	0x00001280


	//   ....[1]....
        /*005c*/ 	.word	0x00001290


	//   ....[2]....
        /*0060*/ 	.word	0x000012c0


	//   ....[3]....
        /*0064*/ 	.word	0x000012d0


	//   ....[4]....
        /*0068*/ 	.word	0x00001300


	//   ....[5]....
        /*006c*/ 	.word	0x00001310


	//   ....[6]....
        /*0070*/ 	.word	0x00001340


	//   ....[7]....
        /*0074*/ 	.word	0x00001350


	//   ....[8]....
        /*0078*/ 	.word	0x00001390


	//   ....[9]....
        /*007c*/ 	.word	0x000013a0


	//----- nvinfo : EIATTR_VRC_CTA_INIT_COUNT
	.align		4
.L_2689:
        /*0080*/ 	.byte	0x02, 0x4a
	.zero		1
	.zero		1


	//----- nvinfo : EIATTR_EXIT_INSTR_OFFSETS
	.align		4
        /*0084*/ 	.byte	0x04, 0x1c
        /*0086*/ 	.short	(.L_2691 - .L_2690)


	//   ....[0]....
.L_2690:
        /*0088*/ 	.word	0x00005280


	//----- nvinfo : EIATTR_MAX_THREADS
	.align		4
.L_2691:
        /*008c*/ 	.byte	0x04, 0x05
        /*008e*/ 	.short	(.L_2693 - .L_2692)
.L_2692:
        /*0090*/ 	.word	0x00000080
        /*0094*/ 	.word	0x00000001
        /*0098*/ 	.word	0x00000001


	//----- nvinfo : EIATTR_CRS_STACK_SIZE
	.align		4
.L_2693:
        /*009c*/ 	.byte	0x04, 0x1e
        /*009e*/ 	.short	(.L_2695 - .L_2694)
.L_2694:
        /*00a0*/ 	.word	0x00000000


	//----- nvinfo : EIATTR_CBANK_PARAM_SIZE
	.align		4
.L_2695:
        /*00a4*/ 	.byte	0x03, 0x19
        /*00a6*/ 	.short	0x0128


	//----- nvinfo : EIATTR_PARAM_CBANK
	.align		4
        /*00a8*/ 	.byte	0x04, 0x0a
        /*00aa*/ 	.short	(.L_2697 - .L_2696)
	.align		4
.L_2696:
        /*00ac*/ 	.word	index@(.nv.constant0._ZN10layer_norm31ln_parallel_residual_bwd_kernelINS_13Kernel_traitsIfffffjLj2560ELj1ELj1ELj4ELj16ENS_18Kernel_traits_baseILj2560EfffffjLj128EEEEELb0ELb0ELb1EEEvNS_9BwdParamsE)
        /*00b0*/ 	.short	0x0380
        /*00b2*/ 	.short	0x0128


	//----- nvinfo : EIATTR_SW_WAR
	.align		4
.L_2697:
        /*00b4*/ 	.byte	0x04, 0x36
        /*00b6*/ 	.short	(.L_2699 - .L_2698)
.L_2698:
        /*00b8*/ 	.word	0x00000008
.L_2699:


//--------------------- .nv.info._ZN10layer_norm31ln_parallel_residual_bwd_kernelINS_13Kernel_traitsIfffffjLj2560ELj1ELj1ELj4ELj16ENS_18Kernel_traits_baseILj2560EfffffjLj128EEEEELb0ELb1ELb0EEEvNS_9BwdParamsE --------------------------
	.section	.nv.info._ZN10layer_norm31ln_parallel_residual_bwd_kernelINS_13Kernel_traitsIfffffjLj2560ELj1ELj1ELj4ELj16ENS_18Kernel_traits_baseILj2560EfffffjLj128EEEEELb0ELb1ELb0EEEvNS_9BwdParamsE,"",@"SHT_CUDA_INFO"
	.sectionflags	@""
	.align	4


	//----- nvinfo : EIATTR_CUDA_API_VERSION
	.align		4
        /*0000*/ 	.byte	0x04, 0x37
        /*0002*/ 	.short	(.L_2701 - .L_2700)
.L_2700:
        /*0004*/ 	.word	0x00000082


	//----- nvinfo : EIATTR_KPARAM_INFO
	.align		4
.L_2701:
        /*0008*/ 	.byte	0x04, 0x17
        /*000a*/ 	.short	(.L_2703 - .L_2702)
.L_2702:
        /*000c*/ 	.word	0x00000000
        /*0010*/ 	.short	0x0000
        /*0012*/ 	.short	0x0000
        /*0014*/ 	.byte	0x00, 0xf0, 0xa1, 0x04


	//----- nvinfo : EIATTR_SPARSE_MMA_MASK
	.align		4
.L_2703:
        /*0018*/ 	.byte	0x03, 0x50
        /*001a*/ 	.short	0x0000


	//----- nvinfo : EIATTR_MAXREG_COUNT
	.align		4
        /*001c*/ 	.byte	0x03, 0x1b
        /*001e*/ 	.short	0x00ff


	//----- nvinfo : EIATTR_NUM_BARRIERS
	.align		4
        /*0020*/ 	.byte	0x02, 0x4c
        /*0022*/ 	.byte	0x01
	.zero		1


	//----- nvinfo : EIATTR_MERCURY_ISA_VERSION
	.align		4
        /*0024*/ 	.byte	0x03, 0x5f
        /*0026*/ 	.short	0x0101


	//----- nvinfo : EIATTR_COOP_GROUP_MASK_REGIDS
	.align		4
        /*0028*/ 	.byte	0x04, 0x29
        /*002a*/ 	.short	(.L_2705 - .L_2704)


	//   ....[0]....
.L_2704:
        /*002c*/ 	.word	0xffffffff


	//   ....[1]....
        /*0030*/ 	.word	0xffffffff


	//   ....[2]....
        /*0034*/ 	.word	0xffffffff


	//   ....[3]....
        /*0038*/ 	.word	0xffffffff


	//   ....[4]....
        /*003c*/ 	.word	0xffffffff


	//   ....[5]....
        /*0040*/ 	.word	0xffffffff


	//   ....[6]....
        /*0044*/ 	.word	0xffffffff


	//   ....[7]....
        /*0048*/ 	.word	0xffffffff


	//   ....[8]....
        /*004c*/ 	.word	0xffffffff


	//   ....[9]....
        /*0050*/ 	.word	0xffffffff


	//----- nvinfo : EIATTR_COOP_GROUP_INSTR_OFFSETS
	.align		4
.L_2705:
        /*0054*/ 	.byte	0x04, 0x28
        /*0056*/ 	.short	(.L_2707 - .L_2706)


	//   ....[0]....
.L_2706:
        /*0058*/ 	.word	0x00001440


	//   ....[1]....
        /*005c*/ 	.word	0x00001470


	//   ....[2]....
        /*0060*/ 	.word	0x000014a0


	//   ....[3]....
        /*0064*/ 	.word	0x000014b0


	//   ....[4]....
        /*0068*/ 	.word	0x000014e0


	//   ....[5]....
        /*006c*/ 	.word	0x000014f0


	//   ....[6]....
        /*0070*/ 	.word	0x00001520


	//   ....[7]....
        /*0074*/ 	.word	0x00001530


	//   ....[8]....
        /*0078*/ 	.word	0x00001560


	//   ....[9]....
        /*007c*/ 	.word	0x00001570


	//----- nvinfo : EIATTR_VRC_CTA_INIT_COUNT
	.align		4
.L_2707:
        /*0080*/ 	.byte	0x02, 0x4a
	.zero		1
	.zero		1


	//----- nvinfo : EIATTR_EXIT_INSTR_OFFSETS
	.align		4
        /*0084*/ 	.byte	0x04, 0x1c
        /*0086*/ 	.short	(.L_2709 - .L_2708)


	//   ....[0]....
.L_2708:
        /*0088*/ 	.word	0x000050e0


	//   ....[1]....
        /*008c*/ 	.word	0x00005160


	//----- nvinfo : EIATTR_MAX_THREADS
	.align		4
.L_2709:
        /*0090*/ 	.byte	0x04, 0x05
        /*0092*/ 	.short	(.L_2711 - .L_2710)
.L_2710:
        /*0094*/ 	.word	0x00000080
        /*0098*/ 	.word	0x00000001
        /*009c*/ 	.word	0x00000001


	//----- nvinfo : EIATTR_CRS_STACK_SIZE
	.align		4
.L_2711:
        /*00a0*/ 	.byte	0x04, 0x1e
        /*00a2*/ 	.short	(.L_2713 - .L_2712)
.L_2712:
        /*00a4*/ 	.word	0x00000000


	//----- nvinfo : EIATTR_CBANK_PARAM_SIZE
	.align		4
.L_2713:
        /*00a8*/ 	.byte	0x03, 0x19
        /*00aa*/ 	.short	0x0128


	//----- nvinfo : EIATTR_PARAM_CBANK
	.align		4
        /*00ac*/ 	.byte	0x04, 0x0a
        /*00ae*/ 	.short	(.L_2715 - .L_2714)
	.align		4
.L_2714:
        /*00b0*/ 	.word	index@(.nv.constant0._ZN10layer_norm31ln_parallel_residual_bwd_kernelINS_13Kernel_traitsIfffffjLj2560ELj1ELj1ELj4ELj16ENS_18Kernel_traits_baseILj2560EfffffjLj128EEEEELb0ELb1ELb0EEEvNS_9BwdParamsE)
        /*00b4*/ 	.short	0x0380
        /*00b6*/ 	.short	0x0128


	//----- nvinfo : EIATTR_SW_WAR
	.align		4
.L_2715:
        /*00b8*/ 	.byte	0x04, 0x36
        /*00ba*/ 	.short	(.L_2717 - .L_2716)
.L_2716:
        /*00bc*/ 	.word	0x00000008
.L_2717:


//--------------------- .nv.info._ZN10layer_norm31ln_parallel_residual_bwd_kernelINS_13Kernel_traitsIfffffjLj2560ELj1ELj1ELj4ELj16ENS_18Kernel_traits_baseILj2560EfffffjLj128EEEEELb0ELb1ELb1EEEvNS_9BwdParamsE --------------------------
	.section	.nv.info._ZN10layer_norm31ln_parallel_residual_bwd_kernelINS_13Kernel_traitsIfffffjLj2560ELj1ELj1ELj4ELj16ENS_18Kernel_traits_baseILj2560EfffffjLj128EEEEELb0ELb1ELb1EEEvNS_9BwdParamsE,"",@"SHT_CUDA_INFO"
	.sectionflags	@""
	.align	4


	//----- nvinfo : EIATTR_CUDA_API_VERSION
	.align		4
        /*0000*/ 	.byte	0x04, 0x37
        /*0002*/ 	.short	(.L_2719 - .L_2718)
.L_2718:
        /*0004*/ 	.word	0x00000082


	//----- nvinfo : EIATTR_KPARAM_INFO
	.align		4
.L_2719:
        /*0008*/ 	.byte	0x04, 0x17
        /*000a*/ 	.short	(.L_2721 - .L_2720)
.L_2720:
        /*000c*/ 	.word	0x00000000
        /*0010*/ 	.short	0x0000
        /*0012*/ 	.short	0x0000
        /*0014*/ 	.byte	0x00, 0xf0, 0xa1, 0x04


	//----- nvinfo : EIATTR_SPARSE_MMA_MASK
	.align		4
.L_2721:
        /*0018*/ 	.byte	0x03, 0x50
        /*001a*/ 	.short	0x0000


	//----- nvinfo : EIATTR_MAXREG_COUNT
	.align		4
        /*001c*/ 	.byte	0x03, 0x1b
        /*001e*/ 	.short	0x00ff


	//----- nvinfo : EIATTR_NUM_BARRIERS
	.align		4
        /*0020*/ 	.byte	0x02, 0x4c
        /*0022*/ 	.byte	0x01
	.zero		1


	//----- nvinfo : EIATTR_MERCURY_ISA_VERSION
	.align		4
        /*0024*/ 	.byte	0x03, 0x5f
        /*0026*/ 	.short	0x0101


	//----- nvinfo : EIATTR_COOP_GROUP_MASK_REGIDS
	.align		4
        /*0028*/ 	.byte	0x04, 0x29
        /*002a*/ 	.short	(.L_2723 - .L_2722)


	//   ....[0]....
.L_2722:
        /*002c*/ 	.word	0xffffffff


	//   ....[1]....
        /*0030*/ 	.word	0xffffffff


	//   ....[2]....
        /*0034*/ 	.word	0xffffffff


	//   ....[3]....
        /*0038*/ 	.word	0xffffffff


	//   ....[4]....
        /*003c*/ 	.word	0xffffffff


	//   ....[5]....
        /*0040*/ 	.word	0xffffffff


	//   ....[6]....
        /*0044*/ 	.word	0xffffffff


	//   ....[7]....
        /*0048*/ 	.word	0xffffffff


	//   ....[8]....
        /*004c*/ 	.word	0xffffffff


	//   ....[9]....
        /*0050*/ 	.word	0xffffffff


	//----- nvinfo : EIATTR_COOP_GROUP_INSTR_OFFSETS
	.align		4
.L_2723:
        /*0054*/ 	.byte	0x04, 0x28
        /*0056*/ 	.short	(.L_2725 - .L_2724)


	//   ....[0]....
.L_2724:
        /*0058*/ 	.word	0x00000d10


	//   ....[1]....
        /*005c*/ 	.word	0x00000de0


	//   ....[2]....
        /*0060*/ 	.word	0x00000df0


	//   ....[3]....
        /*0064*/ 	.word	0x00000e20


	//   ....[4]....
        /*0068*/ 	.word	0x00000e30


	//   ....[5]....
        /*006c*/ 	.word	0x00000e50


	//   ....[6]....
        /*0070*/ 	.word	0x00000e80


	//   ....[7]....
        /*0074*/ 	.word	0x00000ea0


	//   ....[8]....
        /*0078*/ 	.word	0x00000ed0


	//   ....[9]....
        /*007c*/ 	.word	0x00000ee0


	//----- nvinfo : EIATTR_VRC_CTA_INIT_COUNT
	.align		4
.L_2725:
        /*0080*/ 	.byte	0x02, 0x4a
	.zero		1
	.zero		1


	//----- nvinfo : EIATTR_EXIT_INSTR_OFFSETS
	.align		4
        /*0084*/ 	.byte	0x04, 0x1c
        /*0086*/ 	.short	(.L_2727 - .L_2726)


	//   ....[0]....
.L_2726:
        /*0088*/ 	.word	0x000047b0


	//----- nvinfo : EIATTR_MAX_THREADS
	.align		4
.L_2727:
        /*008c*/ 	.byte	0x04, 0x05
        /*008e*/ 	.short	(.L_2729 - .L_2728)
.L_2728:
        /*0090*/ 	.word	0x00000080
        /*0094*/ 	.word	0x00000001
        /*0098*/ 	.word	0x00000001


	//----- nvinfo : EIATTR_CRS_STACK_SIZE
	.align		4
.L_2729:
        /*009c*/ 	.byte	0x04, 0x1e
        /*009e*/ 	.short	(.L_2731 - .L_2730)
.L_2730:
        /*00a0*/ 	.word	0x00000000


	//----- nvinfo : EIATTR_CBANK_PARAM_SIZE
	.align		4
.L_2731:
        /*00a4*/ 	.byte	0x03, 0x19
        /*00a6*/ 	.short	0x0128


	//----- nvinfo : EIATTR_PARAM_CBANK
	.align		4
        /*00a8*/ 	.byte	0x04, 0x0a
        /*00aa*/ 	.short	(.L_2733 - .L_2732)
	.align		4
.L_2732:
        /*00ac*/ 	.word	index@(.nv.constant0._ZN10layer_norm31ln_parallel_residual_bwd_kernelINS_13Kernel_traitsIfffffjLj2560ELj1ELj1ELj4ELj16ENS_18Kernel_traits_baseILj2560EfffffjLj128EEEEELb0ELb1ELb1EEEvNS_9BwdParamsE)
        /*00b0*/ 	.short	0x0380
        /*00b2*/ 	.short	0x0128


	//----- nvinfo : EIATTR_SW_WAR
	.align		4
.L_2733:
        /*00b4*/ 	.byte	0x04, 0x36
        /*00b6*/ 	.short	(.L_2735 - .L_2734)
.L_2734:
        /*00b8*/ 	.word	0x00000008
.L_2735:


//--------------------- .nv.info._ZN10layer_norm31ln_parallel_residual_bwd_kernelINS_13Kernel_traitsIfffffjLj2560ELj1ELj1ELj4ELj16ENS_18Kernel_traits_baseILj2560EfffffjLj128EEEEELb1ELb0ELb0EEEvNS_9BwdParamsE --------------------------
	.section	.nv.info._ZN10layer_norm31ln_parallel_residual_bwd_kernelINS_13Kernel_traitsIfffffjLj2560ELj1ELj1ELj4ELj16ENS_18Kernel_traits_baseILj2560EfffffjLj128EEEEELb1ELb0ELb0EEEvNS_9BwdParamsE,"",@"SHT_CUDA_INFO"
	.sectionflags	@""
	.align	4


	//----- nvinfo : EIATTR_CUDA_API_VERSION
	.align		4
        /*0000*/ 	.byte	0x04, 0x37
        /*0002*/ 	.short	(.L_2737 - .L_2736)
.L_2736:
        /*0004*/ 	.word	0x00000082


	//----- nvinfo : EIATTR_KPARAM_INFO
	.align		4
.L_2737:
        /*0008*/ 	.byte	0x04, 0x17
        /*000a*/ 	.short	(.L_2739 - .L_2738)
.L_2738:
        /*000c*/ 	.word	0x00000000
        /*0010*/ 	.short	0x0000
        /*0012*/ 	.short	0x0000
        /*0014*/ 	.byte	0x00, 0xf0, 0xa1, 0x04


	//----- nvinfo : EIATTR_SPARSE_MMA_MASK
	.align		4
.L_2739:
        /*0018*/ 	.byte	0x03, 0x50
        /*001a*/ 	.short	0x0000


	//----- nvinfo : EIATTR_MAXREG_COUNT
	.align		4
        /*001c*/ 	.byte	0x03, 0x1b
        /*001e*/ 	.short	0x00ff


	//----- nvinfo : EIATTR_NUM_BARRIERS
	.align		4
        /*0020*/ 	.byte	0x02, 0x4c
        /*0022*/ 	.byte	0x01
	.zero		1


	//----- nvinfo : EIATTR_MERCURY_ISA_VERSION
	.align		4
        /*0024*/ 	.byte	0x03, 0x5f
        /*0026*/ 	.short	0x0101


	//----- nvinfo : EIATTR_COOP_GROUP_MASK_REGIDS
	.align		4
        /*0028*/ 	.byte	0x04, 0x29
        /*002a*/ 	.short	(.L_2741 - .L_2740)


	//   ....[0]....
.L_2740:
        /*002c*/ 	.word	0xffffffff


	//   ....[1]....
        /*0030*/ 	.word	0xffffffff


	//   ....[2]....
        /*0034*/ 	.word	0xffffffff


	//   ....[3]....
        /*0038*/ 	.word	0xffffffff


	//   ....[4]....
        /*003c*/ 	.word	0xffffffff


	//   ....[5]....
        /*0040*/ 	.word	0xffffffff


	//   ....[6]....
        /*0044*/ 	.word	0xffffffff


	//   ....[7]....
        /*0048*/ 	.word	0xffffffff


	//   ....[8]....
        /*004c*/ 	.word	0xffffffff


	//   ....[9]....
        /*0050*/ 	.word	0xffffffff


	//----- nvinfo : EIATTR_COOP_GROUP_INSTR_OFFSETS
	.align		4
.L_2741:
        /*0054*/ 	.byte	0x04, 0x28
        /*0056*/ 	.short	(.L_2743 - .L_2742)


	//   ....[0]....
.L_2742:
        /*0058*/ 	.word	0x00001ef0


	//   ....[1]....
        /*005c*/ 	.word	0x00001f10


	//   ....[2]....
        /*0060*/ 	.word	0x00001f50


	//   ....[3]....
        /*0064*/ 	.word	0x00001f60


	//   ....[4]....
        /*0068*/ 	.word	0x00001fa0


	//   ....[5]....
        /*006c*/ 	.word	0x00001fb0


	//   ....[6]....
        /*0070*/ 	.word	0x00001fe0


	//   ....[7]....
        /*0074*/ 	.word	0x00001ff0


	//   ....[8]....
        /*0078*/ 	.word	0x00002020


	//   ....[9]....
        /*007c*/ 	.word	0x00002030


	//----- nvinfo : EIATTR_VRC_CTA_INIT_COUNT
	.align		4
.L_2743:
        /*0080*/ 	.byte	0x02, 0x4a
	.zero		1
	.zero		1


	//----- nvinfo : EIATTR_EXIT_INSTR_OFFSETS
	.align		4
        /*0084*/ 	.byte	0x04, 0x1c
        /*0086*/ 	.short	(.L_2745 - .L_2744)


	//   ....[0]....
.L_2744:
        /*0088*/ 	.word	0x00007bd0


	//   ....[1]....
        /*008c*/ 	.word	0x00007ca0


	//----- nvinfo : EIATTR_MAX_THREADS
	.align		4
.L_2745:
        /*0090*/ 	.byte	0x04, 0x05
        /*0092*/ 	.short	(.L_2747 - .L_2746)
.L_2746:
        /*0094*/ 	.word	0x00000080
        /*0098*/ 	.word	0x00000001
        /*009c*/ 	.word	0x00000001


	//----- nvinfo : EIATTR_CRS_STACK_SIZE
	.align		4
.L_2747:
        /*00a0*/ 	.byte	0x04, 0x1e
        /*00a2*/ 	.short	(.L_2749 - .L_2748)
.L_2748:
        /*00a4*/ 	.word	0x00000000


	//----- nvinfo : EIATTR_CBANK_PARAM_SIZE
	.align		4
.L_2749:
        /*00a8*/ 	.byte	0x03, 0x19
        /*00aa*/ 	.short	0x0128


	//----- nvinfo : EIATTR_PARAM_CBANK
	.align		4
        /*00ac*/ 	.byte	0x04, 0x0a
        /*00ae*/ 	.short	(.L_2751 - .L_2750)
	.align		4
.L_2750:
        /*00b0*/ 	.word	index@(.nv.constant0._ZN10layer_norm31ln_parallel_residual_bwd_kernelINS_13Kernel_traitsIfffffjLj2560ELj1ELj1ELj4ELj16ENS_18Kernel_traits_baseILj2560EfffffjLj128EEEEELb1ELb0ELb0EEEvNS_9BwdParamsE)
        /*00b4*/ 	.short	0x0380
        /*00b6*/ 	.short	0x0128


	//----- nvinfo : EIATTR_SW_WAR
	.align		4
.L_2751:
        /*00b8*/ 	.byte	0x04, 0x36
        /*00ba*/ 	.short	(.L_2753 - .L_2752)
.L_2752:
        /*00bc*/ 	.word	0x00000008
.L_2753:


//--------------------- .nv.info._ZN10layer_norm31ln_parallel_residual_bwd_kernelINS_13Kernel_traitsIfffffjLj2560ELj1ELj1ELj4ELj16ENS_18Kernel_traits_baseILj2560EfffffjLj128EEEEELb1ELb0ELb1EEEvNS_9BwdParamsE --------------------------
	.section	.nv.info._ZN10layer_norm31ln_parallel_residual_bwd_kernelINS_13Kernel_traitsIfffffjLj2560ELj1ELj1ELj4ELj16ENS_18Kernel_traits_baseILj2560EfffffjLj128EEEEELb1ELb0ELb1EEEvNS_9BwdParamsE,"",@"SHT_CUDA_INFO"
	.sectionflags	@""
	.align	4


	//----- nvinfo : EIATTR_CUDA_API_VERSION
	.align		4
        /*0000*/ 	.byte	0x04, 0x37
        /*0002*/ 	.short	(.L_2755 - .L_2754)
.L_2754:
        /*0004*/ 	.word	0x00000082


	//----- nvinfo : EIATTR_KPARAM_INFO
	.align		4
.L_2755:
        /*0008*/ 	.byte	0x04, 0x17
        /*000a*/ 	.short	(.L_2757 - .L_2756)
.L_2756:
        /*000c*/ 	.word	0x00000000
        /*0010*/ 	.short	0x0000
        /*0012*/ 	.short	0x0000
        /*0014*/ 	.byte	0x00, 0xf0, 0xa1, 0x04


	//----- nvinfo : EIATTR_SPARSE_MMA_MASK
	.align		4
.L_2757:
        /*0018*/ 	.byte	0x03, 0x50
        /*001a*/ 	.short	0x0000


	//----- nvinfo : EIATTR_MAXREG_COUNT
	.align		4
        /*001c*/ 	.byte	0x03, 0x1b
        /*001e*/ 	.short	0x00ff


	//----- nvinfo : EIATTR_NUM_BARRIERS
	.align		4
        /*0020*/ 	.byte	0x02, 0x4c
        /*0022*/ 	.byte	0x01
	.zero		1


	//----- nvinfo : EIATTR_MERCURY_ISA_VERSION
	.align		4
        /*0024*/ 	.byte	0x03, 0x5f
        /*0026*/ 	.short	0x0101


	//----- nvinfo : EIATTR_COOP_GROUP_MASK_REGIDS
	.align		4
        /*0028*/ 	.byte	0x04, 0x29
        /*002a*/ 	.short	(.L_2759 - .L_2758)


	//   ....[0]....
.L_2758:
        /*002c*/ 	.word	0xffffffff


	//   ....[1]....
        /*0030*/ 	.word	0xffffffff


	//   ....[2]....
        /*0034*/ 	.word	0xffffffff


	//   ....[3]....
        /*0038*/ 	.word	0xffffffff


	//   ....[4]....
        /*003c*/ 	.word	0xffffffff


	//   ....[5]....
        /*0040*/ 	.word	0xffffffff


	//   ....[6]....
        /*0044*/ 	.word	0xffffffff


	//   ....[7]....
        /*0048*/ 	.word	0xffffffff


	//   ....[8]....
        /*004c*/ 	.word	0xffffffff


	//   ....[9]....
        /*0050*/ 	.word	0xffffffff


	//----- nvinfo : EIATTR_COOP_GROUP_INSTR_OFFSETS
	.align		4
.L_2759:
        /*0054*/ 	.byte	0x04, 0x28
        /*0056*/ 	.short	(.L_2761 - .L_2760)


	//   ....[0]....
.L_2760:
        /*0058*/ 	.word	0x00001440


	//   ....[1]....
        /*005c*/ 	.word	0x00001460


	//   ....[2]....
        /*0060*/ 	.word	0x00001480


	//   ....[3]....
        /*0064*/ 	.word	0x000014a0


	//   ....[4]....
        /*0068*/ 	.word	0x000014c0


	//   ....[5]....
        /*006c*/ 	.word	0x000014e0


	//   ....[6]....
        /*0070*/ 	.word	0x00001500


	//   ....[7]....
        /*0074*/ 	.word	0x00001520


	//   ....[8]....
        /*0078*/ 	.word	0x00001560


	//   ....[9]....
        /*007c*/ 	.word	0x00001570


	//----- nvinfo : EIATTR_VRC_CTA_INIT_COUNT
	.align		4
.L_2761:
        /*0080*/ 	.byte	0x02, 0x4a
	.zero		1
	.zero		1


	//----- nvinfo : EIATTR_EXIT_INSTR_OFFSETS
	.align		4
        /*0084*/ 	.byte	0x04, 0x1c
        /*0086*/ 	.short	(.L_2763 - .L_2762)


	//   ....[0]....
.L_2762:
        /*0088*/ 	.word	0x00007270


	//----- nvinfo : EIATTR_MAX_THREADS
	.align		4
.L_2763:
        /*008c*/ 	.byte	0x04, 0x05
        /*008e*/ 	.short	(.L_2765 - .L_2764)
.L_2764:
        /*0090*/ 	.word	0x00000080
        /*0094*/ 	.word	0x00000001
        /*0098*/ 	.word	0x00000001


	//----- nvinfo : EIATTR_CRS_STACK_SIZE
	.align		4
.L_2765:
        /*009c*/ 	.byte	0x04, 0x1e
        /*009e*/ 	.short	(.L_2767 - .L_2766)
.L_2766:
        /*00a0*/ 	.word	0x00000000


	//----- nvinfo : EIATTR_CBANK_PARAM_SIZE
	.align		4
.L_2767:
        /*00a4*/ 	.byte	0x03, 0x19
        /*00a6*/ 	.short	0x0128


	//----- nvinfo : EIATTR_PARAM_CBANK
	.align		4
        /*00a8*/ 	.byte	0x04, 0x0a
        /*00aa*/ 	.short	(.L_2769 - .L_2768)
	.align		4
.L_2768:
        /*00ac*/ 	.word	index@(.nv.constant0._ZN10layer_norm31ln_parallel_residual_bwd_kernelINS_13Kernel_traitsIfffffjLj2560ELj1ELj1ELj4ELj16ENS_18Kernel_traits_baseILj2560EfffffjLj128EEEEELb1ELb0ELb1EEEvNS_9BwdParamsE)
        /*00b0*/ 	.short	0x0380
        /*00b2*/ 	.short	0x0128


	//----- nvinfo : EIATTR_SW_WAR
	.align		4
.L_2769:
        /*00b4*/ 	.byte	0x04, 0x36
        /*00b6*/ 	.short	(.L_2771 - .L_2770)
.L_2770:
        /*00b8*/ 	.word	0x00000008
.L_2771:


//--------------------- .nv.info._ZN10layer_norm22ln_bwd_finalize_kernelINS_22Kernel_traits_finalizeILj2560EfffffjLb0ELj1024ELj4ENS_18Kernel_traits_baseILj2560EfffffjLj1024EEEEELb0ELb0EEEvNS_9BwdParamsE --------------------------
	.section	.nv.info._ZN10layer_norm22ln_bwd_finalize_kernelINS_22Kernel_traits_finalizeILj2560EfffffjLb0ELj1024ELj4ENS_18Kernel_traits_baseILj2560EfffffjLj1024EEEEELb0ELb0EEEvNS_9BwdParamsE,"",@"SHT_CUDA_INFO"
	.sectionflags	@""
	.align	4


	//----- nvinfo : EIATTR_CUDA_API_VERSION
	.align		4
        /*0000*/ 	.byte	0x04, 0x37
        /*0002*/ 	.short	(.L_2773 - .L_2772)
.L_2772:
        /*0004*/ 	.word	0x00000082


	//----- nvinfo : EIATTR_KPARAM_INFO
	.align		4
.L_2773:
        /*0008*/ 	.byte	0x04, 0x17
        /*000a*/ 	.short	(.L_2775 - .L_2774)
.L_2774:
        /*000c*/ 	.word	0x00000000
        /*0010*/ 	.short	0x0000
        /*0012*/ 	.short	0x0000
        /*0014*/ 	.byte	0x00, 0xf0, 0xa1, 0x04


	//----- nvinfo : EIATTR_SPARSE_MMA_MASK
	.align		4
.L_2775:
        /*0018*/ 	.byte	0x03, 0x50
        /*001a*/ 	.short	0x0000


	//----- nvinfo : EIATTR_MAXREG_COUNT
	.align		4
        /*001c*/ 	.byte	0x03, 0x1b
        /*001e*/ 	.short	0x0040


	//----- nvinfo : EIATTR_NUM_BARRIERS
	.align		4
        /*0020*/ 	.byte	0x02, 0x4c
        /*0022*/ 	.byte	0x01
	.zero		1


	//----- nvinfo : EIATTR_MERCURY_ISA_VERSION
	.align		4
        /*0024*/ 	.byte	0x03, 0x5f
        /*0026*/ 	.short	0x0101


	//----- nvinfo : EIATTR_COOP_GROUP_MASK_REGIDS
	.align		4
        /*0028*/ 	.byte	0x04, 0x29
        /*002a*/ 	.short	(.L_2777 - .L_2776)


	//   ....[0]....
.L_2776:
        /*002c*/ 	.word	0xffffffff


	//   ....[1]....
        /*0030*/ 	.word	0xffffffff


	//   ....[2]....
        /*0034*/ 	.word	0xffffffff


	//   ....[3]....
        /*0038*/ 	.word	0xffffffff


	//   ....[4]....
        /*003c*/ 	.word	0xffffffff


	//   ....[5]....
        /*0040*/ 	.word	0xffffffff


	//   ....[6]....
        /*0044*/ 	.word	0xffffffff


	//   ....[7]....
        /*0048*/ 	.word	0xffffffff


	//   ....[8]....
        /*004c*/ 	.word	0xffffffff


	//   ....[9]....
        /*0050*/ 	.word	0xffffffff


	//----- nvinfo : EIATTR_COOP_GROUP_INSTR_OFFSETS
	.align		4
.L_2777:
        /*0054*/ 	.byte	0x04, 0x28
        /*0056*/ 	.short	(.L_2779 - .L_2778)


	//   ....[0]....
.L_2778:
        /*0058*/ 	.word	0x00001550


	//   ....[1]....
        /*005c*/ 	.word	0x00001560


	//   ....[2]....
        /*0060*/ 	.word	0x00001590


	//   ....[3]....
        /*0064*/ 	.word	0x000015a0


	//   ....[4]....
        /*0068*/ 	.word	0x000015d0


	//   ....[5]....
        /*006c*/ 	.word	0x000015e0


	//   ....[6]....
        /*0070*/ 	.word	0x00001610


	//   ....[7]....
        /*0074*/ 	.word	0x00001630


	//   ....[8]....
        /*0078*/ 	.word	0x00001680


	//   ....[9]....
        /*007c*/ 	.word	0x00001690


	//----- nvinfo : EIATTR_VRC_CTA_INIT_COUNT
	.align		4
.L_2779:
        /*0080*/ 	.byte	0x02, 0x4a
	.zero		1
	.zero		1


	//----- nvinfo : EIATTR_EXIT_INSTR_OFFSETS
	.align		4
        /*0084*/ 	.byte	0x04, 0x1c
        /*0086*/ 	.short	(.L_2781 - .L_2780)


	//   ....[0]....
.L_2780:
        /*0088*/ 	.word	0x00000060


	//   ....[1]....
        /*008c*/ 	.word	0x000016f0


	//   ....[2]....
        /*0090*/ 	.word	0x00001720


	//   ....[3]....
        /*0094*/ 	.word	0x000017c0


	//----- nvinfo : EIATTR_MAX_THREADS
	.align		4
.L_2781:
        /*0098*/ 	.byte	0x04, 0x05
        /*009a*/ 	.short	(.L_2783 - .L_2782)
.L_2782:
        /*009c*/ 	.word	0x00000400
        /*00a0*/ 	.word	0x00000001
        /*00a4*/ 	.word	0x00000001


	//----- nvinfo : EIATTR_CRS_STACK_SIZE
	.align		4
.L_2783:
        /*00a8*/ 	.byte	0x04, 0x1e
        /*00aa*/ 	.short	(.L_2785 - .L_2784)
.L_2784:
        /*00ac*/ 	.word	0x00000000


	//----- nvinfo : EIATTR_CBANK_PARAM_SIZE
	.align		4
.L_2785:
        /*00b0*/ 	.byte	0x03, 0x19
        /*00b2*/ 	.short	0x0128


	//----- nvinfo : EIATTR_PARAM_CBANK
	.align		4
        /*00b4*/ 	.byte	0x04, 0x0a
        /*00b6*/ 	.short	(.L_2787 - .L_2786)
	.align		4
.L_2786:
        /*00b8*/ 	.word	index@(.nv.constant0._ZN10layer_norm22ln_bwd_finalize_kernelINS_22Kernel_traits_finalizeILj2560EfffffjLb0ELj1024ELj4ENS_18Kernel_traits_baseILj2560EfffffjLj1024EEEEELb0ELb0EEEvNS_9BwdParamsE)
        /*00bc*/ 	.short	0x0380
        /*00be*/ 	.short	0x0128


	//----- nvinfo : EIATTR_SW_WAR
	.align		4
.L_2787:
        /*00c0*/ 	.byte	0x04, 0x36
        /*00c2*/ 	.short	(.L_2789 - .L_2788)
.L_2788:
        /*00c4*/ 	.word	0x00000008
.L_2789:


//--------------------- .nv.info._ZN10layer_norm40ln_parallel_residual_bwd_finalize_kernelINS_22Kernel_traits_finalizeILj2560EfffffjLb0ELj1024ELj4ENS_18Kernel_traits_baseILj2560EfffffjLj1024EEEEELb0EEEvNS_9BwdParamsE --------------------------
	.section	.nv.info._ZN10layer_norm40ln_parallel_residual_bwd_finalize_kernelINS_22Kernel_traits_finalizeILj2560EfffffjLb0ELj1024ELj4ENS_18Kernel_traits_baseILj2560EfffffjLj1024EEEEELb0EEEvNS_9BwdParamsE,"",@"SHT_CUDA_INFO"
	.sectionflags	@""
	.align	4


	//----- nvinfo : EIATTR_CUDA_API_VERSION
	.align		4
        /*0000*/ 	.byte	0x04, 0x37
        /*0002*/ 	.short	(.L_2791 - .L_2790)
.L_2790:
        /*0004*/ 	.word	0x00000082


	//----- nvinfo : EIATTR_KPARAM_INFO
	.align		4
.L_2791:
        /*0008*/ 	.byte	0x04, 0x17
        /*000a*/ 	.short	(.L_2793 - .L_2792)
.L_2792:
        /*000c*/ 	.word	0x00000000
        /*0010*/ 	.short	0x0000
        /*0012*/ 	.short	0x0000
        /*0014*/ 	.byte	0x00, 0xf0, 0xa1, 0x04


	//----- nvinfo : EIATTR_SPARSE_MMA_MASK
	.align		4
.L_2793:
        /*0018*/ 	.byte	0x03, 0x50
        /*001a*/ 	.short	0x0000


	//----- nvinfo : EIATTR_MAXREG_COUNT
	.align		4
        /*001c*/ 	.byte	0x03, 0x1b
        /*001e*/ 	.short	0x0040


	//----- nvinfo : EIATTR_NUM_BARRIERS
	.align		4
        /*0020*/ 	.byte	0x02, 0x4c
        /*0022*/ 	.byte	0x01
	.zero		1


	//----- nvinfo : EIATTR_MERCURY_ISA_VERSION
	.align		4
        /*0024*/ 	.byte	0x03, 0x5f
        /*0026*/ 	.short	0x0101


	//----- nvinfo : EIATTR_COOP_GROUP_MASK_REGIDS
	.align		4
        /*0028*/ 	.byte	0x04, 0x29
        /*002a*/ 	.short	(.L_2795 - .L_2794)


	//   ....[0]....
.L_2794:
        /*002c*/ 	.word	0xffffffff


	//   ....[1]....
        /*0030*/ 	.word	0xffffffff


	//   ....[2]....
        /*0034*/ 	.word	0xffffffff


	//   ....[3]....
        /*0038*/ 	.word	0xffffffff


	//   ....[4]....
        /*003c*/ 	.word	0xffffffff


	//   ....[5]....
        /*0040*/ 	.word	0xffffffff


	//   ....[6]....
        /*0044*/ 	.word	0xffffffff


	//   ....[7]....
        /*0048*/ 	.word	0xffffffff


	//   ....[8]....
        /*004c*/ 	.word	0xffffffff


	//   ....[9]....
        /*0050*/ 	.word	0xffffffff


	//   ....[10]....
        /*0054*/ 	.word	0xffffffff


	//   ....[11]....
        /*0058*/ 	.word	0xffffffff


	//   ....[12]....
        /*005c*/ 	.word	0xffffffff


	//   ....[13]....
        /*0060*/ 	.word	0xffffffff


	//   ....[14]....
        /*0064*/ 	.word	0xffffffff


	//   ....[15]....
        /*0068*/ 	.word	0xffffffff


	//   ....[16]....
        /*006c*/ 	.word	0xffffffff


	//   ....[17]....
        /*0070*/ 	.word	0xffffffff


	//   ....[18]....
        /*0074*/ 	.word	0xffffffff


	//   ....[19]....
        /*0078*/ 	.word	0xffffffff


	//----- nvinfo : EIATTR_COOP_GROUP_INSTR_OFFSETS
	.align		4
.L_2795:
        /*007c*/ 	.byte	0x04, 0x28
        /*007e*/ 	.short	(.L_2797 - .L_2796)


	//   ....[0]....
.L_2796:
        /*0080*/ 	.word	0x000013a0


	//   ....[1]....
        /*0084*/ 	.word	0x000013b0


	//   ....[2]....
        /*0088*/ 	.word	0x000013c0


	//   ....[3]....
        /*008c*/ 	.word	0x000013d0


	//   ....[4]....
        /*0090*/ 	.word	0x00001410


	//   ....[5]....
        /*0094*/ 	.word	0x00001430


	//   ....[6]....
        /*0098*/ 	.word	0x00001440


	//   ....[7]....
        /*009c*/ 	.word	0x00001450


	//   ....[8]....
        /*00a0*/ 	.word	0x00001480


	//   ....[9]....
        /*00a4*/ 	.word	0x000014b0


	//   ....[10]....
        /*00a8*/ 	.word	0x000014e0


	//   ....[11]....
        /*00ac*/ 	.word	0x000014f0


	//   ....[12]....
        /*00b0*/ 	.word	0x00001520


	//   ....[13]....
        /*00b4*/ 	.word	0x00001540


	//   ....[14]....
        /*00b8*/ 	.word	0x00001560


	//   ....[15]....
        /*00bc*/ 	.word	0x00001570


	//   ....[16]....
        /*00c0*/ 	.word	0x000015b0


	//   ....[17]....
        /*00c4*/ 	.word	0x000015e0


	//   ....[18]....
        /*00c8*/ 	.word	0x00001600


	//   ....[19]....
        /*00cc*/ 	.word	0x00001610


	//----- nvinfo : EIATTR_VRC_CTA_INIT_COUNT
	.align		4
.L_2797:
        /*00d0*/ 	.byte	0x02, 0x4a
	.zero		1
	.zero		1


	//----- nvinfo : EIATTR_EXIT_INSTR_OFFSETS
	.align		4
        /*00d4*/ 	.byte	0x04, 0x1c
        /*00d6*/ 	.short	(.L_2799 - .L_2798)


	//   ....[0]....
.L_2798:
        /*00d8*/ 	.word	0x00000060


	//   ....[1]....
        /*00dc*/ 	.word	0x000016c0


	//   ....[2]....
        /*00e0*/ 	.word	0x000016f0


	//   ....[3]....
        /*00e4*/ 	.word	0x00001810


	//----- nvinfo : EIATTR_MAX_THREADS
	.align		4
.L_2799:
        /*00e8*/ 	.byte	0x04, 0x05
        /*00ea*/ 	.short	(.L_2801 - .L_2800)
.L_2800:
        /*00ec*/ 	.word	0x00000400
        /*00f0*/ 	.word	0x00000001
        /*00f4*/ 	.word	0x00000001


	//----- nvinfo : EIATTR_CRS_STACK_SIZE
	.align		4
.L_2801:
        /*00f8*/ 	.byte	0x04, 0x1e
        /*00fa*/ 	.short	(.L_2803 - .L_2802)
.L_2802:
        /*00fc*/ 	.word	0x00000000


	//----- nvinfo : EIATTR_CBANK_PARAM_SIZE
	.align		4
.L_2803:
        /*0100*/ 	.byte	0x03, 0x19
        /*0102*/ 	.short	0x0128


	//----- nvinfo : EIATTR_PARAM_CBANK
	.align		4
        /*0104*/ 	.byte	0x04, 0x0a
        /*0106*/ 	.short	(.L_2805 - .L_2804)
	.align		4
.L_2804:
        /*0108*/ 	.word	index@(.nv.constant0._ZN10layer_norm40ln_parallel_residual_bwd_finalize_kernelINS_22Kernel_traits_finalizeILj2560EfffffjLb0ELj1024ELj4ENS_18Kernel_traits_baseILj2560EfffffjLj1024EEEEELb0EEEvNS_9BwdParamsE)
        /*010c*/ 	.short	0x0380
        /*010e*/ 	.short	0x0128


	//----- nvinfo : EIATTR_SW_WAR
	.align		4
.L_2805:
        /*0110*/ 	.byte	0x04, 0x36
        /*0112*/ 	.short	(.L_2807 - .L_2806)
.L_2806:
        /*0114*/ 	.word	0x00000008
.L_2807:


//--------------------- .nv.info._ZN10layer_norm31ln_parallel_residual_bwd_kernelINS_13Kernel_traitsIfffffjLj2560ELj1ELj1ELj4ELj16ENS_18Kernel_traits_baseILj2560EfffffjLj128EEEEELb1ELb1ELb0EEEvNS_9BwdParamsE --------------------------
	.section	.nv.info._ZN10layer_norm31ln_parallel_residual_bwd_kernelINS_13Kernel_traitsIfffffjLj2560ELj1ELj1ELj4ELj16ENS_18Kernel_traits_baseILj2560EfffffjLj128EEEEELb1ELb1ELb0EEEvNS_9BwdParamsE,"",@"SHT_CUDA_INFO"
	.sectionflags	@""
	.align	4


	//----- nvinfo : EIATTR_CUDA_API_VERSION
	.align		4
        /*0000*/ 	.byte	0x04, 0x37
        /*0002*/ 	.short	(.L_2809 - .L_2808)
.L_2808:
        /*0004*/ 	.word	0x00000082


	//----- nvinfo : EIATTR_KPARAM_INFO
	.align		4
.L_2809:
        /*0008*/ 	.byte	0x04, 0x17
        /*000a*/ 	.short	(.L_2811 - .L_2810)
.L_2810:
        /*000c*/ 	.word	0x00000000
        /*0010*/ 	.short	0x0000
        /*0012*/ 	.short	0x0000
        /*0014*/ 	.byte	0x00, 0xf0, 0xa1, 0x04


	//----- nvinfo : EIATTR_SPARSE_MMA_MASK
	.align		4
.L_2811:
        /*0018*/ 	.byte	0x03, 0x50
        /*001a*/ 	.short	0x0000


	//----- nvinfo : EIATTR_MAXREG_COUNT
	.align		4
        /*001c*/ 	.byte	0x03, 0x1b
        /*001e*/ 	.short	0x00ff


	//----- nvinfo : EIATTR_NUM_BARRIERS
	.align		4
        /*0020*/ 	.byte	0x02, 0x4c
        /*0022*/ 	.byte	0x01
	.zero		1


	//----- nvinfo : EIATTR_MERCURY_ISA_VERSION
	.align		4
        /*0024*/ 	.byte	0x03, 0x5f
        /*0026*/ 	.short	0x0101


	//----- nvinfo : EIATTR_COOP_GROUP_MASK_REGIDS
	.align		4
        /*0028*/ 	.byte	0x04, 0x29
        /*002a*/ 	.short	(.L_2813 - .L_2812)


	//   ....[0]....
.L_2812:
        /*002c*/ 	.word	0xffffffff


	//   ....[1]....
        /*0030*/ 	.word	0xffffffff


	//   ....[2]....
        /*0034*/ 	.word	0xffffffff


	//   ....[3]....
        /*0038*/ 	.word	0xffffffff


	//   ....[4]....
        /*003c*/ 	.word	0xffffffff


	//   ....[5]....
        /*0040*/ 	.word	0xffffffff


	//   ....[6]....
        /*0044*/ 	.word	0xffffffff


	//   ....[7]....
        /*0048*/ 	.word	0xffffffff


	//   ....[8]....
        /*004c*/ 	.word	0xffffffff


	//   ....[9]....
        /*0050*/ 	.word	0xffffffff


	//----- nvinfo : EIATTR_COOP_GROUP_INSTR_OFFSETS
	.align		4
.L_2813:
        /*0054*/ 	.byte	0x04, 0x28
        /*0056*/ 	.short	(.L_2815 - .L_2814)


	//   ....[0]....
.L_2814:
        /*0058*/ 	.word	0x000016f0


	//   ....[1]....
        /*005c*/ 	.word	0x00001710


	//   ....[2]....
        /*0060*/ 	.word	0x00001750


	//   ....[3]....
        /*0064*/ 	.word	0x00001760


	//   ....[4]....
        /*0068*/ 	.word	0x000017a0


	//   ....[5]....
        /*006c*/ 	.word	0x000017b0


	//   ....[6]....
        /*0070*/ 	.word	0x000017e0


	//   ....[7]....
        /*0074*/ 	.word	0x000017f0


	//   ....[8]....
        /*0078*/ 	.word	0x00001820


	//   ....[9]....
        /*007c*/ 	.word	0x00001830


	//----- nvinfo : EIATTR_VRC_CTA_INIT_COUNT
	.align		4
.L_2815:
        /*0080*/ 	.byte	0x02, 0x4a
	.zero		1
	.zero		1


	//----- nvinfo : EIATTR_EXIT_INSTR_OFFSETS
	.align		4
        /*0084*/ 	.byte	0x04, 0x1c
        /*0086*/ 	.short	(.L_2817 - .L_2816)


	//   ....[0]....
.L_2816:
        /*0088*/ 	.word	0x00007080


	//   ....[1]....
        /*008c*/ 	.word	0x00007100


	//----- nvinfo : EIATTR_MAX_THREADS
	.align		4
.L_2817:
        /*0090*/ 	.byte	0x04, 0x05
        /*0092*/ 	.short	(.L_2819 - .L_2818)
.L_2818:
        /*0094*/ 	.word	0x00000080
        /*0098*/ 	.word	0x00000001
        /*009c*/ 	.word	0x00000001


	//----- nvinfo : EIATTR_CRS_STACK_SIZE
	.align		4
.L_2819:
        /*00a0*/ 	.byte	0x04, 0x1e
        /*00a2*/ 	.short	(.L_2821 - .L_2820)
.L_2820:
        /*00a4*/ 	.word	0x00000000


	//----- nvinfo : EIATTR_CBANK_PARAM_SIZE
	.align		4
.L_2821:
        /*00a8*/ 	.byte	0x03, 0x19
        /*00aa*/ 	.short	0x0128


	//----- nvinfo : EIATTR_PARAM_CBANK
	.align		4
        /*00ac*/ 	.byte	0x04, 0x0a
        /*00ae*/ 	.short	(.L_2823 - .L_2822)
	.align		4
.L_2822:
        /*00b0*/ 	.word	index@(.nv.constant0._ZN10layer_norm31ln_parallel_residual_bwd_kernelINS_13Kernel_traitsIfffffjLj2560ELj1ELj1ELj4ELj16ENS_18Kernel_traits_baseILj2560EfffffjLj128EEEEELb1ELb1ELb0EEEvNS_9BwdParamsE)
        /*00b4*/ 	.short	0x0380
        /*00b6*/ 	.short	0x0128


	//----- nvinfo : EIATTR_SW_WAR
	.align		4
.L_2823:
        /*00b8*/ 	.byte	0x04, 0x36
        /*00ba*/ 	.short	(.L_2825 - .L_2824)
.L_2824:
        /*00bc*/ 	.word	0x00000008
.L_2825:


//--------------------- .nv.info._ZN10layer_norm22ln_bwd_finalize_kernelINS_22Kernel_traits_finalizeILj2560EfffffjLb0ELj1024ELj4ENS_18Kernel_traits_baseILj2560EfffffjLj1024EEEEELb0ELb1EEEvNS_9BwdParamsE --------------------------
	.section	.nv.info._ZN10layer_norm22ln_bwd_finalize_kernelINS_22Kernel_traits_finalizeILj2560EfffffjLb0ELj1024ELj4ENS_18Kernel_traits_baseILj2560EfffffjLj1024EEEEELb0ELb1EEEvNS_9BwdParamsE,"",@"SHT_CUDA_INFO"
	.sectionflags	@""
	.align	4


	//----- nvinfo : EIATTR_CUDA_API_VERSION
	.align		4
        /*0000*/ 	.byte	0x04, 0x37
        /*0002*/ 	.short	(.L_2827 - .L_2826)
.L_2826:
        /*0004*/ 	.word	0x00000082


	//----- nvinfo : EIATTR_KPARAM_INFO
	.align		4
.L_2827:
        /*0008*/ 	.byte	0x04, 0x17
        /*000a*/ 	.short	(.L_2829 - .L_2828)
.L_2828:
        /*000c*/ 	.word	0x00000000
        /*0010*/ 	.short	0x0000
        /*0012*/ 	.short	0x0000
        /*0014*/ 	.byte	0x00, 0xf0, 0xa1, 0x04


	//----- nvinfo : EIATTR_SPARSE_MMA_MASK
	.align		4
.L_2829:
        /*0018*/ 	.byte	0x03, 0x50
        /*001a*/ 	.short	0x0000


	//----- nvinfo : EIATTR_MAXREG_COUNT
	.align		4
        /*001c*/ 	.byte	0x03, 0x1b
        /*001e*/ 	.short	0x0040


	//----- nvinfo : EIATTR_NUM_BARRIERS
	.align		4
        /*0020*/ 	.byte	0x02, 0x4c
        /*0022*/ 	.byte	0x01
	.zero		1


	//----- nvinfo : EIATTR_MERCURY_ISA_VERSION
	.align		4
        /*0024*/ 	.byte	0x03, 0x5f
        /*0026*/ 	.short	0x0101


	//----- nvinfo : EIATTR_COOP_GROUP_MASK_REGIDS
	.align		4
        /*0028*/ 	.byte	0x04, 0x29
        /*002a*/ 	.short	(.L_2831 - .L_2830)


	//   ....[0]....
.L_2830:
        /*002c*/ 	.word	0xffffffff


	//   ....[1]....
        /*0030*/ 	.word	0xffffffff


	//   ....[2]....
        /*0034*/ 	.word	0xffffffff


	//   ....[3]....
        /*0038*/ 	.word	0xffffffff


	//   ....[4]....
        /*003c*/ 	.word	0xffffffff


	//   ....[5]....
        /*0040*/ 	.word	0xffffffff


	//   ....[6]....
        /*0044*/ 	.word	0xffffffff


	//   ....[7]....
        /*0048*/ 	.word	0xffffffff


	//   ....[8]....
        /*004c*/ 	.word	0xffffffff


	//   ....[9]....
        /*0050*/ 	.word	0xffffffff


	//----- nvinfo : EIATTR_COOP_GROUP_INSTR_OFFSETS
	.align		4
.L_2831:
        /*0054*/ 	.byte	0x04, 0x28
        /*0056*/ 	.short	(.L_2833 - .L_2832)


	//   ....[0]....
.L_2832:
        /*0058*/ 	.word	0x00001560


	//   ....[1]....
        /*005c*/ 	.word	0x00001570


	//   ....[2]....
        /*0060*/ 	.word	0x000015a0


	//   ....[3]....
        /*0064*/ 	.word	0x000015b0


	//   ....[4]....
        /*0068*/ 	.word	0x000015e0


	//   ....[5]....
        /*006c*/ 	.word	0x000015f0


	//   ....[6]....
        /*0070*/ 	.word	0x00001620


	//   ....[7]....
        /*0074*/ 	.word	0x00001640


	//   ....[8]....
        /*0078*/ 	.word	0x00001670


	//   ....[9]....
        /*007c*/ 	.word	0x00001680


	//----- nvinfo : EIATTR_VRC_CTA_INIT_COUNT
	.align		4
.L_2833:
        /*0080*/ 	.byte	0x02, 0x4a
	.zero		1
	.zero		1


	//----- nvinfo : EIATTR_EXIT_INSTR_OFFSETS
	.align		4
        /*0084*/ 	.byte	0x04, 0x1c
        /*0086*/ 	.short	(.L_2835 - .L_2834)


	//   ....[0]....
.L_2834:
        /*0088*/ 	.word	0x00000060


	//   ....[1]....
        /*008c*/ 	.word	0x000016e0


	//   ....[2]....
        /*0090*/ 	.word	0x000017b0


	//----- nvinfo : EIATTR_MAX_THREADS
	.align		4
.L_2835:
        /*0094*/ 	.byte	0x04, 0x05
        /*0096*/ 	.short	(.L_2837 - .L_2836)
.L_2836:
        /*0098*/ 	.word	0x00000400
        /*009c*/ 	.word	0x00000001
        /*00a0*/ 	.word	0x00000001


	//----- nvinfo : EIATTR_CRS_STACK_SIZE
	.align		4
.L_2837:
        /*00a4*/ 	.byte	0x04, 0x1e
        /*00a6*/ 	.short	(.L_2839 - .L_2838)
.L_2838:
        /*00a8*/ 	.word	0x00000000


	//----- nvinfo : EIATTR_CBANK_PARAM_SIZE
	.align		4
.L_2839:
        /*00ac*/ 	.byte	0x03, 0x19
        /*00ae*/ 	.short	0x0128


	//----- nvinfo : EIATTR_PARAM_CBANK
	.align		4
        /*00b0*/ 	.byte	0x04, 0x0a
        /*00b2*/ 	.short	(.L_2841 - .L_2840)
	.align		4
.L_2840:
        /*00b4*/ 	.word	index@(.nv.constant0._ZN10layer_norm22ln_bwd_finalize_kernelINS_22Kernel_traits_finalizeILj2560EfffffjLb0ELj1024ELj4ENS_18Kernel_traits_baseILj2560EfffffjLj1024EEEEELb0ELb1EEEvNS_9BwdParamsE)
        /*00b8*/ 	.short	0x0380
        /*00ba*/ 	.short	0x0128


	//----- nvinfo : EIATTR_SW_WAR
	.align		4
.L_2841:
        /*00bc*/ 	.byte	0x04, 0x36
        /*00be*/ 	.short	(.L_2843 - .L_2842)
.L_2842:
        /*00c0*/ 	.word	0x00000008
.L_2843:


//--------------------- .nv.info._ZN10layer_norm40ln_parallel_residual_bwd_finalize_kernelINS_22Kernel_traits_finalizeILj2560EfffffjLb0ELj1024ELj4ENS_18Kernel_traits_baseILj2560EfffffjLj1024EEEEELb1EEEvNS_9BwdParamsE --------------------------
	.section	.nv.info._ZN10layer_norm40ln_parallel_residual_bwd_finalize_kernelINS_22Kernel_traits_finalizeILj2560EfffffjLb0ELj1024ELj4ENS_18Kernel_traits_baseILj2560EfffffjLj1024EEEEELb1EEEvNS_9BwdParamsE,"",@"SHT_CUDA_INFO"
	.sectionflags	@""
	.align	4


	//----- nvinfo : EIATTR_CUDA_API_VERSION
	.align		4
        /*0000*/ 	.byte	0x04, 0x37
        /*0002*/ 	.short	(.L_2845 - .L_2844)
.L_2844:
        /*0004*/ 	.word	0x00000082


	//----- nvinfo : EIATTR_KPARAM_INFO
	.align		4
.L_2845:
        /*0008*/ 	.byte	0x04, 0x17
        /*000a*/ 	.short	(.L_2847 - .L_2846)
.L_2846:
        /*000c*/ 	.word	0x00000000
        /*0010*/ 	.short	0x0000
        /*0012*/ 	.short	0x0000
        /*0014*/ 	.byte	0x00, 0xf0, 0xa1, 0x04


	//----- nvinfo : EIATTR_SPARSE_MMA_MASK
	.align		4
.L_2847:
        /*0018*/ 	.byte	0x03, 0x50
        /*001a*/ 	.short	0x0000


	//----- nvinfo : EIATTR_MAXREG_COUNT
	.align		4
        /*001c*/ 	.byte	0x03, 0x1b
        /*001e*/ 	.short	0x0040


	//----- nvinfo : EIATTR_NUM_BARRIERS
	.align		4
        /*0020*/ 	.byte	0x02, 0x4c
        /*0022*/ 	.byte	0x01
	.zero		1


	//----- nvinfo : EIATTR_MERCURY_ISA_VERSION
	.align		4
        /*0024*/ 	.byte	0x03, 0x5f
        /*0026*/ 	.short	0x0101


	//----- nvinfo : EIATTR_COOP_GROUP_MASK_REGIDS
	.align		4
        /*0028*/ 	.byte	0x04, 0x29
        /*002a*/ 	.short	(.L_2849 - .L_2848)


	//   ....[0]....
.L_2848:
        /*002c*/ 	.word	0xffffffff


	//   ....[1]....
        /*0030*/ 	.word	0xffffffff


	//   ....[2]....
        /*0034*/ 	.word	0xffffffff


	//   ....[3]....
        /*0038*/ 	.word	0xffffffff


	//   ....[4]....
        /*003c*/ 	.word	0xffffffff


	//   ....[5]....
        /*0040*/ 	.word	0xffffffff


	//   ....[6]....
        /*0044*/ 	.word	0xffffffff


	//   ....[7]....
        /*0048*/ 	.word	0xffffffff


	//   ....[8]....
        /*004c*/ 	.word	0xffffffff


	//   ....[9]....
        /*0050*/ 	.word	0xffffffff


	//   ....[10]....
        /*0054*/ 	.word	0xffffffff


	//   ....[11]....
        /*0058*/ 	.word	0xffffffff


	//   ....[12]....
        /*005c*/ 	.word	0xffffffff


	//   ....[13]....
        /*0060*/ 	.word	0xffffffff


	//   ....[14]....
        /*0064*/ 	.word	0xffffffff


	//   ....[15]....
        /*0068*/ 	.word	0xffffffff


	//   ....[16]....
        /*006c*/ 	.word	0xffffffff


	//   ....[17]....
        /*0070*/ 	.word	0xffffffff


	//   ....[18]....
        /*0074*/ 	.word	0xffffffff


	//   ....[19]....
        /*0078*/ 	.word	0xffffffff


	//----- nvinfo : EIATTR_COOP_GROUP_INSTR_OFFSETS
	.align		4
.L_2849:
        /*007c*/ 	.byte	0x04, 0x28
        /*007e*/ 	.short	(.L_2851 - .L_2850)


	//   ....[0]....
.L_2850:
        /*0080*/ 	.word	0x000013e0


	//   ....[1]....
        /*0084*/ 	.word	0x000013f0


	//   ....[2]....
        /*0088*/ 	.word	0x00001400


	//   ....[3]....
        /*008c*/ 	.word	0x00001410


	//   ....[4]....
        /*0090*/ 	.word	0x00001450


	//   ....[5]....
        /*0094*/ 	.word	0x00001470


	//   ....[6]....
        /*0098*/ 	.word	0x00001480


	//   ....[7]....
        /*009c*/ 	.word	0x00001490


	//   ....[8]....
        /*00a0*/ 	.word	0x000014d0


	//   ....[9]....
        /*00a4*/ 	.word	0x000014f0


	//   ....[10]....
        /*00a8*/ 	.word	0x00001500


	//   ....[11]....
        /*00ac*/ 	.word	0x00001510


	//   ....[12]....
        /*00b0*/ 	.word	0x00001540


	//   ....[13]....
        /*00b4*/ 	.word	0x00001560


	//   ....[14]....
        /*00b8*/ 	.word	0x00001580


	//   ....[15]....
        /*00bc*/ 	.word	0x00001590


	//   ....[16]....
        /*00c0*/ 	.word	0x000015c0


	//   ....[17]....
        /*00c4*/ 	.word	0x000015e0


	//   ....[18]....
        /*00c8*/ 	.word	0x00001600


	//   ....[19]....
        /*00cc*/ 	.word	0x00001610


	//----- nvinfo : EIATTR_VRC_CTA_INIT_COUNT
	.align		4
.L_2851:
        /*00d0*/ 	.byte	0x02, 0x4a
	.zero		1
	.zero		1


	//----- nvinfo : EIATTR_EXIT_INSTR_OFFSETS
	.align		4
        /*00d4*/ 	.byte	0x04, 0x1c
        /*00d6*/ 	.short	(.L_2853 - .L_2852)


	//   ....[0]....
.L_2852:
        /*00d8*/ 	.word	0x00000060


	//   ....[1]....
        /*00dc*/ 	.word	0x000016b0


	//   ....[2]....
        /*00e0*/ 	.word	0x00001800


	//----- nvinfo : EIATTR_MAX_THREADS
	.align		4
.L_2853:
        /*00e4*/ 	.byte	0x04, 0x05
        /*00e6*/ 	.short	(.L_2855 - .L_2854)
.L_2854:
        /*00e8*/ 	.word	0x00000400
        /*00ec*/ 	.word	0x00000001
        /*00f0*/ 	.word	0x00000001


	//----- nvinfo : EIATTR_CRS_STACK_SIZE
	.align		4
.L_2855:
        /*00f4*/ 	.byte	0x04, 0x1e
        /*00f6*/ 	.short	(.L_2857 - .L_2856)
.L_2856:
        /*00f8*/ 	.word	0x00000000


	//----- nvinfo : EIATTR_CBANK_PARAM_SIZE
	.align		4
.L_2857:
        /*00fc*/ 	.byte	0x03, 0x19
        /*00fe*/ 	.short	0x0128


	//----- nvinfo : EIATTR_PARAM_CBANK
	.align		4
        /*0100*/ 	.byte	0x04, 0x0a
        /*0102*/ 	.short	(.L_2859 - .L_2858)
	.align		4
.L_2858:
        /*0104*/ 	.word	index@(.nv.constant0._ZN10layer_norm40ln_parallel_residual_bwd_finalize_kernelINS_22Kernel_traits_finalizeILj2560EfffffjLb0ELj1024ELj4ENS_18Kernel_traits_baseILj2560EfffffjLj1024EEEEELb1EEEvNS_9BwdParamsE)
        /*0108*/ 	.short	0x0380
        /*010a*/ 	.short	0x0128


	//----- nvinfo : EIATTR_SW_WAR
	.align		4
.L_2859:
        /*010c*/ 	.byte	0x04, 0x36
        /*010e*/ 	.short	(.L_2861 - .L_2860)
.L_2860:
        /*0110*/ 	.word	0x00000008
.L_2861:


//--------------------- .nv.info._ZN10layer_norm31ln_parallel_residual_bwd_kernelINS_13Kernel_traitsIfffffjLj2560ELj1ELj1ELj4ELj16ENS_18Kernel_traits_baseILj2560EfffffjLj128EEEEELb1ELb1ELb1EEEvNS_9BwdParamsE --------------------------
	.section	.nv.info._ZN10layer_norm31ln_parallel_residual_bwd_kernelINS_13Kernel_traitsIfffffjLj2560ELj1ELj1ELj4ELj16ENS_18Kernel_traits_baseILj2560EfffffjLj128EEEEELb1ELb1ELb1EEEvNS_9BwdParamsE,"",@"SHT_CUDA_INFO"
	.sectionflags	@""
	.align	4


	//----- nvinfo : EIATTR_CUDA_API_VERSION
	.align		4
        /*0000*/ 	.byte	0x04, 0x37
        /*0002*/ 	.short	(.L_2863 - .L_2862)
.L_2862:
        /*0004*/ 	.word	0x00000082


	//----- nvinfo : EIATTR_KPARAM_INFO
	.align		4
.L_2863:
        /*0008*/ 	.byte	0x04, 0x17
        /*000a*/ 	.short	(.L_2865 - .L_2864)
.L_2864:
        /*000c*/ 	.word	0x00000000
        /*0010*/ 	.short	0x0000
        /*0012*/ 	.short	0x0000
        /*0014*/ 	.byte	0x00, 0xf0, 0xa1, 0x04


	//----- nvinfo : EIATTR_SPARSE_MMA_MASK
	.align		4
.L_2865:
        /*0018*/ 	.byte	0x03, 0x50
        /*001a*/ 	.short	0x0000


	//----- nvinfo : EIATTR_MAXREG_COUNT
	.align		4
        /*001c*/ 	.byte	0x03, 0x1b
        /*001e*/ 	.short	0x00ff


	//----- nvinfo : EIATTR_NUM_BARRIERS
	.align		4
        /*0020*/ 	.byte	0x02, 0x4c
        /*0022*/ 	.byte	0x01
	.zero		1


	//----- nvinfo : EIATTR_MERCURY_ISA_VERSION
	.align		4
        /*0024*/ 	.byte	0x03, 0x5f
        /*0026*/ 	.short	0x0101


	//----- nvinfo : EIATTR_COOP_GROUP_MASK_REGIDS
	.align		4
        /*0028*/ 	.byte	0x04, 0x29
        /*002a*/ 	.short	(.L_2867 - .L_2866)


	//   ....[0]....
.L_2866:
        /*002c*/ 	.word	0xffffffff


	//   ....[1]....
        /*0030*/ 	.word	0xffffffff


	//   ....[2]....
        /*0034*/ 	.word	0xffffffff


	//   ....[3]....
        /*0038*/ 	.word	0xffffffff


	//   ....[4]....
        /*003c*/ 	.word	0xffffffff


	//   ....[5]....
        /*0040*/ 	.word	0xffffffff


	//   ....[6]....
        /*0044*/ 	.word	0xffffffff


	//   ....[7]....
        /*0048*/ 	.word	0xffffffff


	//   ....[8]....
        /*004c*/ 	.word	0xffffffff


	//   ....[9]....
        /*0050*/ 	.word	0xffffffff


	//----- nvinfo : EIATTR_COOP_GROUP_INSTR_OFFSETS
	.align		4
.L_2867:
        /*0054*/ 	.byte	0x04, 0x28
        /*0056*/ 	.short	(.L_2869 - .L_2868)


	//   ....[0]....
.L_2868:
        /*0058*/ 	.word	0x000010b0


	//   ....[1]....
        /*005c*/ 	.word	0x00001160


	//   ....[2]....
        /*0060*/ 	.word	0x00001170


	//   ....[3]....
        /*0064*/ 	.word	0x00001190


	//   ....[4]....
        /*0068*/ 	.word	0x000011b0


	//   ....[5]....
        /*006c*/ 	.word	0x000011d0


	//   ....[6]....
        /*0070*/ 	.word	0x00001200


	//   ....[7]....
        /*0074*/ 	.word	0x00001220


	//   ....[8]....
        /*0078*/ 	.word	0x00001250


	//   ....[9]....
        /*007c*/ 	.word	0x00001260


	//----- nvinfo : EIATTR_VRC_CTA_INIT_COUNT
	.align		4
.L_2869:
        /*0080*/ 	.byte	0x02, 0x4a
	.zero		1
	.zero		1


	//----- nvinfo : EIATTR_EXIT_INSTR_OFFSETS
	.align		4
        /*0084*/ 	.byte	0x04, 0x1c
        /*0086*/ 	.short	(.L_2871 - .L_2870)


	//   ....[0]....
.L_2870:
        /*0088*/ 	.word	0x00006830


	//----- nvinfo : EIATTR_MAX_THREADS
	.align		4
.L_2871:
        /*008c*/ 	.byte	0x04, 0x05
        /*008e*/ 	.short	(.L_2873 - .L_2872)
.L_2872:
        /*0090*/ 	.word	0x00000080
        /*0094*/ 	.word	0x00000001
        /*0098*/ 	.word	0x00000001


	//----- nvinfo : EIATTR_CRS_STACK_SIZE
	.align		4
.L_2873:
        /*009c*/ 	.byte	0x04, 0x1e
        /*009e*/ 	.short	(.L_2875 - .L_2874)
.L_2874:
        /*00a0*/ 	.word	0x00000000


	//----- nvinfo : EIATTR_CBANK_PARAM_SIZE
	.align		4
.L_2875:
        /*00a4*/ 	.byte	0x03, 0x19
        /*00a6*/ 	.short	0x0128


	//----- nvinfo : EIATTR_PARAM_CBANK
	.align		4
        /*00a8*/ 	.byte	0x04, 0x0a
        /*00aa*/ 	.short	(.L_2877 - .L_2876)
	.align		4
.L_2876:
        /*00ac*/ 	.word	index@(.nv.constant0._ZN10layer_norm31ln_parallel_residual_bwd_kernelINS_13Kernel_traitsIfffffjLj2560ELj1ELj1ELj4ELj16ENS_18Kernel_traits_baseILj2560EfffffjLj128EEEEELb1ELb1ELb1EEEvNS_9BwdParamsE)
        /*00b0*/ 	.short	0x0380
        /*00b2*/ 	.short	0x0128


	//----- nvinfo : EIATTR_SW_WAR
	.align		4
.L_2877:
        /*00b4*/ 	.byte	0x04, 0x36
        /*00b6*/ 	.short	(.L_2879 - .L_2878)
.L_2878:
        /*00b8*/ 	.word	0x00000008
.L_2879:


//--------------------- .nv.callgraph             --------------------------
	.section	.nv.callgraph,"",@"SHT_CUDA_CALLGRAPH"
	.align	4
	.sectionentsize	8
	.align		4
        /*0000*/ 	.word	0x00000000
	.align		4
        /*0004*/ 	.word	0xffffffff
	.align		4
        /*0008*/ 	.word	0x00000000
	.align		4
        /*000c*/ 	.word	0xfffffffe
	.align		4
        /*0010*/ 	.word	0x00000000
	.align		4
        /*0014*/ 	.word	0xfffffffd
	.align		4
        /*0018*/ 	.word	0x00000000
	.align		4
        /*001c*/ 	.word	0xfffffffc


//--------------------- .text._ZN10layer_norm31ln_parallel_residual_bwd_kernelINS_13Kernel_traitsI13__nv_bfloat16S2_S2_S2_fjLj2560ELj1ELj1ELj4ELj8ENS_18Kernel_traits_baseILj2560ES2_S2_S2_S2_fjLj128EEEEELb0ELb0ELb0EEEvNS_9BwdParamsE --------------------------
	.section	.text._ZN10layer_norm31ln_parallel_residual_bwd_kernelINS_13Kernel_traitsI13__nv_bfloat16S2_S2_S2_fjLj2560ELj1ELj1ELj4ELj8ENS_18Kernel_traits_baseILj2560ES2_S2_S2_S2_fjLj128EEEEELb0ELb0ELb0EEEvNS_9BwdParamsE,"ax",@progbits
	.align	128
        .global         _ZN10layer_norm31ln_parallel_residual_bwd_kernelINS_13Kernel_traitsI13__nv_bfloat16S2_S2_S2_fjLj2560ELj1ELj1ELj4ELj8ENS_18Kernel_traits_baseILj2560ES2_S2_S2_S2_fjLj128EEEEELb0ELb0ELb0EEEvNS_9BwdParamsE
        .type           _ZN10layer_norm31ln_parallel_residual_bwd_kernelINS_13Kernel_traitsI13__nv_bfloat16S2_S2_S2_fjLj2560ELj1ELj1ELj4ELj8ENS_18Kernel_traits_baseILj2560ES2_S2_S2_S2_fjLj128EEEEELb0ELb0ELb0EEEvNS_9BwdParamsE,@function
        .size           _ZN10layer_norm31ln_parallel_residual_bwd_kernelINS_13Kernel_traitsI13__nv_bfloat16S2_S2_S2_fjLj2560ELj1ELj1ELj4ELj8ENS_18Kernel_traits_baseILj2560ES2_S2_S2_S2_fjLj128EEEEELb0ELb0ELb0EEEvNS_9BwdParamsE,(.L_x_5372 - _ZN10layer_norm31ln_parallel_residual_bwd_kernelINS_13Kernel_traitsI13__nv_bfloat16S2_S2_S2_fjLj2560ELj1ELj1ELj4ELj8ENS_18Kernel_traits_baseILj2560ES2_S2_S2_S2_fjLj128EEEEELb0ELb0ELb0EEEvNS_9BwdParamsE)
        .other          _ZN10layer_norm31ln_parallel_residual_bwd_kernelINS_13Kernel_traitsI13__nv_bfloat16S2_S2_S2_fjLj2560ELj1ELj1ELj4ELj8ENS_18Kernel_traits_baseILj2560ES2_S2_S2_S2_fjLj128EEEEELb0ELb0ELb0EEEvNS_9BwdParamsE,@"STO_CUDA_ENTRY STV_DEFAULT"
_ZN10layer_norm31ln_parallel_residual_bwd_kernelINS_13Kernel_traitsI13__nv_bfloat16S2_S2_S2_fjLj2560ELj1ELj1ELj4ELj8ENS_18Kernel_traits_baseILj2560ES2_S2_S2_S2_fjLj128EEEEELb0ELb0ELb0EEEvNS_9BwdParamsE:
.text._ZN10layer_norm31ln_parallel_residual_bwd_kernelINS_13Kernel_traitsI13__nv_bfloat16S2_S2_S2_fjLj2560ELj1ELj1ELj4ELj8ENS_18Kernel_traits_baseILj2560ES2_S2_S2_S2_fjLj128EEEEELb0ELb0ELb0EEEvNS_9BwdParamsE:
[----:B------:R-:W-:Y:S01]  /*0000*/  LDC R1, c[0x0][0x37c] ;  /* 0x0000df00ff017b82 */ /* 0x000fe20000000800 */
[----:B------:R-:W0:Y:S01]  /*0010*/  S2R R194, SR_TID.X ;  /* 0x0000000000c27919 */ /* 0x000e220000002100 */
[----:B------:R-:W1:Y:S06]  /*0020*/  LDCU UR4, c[0x0][0x388] ;  /* 0x00007100ff0477ac */ /* 0x000e6c0008000800 */
[----:B------:R-:W2:Y:S01]  /*0030*/  LDC.64 R2, c[0x0][0x3d0] ;  /* 0x0000f400ff027b82 */ /* 0x000ea20000000a00 */
[----:B------:R-:W3:Y:S01]  /*0040*/  LDCU.64 UR12, c[0x0][0x358] ;  /* 0x00006b00ff0c77ac */ /* 0x000ee20008000a00 */
[----:B------:R-:W4:Y:S06]  /*0050*/  LDCU UR5, c[0x0][0x384] ;  /* 0x00007080ff0577ac */ /* 0x000f2c0008000800 */
[----:B------:R-:W3:Y:S08]  /*0060*/  LDC.64 R6, c[0x0][0x3d8] ;  /* 0x0000f600ff067b82 */ /* 0x000ef00000000a00 */
[----:B------:R-:W4:Y:S01]  /*0070*/  LDC.64 R26, c[0x0][0x3d8] ;  /* 0x0000f600ff1a7b82 */ /* 0x000f220000000a00 */
[----:B-1----:R-:W-:-:S04]  /*0080*/  MOV R154, UR4 ;  /* 0x00000004009a7c02 */ /* 0x002fc80008000f00 */
[----:B------:R-:W-:-:S03]  /*0090*/  SHF.R.S32.HI R23, RZ, 0x1f, R154 ;  /* 0x0000001fff177819 */ /* 0x000fc6000001149a */
[----:B------:R-:W1:Y:S01]  /*00a0*/  LDC.64 R34, c[0x0][0x3d0] ;  /* 0x0000f400ff227b82 */ /* 0x000e620000000a00 */
[----:B------:R-:W-:Y:S02]  /*00b0*/  LEA.HI R23, R23, R154, RZ, 0x2 ;  /* 0x0000009a17177211 */ /* 0x000fe400078f10ff */
[----:B0-----:R-:W-:-:S05]  /*00c0*/  LOP3.LUT R152, R194, 0x7f, RZ, 0x3c, !PT ;  /* 0x0000007fc2987812 */ /* 0x001fca00078e3cff */
[----:B------:R-:W0:Y:S01]  /*00d0*/  LDC.64 R36, c[0x0][0x3d8] ;  /* 0x0000f600ff247b82 */ /* 0x000e220000000a00 */
[----:B------:R-:W-:Y:S02]  /*00e0*/  MOV R47, R194 ;  /* 0x000000c2002f7202 */ /* 0x000fe40000000f00 */
[----:B------:R-:W-:-:S04]  /*00f0*/  LEA.HI.SX32 R152, R23, R152, 0x1e ;  /* 0x0000009817987211 */ /* 0x000fc800078ff2ff */
[C---:B------:R-:W-:Y:S01]  /*0100*/  ISETP.GE.U32.AND P0, PT, R152.reuse, 0x80, PT ;  /* 0x000000809800780c */ /* 0x040fe20003f06070 */
[----:B------:R-:W1:Y:S01]  /*0110*/  LDC.64 R22, c[0x0][0x3d0] ;  /* 0x0000f400ff167b82 */ /* 0x000e620000000a00 */
[C---:B------:R-:W-:Y:S02]  /*0120*/  ISETP.GE.U32.AND P1, PT, R152.reuse, 0x100, PT ;  /* 0x000001009800780c */ /* 0x040fe40003f26070 */
[C---:B------:R-:W-:Y:S02]  /*0130*/  ISETP.GE.U32.AND P2, PT, R152.reuse, 0x180, PT ;  /* 0x000001809800780c */ /* 0x040fe40003f46070 */
[C---:B------:R-:W-:Y:S02]  /*0140*/  ISETP.GE.U32.AND P3, PT, R152.reuse, 0x200, PT ;  /* 0x000002009800780c */ /* 0x040fe40003f66070 */
[----:B------:R-:W-:Y:S01]  /*0150*/  ISETP.GE.U32.AND P4, PT, R152, 0x280, PT ;  /* 0x000002809800780c */ /* 0x000fe20003f86070 */
[----:B------:R-:W0:Y:S04]  /*0160*/  LDC.64 R38, c[0x0][0x3d0] ;  /* 0x0000f400ff267b82 */ /* 0x000e280000000a00 */
[----:B--2---:R-:W-:-:S04]  /*0170*/  @P0 IMAD.WIDE.U32 R2, R47, 0x8, R2 ;  /* 0x000000082f020825 */ /* 0x004fc800078e0002 */
[----:B------:R-:W2:Y:S01]  /*0180*/  LDC.64 R40, c[0x0][0x3d8] ;  /* 0x0000f600ff287b82 */ /* 0x000ea20000000a00 */
[C---:B---3--:R-:W-:Y:S01]  /*0190*/  @P0 IMAD.WIDE.U32 R6, R47.reuse, 0x8, R6 ;  /* 0x000000082f060825 */ /* 0x048fe200078e0006 */
[----:B------:R-:W-:Y:S01]  /*01a0*/  @P0 LOP3.LUT R47, R47, 0x80, RZ, 0xfc, !PT ;  /* 0x000000802f2f0812 */ /* 0x000fe200078efcff */
[----:B------:R3:W5:Y:S04]  /*01b0*/  @P0 LDG.E.64 R4, desc[UR12][R2.64] ;  /* 0x0000000c02040981 */ /* 0x000768000c1e1b00 */
[C---:B----4-:R-:W-:Y:S01]  /*01c0*/  @P1 IMAD.WIDE.U32 R32, R47.reuse, 0x8, R26 ;  /* 0x000000082f201825 */ /* 0x050fe200078e001a */
[----:B------:R-:W4:Y:S01]  /*01d0*/  LDC.64 R42, c[0x0][0x3d0] ;  /* 0x0000f400ff2a7b82 */ /* 0x000f220000000a00 */
[----:B------:R3:W5:Y:S02]  /*01e0*/  @P0 LDG.E.64 R8, desc[UR12][R6.64] ;  /* 0x0000000c06080981 */ /* 0x000764000c1e1b00 */
[----:B-1----:R-:W-:-:S02]  /*01f0*/  @P1 IMAD.WIDE.U32 R30, R47, 0x8, R22 ;  /* 0x000000082f1e1825 */ /* 0x002fc400078e0016 */
[----:B------:R3:W5:Y:S02]  /*0200*/  @P1 LDG.E.64 R12, desc[UR12][R32.64] ;  /* 0x0000000c200c1981 */ /* 0x000764000c1e1b00 */
[----:B------:R-:W-:Y:S01]  /*0210*/  @P1 VIADD R47, R47, 0x80 ;  /* 0x000000802f2f1836 */ /* 0x000fe20000000000 */
[----:B------:R-:W1:Y:S01]  /*0220*/  LDC.64 R44, c[0x0][0x3d8] ;  /* 0x0000f600ff2c7b82 */ /* 0x000e620000000a00 */
[----:B------:R3:W5:Y:S02]  /*0230*/  @P1 LDG.E.64 R10, desc[UR12][R30.64] ;  /* 0x0000000c1e0a1981 */ /* 0x000764000c1e1b00 */
[----:B------:R-:W-:-:S04]  /*0240*/  @P2 IMAD.WIDE.U32 R34, R47, 0x8, R34 ;  /* 0x000000082f222825 */ /* 0x000fc800078e0022 */
[C---:B0-----:R-:W-:Y:S01]  /*0250*/  @P2 IMAD.WIDE.U32 R36, R47.reuse, 0x8, R36 ;  /* 0x000000082f242825 */ /* 0x041fe200078e0024 */
[----:B------:R-:W-:Y:S01]  /*0260*/  @P2 IADD3 R47, PT, PT, R47, 0x80, RZ ;  /* 0x000000802f2f2810 */ /* 0x000fe20007ffe0ff */
[----:B------:R3:W5:Y:S04]  /*0270*/  @P2 LDG.E.64 R14, desc[UR12][R34.64] ;  /* 0x0000000c220e2981 */ /* 0x000768000c1e1b00 */
[C---:B------:R-:W-:Y:S01]  /*0280*/  @P3 IMAD.WIDE.U32 R38, R47.reuse, 0x8, R38 ;  /* 0x000000082f263825 */ /* 0x040fe200078e0026 */
[----:B------:R3:W5:Y:S03]  /*0290*/  @P2 LDG.E.64 R16, desc[UR12][R36.64] ;  /* 0x0000000c24102981 */ /* 0x000766000c1e1b00 */
[C---:B--2---:R-:W-:Y:S01]  /*02a0*/  @P3 IMAD.WIDE.U32 R40, R47.reuse, 0x8, R40 ;  /* 0x000000082f283825 */ /* 0x044fe200078e0028 */
[----:B------:R-:W-:Y:S01]  /*02b0*/  @P3 IADD3 R47, PT, PT, R47, 0x80, RZ ;  /* 0x000000802f2f3810 */ /* 0x000fe20007ffe0ff */
[----:B------:R3:W5:Y:S04]  /*02c0*/  @P3 LDG.E.64 R18, desc[UR12][R38.64] ;  /* 0x0000000c26123981 */ /* 0x000768000c1e1b00 */
[C---:B----4-:R-:W-:Y:S01]  /*02d0*/  @P4 IMAD.WIDE.U32 R22, R47.reuse, 0x8, R42 ;  /* 0x000000082f164825 */ /* 0x050fe200078e002a */
[----:B------:R3:W5:Y:S03]  /*02e0*/  @P3 LDG.E.64 R20, desc[UR12][R40.64] ;  /* 0x0000000c28143981 */ /* 0x000766000c1e1b00 */
[----:B-1----:R-:W-:Y:S01]  /*02f0*/  @P4 IMAD.WIDE.U32 R26, R47, 0x8, R44 ;  /* 0x000000082f1a4825 */ /* 0x002fe200078e002c */
[----:B------:R3:W5:Y:S04]  /*0300*/  @P4 LDG.E.64 R24, desc[UR12][R22.64] ;  /* 0x0000000c16184981 */ /* 0x000768000c1e1b00 */
[----:B------:R3:W5:Y:S01]  /*0310*/  @P4 LDG.E.64 R28, desc[UR12][R26.64] ;  /* 0x0000000c1a1c4981 */ /* 0x000762000c1e1b00 */
[----:B------:R-:W0:Y:S01]  /*0320*/  S2UR UR4, SR_CTAID.X ;  /* 0x00000000000479c3 */ /* 0x000e220000002500 */
[----:B------:R-:W-:-:S02]  /*0330*/  CS2R R120, SRZ ;  /* 0x0000000000787805 */ /* 0x000fc4000001ff00 */
[----:B------:R-:W-:Y:S02]  /*0340*/  CS2R R122, SRZ ;  /* 0x00000000007a7805 */ /* 0x000fe4000001ff00 */
[----:B------:R-:W-:Y:S02]  /*0350*/  CS2R R116, SRZ ;  /* 0x0000000000747805 */ /* 0x000fe4000001ff00 */
[----:B------:R-:W-:Y:S01]  /*0360*/  CS2R R118, SRZ ;  /* 0x0000000000767805 */ /* 0x000fe2000001ff00 */
[----:B0-----:R-:W-:-:S05]  /*0370*/  IMAD.U32 R151, RZ, RZ, UR4 ;  /* 0x00000004ff977e24 */ /* 0x001fca000f8e00ff */
[----:B------:R-:W-:Y:S02]  /*0380*/  ISETP.GE.AND P5, PT, R151, UR5, PT ;  /* 0x0000000597007c0c */ /* 0x000fe4000bfa6270 */
[----:B------:R-:W-:Y:S02]  /*0390*/  CS2R R112, SRZ ;  /* 0x0000000000707805 */ /* 0x000fe4000001ff00 */
[----:B------:R-:W-:Y:S02]  /*03a0*/  CS2R R114, SRZ ;  /* 0x0000000000727805 */ /* 0x000fe4000001ff00 */
[----:B------:R-:W-:Y:S02]  /*03b0*/  CS2R R108, SRZ ;  /* 0x00000000006c7805 */ /* 0x000fe4000001ff00 */
[----:B------:R-:W-:Y:S02]  /*03c0*/  CS2R R110, SRZ ;  /* 0x00000000006e7805 */ /* 0x000fe4000001ff00 */
[----:B------:R-:W-:-:S02]  /*03d0*/  CS2R R104, SRZ ;  /* 0x0000000000687805 */ /* 0x000fc4000001ff00 */
[----:B------:R-:W-:Y:S02]  /*03e0*/  CS2R R106, SRZ ;  /* 0x00000000006a7805 */ /* 0x000fe4000001ff00 */
        /* <DEDUP_REMOVED lines=29> */
[----:B------:R-:W-:Y:S01]  /*05c0*/  CS2R R46, SRZ ;  /* 0x00000000002e7805 */ /* 0x000fe2000001ff00 */
[----:B---3--:R-:W-:Y:S06]  /*05d0*/  @P5 BRA `(.L_x_0) ;  /* 0x00000078004c5947 */ /* 0x008fec0003800000 */
[----:B------:R-:W0:Y:S01]  /*05e0*/  LDCU.U8 UR4, c[0x0][0x410] ;  /* 0x00008200ff0477ac */ /* 0x000e220008000000 */
[--C-:B-----5:R-:W-:Y:S01]  /*05f0*/  IMAD.MOV.U32 R2, RZ, RZ, R25.reuse ;  /* 0x000000ffff027224 */ /* 0x120fe200078e0019 */
[----:B------:R-:W-:Y:S01]  /*0600*/  SHF.R.U64 R0, R24, 0x10, R25 ;  /* 0x0000001018007819 */ /* 0x000fe20000001219 */
[----:B------:R-:W-:Y:S01]  /*0610*/  IMAD.MOV.U32 R146, RZ, RZ, R8 ;  /* 0x000000ffff927224 */ /* 0x000fe200078e0008 */
[----:B------:R-:W-:Y:S01]  /*0620*/  MOV R30, R24 ;  /* 0x00000018001e7202 */ /* 0x000fe20000000f00 */
[----:B------:R-:W-:Y:S01]  /*0630*/  IMAD.MOV.U32 R140, RZ, RZ, R11 ;  /* 0x000000ffff8c7224 */ /* 0x000fe200078e000b */
[----:B------:R-:W-:Y:S01]  /*0640*/  SHF.R.U32.HI R27, RZ, 0x10, R25 ;  /* 0x00000010ff1b7819 */ /* 0x000fe20000011619 */
[----:B------:R-:W-:Y:S01]  /*0650*/  IMAD.MOV.U32 R134, RZ, RZ, R14 ;  /* 0x000000ffff867224 */ /* 0x000fe200078e000e */
[----:B------:R-:W-:Y:S01]  /*0660*/  MOV R26, R28 ;  /* 0x0000001c001a7202 */ /* 0x000fe20000000f00 */
[----:B------:R-:W-:Y:S01]  /*0670*/  IMAD.MOV.U32 R40, RZ, RZ, R17 ;  /* 0x000000ffff287224 */ /* 0x000fe200078e0011 */
[----:B------:R-:W-:Y:S01]  /*0680*/  SHF.R.U64 R25, R28, 0x10, R29 ;  /* 0x000000101c197819 */ /* 0x000fe2000000121d */
[----:B------:R-:W-:Y:S01]  /*0690*/  IMAD.MOV.U32 R34, RZ, RZ, R20 ;  /* 0x000000ffff227224 */ /* 0x000fe200078e0014 */
[----:B------:R-:W-:-:S02]  /*06a0*/  MOV R24, R29 ;  /* 0x0000001d00187202 */ /* 0x000fc40000000f00 */
[----:B------:R-:W-:Y:S02]  /*06b0*/  CS2R R120, SRZ ;  /* 0x0000000000787805 */ /* 0x000fe4000001ff00 */
[----:B------:R-:W-:Y:S02]  /*06c0*/  SHF.R.U32.HI R23, RZ, 0x10, R29 ;  /* 0x00000010ff177819 */ /* 0x000fe4000001161d */
[----:B------:R-:W-:Y:S02]  /*06d0*/  CS2R R122, SRZ ;  /* 0x00000000007a7805 */ /* 0x000fe4000001ff00 */
[----:B------:R-:W-:Y:S02]  /*06e0*/  MOV R150, R4 ;  /* 0x0000000400967202 */ /* 0x000fe40000000f00 */
[----:B------:R-:W-:Y:S01]  /*06f0*/  CS2R R116, SRZ ;  /* 0x0000000000747805 */ /* 0x000fe2000001ff00 */
[----:B0-----:R-:W-:Y:S01]  /*0700*/  UISETP.NE.AND UP0, UPT, UR4, URZ, UPT ;  /* 0x000000ff0400728c */ /* 0x001fe2000bf05270 */
[----:B------:R-:W-:-:S02]  /*0710*/  SHF.R.U64 R149, R4, 0x10, R5 ;  /* 0x0000001004957819 */ /* 0x000fc40000001205 */
[----:B------:R-:W-:Y:S02]  /*0720*/  CS2R R118, SRZ ;  /* 0x0000000000767805 */ /* 0x000fe4000001ff00 */
[----:B------:R-:W-:Y:S02]  /*0730*/  MOV R148, R5 ;  /* 0x0000000500947202 */ /* 0x000fe40000000f00 */
[----:B------:R-:W-:Y:S02]  /*0740*/  CS2R R112, SRZ ;  /* 0x0000000000707805 */ /* 0x000fe4000001ff00 */
[----:B------:R-:W-:Y:S02]  /*0750*/  SHF.R.U32.HI R147, RZ, 0x10, R5 ;  /* 0x00000010ff937819 */ /* 0x000fe40000011605 */
[----:B------:R-:W-:Y:S02]  /*0760*/  CS2R R114, SRZ ;  /* 0x0000000000727805 */ /* 0x000fe4000001ff00 */
[----:B------:R-:W-:-:S02]  /*0770*/  SHF.R.U64 R145, R8, 0x10, R9 ;  /* 0x0000001008917819 */ /* 0x000fc40000001209 */
[----:B------:R-:W-:Y:S02]  /*0780*/  CS2R R108, SRZ ;  /* 0x00000000006c7805 */ /* 0x000fe4000001ff00 */
[----:B------:R-:W-:Y:S02]  /*0790*/  MOV R144, R9 ;  /* 0x0000000900907202 */ /* 0x000fe40000000f00 */
[----:B------:R-:W-:Y:S02]  /*07a0*/  CS2R R110, SRZ ;  /* 0x00000000006e7805 */ /* 0x000fe4000001ff00 */
[----:B------:R-:W-:Y:S02]  /*07b0*/  SHF.R.U32.HI R143, RZ, 0x10, R9 ;  /* 0x00000010ff8f7819 */ /* 0x000fe40000011609 */
[----:B------:R-:W-:Y:S02]  /*07c0*/  CS2R R104, SRZ ;  /* 0x0000000000687805 */ /* 0x000fe4000001ff00 */
[----:B------:R-:W-:-:S02]  /*07d0*/  MOV R142, R10 ;  /* 0x0000000a008e7202 */ /* 0x000fc40000000f00 */
[----:B------:R-:W-:Y:S02]  /*07e0*/  CS2R R106, SRZ ;  /* 0x00000000006a7805 */ /* 0x000fe4000001ff00 */
[--C-:B------:R-:W-:Y:S02]  /*07f0*/  SHF.R.U64 R141, R10, 0x10, R11.reuse ;  /* 0x000000100a8d7819 */ /* 0x100fe4000000120b */
[----:B------:R-:W-:Y:S02]  /*0800*/  CS2R R100, SRZ ;  /* 0x0000000000647805 */ /* 0x000fe4000001ff00 */
[----:B------:R-:W-:Y:S02]  /*0810*/  SHF.R.U32.HI R139, RZ, 0x10, R11 ;  /* 0x00000010ff8b7819 */ /* 0x000fe4000001160b */
[----:B------:R-:W-:Y:S02]  /*0820*/  CS2R R102, SRZ ;  /* 0x0000000000667805 */ /* 0x000fe4000001ff00 */
[----:B------:R-:W-:-:S02]  /*0830*/  MOV R138, R12 ;  /* 0x0000000c008a7202 */ /* 0x000fc40000000f00 */
[----:B------:R-:W-:Y:S02]  /*0840*/  CS2R R96, SRZ ;  /* 0x0000000000607805 */ /* 0x000fe4000001ff00 */
[--C-:B------:R-:W-:Y:S02]  /*0850*/  SHF.R.U64 R137, R12, 0x10, R13.reuse ;  /* 0x000000100c897819 */ /* 0x100fe4000000120d */
[----:B------:R-:W-:Y:S02]  /*0860*/  CS2R R98, SRZ ;  /* 0x0000000000627805 */ /* 0x000fe4000001ff00 */
[----:B------:R-:W-:Y:S02]  /*0870*/  MOV R136, R13 ;  /* 0x0000000d00887202 */ /* 0x000fe40000000f00 */
[----:B------:R-:W-:Y:S02]  /*0880*/  CS2R R92, SRZ ;  /* 0x00000000005c7805 */ /* 0x000fe4000001ff00 */
[----:B------:R-:W-:-:S02]  /*0890*/  SHF.R.U32.HI R135, RZ, 0x10, R13 ;  /* 0x00000010ff877819 */ /* 0x000fc4000001160d */
[----:B------:R-:W-:Y:S02]  /*08a0*/  CS2R R94, SRZ ;  /* 0x00000000005e7805 */ /* 0x000fe4000001ff00 */
[--C-:B------:R-:W-:Y:S02]  /*08b0*/  SHF.R.U64 R133, R14, 0x10, R15.reuse ;  /* 0x000000100e857819 */ /* 0x100fe4000000120f */
[----:B------:R-:W-:Y:S02]  /*08c0*/  CS2R R88, SRZ ;  /* 0x0000000000587805 */ /* 0x000fe4000001ff00 */
[----:B------:R-:W-:Y:S02]  /*08d0*/  MOV R132, R15 ;  /* 0x0000000f00847202 */ /* 0x000fe40000000f00 */
[----:B------:R-:W-:Y:S02]  /*08e0*/  CS2R R90, SRZ ;  /* 0x00000000005a7805 */ /* 0x000fe4000001ff00 */
[----:B------:R-:W-:-:S02]  /*08f0*/  SHF.R.U32.HI R43, RZ, 0x10, R15 ;  /* 0x00000010ff2b7819 */ /* 0x000fc4000001160f */
[----:B------:R-:W-:Y:S02]  /*0900*/  CS2R R84, SRZ ;  /* 0x0000000000547805 */ /* 0x000fe4000001ff00 */
[----:B------:R-:W-:Y:S02]  /*0910*/  MOV R42, R16 ;  /* 0x00000010002a7202 */ /* 0x000fe40000000f00 */
[----:B------:R-:W-:Y:S02]  /*0920*/  CS2R R86, SRZ ;  /* 0x0000000000567805 */ /* 0x000fe4000001ff00 */
[--C-:B------:R-:W-:Y:S02]  /*0930*/  SHF.R.U64 R41, R16, 0x10, R17.reuse ;  /* 0x0000001010297819 */ /* 0x100fe40000001211 */
[----:B------:R-:W-:Y:S02]  /*0940*/  CS2R R80, SRZ ;  /* 0x0000000000507805 */ /* 0x000fe4000001ff00 */
[----:B------:R-:W-:-:S02]  /*0950*/  SHF.R.U32.HI R39, RZ, 0x10, R17 ;  /* 0x00000010ff277819 */ /* 0x000fc40000011611 */
[----:B------:R-:W-:Y:S02]  /*0960*/  CS2R R82, SRZ ;  /* 0x0000000000527805 */ /* 0x000fe4000001ff00 */
[----:B------:R-:W-:Y:S02]  /*0970*/  MOV R38, R18 ;  /* 0x0000001200267202 */ /* 0x000fe40000000f00 */
[----:B------:R-:W-:Y:S02]  /*0980*/  CS2R R76, SRZ ;  /* 0x00000000004c7805 */ /* 0x000fe4000001ff00 */
[----:B------:R-:W-:Y:S02]  /*0990*/  SHF.R.U64 R37, R18, 0x10, R19 ;  /* 0x0000001012257819 */ /* 0x000fe40000001213 */
[----:B------:R-:W-:Y:S02]  /*09a0*/  CS2R R78, SRZ ;  /* 0x00000000004e7805 */ /* 0x000fe4000001ff00 */
[----:B------:R-:W-:-:S02]  /*09b0*/  MOV R36, R19 ;  /* 0x0000001300247202 */ /* 0x000fc40000000f00 */
[----:B------:R-:W-:Y:S02]  /*09c0*/  CS2R R72, SRZ ;  /* 0x0000000000487805 */ /* 0x000fe4000001ff00 */
[----:B------:R-:W-:Y:S02]  /*09d0*/  SHF.R.U32.HI R35, RZ, 0x10, R19 ;  /* 0x00000010ff237819 */ /* 0x000fe40000011613 */
[----:B------:R-:W-:Y:S02]  /*09e0*/  CS2R R74, SRZ ;  /* 0x00000000004a7805 */ /* 0x000fe4000001ff00 */
[----:B------:R-:W-:Y:S02]  /*09f0*/  SHF.R.U64 R33, R20, 0x10, R21 ;  /* 0x0000001014217819 */ /* 0x000fe40000001215 */
[----:B------:R-:W-:Y:S02]  /*0a00*/  CS2R R68, SRZ ;  /* 0x0000000000447805 */ /* 0x000fe4000001ff00 */
[----:B------:R-:W-:-:S02]  /*0a10*/  MOV R32, R21 ;  /* 0x0000001500207202 */ /* 0x000fc40000000f00 */
[----:B------:R-:W-:Y:S02]  /*0a20*/  CS2R R70, SRZ ;  /* 0x0000000000467805 */ /* 0x000fe4000001ff00 */
[----:B------:R-:W-:Y:S02]  /*0a30*/  SHF.R.U32.HI R31, RZ, 0x10, R21 ;  /* 0x00000010ff1f7819 */ /* 0x000fe40000011615 */
        /* <DEDUP_REMOVED lines=12> */
[----:B------:R-:W-:Y:S01]  /*0b00*/  PRMT R29, R0, 0x7610, R29 ;  /* 0x00007610001d7816 */ /* 0x000fe2000000001d */
[----:B------:R-:W-:Y:S01]  /*0b10*/  UPLOP3.LUT UP1, UPT, UPT, UPT, UPT, 0x40, 0x4 ;  /* 0x000000000004789c */ /* 0x000fe20003f2e870 */
[----:B------:R-:W-:Y:S01]  /*0b20*/  PLOP3.LUT P5, PT, PT, PT, UP0, 0x80, 0x8 ;  /* 0x000000000008781c */ /* 0x000fe20003faf008 */
[----:B------:R-:W0:Y:S01]  /*0b30*/  LDCU UR11, c[0x0][0x400] ;  /* 0x00008000ff0b77ac */ /* 0x000e220008000800 */
[----:B------:R-:W-:Y:S01]  /*0b40*/  PRMT R28, R2, 0x7610, R28 ;  /* 0x00007610021c7816 */ /* 0x000fe2000000001c */
[----:B------:R-:W1:Y:S01]  /*0b50*/  LDCU.64 UR6, c[0x0][0x470] ;  /* 0x00008e00ff0677ac */ /* 0x000e620008000a00 */
[----:B------:R-:W2:Y:S01]  /*0b60*/  LDCU.64 UR14, c[0x0][0x438] ;  /* 0x00008700ff0e77ac */ /* 0x000ea20008000a00 */
[----:B------:R-:W3:Y:S08]  /*0b70*/  LDCU.64 UR8, c[0x0][0x478] ;  /* 0x00008f00ff0877ac */ /* 0x000ef00008000a00 */
.L_x_72:
[----:B012-4-:R-:W4:Y:S08]  /*0b80*/  LDC.64 R124, c[0x0][0x3c0] ;  /* 0x0000f000ff7c7b82 */ /* 0x017f300000000a00 */
[----:B------:R-:W0:Y:S01]  /*0b90*/  LDC R154, c[0x0][0x388] ;  /* 0x0000e200ff9a7b82 */ /* 0x000e220000000800 */
[----:B----4-:R-:W-:-:S07]  /*0ba0*/  IMAD.WIDE R126, R151, 0x4, R124 ;  /* 0x00000004977e7825 */ /* 0x010fce00078e027c */
[----:B------:R-:W4:Y:S01]  /*0bb0*/  LDC.64 R124, c[0x0][0x3c8] ;  /* 0x0000f200ff7c7b82 */ /* 0x000f220000000a00 */
[----:B------:R-:W2:Y:S01]  /*0bc0*/  LDG.E R126, desc[UR12][R126.64] ;  /* 0x0000000c7e7e7981 */ /* 0x000ea2000c1e1900 */
[----:B0-----:R-:W-:-:S05]  /*0bd0*/  IMAD R21, R151, R154, RZ ;  /* 0x0000009a97157224 */ /* 0x001fca00078e02ff */
[----:B---3--:R-:W-:Y:S01]  /*0be0*/  SHF.R.S32.HI R128, RZ, 0x1f, R21 ;  /* 0x0000001fff807819 */ /* 0x008fe20000011415 */
[----:B----4-:R-:W-:-:S05]  /*0bf0*/  IMAD.WIDE R124, R151, 0x4, R124 ;  /* 0x00000004977c7825 */ /* 0x010fca00078e027c */
[----:B-----5:R0:W5:Y:S01]  /*0c00*/  LDG.E R22, desc[UR12][R124.64] ;  /* 0x0000000c7c167981 */ /* 0x020162000c1e1900 */
[----:B------:R-:W-:Y:S01]  /*0c10*/  LEA.HI R21, R128, R21, RZ, 0x2 ;  /* 0x0000001580157211 */ /* 0x000fe200078f10ff */
[----:B------:R-:W-:Y:S01]  /*0c20*/  BSSY.RECONVERGENT B0, `(.L_x_1) ;  /* 0x0000060000007945 */ /* 0x000fe20003800200 */
[C---:B------:R-:W-:Y:S01]  /*0c30*/  ISETP.GE.U32.AND P1, PT, R152.reuse, 0x100, PT ;  /* 0x000001009800780c */ /* 0x040fe20003f26070 */
[----:B------:R-:W-:Y:S01]  /*0c40*/  IMAD.MOV.U32 R175, RZ, RZ, RZ ;  /* 0x000000ffffaf7224 */ /* 0x000fe200078e00ff */
[----:B------:R-:W-:Y:S01]  /*0c50*/  LEA.HI.SX32 R21, R21, R194, 0x1e ;  /* 0x000000c215157211 */ /* 0x000fe200078ff2ff */
[----:B------:R-:W-:Y:S01]  /*0c60*/  HFMA2 R194, -RZ, RZ, 0, 0 ;  /* 0x00000000ffc27431 */ /* 0x000fe200000001ff */
[C---:B------:R-:W-:Y:S02]  /*0c70*/  ISETP.GE.U32.AND P2, PT, R152.reuse, 0x180, PT ;  /* 0x000001809800780c */ /* 0x040fe40003f46070 */
[C---:B------:R-:W-:Y:S02]  /*0c80*/  ISETP.GE.U32.AND P3, PT, R152.reuse, 0x200, PT ;  /* 0x000002009800780c */ /* 0x040fe40003f66070 */
[----:B------:R-:W-:-:S02]  /*0c90*/  ISETP.GE.U32.AND P4, PT, R152, 0x280, PT ;  /* 0x000002809800780c */ /* 0x000fc40003f86070 */
[----:B------:R-:W-:Y:S02]  /*0ca0*/  MOV R195, R21 ;  /* 0x0000001500c37202 */ /* 0x000fe40000000f00 */
[----:B--2---:R-:W-:Y:S01]  /*0cb0*/  FSEL R174, R126, RZ, !P5 ;  /* 0x000000ff7eae7208 */ /* 0x004fe20006800000 */
[----:B0-----:R-:W-:Y:S08]  /*0cc0*/  @!P0 BRA `(.L_x_2) ;  /* 0x0000000400548947 */ /* 0x001ff00003800000 */
[----:B------:R-:W0:Y:S08]  /*0cd0*/  LDC.64 R126, c[0x0][0x428] ;  /* 0x00010a00ff7e7b82 */ /* 0x000e300000000a00 */
[----:B------:R-:W2:Y:S08]  /*0ce0*/  LDC.64 R18, c[0x0][0x430] ;  /* 0x00010c00ff127b82 */ /* 0x000eb00000000a00 */
[----:B------:R-:W4:Y:S01]  /*0cf0*/  LDC.64 R124, c[0x0][0x3a8] ;  /* 0x0000ea00ff7c7b82 */ /* 0x000f220000000a00 */
[----:B0-----:R-:W-:-:S06]  /*0d00*/  IMAD.WIDE.U32 R126, R21, 0x8, R126 ;  /* 0x00000008157e7825 */ /* 0x001fcc00078e007e */
[----:B------:R-:W3:Y:S01]  /*0d10*/  LDG.E.64 R126, desc[UR12][R126.64] ;  /* 0x0000000c7e7e7981 */ /* 0x000ee2000c1e1b00 */
[----:B--2---:R-:W-:-:S06]  /*0d20*/  IMAD.WIDE.U32 R18, R21, 0x8, R18 ;  /* 0x0000000815127825 */ /* 0x004fcc00078e0012 */
[----:B------:R-:W2:Y:S01]  /*0d30*/  LDG.E.64 R18, desc[UR12][R18.64] ;  /* 0x0000000c12127981 */ /* 0x000ea2000c1e1b00 */
[----:B----4-:R-:W-:-:S06]  /*0d40*/  IMAD.WIDE.U32 R124, R21, 0x8, R124 ;  /* 0x00000008157c7825 */ /* 0x010fcc00078e007c */
[----:B------:R-:W4:Y:S01]  /*0d50*/  LDG.E.64 R124, desc[UR12][R124.64] ;  /* 0x0000000c7c7c7981 */ /* 0x000f22000c1e1b00 */
[----:B------:R-:W-:-:S04]  /*0d60*/  ISETP.NE.U32.AND P0, PT, RZ, UR14, PT ;  /* 0x0000000eff007c0c */ /* 0x000fc8000bf05070 */
[----:B------:R-:W-:-:S13]  /*0d70*/  ISETP.NE.AND.EX P0, PT, RZ, UR15, PT, P0 ;  /* 0x0000000fff007c0c */ /* 0x000fda000bf05300 */
[----:B------:R-:W0:Y:S01]  /*0d80*/  @P0 LDC.64 R128, c[0x0][0x438] ;  /* 0x00010e00ff800b82 */ /* 0x000e220000000a00 */
[----:B------:R-:W-:Y:S02]  /*0d90*/  SHF.L.U32 R130, R145, 0x10, RZ ;  /* 0x0000001091827819 */ /* 0x000fe400000006ff */
[----:B------:R-:W-:Y:S02]  /*0da0*/  SHF.L.U32 R17, R146, 0x10, RZ ;  /* 0x0000001092117819 */ /* 0x000fe400000006ff */
[----:B------:R-:W-:Y:S01]  /*0db0*/  SHF.L.U32 R20, R150, 0x10, RZ ;  /* 0x0000001096147819 */ /* 0x000fe200000006ff */
[----:B0-----:R-:W-:-:S05]  /*0dc0*/  @P0 IMAD.WIDE.U32 R128, R21, 0x8, R128 ;  /* 0x0000000815800825 */ /* 0x001fca00078e0080 */
[----:B------:R0:W5:Y:S01]  /*0dd0*/  @P0 LDG.E.64 R164, desc[UR12][R128.64] ;  /* 0x0000000c80a40981 */ /* 0x000162000c1e1b00 */
[----:B------:R-:W-:Y:S02]  /*0de0*/  VIADD R195, R21, 0x80 ;  /* 0x0000008015c37836 */ /* 0x000fe40000000000 */
[----:B---3--:R-:W-:Y:S01]  /*0df0*/  IMAD.MOV.U32 R3, RZ, RZ, R126 ;  /* 0x000000ffff037224 */ /* 0x008fe200078e007e */
[----:B------:R-:W-:Y:S01]  /*0e00*/  SHF.R.U64 R163, R126, 0x10, R127 ;  /* 0x000000107ea37819 */ /* 0x000fe2000000127f */
[----:B--2---:R-:W-:Y:S01]  /*0e10*/  IMAD.MOV.U32 R126, RZ, RZ, R18 ;  /* 0x000000ffff7e7224 */ /* 0x004fe200078e0012 */
[----:B------:R-:W-:-:S04]  /*0e20*/  SHF.R.U64 R18, R18, 0x10, R19 ;  /* 0x0000001012127819 */ /* 0x000fc80000001213 */
[----:B0-----:R-:W-:Y:S01]  /*0e30*/  SHF.L.U32 R128, R18, 0x10, RZ ;  /* 0x0000001012807819 */ /* 0x001fe200000006ff */
[----:B------:R-:W-:Y:S01]  /*0e40*/  IMAD.U32 R131, R126, 0x10000, RZ ;  /* 0x000100007e837824 */ /* 0x000fe200078e00ff */
[----:B------:R-:W-:Y:S02]  /*0e50*/  MOV R162, R127 ;  /* 0x0000007f00a27202 */ /* 0x000fe40000000f00 */
[----:B------:R-:W-:Y:S01]  /*0e60*/  SHF.R.U32.HI R194, RZ, 0x10, R127 ;  /* 0x00000010ffc27819 */ /* 0x000fe2000001167f */
[----:B------:R-:W-:Y:S01]  /*0e70*/  IMAD.U32 R127, R3, 0x10000, RZ ;  /* 0x00010000037f7824 */ /* 0x000fe200078e00ff */
[----:B------:R-:W-:Y:S01]  /*0e80*/  SHF.L.U32 R18, R149, 0x10, RZ ;  /* 0x0000001095127819 */ /* 0x000fe200000006ff */
[----:B------:R-:W-:Y:S01]  /*0e90*/  FMUL.FTZ R3, R130, R128 ;  /* 0x0000008082037220 */ /* 0x000fe20000410000 */
[----:B------:R-:W-:Y:S02]  /*0ea0*/  SHF.L.U32 R126, R163, 0x10, RZ ;  /* 0x00000010a37e7819 */ /* 0x000fe400000006ff */
[----:B------:R-:W-:Y:S01]  /*0eb0*/  MOV R129, R19 ;  /* 0x0000001300817202 */ /* 0x000fe20000000f00 */
[----:B------:R-:W-:Y:S01]  /*0ec0*/  FMUL.FTZ R17, R17, R131 ;  /* 0x0000008311117220 */ /* 0x000fe20000410000 */
[----:B------:R-:W-:Y:S01]  /*0ed0*/  SHF.R.U32.HI R196, RZ, 0x10, R19 ;  /* 0x00000010ffc47819 */ /* 0x000fe20000011613 */
[----:B------:R-:W-:Y:S01]  /*0ee0*/  FFMA.FTZ R19, R18, R126, R3 ;  /* 0x0000007e12137223 */ /* 0x000fe20000010003 */
[----:B------:R-:W-:Y:S01]  /*0ef0*/  SHF.L.U32 R130, R129, 0x10, RZ ;  /* 0x0000001081827819 */ /* 0x000fe200000006ff */
[----:B------:R-:W-:Y:S01]  /*0f00*/  IMAD.U32 R3, R144, 0x10000, RZ ;  /* 0x0001000090037824 */ /* 0x000fe200078e00ff */
[----:B------:R-:W-:Y:S01]  /*0f10*/  SHF.L.U32 R196, R196, 0x10, RZ ;  /* 0x00000010c4c47819 */ /* 0x000fe200000006ff */
[----:B------:R-:W-:Y:S01]  /*0f20*/  FFMA.FTZ R20, R20, R127, R17 ;  /* 0x0000007f14147223 */ /* 0x000fe20000010011 */
[----:B------:R-:W-:-:S02]  /*0f30*/  IMAD.U32 R129, R143, 0x10000, RZ ;  /* 0x000100008f817824 */ /* 0x000fc400078e00ff */
[----:B------:R-:W-:Y:S01]  /*0f40*/  FMUL.FTZ R17, R3, R130 ;  /* 0x0000008203117220 */ /* 0x000fe20000410000 */
[----:B------:R-:W-:Y:S01]  /*0f50*/  SHF.L.U32 R18, R148, 0x10, RZ ;  /* 0x0000001094127819 */ /* 0x000fe200000006ff */
[----:B------:R-:W-:Y:S01]  /*0f60*/  IMAD.U32 R175, R162, 0x10000, RZ ;  /* 0x00010000a2af7824 */ /* 0x000fe200078e00ff */
[----:B----4-:R-:W-:Y:S01]  /*0f70*/  SHF.L.U32 R3, R124, 0x10, RZ ;  /* 0x000000107c037819 */ /* 0x010fe200000006ff */
[----:B------:R-:W-:Y:S01]  /*0f80*/  FMUL.FTZ R162, R129, R196 ;  /* 0x000000c481a27220 */ /* 0x000fe20000410000 */
[----:B------:R-:W-:Y:S02]  /*0f90*/  SHF.L.U32 R163, R147, 0x10, RZ ;  /* 0x0000001093a37819 */ /* 0x000fe400000006ff */
[----:B------:R-:W-:Y:S01]  /*0fa0*/  SHF.L.U32 R194, R194, 0x10, RZ ;  /* 0x00000010c2c27819 */ /* 0x000fe200000006ff */
[----:B------:R-:W-:Y:S01]  /*0fb0*/  FFMA.FTZ R18, R18, R175, R17 ;  /* 0x000000af12127223 */ /* 0x000fe20000010011 */
[----:B------:R-:W-:-:S03]  /*0fc0*/  FADD.FTZ R3, -R174, R3 ;  /* 0x00000003ae037221 */ /* 0x000fc60000010100 */
[----:B------:R-:W-:Y:S01]  /*0fd0*/  FFMA.FTZ R17, R163, R194, R162 ;  /* 0x000000c2a3117223 */ /* 0x000fe200000100a2 */
[--C-:B------:R-:W-:Y:S01]  /*0fe0*/  SHF.R.U64 R162, R124, 0x10, R125.reuse ;  /* 0x000000107ca27819 */ /* 0x100fe2000000127d */
[----:B-----5:R-:W-:Y:S01]  /*0ff0*/  FMUL.FTZ R3, R22, R3 ;  /* 0x0000000316037220 */ /* 0x020fe20000410000 */
[----:B------:R-:W-:Y:S01]  /*1000*/  IMAD.U32 R129, R125, 0x10000, RZ ;  /* 0x000100007d817824 */ /* 0x000fe200078e00ff */
[----:B------:R-:W-:Y:S02]  /*1010*/  SHF.R.U32.HI R124, RZ, 0x10, R125 ;  /* 0x00000010ff7c7819 */ /* 0x000fe4000001167d */
[----:B------:R-:W-:Y:S01]  /*1020*/  SHF.L.U32 R125, R162, 0x10, RZ ;  /* 0x00000010a27d7819 */ /* 0x000fe200000006ff */
[----:B------:R-:W-:Y:S01]  /*1030*/  FADD.FTZ R100, R100, R127 ;  /* 0x0000007f64647221 */ /* 0x000fe20000010000 */
[----:B------:R-:W-:Y:S01]  /*1040*/  FFMA.FTZ R120, R3, R127, R120 ;  /* 0x0000007f03787223 */ /* 0x000fe20000010078 */
[----:B------:R-:W-:Y:S02]  /*1050*/  SHF.L.U32 R127, R124, 0x10, RZ ;  /* 0x000000107c7f7819 */ /* 0x000fe400000006ff */
[----:B------:R-:W-:Y:S01]  /*1060*/  FADD.FTZ R125, -R174, R125 ;  /* 0x0000007dae7d7221 */ /* 0x000fe20000010100 */
[----:B------:R-:W-:-:S02]  /*1070*/  FADD.FTZ R124, RZ, R20 ;  /* 0x00000014ff7c7221 */ /* 0x000fc40000010000 */
[----:B------:R-:W-:Y:S01]  /*1080*/  FADD.FTZ R127, -R174, R127 ;  /* 0x0000007fae7f7221 */ /* 0x000fe20000010100 */
[----:B------:R-:W-:Y:S01]  /*1090*/  FMUL.FTZ R162, R22, R125 ;  /* 0x0000007d16a27220 */ /* 0x000fe20000410000 */
[----:B------:R-:W-:Y:S01]  /*10a0*/  FADD.FTZ R129, -R174, R129 ;  /* 0x00000081ae817221 */ /* 0x000fe20000010100 */
[----:B------:R-:W-:Y:S01]  /*10b0*/  FFMA.FTZ R125, R3, R20, RZ ;  /* 0x00000014037d7223 */ /* 0x000fe200000100ff */
[----:B------:R-:W-:Y:S01]  /*10c0*/  FMUL.FTZ R176, R22, R127 ;  /* 0x0000007f16b07220 */ /* 0x000fe20000410000 */
[----:B------:R-:W-:Y:S01]  /*10d0*/  FADD.FTZ R127, R124, R19 ;  /* 0x000000137c7f7221 */ /* 0x000fe20000010000 */
[----:B------:R-:W-:Y:S01]  /*10e0*/  FMUL.FTZ R163, R22, R129 ;  /* 0x0000008116a37220 */ /* 0x000fe20000410000 */
[C---:B------:R-:W-:Y:S01]  /*10f0*/  FFMA.FTZ R124, R162.reuse, R19, R125 ;  /* 0x00000013a27c7223 */ /* 0x040fe2000001007d */
[----:B------:R-:W-:Y:S01]  /*1100*/  FADD.FTZ R101, R101, R126 ;  /* 0x0000007e65657221 */ /* 0x000fe20000010000 */
[----:B------:R-:W-:Y:S01]  /*1110*/  FFMA.FTZ R121, R162, R126, R121 ;  /* 0x0000007ea2797223 */ /* 0x000fe20000010079 */
[----:B------:R-:W-:Y:S01]  /*1120*/  FADD.FTZ R126, R127, R18 ;  /* 0x000000127f7e7221 */ /* 0x000fe20000010000 */
[C---:B------:R-:W-:Y:S01]  /*1130*/  FFMA.FTZ R124, R163.reuse, R18, R124 ;  /* 0x00000012a37c7223 */ /* 0x040fe2000001007c */
[----:B------:R-:W-:Y:S01]  /*1140*/  FADD.FTZ R102, R102, R175 ;  /* 0x000000af66667221 */ /* 0x000fe20000010000 */
[----:B------:R-:W-:Y:S01]  /*1150*/  FFMA.FTZ R122, R163, R175, R122 ;  /* 0x000000afa37a7223 */ /* 0x000fe2000001007a */
        /* <DEDUP_REMOVED lines=11> */
[----:B------:R-:W-:-:S07]  /*1210*/  FFMA.FTZ R194, R176, R17, R124 ;  /* 0x00000011b0c27223 */ /* 0x000fce000001007c */
.L_x_2:
[----:B-1-3--:R-:W-:Y:S05]  /*1220*/  BSYNC.RECONVERGENT B0 ;  /* 0x0000000000007941 */ /* 0x00afea0003800200 */
.L_x_1:
[----:B------:R-:W-:Y:S04]  /*1230*/  BSSY.RECONVERGENT B0, `(.L_x_3) ;  /* 0x0000057000007945 */ /* 0x000fe80003800200 */
[----:B------:R-:W-:Y:S05]  /*1240*/  @!P1 BRA `(.L_x_4) ;  /* 0x0000000400549947 */ /* 0x000fea0003800000 */
[----:B------:R-:W0:Y:S08]  /*1250*/  LDC.64 R128, c[0x0][0x428] ;  /* 0x00010a00ff807b82 */ /* 0x000e300000000a00 */
[----:B------:R-:W1:Y:S08]  /*1260*/  LDC.64 R126, c[0x0][0x430] ;  /* 0x00010c00ff7e7b82 */ /* 0x000e700000000a00 */
[----:B------:R-:W2:Y:S01]  /*1270*/  LDC.64 R14, c[0x0][0x3a8] ;  /* 0x0000ea00ff0e7b82 */ /* 0x000ea20000000a00 */
[----:B0-----:R-:W-:-:S06]  /*1280*/  IMAD.WIDE.U32 R128, R195, 0x8, R128 ;  /* 0x00000008c3807825 */ /* 0x001fcc00078e0080 */
[----:B------:R-:W3:Y:S01]  /*1290*/  LDG.E.64 R128, desc[UR12][R128.64] ;  /* 0x0000000c80807981 */ /* 0x000ee2000c1e1b00 */
[----:B-1----:R-:W-:-:S06]  /*12a0*/  IMAD.WIDE.U32 R126, R195, 0x8, R126 ;  /* 0x00000008c37e7825 */ /* 0x002fcc00078e007e */
[----:B------:R-:W4:Y:S01]  /*12b0*/  LDG.E.64 R126, desc[UR12][R126.64] ;  /* 0x0000000c7e7e7981 */ /* 0x000f22000c1e1b00 */
[----:B--2---:R-:W-:-:S06]  /*12c0*/  IMAD.WIDE.U32 R124, R195, 0x8, R14 ;  /* 0x00000008c37c7825 */ /* 0x004fcc00078e000e */
[----:B------:R-:W2:Y:S01]  /*12d0*/  LDG.E.64 R124, desc[UR12][R124.64] ;  /* 0x0000000c7c7c7981 */ /* 0x000ea2000c1e1b00 */
[----:B------:R-:W-:-:S04]  /*12e0*/  ISETP.NE.U32.AND P0, PT, RZ, UR14, PT ;  /* 0x0000000eff007c0c */ /* 0x000fc8000bf05070 */
[----:B------:R-:W-:-:S13]  /*12f0*/  ISETP.NE.AND.EX P0, PT, RZ, UR15, PT, P0 ;  /* 0x0000000fff007c0c */ /* 0x000fda000bf05300 */
[----:B------:R-:W0:Y:S01]  /*1300*/  @P0 LDC.64 R14, c[0x0][0x438] ;  /* 0x00010e00ff0e0b82 */ /* 0x000e220000000a00 */
[----:B------:R-:W-:Y:S01]  /*1310*/  SHF.L.U32 R16, R142, 0x10, RZ ;  /* 0x000000108e107819 */ /* 0x000fe200000006ff */
[----:B------:R-:W-:Y:S02]  /*1320*/  IMAD.U32 R130, R137, 0x10000, RZ ;  /* 0x0001000089827824 */ /* 0x000fe400078e00ff */
[----:B0-----:R-:W-:-:S05]  /*1330*/  @P0 IMAD.WIDE.U32 R14, R195, 0x8, R14 ;  /* 0x00000008c30e0825 */ /* 0x001fca00078e000e */
[----:B------:R0:W5:Y:S02]  /*1340*/  @P0 LDG.E.64 R166, desc[UR12][R14.64] ;  /* 0x0000000c0ea60981 */ /* 0x000164000c1e1b00 */
[----:B0-----:R-:W-:Y:S01]  /*1350*/  IMAD.U32 R15, R141, 0x10000, RZ ;  /* 0x000100008d0f7824 */ /* 0x001fe200078e00ff */
[----:B------:R-:W-:Y:S02]  /*1360*/  SHF.L.U32 R14, R140, 0x10, RZ ;  /* 0x000000108c0e7819 */ /* 0x000fe400000006ff */
[----:B------:R-:W-:Y:S02]  /*1370*/  IADD3 R195, PT, PT, R195, 0x80, RZ ;  /* 0x00000080c3c37810 */ /* 0x000fe40007ffe0ff */
[--C-:B---3--:R-:W-:Y:S02]  /*1380*/  SHF.R.U64 R178, R128, 0x10, R129.reuse ;  /* 0x0000001080b27819 */ /* 0x108fe40000001281 */
[----:B------:R-:W-:Y:S02]  /*1390*/  MOV R177, R129 ;  /* 0x0000008100b17202 */ /* 0x000fe40000000f00 */
[----:B------:R-:W-:-:S02]  /*13a0*/  SHF.R.U32.HI R196, RZ, 0x10, R129 ;  /* 0x00000010ffc47819 */ /* 0x000fc40000011681 */
[----:B----4-:R-:W-:Y:S02]  /*13b0*/  MOV R129, R126 ;  /* 0x0000007e00817202 */ /* 0x010fe40000000f00 */
[----:B------:R-:W-:Y:S01]  /*13c0*/  MOV R13, R128 ;  /* 0x00000080000d7202 */ /* 0x000fe20000000f00 */
[----:B------:R-:W-:Y:S01]  /*13d0*/  IMAD.U32 R128, R138, 0x10000, RZ ;  /* 0x000100008a807824 */ /* 0x000fe200078e00ff */
[----:B------:R-:W-:Y:S02]  /*13e0*/  SHF.L.U32 R131, R129, 0x10, RZ ;  /* 0x0000001081837819 */ /* 0x000fe400000006ff */
[--C-:B------:R-:W-:Y:S02]  /*13f0*/  SHF.R.U64 R180, R126, 0x10, R127.reuse ;  /* 0x000000107eb47819 */ /* 0x100fe4000000127f */
[----:B------:R-:W-:Y:S01]  /*1400*/  SHF.L.U32 R129, R13, 0x10, RZ ;  /* 0x000000100d817819 */ /* 0x000fe200000006ff */
[----:B------:R-:W-:Y:S01]  /*1410*/  FMUL.FTZ R13, R128, R131 ;  /* 0x00000083800d7220 */ /* 0x000fe20000410000 */
[----:B------:R-:W-:Y:S01]  /*1420*/  SHF.L.U32 R180, R180, 0x10, RZ ;  /* 0x00000010b4b47819 */ /* 0x000fe200000006ff */
[--C-:B------:R-:W-:Y:S01]  /*1430*/  IMAD.MOV.U32 R128, RZ, RZ, R127.reuse ;  /* 0x000000ffff807224 */ /* 0x100fe200078e007f */
[----:B------:R-:W-:Y:S01]  /*1440*/  SHF.R.U32.HI R198, RZ, 0x10, R127 ;  /* 0x00000010ffc67819 */ /* 0x000fe2000001167f */
[----:B------:R-:W-:Y:S01]  /*1450*/  FFMA.FTZ R16, R16, R129, R13 ;  /* 0x0000008110107223 */ /* 0x000fe2000001000d */
[----:B------:R-:W-:Y:S01]  /*1460*/  SHF.L.U32 R13, R136, 0x10, RZ ;  /* 0x00000010880d7819 */ /* 0x000fe200000006ff */
[----:B------:R-:W-:Y:S01]  /*1470*/  IMAD.U32 R128, R128, 0x10000, RZ ;  /* 0x0001000080807824 */ /* 0x000fe200078e00ff */
[----:B------:R-:W-:Y:S01]  /*1480*/  SHF.L.U32 R126, R178, 0x10, RZ ;  /* 0x00000010b27e7819 */ /* 0x000fe200000006ff */
[----:B------:R-:W-:Y:S01]  /*1490*/  FMUL.FTZ R130, R130, R180 ;  /* 0x000000b482827220 */ /* 0x000fe20000410000 */
[----:B------:R-:W-:Y:S01]  /*14a0*/  SHF.L.U32 R178, R135, 0x10, RZ ;  /* 0x0000001087b27819 */ /* 0x000fe200000006ff */
[----:B------:R-:W-:-:S02]  /*14b0*/  IMAD.U32 R198, R198, 0x10000, RZ ;  /* 0x00010000c6c67824 */ /* 0x000fc400078e00ff */
[----:B------:R-:W-:Y:S01]  /*14c0*/  FMUL.FTZ R127, R13, R128 ;  /* 0x000000800d7f7220 */ /* 0x000fe20000410000 */
[----:B------:R-:W-:Y:S01]  /*14d0*/  FFMA.FTZ R15, R15, R126, R130 ;  /* 0x0000007e0f0f7223 */ /* 0x000fe20000010082 */
[----:B--2---:R-:W-:Y:S01]  /*14e0*/  SHF.L.U32 R13, R124, 0x10, RZ ;  /* 0x000000107c0d7819 */ /* 0x004fe200000006ff */
[----:B------:R-:W-:Y:S01]  /*14f0*/  IMAD.U32 R196, R196, 0x10000, RZ ;  /* 0x00010000c4c47824 */ /* 0x000fe200078e00ff */
[----:B------:R-:W-:Y:S01]  /*1500*/  SHF.L.U32 R130, R139, 0x10, RZ ;  /* 0x000000108b827819 */ /* 0x000fe200000006ff */
[----:B------:R-:W-:Y:S01]  /*1510*/  FMUL.FTZ R179, R178, R198 ;  /* 0x000000c6b2b37220 */ /* 0x000fe20000410000 */
[----:B------:R-:W-:Y:S01]  /*1520*/  SHF.L.U32 R197, R177, 0x10, RZ ;  /* 0x00000010b1c57819 */ /* 0x000fe200000006ff */
[----:B------:R-:W-:Y:S02]  /*1530*/  FADD.FTZ R177, -R174, R13 ;  /* 0x0000000daeb17221 */ /* 0x000fe40000010100 */
[----:B------:R-:W-:Y:S01]  /*1540*/  FFMA.FTZ R13, R130, R196, R179 ;  /* 0x000000c4820d7223 */ /* 0x000fe200000100b3 */
[----:B------:R-:W-:Y:S01]  /*1550*/  SHF.R.U64 R130, R124, 0x10, R125 ;  /* 0x000000107c827819 */ /* 0x000fe2000000127d */
[----:B------:R-:W-:Y:S01]  /*1560*/  FFMA.FTZ R14, R14, R197, R127 ;  /* 0x000000c50e0e7223 */ /* 0x000fe2000001007f */
[----:B------:R-:W-:-:S02]  /*1570*/  SHF.L.U32 R127, R125, 0x10, RZ ;  /* 0x000000107d7f7819 */ /* 0x000fc400000006ff */
[----:B------:R-:W-:Y:S02]  /*1580*/  SHF.R.U32.HI R124, RZ, 0x10, R125 ;  /* 0x00000010ff7c7819 */ /* 0x000fe4000001167d */
[----:B------:R-:W-:Y:S01]  /*1590*/  SHF.L.U32 R125, R130, 0x10, RZ ;  /* 0x00000010827d7819 */ /* 0x000fe200000006ff */
[----:B------:R-:W-:Y:S01]  /*15a0*/  FADD.FTZ R127, -R174, R127 ;  /* 0x0000007fae7f7221 */ /* 0x000fe20000010100 */
[----:B-----5:R-:W-:-:S03]  /*15b0*/  FMUL.FTZ R177, R22, R177 ;  /* 0x000000b116b17220 */ /* 0x020fc60000410000 */
[----:B------:R-:W-:Y:S01]  /*15c0*/  FMUL.FTZ R179, R22, R127 ;  /* 0x0000007f16b37220 */ /* 0x000fe20000410000 */
[----:B------:R-:W-:Y:S01]  /*15d0*/  FADD.FTZ R125, -R174, R125 ;  /* 0x0000007dae7d7221 */ /* 0x000fe20000010100 */
[----:B------:R-:W-:Y:S02]  /*15e0*/  IMAD.U32 R127, R124, 0x10000, RZ ;  /* 0x000100007c7f7824 */ /* 0x000fe400078e00ff */
[----:B------:R-:W-:Y:S01]  /*15f0*/  FADD.FTZ R124, R175, R16 ;  /* 0x00000010af7c7221 */ /* 0x000fe20000010000 */
[----:B------:R-:W-:Y:S01]  /*1600*/  FMUL.FTZ R178, R22, R125 ;  /* 0x0000007d16b27220 */ /* 0x000fe20000410000 */
[----:B------:R-:W-:Y:S01]  /*1610*/  FADD.FTZ R127, -R174, R127 ;  /* 0x0000007fae7f7221 */ /* 0x000fe20000010100 */
[----:B------:R-:W-:Y:S01]  /*1620*/  FFMA.FTZ R125, R177, R16, R194 ;  /* 0x00000010b17d7223 */ /* 0x000fe200000100c2 */
[----:B------:R-:W-:Y:S01]  /*1630*/  FADD.FTZ R57, R57, R180 ;  /* 0x000000b439397221 */ /* 0x000fe20000010000 */
[----:B------:R-:W-:Y:S01]  /*1640*/  FFMA.FTZ R77, R178, R180, R77 ;  /* 0x000000b4b24d7223 */ /* 0x000fe2000001004d */
[----:B------:R-:W-:Y:S01]  /*1650*/  FMUL.FTZ R180, R22, R127 ;  /* 0x0000007f16b47220 */ /* 0x000fe20000410000 */
[----:B------:R-:W-:Y:S01]  /*1660*/  FADD.FTZ R127, R124, R15 ;  /* 0x0000000f7c7f7221 */ /* 0x000fe20000010000 */
[C---:B------:R-:W-:Y:S01]  /*1670*/  FFMA.FTZ R124, R178.reuse, R15, R125 ;  /* 0x0000000fb27c7223 */ /* 0x040fe2000001007d */
[----:B------:R-:W-:Y:S01]  /*1680*/  FADD.FTZ R97, R97, R126 ;  /* 0x0000007e61617221 */ /* 0x000fe20000010000 */
[----:B------:R-:W-:Y:S01]  /*1690*/  FFMA.FTZ R117, R178, R126, R117 ;  /* 0x0000007eb2757223 */ /* 0x000fe20000010075 */
[----:B------:R-:W-:Y:S01]  /*16a0*/  FADD.FTZ R126, R127, R14 ;  /* 0x0000000e7f7e7221 */ /* 0x000fe20000010000 */
[----:B------:R-:W-:Y:S01]  /*16b0*/  FFMA.FTZ R124, R179, R14, R124 ;  /* 0x0000000eb37c7223 */ /* 0x000fe2000001007c */
[----:B------:R-:W-:Y:S01]  /*16c0*/  FADD.FTZ R96, R96, R129 ;  /* 0x0000008160607221 */ /* 0x000fe20000010000 */
        /* <DEDUP_REMOVED lines=12> */
[----:B------:R-:W-:-:S07]  /*1790*/  FFMA.FTZ R194, R180, R13, R124 ;  /* 0x0000000db4c27223 */ /* 0x000fce000001007c */
.L_x_4:
[----:B------:R-:W-:Y:S05]  /*17a0*/  BSYNC.RECONVERGENT B0 ;  /* 0x0000000000007941 */ /* 0x000fea0003800200 */
.L_x_3:
        /* <DEDUP_REMOVED lines=14> */
[----:B------:R-:W-:Y:S01]  /*1890*/  IMAD.U32 R12, R134, 0x10000, RZ ;  /* 0x00010000860c7824 */ /* 0x000fe200078e00ff */
[----:B------:R-:W-:Y:S01]  /*18a0*/  SHF.L.U32 R130, R41, 0x10, RZ ;  /* 0x0000001029827819 */ /* 0x000fe200000006ff */
[----:B0-----:R-:W-:-:S05]  /*18b0*/  @P0 IMAD.WIDE.U32 R10, R195, 0x8, R10 ;  /* 0x00000008c30a0825 */ /* 0x001fca00078e000a */
[----:B------:R0:W5:Y:S02]  /*18c0*/  @P0 LDG.E.64 R168, desc[UR12][R10.64] ;  /* 0x0000000c0aa80981 */ /* 0x000164000c1e1b00 */
[----:B0-----:R-:W-:Y:S01]  /*18d0*/  SHF.L.U32 R11, R133, 0x10, RZ ;  /* 0x00000010850b7819 */ /* 0x001fe200000006ff */
[----:B------:R-:W-:Y:S01]  /*18e0*/  IMAD.U32 R10, R132, 0x10000, RZ ;  /* 0x00010000840a7824 */ /* 0x000fe200078e00ff */
[----:B------:R-:W-:Y:S02]  /*18f0*/  IADD3 R195, PT, PT, R195, 0x80, RZ ;  /* 0x00000080c3c37810 */ /* 0x000fe40007ffe0ff */
[--C-:B---3--:R-:W-:Y:S01]  /*1900*/  SHF.R.U64 R182, R128, 0x10, R129.reuse ;  /* 0x0000001080b67819 */ /* 0x108fe20000001281 */
[--C-:B------:R-:W-:Y:S01]  /*1910*/  IMAD.MOV.U32 R181, RZ, RZ, R129.reuse ;  /* 0x000000ffffb57224 */ /* 0x100fe200078e0081 */
[----:B------:R-:W-:Y:S02]  /*1920*/  SHF.R.U32.HI R196, RZ, 0x10, R129 ;  /* 0x00000010ffc47819 */ /* 0x000fe40000011681 */
[----:B------:R-:W-:-:S02]  /*1930*/  MOV R9, R128 ;  /* 0x0000008000097202 */ /* 0x000fc40000000f00 */
[----:B----4-:R-:W-:Y:S02]  /*1940*/  MOV R129, R126 ;  /* 0x0000007e00817202 */ /* 0x010fe40000000f00 */
[----:B------:R-:W-:Y:S02]  /*1950*/  SHF.L.U32 R128, R42, 0x10, RZ ;  /* 0x000000102a807819 */ /* 0x000fe400000006ff */
[----:B------:R-:W-:Y:S02]  /*1960*/  SHF.L.U32 R131, R129, 0x10, RZ ;  /* 0x0000001081837819 */ /* 0x000fe400000006ff */
[--C-:B------:R-:W-:Y:S02]  /*1970*/  SHF.R.U64 R184, R126, 0x10, R127.reuse ;  /* 0x000000107eb87819 */ /* 0x100fe4000000127f */
[----:B------:R-:W-:Y:S01]  /*1980*/  SHF.L.U32 R129, R9, 0x10, RZ ;  /* 0x0000001009817819 */ /* 0x000fe200000006ff */
[----:B------:R-:W-:Y:S01]  /*1990*/  FMUL.FTZ R9, R128, R131 ;  /* 0x0000008380097220 */ /* 0x000fe20000410000 */
[----:B------:R-:W-:Y:S01]  /*19a0*/  MOV R128, R127 ;  /* 0x0000007f00807202 */ /* 0x000fe20000000f00 */
[----:B------:R-:W-:Y:S01]  /*19b0*/  IMAD.U32 R184, R184, 0x10000, RZ ;  /* 0x00010000b8b87824 */ /* 0x000fe200078e00ff */
[----:B------:R-:W-:Y:S01]  /*19c0*/  SHF.R.U32.HI R197, RZ, 0x10, R127 ;  /* 0x00000010ffc57819 */ /* 0x000fe2000001167f */
[----:B------:R-:W-:Y:S01]  /*19d0*/  FFMA.FTZ R12, R12, R129, R9 ;  /* 0x000000810c0c7223 */ /* 0x000fe20000010009 */
[----:B------:R-:W-:Y:S01]  /*19e0*/  IMAD.U32 R126, R182, 0x10000, RZ ;  /* 0x00010000b67e7824 */ /* 0x000fe200078e00ff */
[----:B------:R-:W-:Y:S01]  /*19f0*/  SHF.L.U32 R9, R40, 0x10, RZ ;  /* 0x0000001028097819 */ /* 0x000fe200000006ff */
[----:B------:R-:W-:Y:S01]  /*1a00*/  FMUL.FTZ R130, R130, R184 ;  /* 0x000000b882827220 */ /* 0x000fe20000410000 */
[----:B------:R-:W-:-:S02]  /*1a10*/  SHF.L.U32 R128, R128, 0x10, RZ ;  /* 0x0000001080807819 */ /* 0x000fc400000006ff */
[----:B------:R-:W-:Y:S02]  /*1a20*/  SHF.L.U32 R182, R39, 0x10, RZ ;  /* 0x0000001027b67819 */ /* 0x000fe400000006ff */
[----:B------:R-:W-:Y:S01]  /*1a30*/  SHF.L.U32 R197, R197, 0x10, RZ ;  /* 0x00000010c5c57819 */ /* 0x000fe200000006ff */
[----:B--2---:R-:W-:Y:S01]  /*1a40*/  IMAD.U32 R183, R124, 0x10000, RZ ;  /* 0x000100007cb77824 */ /* 0x004fe200078e00ff */
[----:B------:R-:W-:Y:S01]  /*1a50*/  SHF.L.U32 R127, R181, 0x10, RZ ;  /* 0x00000010b57f7819 */ /* 0x000fe200000006ff */
[----:B------:R-:W-:Y:S01]  /*1a60*/  FFMA.FTZ R11, R11, R126, R130 ;  /* 0x0000007e0b0b7223 */ /* 0x000fe20000010082 */
[----:B------:R-:W-:Y:S01]  /*1a70*/  FMUL.FTZ R9, R9, R128 ;  /* 0x0000008009097220 */ /* 0x000fe20000410000 */
[----:B------:R-:W-:Y:S01]  /*1a80*/  SHF.L.U32 R196, R196, 0x10, RZ ;  /* 0x00000010c4c47819 */ /* 0x000fe200000006ff */
[----:B------:R-:W-:Y:S02]  /*1a90*/  IMAD.U32 R130, R43, 0x10000, RZ ;  /* 0x000100002b827824 */ /* 0x000fe400078e00ff */
[----:B------:R-:W-:Y:S01]  /*1aa0*/  FMUL.FTZ R181, R182, R197 ;  /* 0x000000c5b6b57220 */ /* 0x000fe20000410000 */
[----:B------:R-:W-:Y:S01]  /*1ab0*/  SHF.L.U32 R199, R125, 0x10, RZ ;  /* 0x000000107dc77819 */ /* 0x000fe200000006ff */
[----:B------:R-:W-:Y:S01]  /*1ac0*/  FADD.FTZ R183, -R174, R183 ;  /* 0x000000b7aeb77221 */ /* 0x000fe20000010100 */
[----:B------:R-:W-:Y:S01]  /*1ad0*/  SHF.R.U64 R124, R124, 0x10, R125 ;  /* 0x000000107c7c7819 */ /* 0x000fe2000000127d */
[----:B------:R-:W-:Y:S01]  /*1ae0*/  FFMA.FTZ R10, R10, R127, R9 ;  /* 0x0000007f0a0a7223 */ /* 0x000fe20000010009 */
[----:B------:R-:W-:Y:S01]  /*1af0*/  FFMA.FTZ R9, R130, R196, R181 ;  /* 0x000000c482097223 */ /* 0x000fe200000100b5 */
[----:B-----5:R-:W-:Y:S01]  /*1b00*/  FMUL.FTZ R181, R22, R183 ;  /* 0x000000b716b57220 */ /* 0x020fe20000410000 */
[----:B------:R-:W-:Y:S01]  /*1b10*/  FADD.FTZ R183, -R174, R199 ;  /* 0x000000c7aeb77221 */ /* 0x000fe20000010100 */
[----:B------:R-:W-:Y:S01]  /*1b20*/  SHF.R.U32.HI R125, RZ, 0x10, R125 ;  /* 0x00000010ff7d7819 */ /* 0x000fe2000001167d */
[----:B------:R-:W-:-:S02]  /*1b30*/  IMAD.U32 R199, R124, 0x10000, RZ ;  /* 0x000100007cc77824 */ /* 0x000fc400078e00ff */
[----:B------:R-:W-:Y:S01]  /*1b40*/  FMUL.FTZ R183, R22, R183 ;  /* 0x000000b716b77220 */ /* 0x000fe20000410000 */
[----:B------:R-:W-:Y:S01]  /*1b50*/  SHF.L.U32 R125, R125, 0x10, RZ ;  /* 0x000000107d7d7819 */ /* 0x000fe200000006ff */
[----:B------:R-:W-:Y:S01]  /*1b60*/  FADD.FTZ R199, -R174, R199 ;  /* 0x000000c7aec77221 */ /* 0x000fe20000010100 */
[----:B------:R-:W-:Y:S01]  /*1b70*/  FADD.FTZ R94, R94, R127 ;  /* 0x0000007f5e5e7221 */ /* 0x000fe20000010000 */
[----:B------:R-:W-:Y:S02]  /*1b80*/  FFMA.FTZ R114, R183, R127, R114 ;  /* 0x0000007fb7727223 */ /* 0x000fe40000010072 */
[----:B------:R-:W-:Y:S01]  /*1b90*/  FMUL.FTZ R182, R22, R199 ;  /* 0x000000c716b67220 */ /* 0x000fe20000410000 */
[----:B------:R-:W-:Y:S01]  /*1ba0*/  FADD.FTZ R127, -R174, R125 ;  /* 0x0000007dae7f7221 */ /* 0x000fe20000010100 */
[----:B------:R-:W-:Y:S01]  /*1bb0*/  FADD.FTZ R124, R175, R12 ;  /* 0x0000000caf7c7221 */ /* 0x000fe20000010000 */
        /* <DEDUP_REMOVED lines=22> */
.L_x_6:
[----:B------:R-:W-:Y:S05]  /*1d20*/  BSYNC.RECONVERGENT B0 ;  /* 0x0000000000007941 */ /* 0x000fea0003800200 */
.L_x_5:
        /* <DEDUP_REMOVED lines=14> */
[----:B------:R-:W-:Y:S02]  /*1e10*/  SHF.L.U32 R8, R38, 0x10, RZ ;  /* 0x0000001026087819 */ /* 0x000fe400000006ff */
[----:B------:R-:W-:Y:S01]  /*1e20*/  SHF.L.U32 R130, R33, 0x10, RZ ;  /* 0x0000001021827819 */ /* 0x000fe200000006ff */
[----:B0-----:R-:W-:-:S05]  /*1e30*/  @P0 IMAD.WIDE.U32 R6, R195, 0x8, R6 ;  /* 0x00000008c3060825 */ /* 0x001fca00078e0006 */
[----:B------:R0:W5:Y:S02]  /*1e40*/  @P0 LDG.E.64 R170, desc[UR12][R6.64] ;  /* 0x0000000c06aa0981 */ /* 0x000164000c1e1b00 */
[----:B0-----:R-:W-:Y:S02]  /*1e50*/  SHF.L.U32 R7, R37, 0x10, RZ ;  /* 0x0000001025077819 */ /* 0x001fe400000006ff */
[----:B------:R-:W-:Y:S02]  /*1e60*/  SHF.L.U32 R6, R36, 0x10, RZ ;  /* 0x0000001024067819 */ /* 0x000fe400000006ff */
[----:B------:R-:W-:Y:S02]  /*1e70*/  IADD3 R195, PT, PT, R195, 0x80, RZ ;  /* 0x00000080c3c37810 */ /* 0x000fe40007ffe0ff */
[----:B---3--:R-:W-:Y:S02]  /*1e80*/  SHF.R.U64 R186, R128, 0x10, R129 ;  /* 0x0000001080ba7819 */ /* 0x008fe40000001281 */
[----:B------:R-:W-:-:S02]  /*1e90*/  MOV R185, R129 ;  /* 0x0000008100b97202 */ /* 0x000fc40000000f00 */
[----:B------:R-:W-:Y:S01]  /*1ea0*/  SHF.R.U32.HI R196, RZ, 0x10, R129 ;  /* 0x00000010ffc47819 */ /* 0x000fe20000011681 */
[----:B------:R-:W-:Y:S02]  /*1eb0*/  IMAD.MOV.U32 R5, RZ, RZ, R128 ;  /* 0x000000ffff057224 */ /* 0x000fe400078e0080 */
[----:B----4-:R-:W-:Y:S01]  /*1ec0*/  IMAD.MOV.U32 R129, RZ, RZ, R126 ;  /* 0x000000ffff817224 */ /* 0x010fe200078e007e */
[----:B------:R-:W-:Y:S02]  /*1ed0*/  SHF.L.U32 R128, R34, 0x10, RZ ;  /* 0x0000001022807819 */ /* 0x000fe400000006ff */
[----:B------:R-:W-:Y:S01]  /*1ee0*/  SHF.R.U64 R188, R126, 0x10, R127 ;  /* 0x000000107ebc7819 */ /* 0x000fe2000000127f */
[----:B------:R-:W-:Y:S02]  /*1ef0*/  IMAD.U32 R131, R129, 0x10000, RZ ;  /* 0x0001000081837824 */ /* 0x000fe400078e00ff */
[----:B------:R-:W-:Y:S01]  /*1f00*/  IMAD.U32 R129, R5, 0x10000, RZ ;  /* 0x0001000005817824 */ /* 0x000fe200078e00ff */
[----:B------:R-:W-:Y:S01]  /*1f10*/  SHF.L.U32 R188, R188, 0x10, RZ ;  /* 0x00000010bcbc7819 */ /* 0x000fe200000006ff */
[----:B------:R-:W-:Y:S01]  /*1f20*/  FMUL.FTZ R5, R128, R131 ;  /* 0x0000008380057220 */ /* 0x000fe20000410000 */
[----:B------:R-:W-:-:S02]  /*1f30*/  MOV R128, R127 ;  /* 0x0000007f00807202 */ /* 0x000fc40000000f00 */
[----:B------:R-:W-:Y:S01]  /*1f40*/  SHF.R.U32.HI R197, RZ, 0x10, R127 ;  /* 0x00000010ffc57819 */ /* 0x000fe2000001167f */
[----:B------:R-:W-:Y:S01]  /*1f50*/  FMUL.FTZ R130, R130, R188 ;  /* 0x000000bc82827220 */ /* 0x000fe20000410000 */
[----:B------:R-:W-:Y:S01]  /*1f60*/  SHF.L.U32 R126, R186, 0x10, RZ ;  /* 0x00000010ba7e7819 */ /* 0x000fe200000006ff */
[----:B------:R-:W-:Y:S01]  /*1f70*/  FFMA.FTZ R8, R8, R129, R5 ;  /* 0x0000008108087223 */ /* 0x000fe20000010005 */
[----:B------:R-:W-:Y:S01]  /*1f80*/  SHF.L.U32 R128, R128, 0x10, RZ ;  /* 0x0000001080807819 */ /* 0x000fe200000006ff */
[----:B------:R-:W-:Y:S01]  /*1f90*/  IMAD.U32 R5, R32, 0x10000, RZ ;  /* 0x0001000020057824 */ /* 0x000fe200078e00ff */
[----:B------:R-:W-:Y:S01]  /*1fa0*/  SHF.L.U32 R197, R197, 0x10, RZ ;  /* 0x00000010c5c57819 */ /* 0x000fe200000006ff */
[----:B------:R-:W-:Y:S01]  /*1fb0*/  IMAD.U32 R186, R31, 0x10000, RZ ;  /* 0x000100001fba7824 */ /* 0x000fe200078e00ff */
[----:B--2---:R-:W-:Y:S01]  /*1fc0*/  SHF.L.U32 R187, R124, 0x10, RZ ;  /* 0x000000107cbb7819 */ /* 0x004fe200000006ff */
[----:B------:R-:W-:Y:S01]  /*1fd0*/  FFMA.FTZ R7, R7, R126, R130 ;  /* 0x0000007e07077223 */ /* 0x000fe20000010082 */
[----:B------:R-:W-:Y:S01]  /*1fe0*/  SHF.L.U32 R130, R35, 0x10, RZ ;  /* 0x0000001023827819 */ /* 0x000fe200000006ff */
[----:B------:R-:W-:-:S02]  /*1ff0*/  IMAD.U32 R127, R185, 0x10000, RZ ;  /* 0x00010000b97f7824 */ /* 0x000fc400078e00ff */
[----:B------:R-:W-:Y:S01]  /*2000*/  FMUL.FTZ R5, R5, R128 ;  /* 0x0000008005057220 */ /* 0x000fe20000410000 */
[----:B------:R-:W-:Y:S01]  /*2010*/  SHF.L.U32 R196, R196, 0x10, RZ ;  /* 0x00000010c4c47819 */ /* 0x000fe200000006ff */
        /* <DEDUP_REMOVED lines=40> */
.L_x_8:
[----:B------:R-:W-:Y:S05]  /*22a0*/  BSYNC.RECONVERGENT B0 ;  /* 0x0000000000007941 */ /* 0x000fea0003800200 */
.L_x_7:
        /* <DEDUP_REMOVED lines=15> */
[----:B------:R-:W-:Y:S02]  /*23a0*/  SHF.L.U32 R2, R26, 0x10, RZ ;  /* 0x000000101a027819 */ /* 0x000fe400000006ff */
[----:B------:R-:W-:Y:S02]  /*23b0*/  SHF.L.U32 R190, R28, 0x10, RZ ;  /* 0x000000101cbe7819 */ /* 0x000fe400000006ff */
[----:B------:R-:W-:Y:S01]  /*23c0*/  SHF.L.U32 R4, R30, 0x10, RZ ;  /* 0x000000101e047819 */ /* 0x000fe200000006ff */
[----:B0-----:R-:W-:-:S05]  /*23d0*/  @P0 IMAD.WIDE.U32 R126, R195, 0x8, R126 ;  /* 0x00000008c37e0825 */ /* 0x001fca00078e007e */
[----:B------:R3:W5:Y:S01]  /*23e0*/  @P0 LDG.E.64 R172, desc[UR12][R126.64] ;  /* 0x0000000c7eac0981 */ /* 0x000762000c1e1b00 */
[----:B------:R-:W-:Y:S01]  /*23f0*/  SHF.L.U32 R189, R25, 0x10, RZ ;  /* 0x0000001019bd7819 */ /* 0x000fe200000006ff */
[----:B---3--:R-:W-:Y:S01]  /*2400*/  IMAD.MOV.U32 R127, RZ, RZ, R129 ;  /* 0x000000ffff7f7224 */ /* 0x008fe200078e0081 */
[----:B------:R-:W-:-:S03]  /*2410*/  MOV R126, R128 ;  /* 0x00000080007e7202 */ /* 0x000fc60000000f00 */
[----:B------:R-:W-:Y:S01]  /*2420*/  IMAD.U32 R199, R127, 0x10000, RZ ;  /* 0x000100007fc77824 */ /* 0x000fe200078e00ff */
[----:B------:R-:W-:Y:S01]  /*2430*/  SHF.L.U32 R195, R126, 0x10, RZ ;  /* 0x000000107ec37819 */ /* 0x000fe200000006ff */
[----:B----4-:R-:W-:Y:S01]  /*2440*/  IMAD.MOV.U32 R191, RZ, RZ, R131 ;  /* 0x000000ffffbf7224 */ /* 0x010fe200078e0083 */
[----:B------:R-:W-:Y:S02]  /*2450*/  MOV R0, R130 ;  /* 0x0000008200007202 */ /* 0x000fe40000000f00 */
[----:B------:R-:W-:Y:S02]  /*2460*/  SHF.R.U64 R128, R128, 0x10, R129 ;  /* 0x0000001080807819 */ /* 0x000fe40000001281 */
[--C-:B------:R-:W-:Y:S02]  /*2470*/  SHF.R.U64 R196, R130, 0x10, R131.reuse ;  /* 0x0000001082c47819 */ /* 0x100fe40000001283 */
[----:B------:R-:W-:Y:S01]  /*2480*/  SHF.L.U32 R197, R191, 0x10, RZ ;  /* 0x00000010bfc57819 */ /* 0x000fe200000006ff */
[----:B------:R-:W-:Y:S01]  /*2490*/  FMUL.FTZ R191, R192, R199 ;  /* 0x000000c7c0bf7220 */ /* 0x000fe20000410000 */
[----:B------:R-:W-:Y:S01]  /*24a0*/  SHF.R.U32.HI R193, RZ, 0x10, R131 ;  /* 0x00000010ffc17819 */ /* 0x000fe20000011683 */
[----:B------:R-:W-:Y:S01]  /*24b0*/  FMUL.FTZ R127, R2, R195 ;  /* 0x000000c3027f7220 */ /* 0x000fe20000410000 */
[----:B------:R-:W-:-:S02]  /*24c0*/  SHF.L.U32 R131, R0, 0x10, RZ ;  /* 0x0000001000837819 */ /* 0x000fc400000006ff */
[----:B------:R-:W-:Y:S01]  /*24d0*/  SHF.L.U32 R128, R128, 0x10, RZ ;  /* 0x0000001080807819 */ /* 0x000fe200000006ff */
[----:B------:R-:W-:Y:S01]  /*24e0*/  FFMA.FTZ R0, R190, R197, R191 ;  /* 0x000000c5be007223 */ /* 0x000fe200000100bf */
[----:B------:R-:W-:Y:S02]  /*24f0*/  SHF.L.U32 R126, R196, 0x10, RZ ;  /* 0x00000010c47e7819 */ /* 0x000fe400000006ff */
[----:B------:R-:W-:Y:S01]  /*2500*/  SHF.R.U32.HI R196, RZ, 0x10, R129 ;  /* 0x00000010ffc47819 */ /* 0x000fe20000011681 */
[----:B------:R-:W-:Y:S01]  /*2510*/  FFMA.FTZ R4, R4, R131, R127 ;  /* 0x0000008304047223 */ /* 0x000fe2000001007f */
[C---:B--2---:R-:W-:Y:S01]  /*2520*/  SHF.R.U64 R191, R124.reuse, 0x10, R125 ;  /* 0x000000107cbf7819 */ /* 0x044fe2000000127d */
[----:B------:R-:W-:Y:S02]  /*2530*/  IMAD.U32 R130, R29, 0x10000, RZ ;  /* 0x000100001d827824 */ /* 0x000fe400078e00ff */
[----:B------:R-:W-:Y:S01]  /*2540*/  FMUL.FTZ R189, R189, R128 ;  /* 0x00000080bdbd7220 */ /* 0x000fe20000410000 */
[----:B------:R-:W-:Y:S01]  /*2550*/  IMAD.U32 R127, R124, 0x10000, RZ ;  /* 0x000100007c7f7824 */ /* 0x000fe200078e00ff */
[----:B------:R-:W-:-:S02]  /*2560*/  SHF.L.U32 R190, R23, 0x10, RZ ;  /* 0x0000001017be7819 */ /* 0x000fc400000006ff */
[----:B------:R-:W-:Y:S02]  /*2570*/  SHF.L.U32 R196, R196, 0x10, RZ ;  /* 0x00000010c4c47819 */ /* 0x000fe400000006ff */
[----:B------:R-:W-:Y:S02]  /*2580*/  SHF.R.U32.HI R124, RZ, 0x10, R125 ;  /* 0x00000010ff7c7819 */ /* 0x000fe4000001167d */
[----:B------:R-:W-:Y:S02]  /*2590*/  SHF.L.U32 R129, R125, 0x10, RZ ;  /* 0x000000107d817819 */ /* 0x000fe400000006ff */
[----:B------:R-:W-:Y:S01]  /*25a0*/  SHF.L.U32 R125, R191, 0x10, RZ ;  /* 0x00000010bf7d7819 */ /* 0x000fe200000006ff */
[----:B------:R-:W-:Y:S01]  /*25b0*/  FFMA.FTZ R2, R130, R126, R189 ;  /* 0x0000007e82027223 */ /* 0x000fe200000100bd */
[----:B------:R-:W-:Y:S01]  /*25c0*/  FADD.FTZ R127, -R174, R127 ;  /* 0x0000007fae7f7221 */ /* 0x000fe20000010100 */
[----:B------:R-:W-:Y:S01]  /*25d0*/  SHF.L.U32 R189, R27, 0x10, RZ ;  /* 0x000000101bbd7819 */ /* 0x000fe200000006ff */
[----:B------:R-:W-:-:S02]  /*25e0*/  IMAD.U32 R130, R193, 0x10000, RZ ;  /* 0x00010000c1827824 */ /* 0x000fc400078e00ff */
[----:B------:R-:W-:Y:S01]  /*25f0*/  FMUL.FTZ R190, R190, R196 ;  /* 0x000000c4bebe7220 */ /* 0x000fe20000410000 */
[----:B------:R-:W-:Y:S01]  /*2600*/  FADD.FTZ R125, -R174, R125 ;  /* 0x0000007dae7d7221 */ /* 0x000fe20000010100 */
[----:B-----5:R-:W-:Y:S01]  /*2610*/  FMUL.FTZ R191, R22, R127 ;  /* 0x0000007f16bf7220 */ /* 0x020fe20000410000 */
[----:B------:R-:W-:Y:S01]  /*2620*/  SHF.L.U32 R193, R124, 0x10, RZ ;  /* 0x000000107cc17819 */ /* 0x000fe200000006ff */
[----:B------:R-:W-:Y:S01]  /*2630*/  FFMA.FTZ R189, R189, R130, R190 ;  /* 0x00000082bdbd7223 */ /* 0x000fe200000100be */
[----:B------:R-:W-:Y:S01]  /*2640*/  FMUL.FTZ R190, R22, R125 ;  /* 0x0000007d16be7220 */ /* 0x000fe20000410000 */
[C---:B------:R-:W-:Y:S01]  /*2650*/  FADD.FTZ R129, -R174.reuse, R129 ;  /* 0x00000081ae817221 */ /* 0x040fe20000010100 */
[----:B------:R-:W-:Y:S01]  /*2660*/  FADD.FTZ R175, R175, R4 ;  /* 0x00000004afaf7221 */ /* 0x000fe20000010000 */
[----:B------:R-:W-:Y:S01]  /*2670*/  FFMA.FTZ R125, R191, R4, R194 ;  /* 0x00000004bf7d7223 */ /* 0x000fe200000100c2 */
[----:B------:R-:W-:Y:S01]  /*2680*/  FADD.FTZ R127, -R174, R193 ;  /* 0x000000c1ae7f7221 */ /* 0x000fe20000010100 */
[----:B------:R-:W-:Y:S01]  /*2690*/  FMUL.FTZ R193, R22, R129 ;  /* 0x0000008116c17220 */ /* 0x000fe20000410000 */
[----:B------:R-:W-:Y:S01]  /*26a0*/  FADD.FTZ R175, R175, R2 ;  /* 0x00000002afaf7221 */ /* 0x000fe20000010000 */
[C---:B------:R-:W-:Y:S01]  /*26b0*/  FFMA.FTZ R124, R190.reuse, R2, R125 ;  /* 0x00000002be7c7223 */ /* 0x040fe2000001007d */
[----:B------:R-:W-:Y:S01]  /*26c0*/  FADD.FTZ R85, R85, R126 ;  /* 0x0000007e55557221 */ /* 0x000fe20000010000 */
[----:B------:R-:W-:Y:S01]  /*26d0*/  FFMA.FTZ R105, R190, R126, R105 ;  /* 0x0000007ebe697223 */ /* 0x000fe20000010069 */
[----:B------:R-:W-:Y:S01]  /*26e0*/  FMUL.FTZ R192, R22, R127 ;  /* 0x0000007f16c07220 */ /* 0x000fe20000410000 */
        /* <DEDUP_REMOVED lines=18> */
.L_x_10:
[----:B------:R-:W-:Y:S05]  /*2810*/  BSYNC.RECONVERGENT B0 ;  /* 0x0000000000007941 */ /* 0x000fea0003800200 */
.L_x_9:
[----:B------:R-:W0:Y:S01]  /*2820*/  SHFL.DOWN PT, R124, R175, 0x10, 0x1f ;  /* 0x0a001f00af7c7f89 */ /* 0x000e2200000e0000 */
[----:B------:R-:W-:Y:S03]  /*2830*/  BSSY.RECONVERGENT B0, `(.L_x_11) ;  /* 0x000001f000007945 */ /* 0x000fe60003800200 */
[----:B------:R-:W1:Y:S01]  /*2840*/  SHFL.DOWN PT, R125, R194, 0x10, 0x1f ;  /* 0x0a001f00c27d7f89 */ /* 0x000e6200000e0000 */
[----:B0-----:R-:W-:Y:S01]  /*2850*/  FADD.FTZ R124, R124, R175 ;  /* 0x000000af7c7c7221 */ /* 0x001fe20000010000 */
[----:B-1----:R-:W-:-:S04]  /*2860*/  FADD.FTZ R125, R125, R194 ;  /* 0x000000c27d7d7221 */ /* 0x002fc80000010000 */
[----:B------:R-:W0:Y:S04]  /*2870*/  SHFL.DOWN PT, R127, R124, 0x8, 0x1f ;  /* 0x09001f007c7f7f89 */ /* 0x000e2800000e0000 */
[----:B------:R-:W1:Y:S01]  /*2880*/  SHFL.DOWN PT, R126, R125, 0x8, 0x1f ;  /* 0x09001f007d7e7f89 */ /* 0x000e6200000e0000 */
[----:B------:R-:W2:Y:S01]  /*2890*/  S2R R194, SR_TID.X ;  /* 0x0000000000c27919 */ /* 0x000ea20000002100 */
[----:B0-----:R-:W-:Y:S01]  /*28a0*/  FADD.FTZ R127, R124, R127 ;  /* 0x0000007f7c7f7221 */ /* 0x001fe20000010000 */
[----:B-1----:R-:W-:-:S04]  /*28b0*/  FADD.FTZ R126, R125, R126 ;  /* 0x0000007e7d7e7221 */ /* 0x002fc80000010000 */
[----:B------:R-:W0:Y:S04]  /*28c0*/  SHFL.DOWN PT, R128, R127, 0x4, 0x1f ;  /* 0x08801f007f807f89 */ /* 0x000e2800000e0000 */
[----:B------:R-:W1:Y:S01]  /*28d0*/  SHFL.DOWN PT, R129, R126, 0x4, 0x1f ;  /* 0x08801f007e817f89 */ /* 0x000e6200000e0000 */
[----:B--2---:R-:W-:Y:S01]  /*28e0*/  LOP3.LUT P0, RZ, R194, 0x1f, RZ, 0xc0, !PT ;  /* 0x0000001fc2ff7812 */ /* 0x004fe2000780c0ff */
[----:B0-----:R-:W-:Y:S01]  /*28f0*/  FADD.FTZ R128, R127, R128 ;  /* 0x000000807f807221 */ /* 0x001fe20000010000 */
[----:B-1----:R-:W-:-:S04]  /*2900*/  FADD.FTZ R129, R126, R129 ;  /* 0x000000817e817221 */ /* 0x002fc80000010000 */
[----:B------:R-:W0:Y:S04]  /*2910*/  SHFL.DOWN PT, R131, R128, 0x2, 0x1f ;  /* 0x08401f0080837f89 */ /* 0x000e2800000e0000 */
[----:B------:R-:W1:Y:S01]  /*2920*/  SHFL.DOWN PT, R130, R129, 0x2, 0x1f ;  /* 0x08401f0081827f89 */ /* 0x000e6200000e0000 */
[----:B0-----:R-:W-:Y:S01]  /*2930*/  FADD.FTZ R131, R128, R131 ;  /* 0x0000008380837221 */ /* 0x001fe20000010000 */
[----:B-1----:R-:W-:-:S04]  /*2940*/  FADD.FTZ R130, R129, R130 ;  /* 0x0000008281827221 */ /* 0x002fc80000010000 */
[----:B------:R-:W0:Y:S04]  /*2950*/  SHFL.DOWN PT, R124, R131, 0x1, 0x1f ;  /* 0x08201f00837c7f89 */ /* 0x000e2800000e0000 */
[----:B------:R-:W1:Y:S01]  /*2960*/  SHFL.DOWN PT, R125, R130, 0x1, 0x1f ;  /* 0x08201f00827d7f89 */ /* 0x000e6200000e0000 */
[----:B0-----:R-:W-:Y:S01]  /*2970*/  FADD.FTZ R124, R131, R124 ;  /* 0x0000007c837c7221 */ /* 0x001fe20000010000 */
[----:B-1----:R-:W-:Y:S01]  /*2980*/  FADD.FTZ R125, R130, R125 ;  /* 0x0000007d827d7221 */ /* 0x002fe20000010000 */
[----:B------:R-:W-:Y:S06]  /*2990*/  @P0 BRA `(.L_x_12) ;  /* 0x0000000000200947 */ /* 0x000fec0003800000 */
[----:B------:R-:W0:Y:S01]  /*29a0*/  S2UR UR5, SR_CgaCtaId ;  /* 0x00000000000579c3 */ /* 0x000e220000008800 */
[----:B------:R-:W-:Y:S01]  /*29b0*/  UMOV UR4, 0x400 ;  /* 0x0000040000047882 */ /* 0x000fe20000000000 */
[----:B------:R-:W-:-:S04]  /*29c0*/  SHF.R.U32.HI R126, RZ, 0x2, R194 ;  /* 0x00000002ff7e7819 */ /* 0x000fc800000116c2 */
[----:B------:R-:W-:Y:S01]  /*29d0*/  LOP3.LUT R126, R126, 0x18, RZ, 0xc0, !PT ;  /* 0x000000187e7e7812 */ /* 0x000fe200078ec0ff */
[----:B0-----:R-:W-:-:S04]  /*29e0*/  ULEA UR4, UR5, UR4, 0x18 ;  /* 0x0000000405047291 */ /* 0x001fc8000f8ec0ff */
[----:B------:R-:W-:Y:S02]  /*29f0*/  UIADD3 UR5, UPT, UPT, UR4, 0x2820, URZ ;  /* 0x0000282004057890 */ /* 0x000fe4000fffe0ff */
[----:B------:R-:W-:-:S09]  /*2a00*/  @!UP1 UIADD3 UR5, UPT, UPT, UR4, 0x2800, URZ ;  /* 0x0000280004059890 */ /* 0x000fd2000fffe0ff */
[----:B------:R0:W-:Y:S03]  /*2a10*/  STS.64 [R126+UR5], R124 ;  /* 0x0000007c7e007988 */ /* 0x0001e60008000a05 */
.L_x_12:
[----:B------:R-:W-:Y:S05]  /*2a20*/  BSYNC.RECONVERGENT B0 ;  /* 0x0000000000007941 */ /* 0x000fea0003800200 */
.L_x_11:
[----:B------:R-:W1:Y:S08]  /*2a30*/  S2UR UR5, SR_CgaCtaId ;  /* 0x00000000000579c3 */ /* 0x000e700000008800 */
[----:B------:R-:W-:Y:S01]  /*2a40*/  BAR.SYNC.DEFER_BLOCKING 0x0 ;  /* 0x0000000000007b1d */ /* 0x000fe20000010000 */
[----:B------:R-:W-:-:S05]  /*2a50*/  ISETP.GE.U32.AND P0, PT, R152, 0x80, PT ;  /* 0x000000809800780c */ /* 0x000fca0003f06070 */
[----:B------:R-:W-:Y:S02]  /*2a60*/  UMOV UR4, 0x400 ;  /* 0x0000040000047882 */ /* 0x000fe40000000000 */
[----:B------:R-:W2:Y:S01]  /*2a70*/  LDC.64 R174, c[0x0][0x380] ;  /* 0x0000e000ffae7b82 */ /* 0x000ea20000000a00 */
[----:B------:R-:W-:Y:S07]  /*2a80*/  BSSY.RECONVERGENT B0, `(.L_x_13) ;  /* 0x0000127000007945 */ /* 0x000fee0003800200 */
[----:B------:R-:W3:Y:S01]  /*2a90*/  LDC.U8 R196, c[0x0][0x410] ;  /* 0x00010400ffc47b82 */ /* 0x000ee20000000000 */
[----:B-1----:R-:W-:-:S04]  /*2aa0*/  ULEA UR4, UR5, UR4, 0x18 ;  /* 0x0000000405047291 */ /* 0x002fc8000f8ec0ff */
[----:B------:R-:W-:Y:S02]  /*2ab0*/  UIADD3 UR5, UPT, UPT, UR4, 0x2820, URZ ;  /* 0x0000282004057890 */ /* 0x000fe4000fffe0ff */
[----:B------:R-:W-:Y:S02]  /*2ac0*/  @!UP1 UIADD3 UR5, UPT, UPT, UR4, 0x2800, URZ ;  /* 0x0000280004059890 */ /* 0x000fe4000fffe0ff */
[----:B------:R-:W-:Y:S01]  /*2ad0*/  UIADD3 UR10, UPT, UPT, UR4, 0x2830, URZ ;  /* 0x00002830040a7890 */ /* 0x000fe2000fffe0ff */
[----:B--2---:R-:W-:Y:S01]  /*2ae0*/  IADD3 R151, PT, PT, R151, R174, RZ ;  /* 0x000000ae97977210 */ /* 0x004fe20007ffe0ff */
[----:B------:R-:W-:-:S03]  /*2af0*/  @!UP1 UIADD3 UR10, UPT, UPT, UR4, 0x2810, URZ ;  /* 0x00002810040a9890 */ /* 0x000fc6000fffe0ff */
[----:B------:R-:W-:Y:S02]  /*2b00*/  ISETP.GE.AND P6, PT, R151, R175, PT ;  /* 0x000000af9700720c */ /* 0x000fe40003fc6270 */
[----:B0-----:R-:W0:Y:S01]  /*2b10*/  LDS.128 R124, [UR5] ;  /* 0x00000005ff7c7984 */ /* 0x001e220008000c00 */
[----:B---3--:R-:W-:-:S03]  /*2b20*/  ISETP.NE.AND P5, PT, R196, RZ, PT ;  /* 0x000000ffc400720c */ /* 0x008fc60003fa5270 */
[----:B------:R-:W1:Y:S01]  /*2b30*/  LDS.128 R128, [UR10] ;  /* 0x0000000aff807984 */ /* 0x000e620008000c00 */
[----:B0-----:R-:W-:Y:S01]  /*2b40*/  FADD.FTZ R195, RZ, R124 ;  /* 0x0000007cffc37221 */ /* 0x001fe20000010000 */
[----:B------:R-:W-:-:S03]  /*2b50*/  FADD.FTZ R124, RZ, R125 ;  /* 0x0000007dff7c7221 */ /* 0x000fc60000010000 */
[----:B------:R-:W-:Y:S01]  /*2b60*/  FADD.FTZ R195, R126, R195 ;  /* 0x000000c37ec37221 */ /* 0x000fe20000010000 */
[----:B------:R-:W-:-:S03]  /*2b70*/  FADD.FTZ R124, R127, R124 ;  /* 0x0000007c7f7c7221 */ /* 0x000fc60000010000 */
[----:B-1----:R-:W-:Y:S01]  /*2b80*/  FADD.FTZ R195, R195, R128 ;  /* 0x00000080c3c37221 */ /* 0x002fe20000010000 */
[----:B------:R-:W-:-:S03]  /*2b90*/  FADD.FTZ R124, R124, R129 ;  /* 0x000000817c7c7221 */ /* 0x000fc60000010000 */
[----:B------:R-:W-:Y:S01]  /*2ba0*/  FADD.FTZ R130, R130, R195 ;  /* 0x000000c382827221 */ /* 0x000fe20000010000 */
[----:B------:R-:W-:-:S03]  /*2bb0*/  FADD.FTZ R124, R131, R124 ;  /* 0x0000007c837c7221 */ /* 0x000fc60000010000 */
[----:B------:R-:W-:Y:S01]  /*2bc0*/  FMUL.FTZ R130, R130, UR11 ;  /* 0x0000000b82827c20 */ /* 0x000fe20008410000 */
[----:B------:R-:W-:-:S04]  /*2bd0*/  FMUL.FTZ R174, R124, UR11 ;  /* 0x0000000b7cae7c20 */ /* 0x000fc80008410000 */
[----:B------:R-:W-:Y:S01]  /*2be0*/  FSEL R175, R130, RZ, !P5 ;  /* 0x000000ff82af7208 */ /* 0x000fe20006800000 */
[----:B------:R-:W-:Y:S06]  /*2bf0*/  @!P0 BRA `(.L_x_14) ;  /* 0x00000010003c8947 */ /* 0x000fec0003800000 */
[----:B------:R-:W-:-:S04]  /*2c00*/  UISETP.NE.U32.AND UP0, UPT, UR14, URZ, UPT ;  /* 0x000000ff0e00728c */ /* 0x000fc8000bf05070 */
[----:B------:R-:W-:-:S09]  /*2c10*/  UISETP.NE.AND.EX UP0, UPT, UR15, URZ, UPT, UP0 ;  /* 0x000000ff0f00728c */ /* 0x000fd2000bf05300 */
[----:B------:R-:W-:Y:S05]  /*2c20*/  BRA.U UP0, `(.L_x_15) ;  /* 0x00000005009c7547 */ /* 0x000fea000b800000 */
[----:B------:R-:W-:Y:S01]  /*2c30*/  UMOV UR4, UR8 ;  /* 0x0000000800047c82 */ /* 0x000fe20008000000 */
[----:B------:R-:W-:Y:S01]  /*2c40*/  UMOV UR5, UR9 ;  /* 0x0000000900057c82 */ /* 0x000fe20008000000 */
[----:B------:R-:W-:-:S04]  /*2c50*/  UISETP.NE.U32.AND UP0, UPT, UR4, URZ, UPT ;  /* 0x000000ff0400728c */ /* 0x000fc8000bf05070 */
[----:B------:R-:W-:-:S09]  /*2c60*/  UISETP.NE.AND.EX UP0, UPT, UR5, URZ, UPT, UP0 ;  /* 0x000000ff0500728c */ /* 0x000fd2000bf05300 */
[----:B------:R-:W-:Y:S05]  /*2c70*/  BRA.U UP0, `(.L_x_16) ;  /* 0x0000000100b47547 */ /* 0x000fea000b800000 */
[----:B------:R-:W-:-:S04]  /*2c80*/  UISETP.NE.U32.AND UP0, UPT, UR6, URZ, UPT ;  /* 0x000000ff0600728c */ /* 0x000fc8000bf05070 */
[----:B------:R-:W-:-:S09]  /*2c90*/  UISETP.NE.AND.EX UP0, UPT, UR7, URZ, UPT, UP0 ;  /* 0x000000ff0700728c */ /* 0x000fd2000bf05300 */
[----:B------:R-:W-:Y:S05]  /*2ca0*/  BRA.U UP0, `(.L_x_17) ;  /* 0x00000001004c7547 */ /* 0x000fea000b800000 */
[-CC-:B------:R-:W-:Y:S01]  /*2cb0*/  FFMA.FTZ R125, R3, R174.reuse, R175.reuse ;  /* 0x000000ae037d7223 */ /* 0x180fe200000100af */
[-CC-:B------:R-:W-:Y:S01]  /*2cc0*/  FFMA.FTZ R124, R162, R174.reuse, R175.reuse ;  /* 0x000000aea27c7223 */ /* 0x180fe200000100af */
[-CC-:B------:R-:W-:Y:S01]  /*2cd0*/  FFMA.FTZ R129, R163, R174.reuse, R175.reuse ;  /* 0x000000aea3817223 */ /* 0x180fe200000100af */
[----:B------:R-:W-:Y:S01]  /*2ce0*/  FFMA.FTZ R126, R176, R174, R175 ;  /* 0x000000aeb07e7223 */ /* 0x000fe200000100af */
[----:B------:R-:W-:Y:S01]  /*2cf0*/  FADD.FTZ R125, R20, -R125 ;  /* 0x8000007d147d7221 */ /* 0x000fe20000010000 */
[----:B------:R-:W-:Y:S01]  /*2d00*/  FADD.FTZ R127, R19, -R124 ;  /* 0x8000007c137f7221 */ /* 0x000fe20000010000 */
[----:B------:R-:W-:Y:S01]  /*2d10*/  FADD.FTZ R129, R18, -R129 ;  /* 0x8000008112817221 */ /* 0x000fe20000010000 */
[----:B------:R-:W-:Y:S01]  /*2d20*/  FADD.FTZ R131, R17, -R126 ;  /* 0x8000007e11837221 */ /* 0x000fe20000010000 */
[C---:B-----5:R-:W-:Y:S01]  /*2d30*/  FMUL.FTZ R125, R22.reuse, R125 ;  /* 0x0000007d167d7220 */ /* 0x060fe20000410000 */
[C---:B------:R-:W-:Y:S01]  /*2d40*/  FMUL.FTZ R124, R22.reuse, R127 ;  /* 0x0000007f167c7220 */ /* 0x040fe20000410000 */
[C---:B------:R-:W-:Y:S01]  /*2d50*/  FMUL.FTZ R129, R22.reuse, R129 ;  /* 0x0000008116817220 */ /* 0x040fe20000410000 */
[----:B------:R-:W-:-:S03]  /*2d60*/  FMUL.FTZ R126, R22, R131 ;  /* 0x00000083167e7220 */ /* 0x000fc60000410000 */
[----:B------:R-:W-:Y:S02]  /*2d70*/  F2FP.BF16.F32.PACK_AB R125, R124, R125 ;  /* 0x0000007d7c7d723e */ /* 0x000fe400000010ff */
[----:B------:R-:W-:Y:S02]  /*2d80*/  F2FP.BF16.F32.PACK_AB R126, R126, R129 ;  /* 0x000000817e7e723e */ /* 0x000fe400000010ff */
[C---:B------:R-:W-:Y:S02]  /*2d90*/  PRMT R124, R125.reuse, 0x7632, R124 ;  /* 0x000076327d7c7816 */ /* 0x040fe4000000007c */
[----:B------:R-:W-:Y:S02]  /*2da0*/  PRMT R129, R125, 0x7610, R129 ;  /* 0x000076107d817816 */ /* 0x000fe40000000081 */
[C---:B------:R-:W-:Y:S02]  /*2db0*/  PRMT R131, R126.reuse, 0x7632, R131 ;  /* 0x000076327e837816 */ /* 0x040fe40000000083 */
[----:B------:R-:W-:Y:S01]  /*2dc0*/  PRMT R128, R126, 0x7610, R128 ;  /* 0x000076107e807816 */ /* 0x000fe20000000080 */
[----:B------:R-:W-:Y:S06]  /*2dd0*/  BRA `(.L_x_18) ;  /* 0x0000000c00487947 */ /* 0x000fec0003800000 */
.L_x_17:
        /* <DEDUP_REMOVED lines=17> */
[----:B------:R-:W-:-:S02]  /*2ef0*/  PRMT R129, R125, 0x7610, R129 ;  /* 0x000076107d817816 */ /* 0x000fc40000000081 */
[----:B------:R-:W-:Y:S02]  /*2f00*/  PRMT R153, R131, 0x7610, R153 ;  /* 0x0000761083997816 */ /* 0x000fe40000000099 */
[----:B------:R-:W-:Y:S02]  /*2f10*/  PRMT R156, R128, 0x7610, R156 ;  /* 0x00007610809c7816 */ /* 0x000fe4000000009c */
[----:B------:R-:W-:Y:S02]  /*2f20*/  PRMT R155, R124, 0x7610, R155 ;  /* 0x000076107c9b7816 */ /* 0x000fe4000000009b */
[----:B------:R-:W-:Y:S01]  /*2f30*/  PRMT R157, R129, 0x7610, R157 ;  /* 0x00007610819d7816 */ /* 0x000fe2000000009d */
[----:B------:R-:W-:Y:S06]  /*2f40*/  BRA `(.L_x_18) ;  /* 0x0000000800ec7947 */ /* 0x000fec0003800000 */
.L_x_16:
        /* <DEDUP_REMOVED lines=26> */
.L_x_19:
        /* <DEDUP_REMOVED lines=21> */
[----:B------:R-:W-:Y:S02]  /*3240*/  PRMT R157, R129, 0x7610, R157 ;  /* 0x00007610819d7816 */ /* 0x000fe4000000009d */
[----:B------:R-:W-:Y:S02]  /*3250*/  PRMT R158, R131, 0x7610, R158 ;  /* 0x00007610839e7816 */ /* 0x000fe4000000009e */
[----:B------:R-:W-:-:S02]  /*3260*/  PRMT R159, R128, 0x7610, R159 ;  /* 0x00007610809f7816 */ /* 0x000fc4000000009f */
[----:B------:R-:W-:Y:S02]  /*3270*/  PRMT R160, R124, 0x7610, R160 ;  /* 0x000076107ca07816 */ /* 0x000fe400000000a0 */
[----:B------:R-:W-:Y:S01]  /*3280*/  PRMT R161, R129, 0x7610, R161 ;  /* 0x0000761081a17816 */ /* 0x000fe200000000a1 */
[----:B------:R-:W-:Y:S06]  /*3290*/  BRA `(.L_x_18) ;  /* 0x0000000800187947 */ /* 0x000fec0003800000 */
.L_x_15:
        /* <DEDUP_REMOVED lines=9> */
[----:B------:R-:W-:Y:S02]  /*3330*/  IMAD.MOV.U32 R124, RZ, RZ, R164 ;  /* 0x000000ffff7c7224 */ /* 0x000fe400078e00a4 */
[-CC-:B------:R-:W-:Y:S01]  /*3340*/  FFMA.FTZ R130, R162, R174.reuse, R175.reuse ;  /* 0x000000aea2827223 */ /* 0x180fe200000100af */
[-C--:B------:R-:W-:Y:S01]  /*3350*/  FFMA.FTZ R129, R163, R174.reuse, R175 ;  /* 0x000000aea3817223 */ /* 0x080fe200000100af */
[----:B------:R-:W-:Y:S01]  /*3360*/  MOV R126, R165 ;  /* 0x000000a5007e7202 */ /* 0x000fe20000000f00 */
[----:B------:R-:W-:Y:S01]  /*3370*/  FADD.FTZ R128, R20, -R125 ;  /* 0x8000007d14807221 */ /* 0x000fe20000010000 */
[----:B------:R-:W-:Y:S01]  /*3380*/  SHF.R.U64 R127, R164, 0x10, R165 ;  /* 0x00000010a47f7819 */ /* 0x000fe200000012a5 */
[----:B------:R-:W-:Y:S01]  /*3390*/  FFMA.FTZ R196, R176, R174, R175 ;  /* 0x000000aeb0c47223 */ /* 0x000fe200000100af */
[----:B------:R-:W-:Y:S02]  /*33a0*/  SHF.R.U32.HI R131, RZ, 0x10, R165 ;  /* 0x00000010ff837819 */ /* 0x000fe400000116a5 */
[----:B------:R-:W-:Y:S01]  /*33b0*/  SHF.L.U32 R125, R124, 0x10, RZ ;  /* 0x000000107c7d7819 */ /* 0x000fe200000006ff */
[----:B------:R-:W-:Y:S01]  /*33c0*/  FADD.FTZ R124, R19, -R130 ;  /* 0x80000082137c7221 */ /* 0x000fe20000010000 */
[----:B------:R-:W-:Y:S01]  /*33d0*/  FADD.FTZ R130, R18, -R129 ;  /* 0x8000008112827221 */ /* 0x000fe20000010000 */
[----:B------:R-:W-:Y:S01]  /*33e0*/  SHF.L.U32 R127, R127, 0x10, RZ ;  /* 0x000000107f7f7819 */ /* 0x000fe200000006ff */
[----:B------:R-:W-:Y:S01]  /*33f0*/  IMAD.U32 R129, R126, 0x10000, RZ ;  /* 0x000100007e817824 */ /* 0x000fe200078e00ff */
[----:B------:R-:W-:Y:S01]  /*3400*/  SHF.L.U32 R131, R131, 0x10, RZ ;  /* 0x0000001083837819 */ /* 0x000fe200000006ff */
[----:B------:R-:W-:Y:S01]  /*3410*/  FADD.FTZ R126, R17, -R196 ;  /* 0x800000c4117e7221 */ /* 0x000fe20000010000 */
[C---:B-----5:R-:W-:Y:S01]  /*3420*/  FFMA.FTZ R125, R22.reuse, R128, R125 ;  /* 0x00000080167d7223 */ /* 0x060fe2000001007d */
[C---:B------:R-:W-:Y:S01]  /*3430*/  FFMA.FTZ R124, R22.reuse, R124, R127 ;  /* 0x0000007c167c7223 */ /* 0x040fe2000001007f */
[C---:B------:R-:W-:Y:S01]  /*3440*/  FFMA.FTZ R129, R22.reuse, R130, R129 ;  /* 0x0000008216817223 */ /* 0x040fe20000010081 */
[----:B------:R-:W-:-:S03]  /*3450*/  FFMA.FTZ R126, R22, R126, R131 ;  /* 0x0000007e167e7223 */ /* 0x000fc60000010083 */
[----:B------:R-:W-:Y:S02]  /*3460*/  F2FP.BF16.F32.PACK_AB R125, R124, R125 ;  /* 0x0000007d7c7d723e */ /* 0x000fe400000010ff */
[----:B------:R-:W-:Y:S02]  /*3470*/  F2FP.BF16.F32.PACK_AB R126, R126, R129 ;  /* 0x000000817e7e723e */ /* 0x000fe400000010ff */
[C---:B------:R-:W-:Y:S02]  /*3480*/  PRMT R124, R125.reuse, 0x7632, R124 ;  /* 0x000076327d7c7816 */ /* 0x040fe4000000007c */
[----:B------:R-:W-:Y:S02]  /*3490*/  PRMT R129, R125, 0x7610, R129 ;  /* 0x000076107d817816 */ /* 0x000fe40000000081 */
[C---:B------:R-:W-:Y:S02]  /*34a0*/  PRMT R131, R126.reuse, 0x7632, R131 ;  /* 0x000076327e837816 */ /* 0x040fe40000000083 */
[----:B------:R-:W-:Y:S01]  /*34b0*/  PRMT R128, R126, 0x7610, R128 ;  /* 0x000076107e807816 */ /* 0x000fe20000000080 */
[----:B------:R-:W-:Y:S06]  /*34c0*/  BRA `(.L_x_18) ;  /* 0x00000004008c7947 */ /* 0x000fec0003800000 */
.L_x_21:
[----:B------:R-:W-:Y:S01]  /*34d0*/  MOV R128, R165 ;  /* 0x000000a500807202 */ /* 0x000fe20000000f00 */
[-C--:B------:R-:W-:Y:S01]  /*34e0*/  FFMA.FTZ R129, R163, R174.reuse, R175 ;  /* 0x000000aea3817223 */ /* 0x080fe200000100af */
[----:B------:R-:W-:Y:S01]  /*34f0*/  SHF.R.U32.HI R153, RZ, 0x10, R165 ;  /* 0x00000010ff997819 */ /* 0x000fe200000116a5 */
[--C-:B------:R-:W-:Y:S01]  /*3500*/  FFMA.FTZ R130, R176, R174, R175.reuse ;  /* 0x000000aeb0827223 */ /* 0x100fe200000100af */
[----:B------:R-:W-:Y:S01]  /*3510*/  MOV R124, R164 ;  /* 0x000000a4007c7202 */ /* 0x000fe20000000f00 */
[-C--:B------:R-:W-:Y:S01]  /*3520*/  FFMA.FTZ R125, R3, R174.reuse, R175 ;  /* 0x000000ae037d7223 */ /* 0x080fe200000100af */
[----:B------:R-:W-:Y:S01]  /*3530*/  SHF.R.U64 R127, R164, 0x10, R165 ;  /* 0x00000010a47f7819 */ /* 0x000fe200000012a5 */
[----:B------:R-:W-:Y:S01]  /*3540*/  FFMA.FTZ R126, R162, R174, R175 ;  /* 0x000000aea27e7223 */ /* 0x000fe200000100af */
[----:B------:R-:W-:Y:S01]  /*3550*/  SHF.L.U32 R131, R128, 0x10, RZ ;  /* 0x0000001080837819 */ /* 0x000fe200000006ff */
[----:B------:R-:W-:Y:S01]  /*3560*/  FADD.FTZ R129, R18, -R129 ;  /* 0x8000008112817221 */ /* 0x000fe20000010000 */
[----:B------:R-:W-:Y:S01]  /*3570*/  SHF.L.U32 R156, R153, 0x10, RZ ;  /* 0x00000010999c7819 */ /* 0x000fe200000006ff */
[----:B------:R-:W-:Y:S01]  /*3580*/  FADD.FTZ R153, R17, -R130 ;  /* 0x8000008211997221 */ /* 0x000fe20000010000 */
[----:B------:R-:W-:Y:S01]  /*3590*/  SHF.L.U32 R128, R127, 0x10, RZ ;  /* 0x000000107f807819 */ /* 0x000fe200000006ff */
[----:B------:R-:W-:Y:S01]  /*35a0*/  FADD.FTZ R125, R20, -R125 ;  /* 0x8000007d147d7221 */ /* 0x000fe20000010000 */
[----:B------:R-:W-:-:S02]  /*35b0*/  IMAD.U32 R124, R124, 0x10000, RZ ;  /* 0x000100007c7c7824 */ /* 0x000fc400078e00ff */
        /* <DEDUP_REMOVED lines=16> */
.L_x_20:
[----:B------:R-:W-:-:S04]  /*36c0*/  UISETP.NE.U32.AND UP0, UPT, UR6, URZ, UPT ;  /* 0x000000ff0600728c */ /* 0x000fc8000bf05070 */
[----:B------:R-:W-:-:S09]  /*36d0*/  UISETP.NE.AND.EX UP0, UPT, UR7, URZ, UPT, UP0 ;  /* 0x000000ff0700728c */ /* 0x000fd2000bf05300 */
[----:B------:R-:W-:Y:S05]  /*36e0*/  BRA.U UP0, `(.L_x_22) ;  /* 0x00000001007c7547 */ /* 0x000fea000b800000 */
[----:B------:R-:W-:Y:S01]  /*36f0*/  IMAD.MOV.U32 R124, RZ, RZ, R164 ;  /* 0x000000ffff7c7224 */ /* 0x000fe200078e00a4 */
[----:B------:R-:W-:Y:S01]  /*3700*/  MOV R128, R165 ;  /* 0x000000a500807202 */ /* 0x000fe20000000f00 */
[-C--:B------:R-:W-:Y:S01]  /*3710*/  FFMA.FTZ R129, R163, R174.reuse, R175 ;  /* 0x000000aea3817223 */ /* 0x080fe200000100af */
[----:B------:R-:W-:Y:S01]  /*3720*/  SHF.R.U32.HI R158, RZ, 0x10, R165 ;  /* 0x00000010ff9e7819 */ /* 0x000fe200000116a5 */
[-C--:B------:R-:W-:Y:S01]  /*3730*/  FFMA.FTZ R130, R176, R174.reuse, R175 ;  /* 0x000000aeb0827223 */ /* 0x080fe200000100af */
[----:B------:R-:W-:Y:S01]  /*3740*/  SHF.R.U64 R127, R164, 0x10, R165 ;  /* 0x00000010a47f7819 */ /* 0x000fe200000012a5 */
[-CC-:B------:R-:W-:Y:S01]  /*3750*/  FFMA.FTZ R125, R3, R174.reuse, R175.reuse ;  /* 0x000000ae037d7223 */ /* 0x180fe200000100af */
[----:B------:R-:W-:Y:S01]  /*3760*/  FFMA.FTZ R126, R162, R174, R175 ;  /* 0x000000aea27e7223 */ /* 0x000fe200000100af */
[----:B------:R-:W-:Y:S01]  /*3770*/  SHF.L.U32 R131, R128, 0x10, RZ ;  /* 0x0000001080837819 */ /* 0x000fe200000006ff */
[----:B------:R-:W-:Y:S01]  /*3780*/  FADD.FTZ R129, R18, -R129 ;  /* 0x8000008112817221 */ /* 0x000fe20000010000 */
[----:B------:R-:W-:Y:S01]  /*3790*/  SHF.L.U32 R124, R124, 0x10, RZ ;  /* 0x000000107c7c7819 */ /* 0x000fe200000006ff */
[----:B------:R-:W-:-:S02]  /*37a0*/  IMAD.U32 R158, R158, 0x10000, RZ ;  /* 0x000100009e9e7824 */ /* 0x000fc400078e00ff */
[----:B------:R-:W-:Y:S01]  /*37b0*/  FADD.FTZ R159, R17, -R130 ;  /* 0x80000082119f7221 */ /* 0x000fe20000010000 */
[----:B------:R-:W-:Y:S01]  /*37c0*/  SHF.L.U32 R128, R127, 0x10, RZ ;  /* 0x000000107f807819 */ /* 0x000fe200000006ff */
[----:B------:R-:W-:Y:S01]  /*37d0*/  FADD.FTZ R125, R20, -R125 ;  /* 0x8000007d147d7221 */ /* 0x000fe20000010000 */
        /* <DEDUP_REMOVED lines=16> */
.L_x_22:
        /* <DEDUP_REMOVED lines=33> */
[----:B------:R-:W-:-:S07]  /*3af0*/  PRMT R161, R129, 0x7610, R161 ;  /* 0x0000761081a17816 */ /* 0x000fce00000000a1 */
.L_x_18:
[----:B------:R-:W0:Y:S01]  /*3b00*/  LDC.64 R126, c[0x0][0x468] ;  /* 0x00011a00ff7e7b82 */ /* 0x000e220000000a00 */
[----:B------:R-:W-:Y:S01]  /*3b10*/  UISETP.NE.U32.AND UP0, UPT, UR4, URZ, UPT ;  /* 0x000000ff0400728c */ /* 0x000fe2000bf05070 */
[----:B------:R-:W-:Y:S02]  /*3b20*/  LOP3.LUT R124, R124, 0xffff, RZ, 0xc0, !PT ;  /* 0x0000ffff7c7c7812 */ /* 0x000fe400078ec0ff */
[----:B------:R-:W-:Y:S01]  /*3b30*/  PRMT R131, R128, 0x5410, R131 ;  /* 0x0000541080837816 */ /* 0x000fe20000000083 */
[----:B------:R-:W-:Y:S02]  /*3b40*/  UISETP.NE.AND.EX UP0, UPT, UR5, URZ, UPT, UP0 ;  /* 0x000000ff0500728c */ /* 0x000fe4000bf05300 */
[----:B------:R-:W-:-:S05]  /*3b50*/  IMAD.WIDE.U32 R124, R124, 0x10000, RZ ;  /* 0x000100007c7c7825 */ /* 0x000fca00078e00ff */
[----:B------:R-:W-:Y:S02]  /*3b60*/  LOP3.LUT R125, R131, R125, RZ, 0xfc, !PT ;  /* 0x0000007d837d7212 */ /* 0x000fe400078efcff */
[----:B------:R-:W-:Y:S01]  /*3b70*/  LOP3.LUT R124, R124, 0xffff, R129, 0xf8, !PT ;  /* 0x0000ffff7c7c7812 */ /* 0x000fe200078ef881 */
[----:B0-----:R-:W-:Y:S01]  /*3b80*/  IMAD.WIDE.U32 R126, R21, 0x8, R126 ;  /* 0x00000008157e7825 */ /* 0x001fe200078e007e */
[----:B------:R-:W-:Y:S06]  /*3b90*/  BRA.U !UP0, `(.L_x_23) ;  /* 0x0000000108207547 */ /* 0x000fec000b800000 */
[----:B------:R-:W0:Y:S01]  /*3ba0*/  LDC.64 R128, c[0x0][0x478] ;  /* 0x00011e00ff807b82 */ /* 0x000e220000000a00 */
[----:B------:R-:W-:Y:S02]  /*3bb0*/  LOP3.LUT R130, R160, 0xffff, RZ, 0xc0, !PT ;  /* 0x0000ffffa0827812 */ /* 0x000fe400078ec0ff */
[----:B------:R-:W-:-:S03]  /*3bc0*/  PRMT R195, R159, 0x5410, R158 ;  /* 0x000054109fc37816 */ /* 0x000fc6000000009e */
[----:B------:R-:W-:-:S05]  /*3bd0*/  IMAD.WIDE.U32 R130, R130, 0x10000, RZ ;  /* 0x0001000082827825 */ /* 0x000fca00078e00ff */
[----:B------:R-:W-:Y:S02]  /*3be0*/  LOP3.LUT R131, R195, R131, RZ, 0xfc, !PT ;  /* 0x00000083c3837212 */ /* 0x000fe400078efcff */
[----:B------:R-:W-:Y:S01]  /*3bf0*/  LOP3.LUT R130, R130, 0xffff, R161, 0xf8, !PT ;  /* 0x0000ffff82827812 */ /* 0x000fe200078ef8a1 */
[----:B0-----:R-:W-:-:S05]  /*3c00*/  IMAD.WIDE.U32 R128, R21, 0x8, R128 ;  /* 0x0000000815807825 */ /* 0x001fca00078e0080 */
[----:B------:R0:W-:Y:S02]  /*3c10*/  STG.E.64 desc[UR12][R128.64], R130 ;  /* 0x0000008280007986 */ /* 0x0001e4000c101b0c */
.L_x_23:
[----:B------:R1:W-:Y:S01]  /*3c20*/  STG.E.64 desc[UR12][R126.64], R124 ;  /* 0x0000007c7e007986 */ /* 0x0003e2000c101b0c */
[----:B------:R-:W-:-:S04]  /*3c30*/  UISETP.NE.U32.AND UP0, UPT, UR6, URZ, UPT ;  /* 0x000000ff0600728c */ /* 0x000fc8000bf05070 */
[----:B------:R-:W-:-:S09]  /*3c40*/  UISETP.NE.AND.EX UP0, UPT, UR7, URZ, UPT, UP0 ;  /* 0x000000ff0700728c */ /* 0x000fd2000bf05300 */
[----:B-1----:R-:W-:Y:S05]  /*3c50*/  BRA.U !UP0, `(.L_x_24) ;  /* 0x0000000108207547 */ /* 0x002fea000b800000 */
[----:B------:R-:W1:Y:S01]  /*3c60*/  LDC.64 R124, c[0x0][0x470] ;  /* 0x00011c00ff7c7b82 */ /* 0x000e620000000a00 */
[----:B------:R-:W-:Y:S02]  /*3c70*/  LOP3.LUT R126, R155, 0xffff, RZ, 0xc0, !PT ;  /* 0x0000ffff9b7e7812 */ /* 0x000fe400078ec0ff */
[----:B0-----:R-:W-:-:S03]  /*3c80*/  PRMT R129, R156, 0x5410, R153 ;  /* 0x000054109c817816 */ /* 0x001fc60000000099 */
[----:B------:R-:W-:-:S05]  /*3c90*/  IMAD.WIDE.U32 R126, R126, 0x10000, RZ ;  /* 0x000100007e7e7825 */ /* 0x000fca00078e00ff */
[----:B------:R-:W-:Y:S02]  /*3ca0*/  LOP3.LUT R127, R129, R127, RZ, 0xfc, !PT ;  /* 0x0000007f817f7212 */ /* 0x000fe400078efcff */
[----:B------:R-:W-:Y:S01]  /*3cb0*/  LOP3.LUT R126, R126, 0xffff, R157, 0xf8, !PT ;  /* 0x0000ffff7e7e7812 */ /* 0x000fe200078ef89d */
[----:B-1----:R-:W-:-:S05]  /*3cc0*/  IMAD.WIDE.U32 R124, R21, 0x8, R124 ;  /* 0x00000008157c7825 */ /* 0x002fca00078e007c */
[----:B------:R1:W-:Y:S02]  /*3cd0*/  STG.E.64 desc[UR12][R124.64], R126 ;  /* 0x0000007e7c007986 */ /* 0x0003e4000c101b0c */
.L_x_24:
[----:B------:R-:W-:-:S07]  /*3ce0*/  VIADD R21, R21, 0x80 ;  /* 0x0000008015157836 */ /* 0x000fce0000000000 */
.L_x_14:
[----:B------:R-:W-:Y:S05]  /*3cf0*/  BSYNC.RECONVERGENT B0 ;  /* 0x0000000000007941 */ /* 0x000fea0003800200 */
.L_x_13:
[----:B------:R-:W-:Y:S04]  /*3d00*/  BSSY.RECONVERGENT B0, `(.L_x_25) ;  /* 0x0000108000007945 */ /* 0x000fe80003800200 */
[----:B------:R-:W-:Y:S05]  /*3d10*/  @!P1 BRA `(.L_x_26) ;  /* 0x0000001000189947 */ /* 0x000fea0003800000 */
[----:B------:R-:W-:-:S04]  /*3d20*/  UISETP.NE.U32.AND UP0, UPT, UR14, URZ, UPT ;  /* 0x000000ff0e00728c */ /* 0x000fc8000bf05070 */
[----:B------:R-:W-:-:S09]  /*3d30*/  UISETP.NE.AND.EX UP0, UPT, UR15, URZ, UPT, UP0 ;  /* 0x000000ff0f00728c */ /* 0x000fd2000bf05300 */
[----:B------:R-:W-:Y:S05]  /*3d40*/  BRA.U !UP0, `(.L_x_27) ;  /* 0x0000000908147547 */ /* 0x000fea000b800000 */
[----:B------:R-:W-:-:S04]  /*3d50*/  UISETP.NE.U32.AND UP0, UPT, UR8, URZ, UPT ;  /* 0x000000ff0800728c */ /* 0x000fc8000bf05070 */
[----:B------:R-:W-:-:S09]  /*3d60*/  UISETP.NE.AND.EX UP0, UPT, UR9, URZ, UPT, UP0 ;  /* 0x000000ff0900728c */ /* 0x000fd2000bf05300 */
[----:B------:R-:W-:Y:S05]  /*3d70*/  BRA.U !UP0, `(.L_x_28) ;  /* 0x0000000508147547 */ /* 0x000fea000b800000 */
[----:B------:R-:W-:-:S04]  /*3d80*/  UISETP.NE.U32.AND UP2, UPT, UR6, URZ, UPT ;  /* 0x000000ff0600728c */ /* 0x000fc8000bf45070 */
[----:B------:R-:W-:-:S09]  /*3d90*/  UISETP.NE.AND.EX UP2, UPT, UR7, URZ, UPT, UP2 ;  /* 0x000000ff0700728c */ /* 0x000fd2000bf45320 */
[----:B------:R-:W-:Y:S05]  /*3da0*/  BRA.U !UP2, `(.L_x_29) ;  /* 0x000000010a8c7547 */ /* 0x000fea000b800000 */
[----:B0-----:R-:W-:Y:S01]  /*3db0*/  MOV R128, R167 ;  /* 0x000000a700807202 */ /* 0x001fe20000000f00 */
[-C--:B-1----:R-:W-:Y:S01]  /*3dc0*/  FFMA.FTZ R127, R179, R174.reuse, R175 ;  /* 0x000000aeb37f7223 */ /* 0x082fe200000100af */
[----:B------:R-:W-:Y:S01]  /*3dd0*/  SHF.R.U32.HI R156, RZ, 0x10, R167 ;  /* 0x00000010ff9c7819 */ /* 0x000fe200000116a7 */
[--C-:B------:R-:W-:Y:S01]  /*3de0*/  FFMA.FTZ R130, R180, R174, R175.reuse ;  /* 0x000000aeb4827223 */ /* 0x100fe200000100af */
[----:B------:R-:W-:Y:S01]  /*3df0*/  MOV R124, R166 ;  /* 0x000000a6007c7202 */ /* 0x000fe20000000f00 */
[-C--:B------:R-:W-:Y:S01]  /*3e00*/  FFMA.FTZ R125, R177, R174.reuse, R175 ;  /* 0x000000aeb17d7223 */ /* 0x080fe200000100af */
[----:B------:R-:W-:Y:S01]  /*3e10*/  SHF.R.U64 R155, R166, 0x10, R167 ;  /* 0x00000010a69b7819 */ /* 0x000fe200000012a7 */
[----:B------:R-:W-:Y:S01]  /*3e20*/  FFMA.FTZ R126, R178, R174, R175 ;  /* 0x000000aeb27e7223 */ /* 0x000fe200000100af */
[----:B------:R-:W-:Y:S01]  /*3e30*/  IMAD.U32 R131, R128, 0x10000, RZ ;  /* 0x0001000080837824 */ /* 0x000fe200078e00ff */
[----:B------:R-:W-:Y:S01]  /*3e40*/  SHF.L.U32 R156, R156, 0x10, RZ ;  /* 0x000000109c9c7819 */ /* 0x000fe200000006ff */
[----:B------:R-:W-:Y:S01]  /*3e50*/  FADD.FTZ R129, R14, -R127 ;  /* 0x8000007f0e817221 */ /* 0x000fe20000010000 */
[----:B------:R-:W-:Y:S01]  /*3e60*/  SHF.L.U32 R124, R124, 0x10, RZ ;  /* 0x000000107c7c7819 */ /* 0x000fe200000006ff */
        /* <DEDUP_REMOVED lines=23> */
.L_x_29:
[--C-:B0-----:R-:W-:Y:S01]  /*3fe0*/  IMAD.MOV.U32 R128, RZ, RZ, R167.reuse ;  /* 0x000000ffff807224 */ /* 0x101fe200078e00a7 */
[----:B-1----:R-:W-:Y:S01]  /*3ff0*/  SHF.R.U64 R127, R166, 0x10, R167 ;  /* 0x00000010a67f7819 */ /* 0x002fe200000012a7 */
[-C--:B------:R-:W-:Y:S01]  /*4000*/  FFMA.FTZ R129, R179, R174.reuse, R175 ;  /* 0x000000aeb3817223 */ /* 0x080fe200000100af */
[----:B------:R-:W-:Y:S01]  /*4010*/  SHF.R.U32.HI R158, RZ, 0x10, R167 ;  /* 0x00000010ff9e7819 */ /* 0x000fe200000116a7 */
[--C-:B------:R-:W-:Y:S01]  /*4020*/  FFMA.FTZ R130, R180, R174, R175.reuse ;  /* 0x000000aeb4827223 */ /* 0x100fe200000100af */
[----:B------:R-:W-:Y:S01]  /*4030*/  MOV R124, R166 ;  /* 0x000000a6007c7202 */ /* 0x000fe20000000f00 */
[-CC-:B------:R-:W-:Y:S01]  /*4040*/  FFMA.FTZ R125, R177, R174.reuse, R175.reuse ;  /* 0x000000aeb17d7223 */ /* 0x180fe200000100af */
[----:B------:R-:W-:Y:S01]  /*4050*/  FFMA.FTZ R126, R178, R174, R175 ;  /* 0x000000aeb27e7223 */ /* 0x000fe200000100af */
[----:B------:R-:W-:Y:S01]  /*4060*/  SHF.L.U32 R131, R128, 0x10, RZ ;  /* 0x0000001080837819 */ /* 0x000fe200000006ff */
[----:B------:R-:W-:Y:S01]  /*4070*/  FADD.FTZ R129, R14, -R129 ;  /* 0x800000810e817221 */ /* 0x000fe20000010000 */
[----:B------:R-:W-:Y:S01]  /*4080*/  SHF.L.U32 R158, R158, 0x10, RZ ;  /* 0x000000109e9e7819 */ /* 0x000fe200000006ff */
[----:B------:R-:W-:Y:S01]  /*4090*/  FADD.FTZ R159, R13, -R130 ;  /* 0x800000820d9f7221 */ /* 0x000fe20000010000 */
[----:B------:R-:W-:Y:S01]  /*40a0*/  SHF.L.U32 R124, R124, 0x10, RZ ;  /* 0x000000107c7c7819 */ /* 0x000fe200000006ff */
[----:B------:R-:W-:-:S02]  /*40b0*/  IMAD.U32 R128, R127, 0x10000, RZ ;  /* 0x000100007f807824 */ /* 0x000fc400078e00ff */
        /* <DEDUP_REMOVED lines=17> */
.L_x_28:
[----:B------:R-:W-:-:S04]  /*41d0*/  UISETP.NE.U32.AND UP2, UPT, UR6, URZ, UPT ;  /* 0x000000ff0600728c */ /* 0x000fc8000bf45070 */
[----:B------:R-:W-:-:S09]  /*41e0*/  UISETP.NE.AND.EX UP2, UPT, UR7, URZ, UPT, UP2 ;  /* 0x000000ff0700728c */ /* 0x000fd2000bf45320 */
[----:B------:R-:W-:Y:S05]  /*41f0*/  BRA.U !UP2, `(.L_x_31) ;  /* 0x000000010a7c7547 */ /* 0x000fea000b800000 */
[----:B0-----:R-:W-:Y:S01]  /*4200*/  MOV R128, R167 ;  /* 0x000000a700807202 */ /* 0x001fe20000000f00 */
[-C--:B------:R-:W-:Y:S01]  /*4210*/  FFMA.FTZ R129, R179, R174.reuse, R175 ;  /* 0x000000aeb3817223 */ /* 0x080fe200000100af */
[----:B------:R-:W-:Y:S01]  /*4220*/  SHF.R.U32.HI R153, RZ, 0x10, R167 ;  /* 0x00000010ff997819 */ /* 0x000fe200000116a7 */
[--C-:B------:R-:W-:Y:S01]  /*4230*/  FFMA.FTZ R130, R180, R174, R175.reuse ;  /* 0x000000aeb4827223 */ /* 0x100fe200000100af */
[----:B-1----:R-:W-:Y:S01]  /*4240*/  MOV R124, R166 ;  /* 0x000000a6007c7202 */ /* 0x002fe20000000f00 */
        /* <DEDUP_REMOVED lines=26> */
.L_x_31:
[----:B-1----:R-:W-:Y:S01]  /*43f0*/  MOV R124, R166 ;  /* 0x000000a6007c7202 */ /* 0x002fe20000000f00 */
[-C--:B------:R-:W-:Y:S01]  /*4400*/  FFMA.FTZ R126, R178, R174.reuse, R175 ;  /* 0x000000aeb27e7223 */ /* 0x080fe200000100af */
[--C-:B0-----:R-:W-:Y:S01]  /*4410*/  IMAD.MOV.U32 R130, RZ, RZ, R167.reuse ;  /* 0x000000ffff827224 */ /* 0x101fe200078e00a7 */
        /* <DEDUP_REMOVED lines=8> */
[----:B------:R-:W-:Y:S01]  /*44a0*/  IMAD.U32 R126, R195, 0x10000, RZ ;  /* 0x00010000c37e7824 */ /* 0x000fe200078e00ff */
[----:B------:R-:W-:Y:S01]  /*44b0*/  SHF.L.U32 R124, R130, 0x10, RZ ;  /* 0x00000010827c7819 */ /* 0x000fe200000006ff */
[----:B------:R-:W-:Y:S01]  /*44c0*/  FADD.FTZ R125, R16, -R125 ;  /* 0x8000007d107d7221 */ /* 0x000fe20000010000 */
        /* <DEDUP_REMOVED lines=13> */
.L_x_27:
[----:B------:R-:W-:-:S04]  /*45a0*/  UISETP.NE.U32.AND UP0, UPT, UR8, URZ, UPT ;  /* 0x000000ff0800728c */ /* 0x000fc8000bf05070 */
[----:B------:R-:W-:-:S09]  /*45b0*/  UISETP.NE.AND.EX UP0, UPT, UR9, URZ, UPT, UP0 ;  /* 0x000000ff0900728c */ /* 0x000fd2000bf05300 */
[----:B------:R-:W-:Y:S05]  /*45c0*/  BRA.U !UP0, `(.L_x_32) ;  /* 0x0000000108d47547 */ /* 0x000fea000b800000 */
[----:B------:R-:W-:-:S04]  /*45d0*/  UISETP.NE.U32.AND UP2, UPT, UR6, URZ, UPT ;  /* 0x000000ff0600728c */ /* 0x000fc8000bf45070 */
[----:B------:R-:W-:-:S09]  /*45e0*/  UISETP.NE.AND.EX UP2, UPT, UR7, URZ, UPT, UP2 ;  /* 0x000000ff0700728c */ /* 0x000fd2000bf45320 */
[----:B------:R-:W-:Y:S05]  /*45f0*/  BRA.U !UP2, `(.L_x_33) ;  /* 0x000000010a6c7547 */ /* 0x000fea000b800000 */
[-CC-:B-1----:R-:W-:Y:S01]  /*4600*/  FFMA.FTZ R127, R179, R174.reuse, R175.reuse ;  /* 0x000000aeb37f7223 */ /* 0x182fe200000100af */
[-CC-:B------:R-:W-:Y:S01]  /*4610*/  FFMA.FTZ R126, R180, R174.reuse, R175.reuse ;  /* 0x000000aeb47e7223 */ /* 0x180fe200000100af */
[-CC-:B------:R-:W-:Y:S01]  /*4620*/  FFMA.FTZ R125, R177, R174.reuse, R175.reuse ;  /* 0x000000aeb17d7223 */ /* 0x180fe200000100af */
[----:B------:R-:W-:Y:S01]  /*4630*/  FFMA.FTZ R124, R178, R174, R175 ;  /* 0x000000aeb27c7223 */ /* 0x000fe200000100af */
[----:B------:R-:W-:Y:S01]  /*4640*/  FADD.FTZ R127, R14, -R127 ;  /* 0x8000007f0e7f7221 */ /* 0x000fe20000010000 */
[----:B0-----:R-:W-:Y:S01]  /*4650*/  FADD.FTZ R131, R13, -R126 ;  /* 0x8000007e0d837221 */ /* 0x001fe20000010000 */
        /* <DEDUP_REMOVED lines=21> */
.L_x_33:
[-CC-:B-1----:R-:W-:Y:S01]  /*47b0*/  FFMA.FTZ R127, R179, R174.reuse, R175.reuse ;  /* 0x000000aeb37f7223 */ /* 0x182fe200000100af */
[-CC-:B------:R-:W-:Y:S01]  /*47c0*/  FFMA.FTZ R126, R180, R174.reuse, R175.reuse ;  /* 0x000000aeb47e7223 */ /* 0x180fe200000100af */
[-CC-:B------:R-:W-:Y:S01]  /*47d0*/  FFMA.FTZ R125, R177, R174.reuse, R175.reuse ;  /* 0x000000aeb17d7223 */ /* 0x180fe200000100af */
[----:B------:R-:W-:Y:S01]  /*47e0*/  FFMA.FTZ R124, R178, R174, R175 ;  /* 0x000000aeb27c7223 */ /* 0x000fe200000100af */
[----:B0-----:R-:W-:Y:S01]  /*47f0*/  FADD.FTZ R129, R14, -R127 ;  /* 0x8000007f0e817221 */ /* 0x001fe20000010000 */
        /* <DEDUP_REMOVED lines=18> */
.L_x_32:
[----:B------:R-:W-:-:S04]  /*4920*/  UISETP.NE.U32.AND UP2, UPT, UR6, URZ, UPT ;  /* 0x000000ff0600728c */ /* 0x000fc8000bf45070 */
[----:B------:R-:W-:-:S09]  /*4930*/  UISETP.NE.AND.EX UP2, UPT, UR7, URZ, UPT, UP2 ;  /* 0x000000ff0700728c */ /* 0x000fd2000bf45320 */
[----:B------:R-:W-:Y:S05]  /*4940*/  BRA.U !UP2, `(.L_x_34) ;  /* 0x000000010a5c7547 */ /* 0x000fea000b800000 */
        /* <DEDUP_REMOVED lines=23> */
.L_x_34:
[-CC-:B-1----:R-:W-:Y:S01]  /*4ac0*/  FFMA.FTZ R125, R177, R174.reuse, R175.reuse ;  /* 0x000000aeb17d7223 */ /* 0x182fe200000100af */
[-CC-:B------:R-:W-:Y:S01]  /*4ad0*/  FFMA.FTZ R124, R178, R174.reuse, R175.reuse ;  /* 0x000000aeb27c7223 */ /* 0x180fe200000100af */
[-CC-:B0-----:R-:W-:Y:S01]  /*4ae0*/  FFMA.FTZ R129, R179, R174.reuse, R175.reuse ;  /* 0x000000aeb3817223 */ /* 0x181fe200000100af */
        /* <DEDUP_REMOVED lines=13> */
[----:B------:R-:W-:-:S07]  /*4bc0*/  PRMT R131, R128, 0x7632, R131 ;  /* 0x0000763280837816 */ /* 0x000fce0000000083 */
.L_x_30:
[----:B------:R-:W0:Y:S01]  /*4bd0*/  LDC.64 R124, c[0x0][0x468] ;  /* 0x00011a00ff7c7b82 */ /* 0x000e220000000a00 */
[----:B------:R-:W-:Y:S02]  /*4be0*/  LOP3.LUT R126, R126, 0xffff, RZ, 0xc0, !PT ;  /* 0x0000ffff7e7e7812 */ /* 0x000fe400078ec0ff */
[----:B------:R-:W-:-:S03]  /*4bf0*/  PRMT R131, R128, 0x5410, R131 ;  /* 0x0000541080837816 */ /* 0x000fc60000000083 */
        /* <DEDUP_REMOVED lines=13> */
.L_x_35:
[----:B------:R1:W-:Y:S01]  /*4cd0*/  STG.E.64 desc[UR12][R124.64], R126 ;  /* 0x0000007e7c007986 */ /* 0x0003e2000c101b0c */
[----:B------:R-:W-:Y:S05]  /*4ce0*/  BRA.U !UP2, `(.L_x_36) ;  /* 0x000000010a207547 */ /* 0x000fea000b800000 */
[----:B-1----:R-:W1:Y:S01]  /*4cf0*/  LDC.64 R126, c[0x0][0x470] ;  /* 0x00011c00ff7e7b82 */ /* 0x002e620000000a00 */
[----:B------:R-:W-:Y:S02]  /*4d00*/  LOP3.LUT R124, R155, 0xffff, RZ, 0xc0, !PT ;  /* 0x0000ffff9b7c7812 */ /* 0x000fe400078ec0ff */
[----:B0-----:R-:W-:-:S03]  /*4d10*/  PRMT R129, R156, 0x5410, R153 ;  /* 0x000054109c817816 */ /* 0x001fc60000000099 */
[----:B------:R-:W-:-:S05]  /*4d20*/  IMAD.WIDE.U32 R124, R124, 0x10000, RZ ;  /* 0x000100007c7c7825 */ /* 0x000fca00078e00ff */
[----:B------:R-:W-:Y:S02]  /*4d30*/  LOP3.LUT R125, R129, R125, RZ, 0xfc, !PT ;  /* 0x0000007d817d7212 */ /* 0x000fe400078efcff */
[----:B------:R-:W-:Y:S01]  /*4d40*/  LOP3.LUT R124, R124, 0xffff, R157, 0xf8, !PT ;  /* 0x0000ffff7c7c7812 */ /* 0x000fe200078ef89d */
[----:B-1----:R-:W-:-:S05]  /*4d50*/  IMAD.WIDE.U32 R126, R21, 0x8, R126 ;  /* 0x00000008157e7825 */ /* 0x002fca00078e007e */
[----:B------:R2:W-:Y:S02]  /*4d60*/  STG.E.64 desc[UR12][R126.64], R124 ;  /* 0x0000007c7e007986 */ /* 0x0005e4000c101b0c */
.L_x_36:
[----:B------:R-:W-:-:S07]  /*4d70*/  IADD3 R21, PT, PT, R21, 0x80, RZ ;  /* 0x0000008015157810 */ /* 0x000fce0007ffe0ff */
.L_x_26:
[----:B------:R-:W-:Y:S05]  /*4d80*/  BSYNC.RECONVERGENT B0 ;  /* 0x0000000000007941 */ /* 0x000fea0003800200 */
.L_x_25:
        /* <DEDUP_REMOVED lines=12> */
[-C--:B-12---:R-:W-:Y:S01]  /*4e50*/  FFMA.FTZ R127, R183, R174.reuse, R175 ;  /* 0x000000aeb77f7223 */ /* 0x086fe200000100af */
        /* <DEDUP_REMOVED lines=33> */
.L_x_41:
[----:B-12---:R-:W-:Y:S01]  /*5070*/  IMAD.MOV.U32 R124, RZ, RZ, R168 ;  /* 0x000000ffff7c7224 */ /* 0x006fe200078e00a8 */
[----:B0-----:R-:W-:Y:S01]  /*5080*/  MOV R128, R169 ;  /* 0x000000a900807202 */ /* 0x001fe20000000f00 */
        /* <DEDUP_REMOVED lines=29> */
.L_x_40:
[----:B------:R-:W-:-:S04]  /*5260*/  UISETP.NE.U32.AND UP2, UPT, UR6, URZ, UPT ;  /* 0x000000ff0600728c */ /* 0x000fc8000bf45070 */
[----:B------:R-:W-:-:S09]  /*5270*/  UISETP.NE.AND.EX UP2, UPT, UR7, URZ, UPT, UP2 ;  /* 0x000000ff0700728c */ /* 0x000fd2000bf45320 */
[----:B------:R-:W-:Y:S05]  /*5280*/  BRA.U !UP2, `(.L_x_43) ;  /* 0x000000010a7c7547 */ /* 0x000fea000b800000 */
[----:B0-----:R-:W-:Y:S01]  /*5290*/  MOV R128, R169 ;  /* 0x000000a900807202 */ /* 0x001fe20000000f00 */
[-C--:B------:R-:W-:Y:S01]  /*52a0*/  FFMA.FTZ R129, R183, R174.reuse, R175 ;  /* 0x000000aeb7817223 */ /* 0x080fe200000100af */
[----:B------:R-:W-:Y:S01]  /*52b0*/  SHF.R.U32.HI R153, RZ, 0x10, R169 ;  /* 0x00000010ff997819 */ /* 0x000fe200000116a9 */
[--C-:B------:R-:W-:Y:S01]  /*52c0*/  FFMA.FTZ R130, R184, R174, R175.reuse ;  /* 0x000000aeb8827223 */ /* 0x100fe200000100af */
[----:B-12---:R-:W-:Y:S01]  /*52d0*/  MOV R124, R168 ;  /* 0x000000a8007c7202 */ /* 0x006fe20000000f00 */
        /* <DEDUP_REMOVED lines=26> */
.L_x_43:
[----:B-12---:R-:W-:Y:S02]  /*5480*/  IMAD.MOV.U32 R124, RZ, RZ, R168 ;  /* 0x000000ffff7c7224 */ /* 0x006fe400078e00a8 */
[-C--:B------:R-:W-:Y:S01]  /*5490*/  FFMA.FTZ R126, R182, R174.reuse, R175 ;  /* 0x000000aeb67e7223 */ /* 0x080fe200000100af */
[----:B0-----:R-:W-:Y:S01]  /*54a0*/  SHF.R.U64 R128, R168, 0x10, R169 ;  /* 0x00000010a8807819 */ /* 0x001fe200000012a9 */
[-CC-:B------:R-:W-:Y:S01]  /*54b0*/  FFMA.FTZ R125, R181, R174.reuse, R175.reuse ;  /* 0x000000aeb57d7223 */ /* 0x180fe200000100af */
[----:B------:R-:W-:Y:S01]  /*54c0*/  MOV R130, R169 ;  /* 0x000000a900827202 */ /* 0x000fe20000000f00 */
[-C--:B------:R-:W-:Y:S01]  /*54d0*/  FFMA.FTZ R131, R183, R174.reuse, R175 ;  /* 0x000000aeb7837223 */ /* 0x080fe200000100af */
[----:B------:R-:W-:Y:S01]  /*54e0*/  SHF.R.U32.HI R195, RZ, 0x10, R169 ;  /* 0x00000010ffc37819 */ /* 0x000fe200000116a9 */
[----:B------:R-:W-:Y:S01]  /*54f0*/  FFMA.FTZ R196, R184, R174, R175 ;  /* 0x000000aeb8c47223 */ /* 0x000fe200000100af */
[----:B------:R-:W-:Y:S01]  /*5500*/  FADD.FTZ R129, R11, -R126 ;  /* 0x8000007e0b817221 */ /* 0x000fe20000010000 */
[----:B------:R-:W-:Y:S01]  /*5510*/  SHF.L.U32 R127, R124, 0x10, RZ ;  /* 0x000000107c7f7819 */ /* 0x000fe200000006ff */
[----:B------:R-:W-:Y:S01]  /*5520*/  FADD.FTZ R125, R12, -R125 ;  /* 0x8000007d0c7d7221 */ /* 0x000fe20000010000 */
[----:B------:R-:W-:Y:S01]  /*5530*/  SHF.L.U32 R128, R128, 0x10, RZ ;  /* 0x0000001080807819 */ /* 0x000fe200000006ff */
[----:B------:R-:W-:Y:S01]  /*5540*/  FADD.FTZ R131, R10, -R131 ;  /* 0x800000830a837221 */ /* 0x000fe20000010000 */
[----:B------:R-:W-:Y:S01]  /*5550*/  SHF.L.U32 R126, R195, 0x10, RZ ;  /* 0x00000010c37e7819 */ /* 0x000fe200000006ff */
        /* <DEDUP_REMOVED lines=13> */
.L_x_39:
[----:B------:R-:W-:-:S04]  /*5630*/  UISETP.NE.U32.AND UP0, UPT, UR8, URZ, UPT ;  /* 0x000000ff0800728c */ /* 0x000fc8000bf05070 */
[----:B------:R-:W-:-:S09]  /*5640*/  UISETP.NE.AND.EX UP0, UPT, UR9, URZ, UPT, UP0 ;  /* 0x000000ff0900728c */ /* 0x000fd2000bf05300 */
[----:B------:R-:W-:Y:S05]  /*5650*/  BRA.U !UP0, `(.L_x_44) ;  /* 0x0000000108d47547 */ /* 0x000fea000b800000 */
[----:B------:R-:W-:-:S04]  /*5660*/  UISETP.NE.U32.AND UP2, UPT, UR6, URZ, UPT ;  /* 0x000000ff0600728c */ /* 0x000fc8000bf45070 */
[----:B------:R-:W-:-:S09]  /*5670*/  UISETP.NE.AND.EX UP2, UPT, UR7, URZ, UPT, UP2 ;  /* 0x000000ff0700728c */ /* 0x000fd2000bf45320 */
[----:B------:R-:W-:Y:S05]  /*5680*/  BRA.U !UP2, `(.L_x_45) ;  /* 0x000000010a6c7547 */ /* 0x000fea000b800000 */
[-CC-:B-12---:R-:W-:Y:S01]  /*5690*/  FFMA.FTZ R127, R183, R174.reuse, R175.reuse ;  /* 0x000000aeb77f7223 */ /* 0x186fe200000100af */
        /* <DEDUP_REMOVED lines=26> */
.L_x_45:
[-CC-:B-12---:R-:W-:Y:S01]  /*5840*/  FFMA.FTZ R127, R183, R174.reuse, R175.reuse ;  /* 0x000000aeb77f7223 */ /* 0x186fe200000100af */
        /* <DEDUP_REMOVED lines=22> */
.L_x_44:
[----:B------:R-:W-:-:S04]  /*59b0*/  UISETP.NE.U32.AND UP2, UPT, UR6, URZ, UPT ;  /* 0x000000ff0600728c */ /* 0x000fc8000bf45070 */
[----:B------:R-:W-:-:S09]  /*59c0*/  UISETP.NE.AND.EX UP2, UPT, UR7, URZ, UPT, UP2 ;  /* 0x000000ff0700728c */ /* 0x000fd2000bf45320 */
[----:B------:R-:W-:Y:S05]  /*59d0*/  BRA.U !UP2, `(.L_x_46) ;  /* 0x000000010a5c7547 */ /* 0x000fea000b800000 */
        /* <DEDUP_REMOVED lines=23> */
.L_x_46:
[-CC-:B-12---:R-:W-:Y:S01]  /*5b50*/  FFMA.FTZ R125, R181, R174.reuse, R175.reuse ;  /* 0x000000aeb57d7223 */ /* 0x186fe200000100af */
        /* <DEDUP_REMOVED lines=16> */
.L_x_42:
        /* <DEDUP_REMOVED lines=16> */
.L_x_47:
        /* <DEDUP_REMOVED lines=10> */
.L_x_48:
[----:B------:R-:W-:-:S07]  /*5e00*/  IADD3 R21, PT, PT, R21, 0x80, RZ ;  /* 0x0000008015157810 */ /* 0x000fce0007ffe0ff */
.L_x_38:
[----:B------:R-:W-:Y:S05]  /*5e10*/  BSYNC.RECONVERGENT B0 ;  /* 0x0000000000007941 */ /* 0x000fea0003800200 */
.L_x_37:
        /* <DEDUP_REMOVED lines=11> */
[--C-:B0-----:R-:W-:Y:S01]  /*5ed0*/  IMAD.MOV.U32 R128, RZ, RZ, R171.reuse ;  /* 0x000000ffff807224 */ /* 0x101fe200078e00ab */
[----:B------:R-:W-:Y:S01]  /*5ee0*/  SHF.R.U32.HI R156, RZ, 0x10, R171 ;  /* 0x00000010ff9c7819 */ /* 0x000fe200000116ab */
[--C-:B-12---:R-:W-:Y:S01]  /*5ef0*/  FFMA.FTZ R127, R187, R174, R175.reuse ;  /* 0x000000aebb7f7223 */ /* 0x106fe200000100af */
[----:B------:R-:W-:Y:S01]  /*5f00*/  MOV R124, R170 ;  /* 0x000000aa007c7202 */ /* 0x000fe20000000f00 */
[-C--:B------:R-:W-:Y:S01]  /*5f10*/  FFMA.FTZ R130, R188, R174.reuse, R175 ;  /* 0x000000aebc827223 */ /* 0x080fe200000100af */
[----:B------:R-:W-:Y:S01]  /*5f20*/  SHF.R.U64 R155, R170, 0x10, R171 ;  /* 0x00000010aa9b7819 */ /* 0x000fe200000012ab */
[-CC-:B------:R-:W-:Y:S01]  /*5f30*/  FFMA.FTZ R125, R185, R174.reuse, R175.reuse ;  /* 0x000000aeb97d7223 */ /* 0x180fe200000100af */
        /* <DEDUP_REMOVED lines=28> */
.L_x_53:
        /* <DEDUP_REMOVED lines=31> */
.L_x_52:
[----:B------:R-:W-:-:S04]  /*62f0*/  UISETP.NE.U32.AND UP2, UPT, UR6, URZ, UPT ;  /* 0x000000ff0600728c */ /* 0x000fc8000bf45070 */
[----:B------:R-:W-:-:S09]  /*6300*/  UISETP.NE.AND.EX UP2, UPT, UR7, URZ, UPT, UP2 ;  /* 0x000000ff0700728c */ /* 0x000fd2000bf45320 */
[----:B------:R-:W-:Y:S05]  /*6310*/  BRA.U !UP2, `(.L_x_55) ;  /* 0x000000010a7c7547 */ /* 0x000fea000b800000 */
[--C-:B0-----:R-:W-:Y:S01]  /*6320*/  IMAD.MOV.U32 R128, RZ, RZ, R171.reuse ;  /* 0x000000ffff807224 */ /* 0x101fe200078e00ab */
[----:B-12---:R-:W-:Y:S01]  /*6330*/  SHF.R.U64 R127, R170, 0x10, R171 ;  /* 0x00000010aa7f7819 */ /* 0x006fe200000012ab */
        /* <DEDUP_REMOVED lines=29> */
.L_x_55:
[----:B-12---:R-:W-:Y:S01]  /*6510*/  MOV R124, R170 ;  /* 0x000000aa007c7202 */ /* 0x006fe20000000f00 */
[-C--:B------:R-:W-:Y:S01]  /*6520*/  FFMA.FTZ R126, R186, R174.reuse, R175 ;  /* 0x000000aeba7e7223 */ /* 0x080fe200000100af */
[----:B0-----:R-:W-:Y:S01]  /*6530*/  SHF.R.U64 R128, R170, 0x10, R171 ;  /* 0x00000010aa807819 */ /* 0x001fe200000012ab */
[-CC-:B------:R-:W-:Y:S01]  /*6540*/  FFMA.FTZ R125, R185, R174.reuse, R175.reuse ;  /* 0x000000aeb97d7223 */ /* 0x180fe200000100af */
[----:B------:R-:W-:Y:S01]  /*6550*/  MOV R130, R171 ;  /* 0x000000ab00827202 */ /* 0x000fe20000000f00 */
[-C--:B------:R-:W-:Y:S01]  /*6560*/  FFMA.FTZ R131, R187, R174.reuse, R175 ;  /* 0x000000aebb837223 */ /* 0x080fe200000100af */
[----:B------:R-:W-:Y:S01]  /*6570*/  SHF.R.U32.HI R195, RZ, 0x10, R171 ;  /* 0x00000010ffc37819 */ /* 0x000fe200000116ab */
        /* <DEDUP_REMOVED lines=20> */
.L_x_51:
        /* <DEDUP_REMOVED lines=33> */
.L_x_57:
        /* <DEDUP_REMOVED lines=23> */
.L_x_56:
        /* <DEDUP_REMOVED lines=26> */
.L_x_58:
        /* <DEDUP_REMOVED lines=17> */
.L_x_54:
        /* <DEDUP_REMOVED lines=16> */
.L_x_59:
        /* <DEDUP_REMOVED lines=10> */
.L_x_60:
[----:B------:R-:W-:-:S07]  /*6e90*/  IADD3 R21, PT, PT, R21, 0x80, RZ ;  /* 0x0000008015157810 */ /* 0x000fce0007ffe0ff */
.L_x_50:
[----:B------:R-:W-:Y:S05]  /*6ea0*/  BSYNC.RECONVERGENT B0 ;  /* 0x0000000000007941 */ /* 0x000fea0003800200 */
.L_x_49:
        /* <DEDUP_REMOVED lines=11> */
[-CC-:B0-----:R-:W-:Y:S01]  /*6f60*/  FFMA.FTZ R128, R192, R174.reuse, R175.reuse ;  /* 0x000000aec0807223 */ /* 0x181fe200000100af */
[----:B-12---:R-:W-:Y:S01]  /*6f70*/  MOV R126, R173 ;  /* 0x000000ad007e7202 */ /* 0x006fe20000000f00 */
[----:B------:R-:W-:Y:S02]  /*6f80*/  IMAD.MOV.U32 R124, RZ, RZ, R172 ;  /* 0x000000ffff7c7224 */ /* 0x000fe400078e00ac */
[-CC-:B------:R-:W-:Y:S01]  /*6f90*/  FFMA.FTZ R125, R191, R174.reuse, R175.reuse ;  /* 0x000000aebf7d7223 */ /* 0x180fe200000100af */
[-C--:B------:R-:W-:Y:S01]  /*6fa0*/  FFMA.FTZ R127, R190, R174.reuse, R175 ;  /* 0x000000aebe7f7223 */ /* 0x080fe200000100af */
[----:B------:R-:W-:Y:S01]  /*6fb0*/  SHF.R.U64 R130, R172, 0x10, R173 ;  /* 0x00000010ac827819 */ /* 0x000fe200000012ad */
[----:B------:R-:W-:Y:S01]  /*6fc0*/  FFMA.FTZ R175, R193, R174, R175 ;  /* 0x000000aec1af7223 */ /* 0x000fe200000100af */
[----:B------:R-:W-:Y:S01]  /*6fd0*/  SHF.R.U32.HI R131, RZ, 0x10, R173 ;  /* 0x00000010ff837819 */ /* 0x000fe200000116ad */
[----:B------:R-:W-:Y:S01]  /*6fe0*/  FADD.FTZ R129, R189, -R128 ;  /* 0x80000080bd817221 */ /* 0x000fe20000010000 */
[----:B------:R-:W-:Y:S01]  /*6ff0*/  IMAD.U32 R128, R126, 0x10000, RZ ;  /* 0x000100007e807824 */ /* 0x000fe200078e00ff */
[----:B------:R-:W-:Y:S01]  /*7000*/  SHF.L.U32 R124, R124, 0x10, RZ ;  /* 0x000000107c7c7819 */ /* 0x000fe200000006ff */
[----:B------:R-:W-:Y:S01]  /*7010*/  FADD.FTZ R125, R4, -R125 ;  /* 0x8000007d047d7221 */ /* 0x000fe20000010000 */
[----:B------:R-:W-:Y:S01]  /*7020*/  SHF.L.U32 R131, R131, 0x10, RZ ;  /* 0x0000001083837819 */ /* 0x000fe200000006ff */
[----:B------:R-:W-:Y:S01]  /*7030*/  FADD.FTZ R175, R0, -R175 ;  /* 0x800000af00af7221 */ /* 0x000fe20000010000 */
[----:B------:R-:W-:Y:S01]  /*7040*/  SHF.L.U32 R126, R130, 0x10, RZ ;  /* 0x00000010827e7819 */ /* 0x000fe200000006ff */
[----:B------:R-:W-:Y:S01]  /*7050*/  FADD.FTZ R127, R2, -R127 ;  /* 0x8000007f027f7221 */ /* 0x000fe20000010000 */
[C---:B-----5:R-:W-:Y:S01]  /*7060*/  FFMA.FTZ R124, R22.reuse, R125, R124 ;  /* 0x0000007d167c7223 */ /* 0x060fe2000001007c */
[C---:B------:R-:W-:Y:S01]  /*7070*/  FFMA.FTZ R129, R22.reuse, R129, R131 ;  /* 0x0000008116817223 */ /* 0x040fe20000010083 */
[C---:B------:R-:W-:Y:S01]  /*7080*/  FFMA.FTZ R128, R22.reuse, R175, R128 ;  /* 0x000000af16807223 */ /* 0x040fe20000010080 */
[----:B------:R-:W-:-:S04]  /*7090*/  FFMA.FTZ R127, R22, R127, R126 ;  /* 0x0000007f167f7223 */ /* 0x000fc8000001007e */
[----:B------:R-:W-:Y:S02]  /*70a0*/  F2FP.BF16.F32.PACK_AB R128, R129, R128 ;  /* 0x000000808180723e */ /* 0x000fe400000010ff */
[----:B------:R-:W-:Y:S02]  /*70b0*/  F2FP.BF16.F32.PACK_AB R127, R127, R124 ;  /* 0x0000007c7f7f723e */ /* 0x000fe400000010ff */
[C---:B------:R-:W-:Y:S02]  /*70c0*/  PRMT R129, R128.reuse, 0x7632, R129 ;  /* 0x0000763280817816 */ /* 0x040fe40000000081 */
[----:B------:R-:W-:Y:S02]  /*70d0*/  PRMT R126, R128, 0x7610, R126 ;  /* 0x00007610807e7816 */ /* 0x000fe4000000007e */
[----:B------:R-:W-:Y:S02]  /*70e0*/  PRMT R22, R127, 0x7632, R22 ;  /* 0x000076327f167816 */ /* 0x000fe40000000016 */
[----:B------:R-:W-:-:S02]  /*70f0*/  PRMT R153, R129, 0x7610, R153 ;  /* 0x0000761081997816 */ /* 0x000fc40000000099 */
[----:B------:R-:W-:Y:S02]  /*7100*/  PRMT R156, R126, 0x7610, R156 ;  /* 0x000076107e9c7816 */ /* 0x000fe4000000009c */
[----:B------:R-:W-:Y:S02]  /*7110*/  PRMT R155, R22, 0x7610, R155 ;  /* 0x00007610169b7816 */ /* 0x000fe4000000009b */
[----:B------:R-:W-:Y:S02]  /*7120*/  PRMT R157, R127, 0x7610, R157 ;  /* 0x000076107f9d7816 */ /* 0x000fe4000000009d */
[----:B------:R-:W-:Y:S02]  /*7130*/  PRMT R158, R129, 0x7610, R158 ;  /* 0x00007610819e7816 */ /* 0x000fe4000000009e */
[----:B------:R-:W-:Y:S02]  /*7140*/  PRMT R159, R126, 0x7610, R159 ;  /* 0x000076107e9f7816 */ /* 0x000fe4000000009f */
[----:B------:R-:W-:-:S02]  /*7150*/  PRMT R160, R22, 0x7610, R160 ;  /* 0x0000761016a07816 */ /* 0x000fc400000000a0 */
[----:B------:R-:W-:Y:S01]  /*7160*/  PRMT R161, R127, 0x7610, R161 ;  /* 0x000076107fa17816 */ /* 0x000fe200000000a1 */
[----:B------:R-:W-:Y:S06]  /*7170*/  BRA `(.L_x_66) ;  /* 0x0000000800f07947 */ /* 0x000fec0003800000 */
.L_x_65:
[-CC-:B-12---:R-:W-:Y:S01]  /*7180*/  FFMA.FTZ R125, R191, R174.reuse, R175.reuse ;  /* 0x000000aebf7d7223 */ /* 0x186fe200000100af */
[-CC-:B------:R-:W-:Y:S01]  /*7190*/  FFMA.FTZ R127, R190, R174.reuse, R175.reuse ;  /* 0x000000aebe7f7223 */ /* 0x180fe200000100af */
[--C-:B0-----:R-:W-:Y:S01]  /*71a0*/  FFMA.FTZ R130, R192, R174, R175.reuse ;  /* 0x000000aec0827223 */ /* 0x101fe200000100af */
[----:B------:R-:W-:Y:S01]  /*71b0*/  MOV R124, R172 ;  /* 0x000000ac007c7202 */ /* 0x000fe20000000f00 */
[----:B------:R-:W-:Y:S01]  /*71c0*/  FFMA.FTZ R175, R193, R174, R175 ;  /* 0x000000aec1af7223 */ /* 0x000fe200000100af */
[----:B------:R-:W-:Y:S01]  /*71d0*/  SHF.R.U64 R126, R172, 0x10, R173 ;  /* 0x00000010ac7e7819 */ /* 0x000fe200000012ad */
[----:B------:R-:W-:Y:S01]  /*71e0*/  FADD.FTZ R125, R4, -R125 ;  /* 0x8000007d047d7221 */ /* 0x000fe20000010000 */
[----:B------:R-:W-:Y:S01]  /*71f0*/  SHF.R.U32.HI R131, RZ, 0x10, R173 ;  /* 0x00000010ff837819 */ /* 0x000fe200000116ad */
[----:B------:R-:W-:Y:S01]  /*7200*/  IMAD.U32 R124, R124, 0x10000, RZ ;  /* 0x000100007c7c7824 */ /* 0x000fe200078e00ff */
[----:B------:R-:W-:Y:S01]  /*7210*/  MOV R128, R173 ;  /* 0x000000ad00807202 */ /* 0x000fe20000000f00 */
[----:B------:R-:W-:Y:S01]  /*7220*/  FADD.FTZ R129, R189, -R130 ;  /* 0x80000082bd817221 */ /* 0x000fe20000010000 */
[----:B------:R-:W-:Y:S01]  /*7230*/  SHF.L.U32 R131, R131, 0x10, RZ ;  /* 0x0000001083837819 */ /* 0x000fe200000006ff */
[----:B------:R-:W-:Y:S01]  /*7240*/  FADD.FTZ R175, R0, -R175 ;  /* 0x800000af00af7221 */ /* 0x000fe20000010000 */
[----:B------:R-:W-:Y:S01]  /*7250*/  SHF.L.U32 R128, R128, 0x10, RZ ;  /* 0x0000001080807819 */ /* 0x000fe200000006ff */
[----:B------:R-:W-:Y:S01]  /*7260*/  FADD.FTZ R127, R2, -R127 ;  /* 0x8000007f027f7221 */ /* 0x000fe20000010000 */
[----:B------:R-:W-:Y:S01]  /*7270*/  SHF.L.U32 R126, R126, 0x10, RZ ;  /* 0x000000107e7e7819 */ /* 0x000fe200000006ff */
[C---:B-----5:R-:W-:Y:S01]  /*7280*/  FFMA.FTZ R129, R22.reuse, R129, R131 ;  /* 0x0000008116817223 */ /* 0x060fe20000010083 */
[C---:B------:R-:W-:Y:S01]  /*7290*/  FFMA.FTZ R124, R22.reuse, R125, R124 ;  /* 0x0000007d167c7223 */ /* 0x040fe2000001007c */
[----:B------:R-:W-:-:S02]  /*72a0*/  FFMA.FTZ R128, R22, R175, R128 ;  /* 0x000000af16807223 */ /* 0x000fc40000010080 */
[----:B------:R-:W-:-:S03]  /*72b0*/  FFMA.FTZ R127, R22, R127, R126 ;  /* 0x0000007f167f7223 */ /* 0x000fc6000001007e */
        /* <DEDUP_REMOVED lines=8> */
[----:B------:R-:W-:Y:S01]  /*7340*/  PRMT R161, R127, 0x7610, R161 ;  /* 0x000076107fa17816 */ /* 0x000fe200000000a1 */
[----:B------:R-:W-:Y:S06]  /*7350*/  BRA `(.L_x_66) ;  /* 0x0000000800787947 */ /* 0x000fec0003800000 */
.L_x_64:
[----:B------:R-:W-:-:S04]  /*7360*/  UISETP.NE.U32.AND UP2, UPT, UR6, URZ, UPT ;  /* 0x000000ff0600728c */ /* 0x000fc8000bf45070 */
[----:B------:R-:W-:-:S09]  /*7370*/  UISETP.NE.AND.EX UP2, UPT, UR7, URZ, UPT, UP2 ;  /* 0x000000ff0700728c */ /* 0x000fd2000bf45320 */
[----:B------:R-:W-:Y:S05]  /*7380*/  BRA.U !UP2, `(.L_x_67) ;  /* 0x000000010a787547 */ /* 0x000fea000b800000 */
[----:B-12---:R-:W-:Y:S02]  /*7390*/  IMAD.MOV.U32 R124, RZ, RZ, R172 ;  /* 0x000000ffff7c7224 */ /* 0x006fe400078e00ac */
[-CC-:B------:R-:W-:Y:S01]  /*73a0*/  FFMA.FTZ R125, R191, R174.reuse, R175.reuse ;  /* 0x000000aebf7d7223 */ /* 0x180fe200000100af */
[-CC-:B------:R-:W-:Y:S01]  /*73b0*/  FFMA.FTZ R127, R190, R174.reuse, R175.reuse ;  /* 0x000000aebe7f7223 */ /* 0x180fe200000100af */
[-C--:B0-----:R-:W-:Y:S01]  /*73c0*/  FFMA.FTZ R130, R192, R174.reuse, R175 ;  /* 0x000000aec0827223 */ /* 0x081fe200000100af */
[----:B------:R-:W-:Y:S01]  /*73d0*/  SHF.R.U64 R126, R172, 0x10, R173 ;  /* 0x00000010ac7e7819 */ /* 0x000fe200000012ad */
[----:B------:R-:W-:Y:S01]  /*73e0*/  FFMA.FTZ R175, R193, R174, R175 ;  /* 0x000000aec1af7223 */ /* 0x000fe200000100af */
[----:B------:R-:W-:Y:S01]  /*73f0*/  SHF.R.U32.HI R131, RZ, 0x10, R173 ;  /* 0x00000010ff837819 */ /* 0x000fe200000116ad */
[----:B------:R-:W-:Y:S01]  /*7400*/  FADD.FTZ R125, R4, -R125 ;  /* 0x8000007d047d7221 */ /* 0x000fe20000010000 */
[----:B------:R-:W-:Y:S01]  /*7410*/  MOV R128, R173 ;  /* 0x000000ad00807202 */ /* 0x000fe20000000f00 */
[----:B------:R-:W-:Y:S01]  /*7420*/  FADD.FTZ R129, R189, -R130 ;  /* 0x80000082bd817221 */ /* 0x000fe20000010000 */
[----:B------:R-:W-:Y:S01]  /*7430*/  SHF.L.U32 R124, R124, 0x10, RZ ;  /* 0x000000107c7c7819 */ /* 0x000fe200000006ff */
        /* <DEDUP_REMOVED lines=19> */
.L_x_67:
[-CC-:B-12---:R-:W-:Y:S01]  /*7570*/  FFMA.FTZ R125, R191, R174.reuse, R175.reuse ;  /* 0x000000aebf7d7223 */ /* 0x186fe200000100af */
[-CC-:B0-----:R-:W-:Y:S01]  /*7580*/  FFMA.FTZ R129, R190, R174.reuse, R175.reuse ;  /* 0x000000aebe817223 */ /* 0x181fe200000100af */
[--C-:B------:R-:W-:Y:S01]  /*7590*/  FFMA.FTZ R130, R192, R174, R175.reuse ;  /* 0x000000aec0827223 */ /* 0x100fe200000100af */
        /* <DEDUP_REMOVED lines=16> */
[----:B------:R-:W-:Y:S02]  /*76a0*/  FFMA.FTZ R124, R22, R175, R124 ;  /* 0x000000af167c7223 */ /* 0x000fe4000001007c */
[----:B------:R-:W-:-:S03]  /*76b0*/  F2FP.BF16.F32.PACK_AB R125, R126, R125 ;  /* 0x0000007d7e7d723e */ /* 0x000fc600000010ff */
[----:B------:R-:W-:Y:S02]  /*76c0*/  F2FP.BF16.F32.PACK_AB R124, R131, R124 ;  /* 0x0000007c837c723e */ /* 0x000fe400000010ff */
[C---:B------:R-:W-:Y:S02]  /*76d0*/  PRMT R22, R125.reuse, 0x7632, R22 ;  /* 0x000076327d167816 */ /* 0x040fe40000000016 */
[----:B------:R-:W-:Y:S02]  /*76e0*/  PRMT R127, R125, 0x7610, R127 ;  /* 0x000076107d7f7816 */ /* 0x000fe4000000007f */
[C---:B------:R-:W-:Y:S02]  /*76f0*/  PRMT R129, R124.reuse, 0x7632, R129 ;  /* 0x000076327c817816 */ /* 0x040fe40000000081 */
[----:B------:R-:W-:Y:S01]  /*7700*/  PRMT R126, R124, 0x7610, R126 ;  /* 0x000076107c7e7816 */ /* 0x000fe2000000007e */
[----:B------:R-:W-:Y:S06]  /*7710*/  BRA `(.L_x_66) ;  /* 0x0000000400887947 */ /* 0x000fec0003800000 */
.L_x_63:
        /* <DEDUP_REMOVED lines=20> */
[----:B------:R-:W-:Y:S02]  /*7860*/  PRMT R129, R126, 0x7632, R129 ;  /* 0x000076327e817816 */ /* 0x000fe40000000081 */
[C---:B------:R-:W-:Y:S02]  /*7870*/  PRMT R22, R124.reuse, 0x7632, R22 ;  /* 0x000076327c167816 */ /* 0x040fe40000000016 */
        /* <DEDUP_REMOVED lines=10> */
.L_x_69:
        /* <DEDUP_REMOVED lines=23> */
.L_x_68:
        /* <DEDUP_REMOVED lines=26> */
.L_x_70:
[-CC-:B-12---:R-:W-:Y:S01]  /*7c30*/  FFMA.FTZ R125, R191, R174.reuse, R175.reuse ;  /* 0x000000aebf7d7223 */ /* 0x186fe200000100af */
[-CC-:B------:R-:W-:Y:S01]  /*7c40*/  FFMA.FTZ R127, R190, R174.reuse, R175.reuse ;  /* 0x000000aebe7f7223 */ /* 0x180fe200000100af */
[-CC-:B------:R-:W-:Y:S01]  /*7c50*/  FFMA.FTZ R124, R192, R174.reuse, R175.reuse ;  /* 0x000000aec07c7223 */ /* 0x180fe200000100af */
[----:B------:R-:W-:Y:S01]  /*7c60*/  FFMA.FTZ R175, R193, R174, R175 ;  /* 0x000000aec1af7223 */ /* 0x000fe200000100af */
[----:B------:R-:W-:Y:S01]  /*7c70*/  FADD.FTZ R125, R4, -R125 ;  /* 0x8000007d047d7221 */ /* 0x000fe20000010000 */
[----:B------:R-:W-:Y:S01]  /*7c80*/  FADD.FTZ R127, R2, -R127 ;  /* 0x8000007f027f7221 */ /* 0x000fe20000010000 */
[----:B0-----:R-:W-:Y:S01]  /*7c90*/  FADD.FTZ R129, R189, -R124 ;  /* 0x8000007cbd817221 */ /* 0x001fe20000010000 */
        /* <DEDUP_REMOVED lines=10> */
.L_x_66:
        /* <DEDUP_REMOVED lines=16> */
.L_x_71:
[----:B------:R3:W-:Y:S01]  /*7e40*/  STG.E.64 desc[UR12][R130.64], R128 ;  /* 0x0000008082007986 */ /* 0x0007e2000c101b0c */
[----:B------:R-:W-:Y:S05]  /*7e50*/  BRA.U !UP2, `(.L_x_62) ;  /* 0x000000010a207547 */ /* 0x000fea000b800000 */
[----:B0-----:R-:W0:Y:S01]  /*7e60*/  LDC.64 R126, c[0x0][0x470] ;  /* 0x00011c00ff7e7b82 */ /* 0x001e220000000a00 */
[----:B------:R-:W-:Y:S02]  /*7e70*/  LOP3.LUT R124, R155, 0xffff, RZ, 0xc0, !PT ;  /* 0x0000ffff9b7c7812 */ /* 0x000fe400078ec0ff */
[----:B---3--:R-:W-:-:S03]  /*7e80*/  PRMT R129, R156, 0x5410, R153 ;  /* 0x000054109c817816 */ /* 0x008fc60000000099 */
[----:B------:R-:W-:-:S05]  /*7e90*/  IMAD.WIDE.U32 R124, R124, 0x10000, RZ ;  /* 0x000100007c7c7825 */ /* 0x000fca00078e00ff */
[----:B------:R-:W-:Y:S02]  /*7ea0*/  LOP3.LUT R125, R129, R125, RZ, 0xfc, !PT ;  /* 0x0000007d817d7212 */ /* 0x000fe400078efcff */
[----:B------:R-:W-:Y:S01]  /*7eb0*/  LOP3.LUT R124, R124, 0xffff, R157, 0xf8, !PT ;  /* 0x0000ffff7c7c7812 */ /* 0x000fe200078ef89d */
[----:B0-----:R-:W-:-:S05]  /*7ec0*/  IMAD.WIDE.U32 R126, R21, 0x8, R126 ;  /* 0x00000008157e7825 */ /* 0x001fca00078e007e */
[----:B------:R4:W-:Y:S02]  /*7ed0*/  STG.E.64 desc[UR12][R126.64], R124 ;  /* 0x0000007c7e007986 */ /* 0x0009e4000c101b0c */
.L_x_62:
[----:B------:R-:W-:Y:S05]  /*7ee0*/  BSYNC.RECONVERGENT B0 ;  /* 0x0000000000007941 */ /* 0x000fea0003800200 */
.L_x_61:
[----:B------:R-:W-:Y:S01]  /*7ef0*/  UPLOP3.LUT UP1, UPT, UPT, UPT, UP1, 0x40, 0x4 ;  /* 0x000000000004789c */ /* 0x000fe20003f2e810 */
[----:B------:R-:W-:Y:S10]  /*7f00*/  @!P6 BRA `(.L_x_72) ;  /* 0xffffff8c001ce947 */ /* 0x000ff4000383ffff */
.L_x_0:
[----:B------:R-:W0:Y:S01]  /*7f10*/  S2UR UR4, SR_CTAID.X ;  /* 0x00000000000479c3 */ /* 0x000e220000002500 */
[----:B------:R-:W-:Y:S01]  /*7f20*/  BSSY.RECONVERGENT B0, `(.L_x_73) ;  /* 0x0000011000007945 */ /* 0x000fe20003800200 */
[----:B0-----:R-:W-:-:S05]  /*7f30*/  IMAD R3, R154, UR4, RZ ;  /* 0x000000049a037c24 */ /* 0x001fca000f8e02ff */
[----:B-----5:R-:W-:Y:S01]  /*7f40*/  LEA.HI R11, R3, R194, RZ, 0x1e ;  /* 0x000000c2030b7211 */ /* 0x020fe200078ff0ff */
[----:B------:R-:W-:Y:S06]  /*7f50*/  @!P0 BRA `(.L_x_74) ;  /* 0x0000000000348947 */ /* 0x000fec0003800000 */
[----:B------:R-:W0:Y:S08]  /*7f60*/  LDC.64 R2, c[0x0][0x440] ;  /* 0x00011000ff027b82 */ /* 0x000e300000000a00 */
[----:B------:R-:W5:Y:S08]  /*7f70*/  LDC.64 R4, c[0x0][0x448] ;  /* 0x00011200ff047b82 */ /* 0x000f700000000a00 */
[----:B------:R-:W1:Y:S08]  /*7f80*/  LDC.64 R6, c[0x0][0x450] ;  /* 0x00011400ff067b82 */ /* 0x000e700000000a00 */
[----:B------:R-:W2:Y:S01]  /*7f90*/  LDC.64 R8, c[0x0][0x458] ;  /* 0x00011600ff087b82 */ /* 0x000ea20000000a00 */
[----:B0-----:R-:W-:-:S05]  /*7fa0*/  IMAD.WIDE.U32 R2, R11, 0x10, R2 ;  /* 0x000000100b027825 */ /* 0x001fca00078e0002 */
[----:B------:R0:W-:Y:S01]  /*7fb0*/  STG.E.128 desc[UR12][R2.64], R100 ;  /* 0x0000006402007986 */ /* 0x0001e2000c101d0c */
[----:B-----5:R-:W-:-:S05]  /*7fc0*/  IMAD.WIDE.U32 R4, R11, 0x10, R4 ;  /* 0x000000100b047825 */ /* 0x020fca00078e0004 */
[----:B------:R0:W-:Y:S01]  /*7fd0*/  STG.E.128 desc[UR12][R4.64], R120 ;  /* 0x0000007804007986 */ /* 0x0001e2000c101d0c */
[----:B-1----:R-:W-:-:S05]  /*7fe0*/  IMAD.WIDE.U32 R6, R11, 0x10, R6 ;  /* 0x000000100b067825 */ /* 0x002fca00078e0006 */
[----:B------:R0:W-:Y:S01]  /*7ff0*/  STG.E.128 desc[UR12][R6.64], R60 ;  /* 0x0000003c06007986 */ /* 0x0001e2000c101d0c */
[----:B--2---:R-:W-:-:S04]  /*8000*/  IMAD.WIDE.U32 R8, R11, 0x10, R8 ;  /* 0x000000100b087825 */ /* 0x004fc800078e0008 */
[----:B------:R-:W-:Y:S01]  /*8010*/  VIADD R11, R11, 0x80 ;  /* 0x000000800b0b7836 */ /* 0x000fe20000000000 */
[----:B------:R0:W-:Y:S06]  /*8020*/  STG.E.128 desc[UR12][R8.64], R80 ;  /* 0x0000005008007986 */ /* 0x0001ec000c101d0c */
.L_x_74:
[----:B------:R-:W-:Y:S05]  /*8030*/  BSYNC.RECONVERGENT B0 ;  /* 0x0000000000007941 */ /* 0x000fea0003800200 */
.L_x_73:
[----:B------:R-:W-:Y:S04]  /*8040*/  BSSY.RECONVERGENT B0, `(.L_x_75) ;  /* 0x000000f000007945 */ /* 0x000fe80003800200 */
[----:B------:R-:W-:Y:S05]  /*8050*/  @!P1 BRA `(.L_x_76) ;  /* 0x0000000000349947 */ /* 0x000fea0003800000 */
[----:B0-----:R-:W0:Y:S08]  /*8060*/  LDC.64 R2, c[0x0][0x440] ;  /* 0x00011000ff027b82 */ /* 0x001e300000000a00 */
        /* <DEDUP_REMOVED lines=9> */
[C---:B--2---:R-:W-:Y:S01]  /*8100*/  IMAD.WIDE.U32 R8, R11.reuse, 0x10, R8 ;  /* 0x000000100b087825 */ /* 0x044fe200078e0008 */
[----:B------:R-:W-:-:S04]  /*8110*/  IADD3 R11, PT, PT, R11, 0x80, RZ ;  /* 0x000000800b0b7810 */ /* 0x000fc80007ffe0ff */
[----:B------:R0:W-:Y:S03]  /*8120*/  STG.E.128 desc[UR12][R8.64], R76 ;  /* 0x0000004c08007986 */ /* 0x0001e6000c101d0c */
.L_x_76:
[----:B------:R-:W-:Y:S05]  /*8130*/  BSYNC.RECONVERGENT B0 ;  /* 0x0000000000007941 */ /* 0x000fea0003800200 */
.L_x_75:
        /* <DEDUP_REMOVED lines=15> */
.L_x_78:
[----:B------:R-:W-:Y:S05]  /*8230*/  BSYNC.RECONVERGENT B0 ;  /* 0x0000000000007941 */ /* 0x000fea0003800200 */
.L_x_77:
        /* <DEDUP_REMOVED lines=15> */
.L_x_80:
[----:B------:R-:W-:Y:S05]  /*8330*/  BSYNC.RECONVERGENT B0 ;  /* 0x0000000000007941 */ /* 0x000fea0003800200 */
.L_x_79:
[----:B------:R-:W-:Y:S05]  /*8340*/  @!P4 EXIT ;  /* 0x000000000000c94d */ /* 0x000fea0003800000 */
[----:B0-----:R-:W0:Y:S08]  /*8350*/  LDC.64 R2, c[0x0][0x440] ;  /* 0x00011000ff027b82 */ /* 0x001e300000000a00 */
[----:B------:R-:W5:Y:S08]  /*8360*/  LDC.64 R4, c[0x0][0x448] ;  /* 0x00011200ff047b82 */ /* 0x000f700000000a00 */
[----:B------:R-:W1:Y:S08]  /*8370*/  LDC.64 R6, c[0x0][0x450] ;  /* 0x00011400ff067b82 */ /* 0x000e700000000a00 */
[----:B------:R-:W2:Y:S01]  /*8380*/  LDC.64 R8, c[0x0][0x458] ;  /* 0x00011600ff087b82 */ /* 0x000ea20000000a00 */
[----:B0-----:R-:W-:-:S05]  /*8390*/  IMAD.WIDE.U32 R2, R11, 0x10, R2 ;  /* 0x000000100b027825 */ /* 0x001fca00078e0002 */
[----:B------:R-:W-:Y:S01]  /*83a0*/  STG.E.128 desc[UR12][R2.64], R84 ;  /* 0x0000005402007986 */ /* 0x000fe2000c101d0c */
[----:B-----5:R-:W-:-:S05]  /*83b0*/  IMAD.WIDE.U32 R4, R11, 0x10, R4 ;  /* 0x000000100b047825 */ /* 0x020fca00078e0004 */
[----:B------:R-:W-:Y:S01]  /*83c0*/  STG.E.128 desc[UR12][R4.64], R104 ;  /* 0x0000006804007986 */ /* 0x000fe2000c101d0c */
[----:B-1----:R-:W-:-:S05]  /*83d0*/  IMAD.WIDE.U32 R6, R11, 0x10, R6 ;  /* 0x000000100b067825 */ /* 0x002fca00078e0006 */
[----:B------:R-:W-:Y:S01]  /*83e0*/  STG.E.128 desc[UR12][R6.64], R44 ;  /* 0x0000002c06007986 */ /* 0x000fe2000c101d0c */
[----:B--2---:R-:W-:-:S05]  /*83f0*/  IMAD.WIDE.U32 R8, R11, 0x10, R8 ;  /* 0x000000100b087825 */ /* 0x004fca00078e0008 */
[----:B------:R-:W-:Y:S01]  /*8400*/  STG.E.128 desc[UR12][R8.64], R64 ;  /* 0x0000004008007986 */ /* 0x000fe2000c101d0c */
[----:B------:R-:W-:Y:S05]  /*8410*/  EXIT ;  /* 0x000000000000794d */ /* 0x000fea0003800000 */
.L_x_81:
[----:B------:R-:W-:-:S00]  /*8420*/  BRA `(.L_x_81) ;  /* 0xfffffffc00fc7947 */ /* 0x000fc0000383ffff */
[----:B------:R-:W-:-:S00]  /*8430*/  NOP ;  /* 0x0000000000007918 */ /* 0x000fc00000000000 */
        /* <DEDUP_REMOVED lines=12> */
.L_x_5372:


//--------------------- .text._ZN10layer_norm31ln_parallel_residual_bwd_kernelINS_13Kernel_traitsI13__nv_bfloat16S2_S2_S2_fjLj2560ELj1ELj1ELj4ELj8ENS_18Kernel_traits_baseILj2560ES2_S2_S2_S2_fjLj128EEEEELb0ELb0ELb1EEEvNS_9BwdParamsE --------------------------
	.section	.text._ZN10layer_norm31ln_parallel_residual_bwd_kernelINS_13Kernel_traitsI13__nv_bfloat16S2_S2_S2_fjLj2560ELj1ELj1ELj4ELj8ENS_18Kernel_traits_baseILj2560ES2_S2_S2_S2_fjLj128EEEEELb0ELb0ELb1EEEvNS_9BwdParamsE,"ax",@progbits
	.align	128
        .global         _ZN10layer_norm31ln_parallel_residual_bwd_kernelINS_13Kernel_traitsI13__nv_bfloat16S2_S2_S2_fjLj2560ELj1ELj1ELj4ELj8ENS_18Kernel_traits_baseILj2560ES2_S2_S2_S2_fjLj128EEEEELb0ELb0ELb1EEEvNS_9BwdParamsE
        .type           _ZN10layer_norm31ln_parallel_residual_bwd_kernelINS_13Kernel_traitsI13__nv_bfloat16S2_S2_S2_fjLj2560ELj1ELj1ELj4ELj8ENS_18Kernel_traits_baseILj2560ES2_S2_S2_S2_fjLj128EEEEELb0ELb0ELb1EEEvNS_9BwdParamsE,@function
        .size           _ZN10layer_norm31ln_parallel_residual_bwd_kernelINS_13Kernel_traitsI13__nv_bfloat16S2_S2_S2_fjLj2560ELj1ELj1ELj4ELj8ENS_18Kernel_traits_baseILj2560ES2_S2_S2_S2_fjLj128EEEEELb0ELb0ELb1EEEvNS_9BwdParamsE,(.L_x_5373 - _ZN10layer_norm31ln_parallel_residual_bwd_kernelINS_13Kernel_traitsI13__nv_bfloat16S2_S2_S2_fjLj2560ELj1ELj1ELj4ELj8ENS_18Kernel_traits_baseILj2560ES2_S2_S2_S2_fjLj128EEEEELb0ELb0ELb1EEEvNS_9BwdParamsE)
        .other          _ZN10layer_norm31ln_parallel_residual_bwd_kernelINS_13Kernel_traitsI13__nv_bfloat16S2_S2_S2_fjLj2560ELj1ELj1ELj4ELj8ENS_18Kernel_traits_baseILj2560ES2_S2_S2_S2_fjLj128EEEEELb0ELb0ELb1EEEvNS_9BwdParamsE,@"STO_CUDA_ENTRY STV_DEFAULT"
_ZN10layer_norm31ln_parallel_residual_bwd_kernelINS_13Kernel_traitsI13__nv_bfloat16S2_S2_S2_fjLj2560ELj1ELj1ELj4ELj8ENS_18Kernel_traits_baseILj2560ES2_S2_S2_S2_fjLj128EEEEELb0ELb0ELb1EEEvNS_9BwdParamsE:
.text._ZN10layer_norm31ln_parallel_residual_bwd_kernelINS_13Kernel_traitsI13__nv_bfloat16S2_S2_S2_fjLj2560ELj1ELj1ELj4ELj8ENS_18Kernel_traits_baseILj2560ES2_S2_S2_S2_fjLj128EEEEELb0ELb0ELb1EEEvNS_9BwdParamsE:
[----:B------:R-:W-:Y:S08]  /*0000*/  LDC R1, c[0x0][0x37c] ;  /* 0x0000df00ff017b82 */ /* 0x000ff00000000800 */
[----:B------:R-:W0:Y:S01]  /*0010*/  S2UR UR4, SR_CTAID.X ;  /* 0x00000000000479c3 */ /* 0x000e220000002500 */
[----:B------:R-:W0:Y:S01]  /*0020*/  LDCU UR5, c[0x0][0x384] ;  /* 0x00007080ff0577ac */ /* 0x000e220008000800 */
[----:B------:R-:W1:Y:S01]  /*0030*/  S2R R126, SR_TID.X ;  /* 0x00000000007e7919 */ /* 0x000e620000002100 */
        /* <DEDUP_REMOVED lines=20> */
[----:B------:R-:W-:Y:S01]  /*0180*/  CS2R R34, SRZ ;  /* 0x0000000000227805 */ /* 0x000fe2000001ff00 */
[----:B0-----:R-:W-:Y:S01]  /*0190*/  UISETP.GE.AND UP0, UPT, UR4, UR5, UPT ;  /* 0x000000050400728c */ /* 0x001fe2000bf06270 */
        /* <DEDUP_REMOVED lines=18> */
[----:B------:R-:W-:Y:S01]  /*02c0*/  CS2R R56, SRZ ;  /* 0x0000000000387805 */ /* 0x000fe2000001ff00 */
[----:B------:R-:W0:Y:S01]  /*02d0*/  LDCU.64 UR8, c[0x0][0x358] ;  /* 0x00006b00ff0877ac */ /* 0x000e220008000a00 */
[----:B-1----:R-:W-:Y:S05]  /*02e0*/  BRA.U UP0, `(.L_x_82) ;  /* 0x0000007500987547 */ /* 0x002fea000b800000 */
[----:B------:R-:W1:Y:S08]  /*02f0*/  LDC.64 R4, c[0x0][0x3d8] ;  /* 0x0000f600ff047b82 */ /* 0x000e700000000a00 */
[----:B------:R-:W2:Y:S01]  /*0300*/  LDC.64 R2, c[0x0][0x3d0] ;  /* 0x0000f400ff027b82 */ /* 0x000ea20000000a00 */
[----:B------:R-:W-:Y:S01]  /*0310*/  HFMA2 R0, -RZ, RZ, 0, 0 ;  /* 0x00000000ff007431 */ /* 0x000fe200000001ff */
[----:B------:R-:W-:-:S02]  /*0320*/  MOV R157, UR4 ;  /* 0x00000004009d7c02 */ /* 0x000fc40008000f00 */
        /* <DEDUP_REMOVED lines=13> */
[----:B-1----:R-:W-:Y:S01]  /*0400*/  IMAD.WIDE.U32 R4, R126, 0x8, R4 ;  /* 0x000000087e047825 */ /* 0x002fe200078e0004 */
[----:B------:R-:W-:Y:S02]  /*0410*/  CS2R R30, SRZ ;  /* 0x00000000001e7805 */ /* 0x000fe4000001ff00 */
[----:B------:R-:W-:Y:S02]  /*0420*/  CS2R R28, SRZ ;  /* 0x00000000001c7805 */ /* 0x000fe4000001ff00 */
[----:B------:R-:W-:Y:S02]  /*0430*/  CS2R R26, SRZ ;  /* 0x00000000001a7805 */ /* 0x000fe4000001ff00 */
[----:B------:R-:W-:Y:S01]  /*0440*/  CS2R R50, SRZ ;  /* 0x0000000000327805 */ /* 0x000fe2000001ff00 */
[----:B0-----:R-:W3:Y:S01]  /*0450*/  LDG.E.64 R6, desc[UR8][R4.64+0x1000] ;  /* 0x0010000804067981 */ /* 0x001ee2000c1e1b00 */
[----:B------:R-:W-:-:S02]  /*0460*/  CS2R R54, SRZ ;  /* 0x0000000000367805 */ /* 0x000fc4000001ff00 */
[----:B------:R-:W-:Y:S01]  /*0470*/  CS2R R76, SRZ ;  /* 0x00000000004c7805 */ /* 0x000fe2000001ff00 */
[----:B--2---:R-:W-:Y:S01]  /*0480*/  IMAD.WIDE.U32 R2, R126, 0x8, R2 ;  /* 0x000000087e027825 */ /* 0x004fe200078e0002 */
[----:B------:R-:W2:Y:S01]  /*0490*/  LDG.E.64 R10, desc[UR8][R4.64+0xc00] ;  /* 0x000c0008040a7981 */ /* 0x000ea2000c1e1b00 */
[----:B------:R-:W-:Y:S02]  /*04a0*/  CS2R R74, SRZ ;  /* 0x00000000004a7805 */ /* 0x000fe4000001ff00 */
[----:B------:R-:W-:Y:S02]  /*04b0*/  CS2R R72, SRZ ;  /* 0x0000000000487805 */ /* 0x000fe4000001ff00 */
[----:B------:R-:W-:Y:S01]  /*04c0*/  CS2R R70, SRZ ;  /* 0x0000000000467805 */ /* 0x000fe2000001ff00 */
[----:B------:R-:W4:Y:S01]  /*04d0*/  LDG.E.64 R14, desc[UR8][R4.64+0x800] ;  /* 0x00080008040e7981 */ /* 0x000f22000c1e1b00 */
[----:B------:R-:W-:Y:S02]  /*04e0*/  CS2R R68, SRZ ;  /* 0x0000000000447805 */ /* 0x000fe4000001ff00 */
[----:B------:R-:W-:-:S02]  /*04f0*/  CS2R R78, SRZ ;  /* 0x00000000004e7805 */ /* 0x000fc4000001ff00 */
[----:B------:R-:W-:Y:S01]  /*0500*/  CS2R R82, SRZ ;  /* 0x0000000000527805 */ /* 0x000fe2000001ff00 */
[----:B------:R-:W5:Y:S01]  /*0510*/  LDG.E.64 R18, desc[UR8][R4.64+0x400] ;  /* 0x0004000804127981 */ /* 0x000f62000c1e1b00 */
[----:B------:R-:W-:Y:S02]  /*0520*/  CS2R R62, SRZ ;  /* 0x00000000003e7805 */ /* 0x000fe4000001ff00 */
[----:B------:R-:W-:Y:S02]  /*0530*/  CS2R R60, SRZ ;  /* 0x00000000003c7805 */ /* 0x000fe4000001ff00 */
[----:B------:R-:W-:Y:S01]  /*0540*/  MOV R156, RZ ;  /* 0x000000ff009c7202 */ /* 0x000fe20000000f00 */
[----:B------:R0:W5:Y:S01]  /*0550*/  LDG.E.64 R22, desc[UR8][R4.64] ;  /* 0x0000000804167981 */ /* 0x000162000c1e1b00 */
[----:B------:R-:W-:Y:S01]  /*0560*/  UPLOP3.LUT UP1, UPT, UPT, UPT, UPT, 0x40, 0x4 ;  /* 0x000000000004789c */ /* 0x000fe20003f2e870 */
[----:B------:R-:W1:Y:S02]  /*0570*/  LDCU UR12, c[0x0][0x388] ;  /* 0x00007100ff0c77ac */ /* 0x000e640008000800 */
[----:B------:R-:W5:Y:S01]  /*0580*/  LDG.E.64 R8, desc[UR8][R2.64+0x1000] ;  /* 0x0010000802087981 */ /* 0x000f62000c1e1b00 */
[----:B------:R-:W1:Y:S03]  /*0590*/  LDCU.U8 UR7, c[0x0][0x410] ;  /* 0x00008200ff0777ac */ /* 0x000e660008000000 */
[----:B------:R-:W5:Y:S01]  /*05a0*/  LDG.E.64 R12, desc[UR8][R2.64+0xc00] ;  /* 0x000c0008020c7981 */ /* 0x000f62000c1e1b00 */
[----:B------:R-:W1:Y:S03]  /*05b0*/  LDCU UR13, c[0x0][0x400] ;  /* 0x00008000ff0d77ac */ /* 0x000e660008000800 */
[----:B------:R-:W5:Y:S01]  /*05c0*/  LDG.E.64 R16, desc[UR8][R2.64+0x800] ;  /* 0x0008000802107981 */ /* 0x000f62000c1e1b00 */
[----:B------:R-:W1:Y:S03]  /*05d0*/  LDCU.64 UR16, c[0x0][0x470] ;  /* 0x00008e00ff1077ac */ /* 0x000e660008000a00 */
[----:B------:R-:W5:Y:S01]  /*05e0*/  LDG.E.64 R20, desc[UR8][R2.64+0x400] ;  /* 0x0004000802147981 */ /* 0x000f62000c1e1b00 */
[----:B------:R-:W1:Y:S03]  /*05f0*/  LDCU.64 UR14, c[0x0][0x478] ;  /* 0x00008f00ff0e77ac */ /* 0x000e660008000a00 */
[----:B------:R1:W5:Y:S01]  /*0600*/  LDG.E.64 R24, desc[UR8][R2.64] ;  /* 0x0000000802187981 */ /* 0x000362000c1e1b00 */
[----:B0-----:R-:W-:Y:S01]  /*0610*/  CS2R R4, SRZ ;  /* 0x0000000000047805 */ /* 0x001fe2000001ff00 */
[----:B------:R-:W0:Y:S01]  /*0620*/  LDCU.64 UR10, c[0x0][0x438] ;  /* 0x00008700ff0a77ac */ /* 0x000e220008000a00 */
[----:B-1----:R-:W-:-:S02]  /*0630*/  CS2R R2, SRZ ;  /* 0x0000000000027805 */ /* 0x002fc4000001ff00 */
[--C-:B---3--:R-:W-:Y:S02]  /*0640*/  SHF.R.U64 R155, R6, 0x10, R7.reuse ;  /* 0x00000010069b7819 */ /* 0x108fe40000001207 */
[----:B------:R-:W-:Y:S02]  /*0650*/  SHF.R.U32.HI R154, RZ, 0x10, R7 ;  /* 0x00000010ff9a7819 */ /* 0x000fe40000011607 */
[--C-:B--2---:R-:W-:Y:S02]  /*0660*/  SHF.R.U64 R153, R10, 0x10, R11.reuse ;  /* 0x000000100a997819 */ /* 0x104fe4000000120b */
[----:B------:R-:W-:Y:S02]  /*0670*/  SHF.R.U32.HI R152, RZ, 0x10, R11 ;  /* 0x00000010ff987819 */ /* 0x000fe4000001160b */
[--C-:B----4-:R-:W-:Y:S02]  /*0680*/  SHF.R.U64 R151, R14, 0x10, R15.reuse ;  /* 0x000000100e977819 */ /* 0x110fe4000000120f */
[----:B------:R-:W-:-:S02]  /*0690*/  SHF.R.U32.HI R150, RZ, 0x10, R15 ;  /* 0x00000010ff967819 */ /* 0x000fc4000001160f */
[--C-:B-----5:R-:W-:Y:S02]  /*06a0*/  SHF.R.U64 R113, R18, 0x10, R19.reuse ;  /* 0x0000001012717819 */ /* 0x120fe40000001213 */
[----:B------:R-:W-:Y:S02]  /*06b0*/  SHF.R.U32.HI R112, RZ, 0x10, R19 ;  /* 0x00000010ff707819 */ /* 0x000fe40000011613 */
[--C-:B------:R-:W-:Y:S02]  /*06c0*/  SHF.R.U64 R111, R22, 0x10, R23.reuse ;  /* 0x00000010166f7819 */ /* 0x100fe40000001217 */
[----:B------:R-:W-:Y:S02]  /*06d0*/  SHF.R.U32.HI R110, RZ, 0x10, R23 ;  /* 0x00000010ff6e7819 */ /* 0x000fe40000011617 */
[--C-:B------:R-:W-:Y:S02]  /*06e0*/  SHF.R.U64 R109, R8, 0x10, R9.reuse ;  /* 0x00000010086d7819 */ /* 0x100fe40000001209 */
[----:B------:R-:W-:-:S02]  /*06f0*/  SHF.R.U32.HI R108, RZ, 0x10, R9 ;  /* 0x00000010ff6c7819 */ /* 0x000fc40000011609 */
[--C-:B------:R-:W-:Y:S02]  /*0700*/  SHF.R.U64 R107, R12, 0x10, R13.reuse ;  /* 0x000000100c6b7819 */ /* 0x100fe4000000120d */
[----:B------:R-:W-:Y:S02]  /*0710*/  SHF.R.U32.HI R106, RZ, 0x10, R13 ;  /* 0x00000010ff6a7819 */ /* 0x000fe4000001160d */
[--C-:B------:R-:W-:Y:S02]  /*0720*/  SHF.R.U64 R105, R16, 0x10, R17.reuse ;  /* 0x0000001010697819 */ /* 0x100fe40000001211 */
[----:B------:R-:W-:Y:S02]  /*0730*/  SHF.R.U32.HI R104, RZ, 0x10, R17 ;  /* 0x00000010ff687819 */ /* 0x000fe40000011611 */
[--C-:B------:R-:W-:Y:S02]  /*0740*/  SHF.R.U64 R103, R20, 0x10, R21.reuse ;  /* 0x0000001014677819 */ /* 0x100fe40000001215 */
[----:B------:R-:W-:-:S02]  /*0750*/  SHF.R.U32.HI R102, RZ, 0x10, R21 ;  /* 0x00000010ff667819 */ /* 0x000fc40000011615 */
[--C-:B------:R-:W-:Y:S02]  /*0760*/  SHF.R.U64 R101, R24, 0x10, R25.reuse ;  /* 0x0000001018657819 */ /* 0x100fe40000001219 */
[----:B------:R-:W-:Y:S02]  /*0770*/  SHF.R.U32.HI R100, RZ, 0x10, R25 ;  /* 0x00000010ff647819 */ /* 0x000fe40000011619 */
[----:B------:R-:W-:Y:S02]  /*0780*/  SHF.L.U32 R177, R6, 0x10, RZ ;  /* 0x0000001006b17819 */ /* 0x000fe400000006ff */
[----:B------:R-:W-:Y:S02]  /*0790*/  SHF.L.U32 R176, R7, 0x10, RZ ;  /* 0x0000001007b07819 */ /* 0x000fe400000006ff */
[----:B------:R-:W-:Y:S02]  /*07a0*/  CS2R R6, SRZ ;  /* 0x0000000000067805 */ /* 0x000fe4000001ff00 */
[----:B------:R-:W-:-:S02]  /*07b0*/  SHF.L.U32 R175, R10, 0x10, RZ ;  /* 0x000000100aaf7819 */ /* 0x000fc400000006ff */
[----:B------:R-:W-:Y:S02]  /*07c0*/  SHF.L.U32 R174, R11, 0x10, RZ ;  /* 0x000000100bae7819 */ /* 0x000fe400000006ff */
[----:B------:R-:W-:Y:S02]  /*07d0*/  CS2R R10, SRZ ;  /* 0x00000000000a7805 */ /* 0x000fe4000001ff00 */
        /* <DEDUP_REMOVED lines=26> */
[----:B------:R-:W-:Y:S02]  /*0980*/  SHF.L.U32 R153, R153, 0x10, RZ ;  /* 0x0000001099997819 */ /* 0x000fe400000006ff */
[----:B------:R-:W-:-:S02]  /*0990*/  SHF.L.U32 R152, R152, 0x10, RZ ;  /* 0x0000001098987819 */ /* 0x000fc400000006ff */
[----:B------:R-:W-:Y:S02]  /*09a0*/  SHF.L.U32 R151, R151, 0x10, RZ ;  /* 0x0000001097977819 */ /* 0x000fe400000006ff */
[----:B------:R-:W-:Y:S02]  /*09b0*/  SHF.L.U32 R150, R150, 0x10, RZ ;  /* 0x0000001096967819 */ /* 0x000fe400000006ff */
        /* <DEDUP_REMOVED lines=13> */
[----:B0-----:R-:W-:-:S07]  /*0a90*/  SHF.L.U32 R100, R100, 0x10, RZ ;  /* 0x0000001064647819 */ /* 0x001fce00000006ff */
.L_x_119:
[----:B0--3--:R-:W0:Y:S01]  /*0aa0*/  LDC.64 R134, c[0x0][0x430] ;  /* 0x00010c00ff867b82 */ /* 0x009e220000000a00 */
[----:B-12-4-:R-:W-:-:S05]  /*0ab0*/  IMAD R56, R157, UR12, RZ ;  /* 0x0000000c9d387c24 */ /* 0x016fca000f8e02ff */
[----:B------:R-:W-:Y:S02]  /*0ac0*/  SHF.R.S32.HI R57, RZ, 0x1f, R56 ;  /* 0x0000001fff397819 */ /* 0x000fe40000011438 */
[----:B------:R-:W1:Y:S02]  /*0ad0*/  LDC.64 R128, c[0x0][0x428] ;  /* 0x00010a00ff807b82 */ /* 0x000e640000000a00 */
[----:B------:R-:W-:-:S04]  /*0ae0*/  LEA.HI R57, R57, R56, RZ, 0x2 ;  /* 0x0000003839397211 */ /* 0x000fc800078f10ff */
[----:B------:R-:W-:Y:S02]  /*0af0*/  LEA.HI.SX32 R179, R57, R126, 0x1e ;  /* 0x0000007e39b37211 */ /* 0x000fe400078ff2ff */
[----:B------:R-:W2:Y:S02]  /*0b00*/  LDC.64 R136, c[0x0][0x3a8] ;  /* 0x0000ea00ff887b82 */ /* 0x000ea40000000a00 */
[C---:B------:R-:W-:Y:S01]  /*0b10*/  IADD3 R99, PT, PT, R179.reuse, 0x80, RZ ;  /* 0x00000080b3637810 */ /* 0x040fe20007ffe0ff */
[----:B0-----:R-:W-:-:S05]  /*0b20*/  IMAD.WIDE.U32 R124, R179, 0x8, R134 ;  /* 0x00000008b37c7825 */ /* 0x001fca00078e0086 */
[----:B------:R-:W0:Y:S01]  /*0b30*/  LDC.64 R146, c[0x0][0x3c0] ;  /* 0x0000f000ff927b82 */ /* 0x000e220000000a00 */
[C---:B------:R-:W-:Y:S01]  /*0b40*/  IMAD.WIDE.U32 R132, R99.reuse, 0x8, R134 ;  /* 0x0000000863847825 */ /* 0x040fe200078e0086 */
[----:B------:R-:W3:Y:S03]  /*0b50*/  LDG.E.64 R124, desc[UR8][R124.64] ;  /* 0x000000087c7c7981 */ /* 0x000ee6000c1e1b00 */
[----:B-1----:R-:W-:-:S03]  /*0b60*/  IMAD.WIDE.U32 R130, R99, 0x8, R128 ;  /* 0x0000000863827825 */ /* 0x002fc600078e0080 */
[----:B------:R-:W1:Y:S01]  /*0b70*/  LDC.64 R148, c[0x0][0x3c8] ;  /* 0x0000f200ff947b82 */ /* 0x000e620000000a00 */
[----:B------:R-:W4:Y:S01]  /*0b80*/  LDG.E.64 R132, desc[UR8][R132.64] ;  /* 0x0000000884847981 */ /* 0x000f22000c1e1b00 */
[----:B------:R-:W-:-:S03]  /*0b90*/  IMAD.WIDE.U32 R58, R179, 0x8, R128 ;  /* 0x00000008b33a7825 */ /* 0x000fc600078e0080 */
[----:B------:R-:W4:Y:S01]  /*0ba0*/  LDG.E.64 R130, desc[UR8][R130.64] ;  /* 0x0000000882827981 */ /* 0x000f22000c1e1b00 */
[----:B------:R-:W-:-:S03]  /*0bb0*/  IADD3 R98, PT, PT, R179, 0x100, RZ ;  /* 0x00000100b3627810 */ /* 0x000fc60007ffe0ff */
[----:B------:R-:W4:Y:S02]  /*0bc0*/  LDG.E.64 R58, desc[UR8][R58.64] ;  /* 0x000000083a3a7981 */ /* 0x000f24000c1e1b00 */
[----:B------:R-:W-:Y:S01]  /*0bd0*/  IMAD.WIDE.U32 R126, R98, 0x8, R128 ;  /* 0x00000008627e7825 */ /* 0x000fe200078e0080 */
[C---:B------:R-:W-:Y:S02]  /*0be0*/  IADD3 R97, PT, PT, R179.reuse, 0x180, RZ ;  /* 0x00000180b3617810 */ /* 0x040fe40007ffe0ff */
[----:B------:R-:W-:-:S03]  /*0bf0*/  IADD3 R96, PT, PT, R179, 0x200, RZ ;  /* 0x00000200b3607810 */ /* 0x000fc60007ffe0ff */
[----:B------:R-:W4:Y:S01]  /*0c00*/  LDG.E.64 R126, desc[UR8][R126.64] ;  /* 0x000000087e7e7981 */ /* 0x000f22000c1e1b00 */
[----:B--2---:R-:W-:-:S04]  /*0c10*/  IMAD.WIDE.U32 R138, R179, 0x8, R136 ;  /* 0x00000008b38a7825 */ /* 0x004fc800078e0088 */
[C---:B------:R-:W-:Y:S02]  /*0c20*/  IMAD.WIDE.U32 R56, R97.reuse, 0x8, R128 ;  /* 0x0000000861387825 */ /* 0x040fe400078e0080 */
[----:B------:R-:W2:Y:S02]  /*0c30*/  LDG.E.64 R138, desc[UR8][R138.64] ;  /* 0x000000088a8a7981 */ /* 0x000ea4000c1e1b00 */
[--C-:B------:R-:W-:Y:S02]  /*0c40*/  IMAD.WIDE.U32 R64, R98, 0x8, R134.reuse ;  /* 0x0000000862407825 */ /* 0x100fe400078e0086 */
[----:B------:R-:W2:Y:S02]  /*0c50*/  LDG.E.64 R56, desc[UR8][R56.64] ;  /* 0x0000000838387981 */ /* 0x000ea4000c1e1b00 */
[----:B------:R-:W-:Y:S02]  /*0c60*/  IMAD.WIDE.U32 R66, R97, 0x8, R134 ;  /* 0x0000000861427825 */ /* 0x000fe400078e0086 */
[----:B------:R-:W2:Y:S02]  /*0c70*/  LDG.E.64 R64, desc[UR8][R64.64] ;  /* 0x0000000840407981 */ /* 0x000ea4000c1e1b00 */
[----:B------:R-:W-:-:S02]  /*0c80*/  IMAD.WIDE.U32 R128, R96, 0x8, R128 ;  /* 0x0000000860807825 */ /* 0x000fc400078e0080 */
[----:B------:R-:W2:Y:S02]  /*0c90*/  LDG.E.64 R66, desc[UR8][R66.64] ;  /* 0x0000000842427981 */ /* 0x000ea4000c1e1b00 */
[----:B0-----:R-:W-:Y:S02]  /*0ca0*/  IMAD.WIDE R146, R157, 0x4, R146 ;  /* 0x000000049d927825 */ /* 0x001fe400078e0292 */
[----:B------:R-:W2:Y:S02]  /*0cb0*/  LDG.E.64 R128, desc[UR8][R128.64] ;  /* 0x0000000880807981 */ /* 0x000ea4000c1e1b00 */
[----:B------:R-:W-:Y:S02]  /*0cc0*/  IMAD.WIDE.U32 R134, R96, 0x8, R134 ;  /* 0x0000000860867825 */ /* 0x000fe400078e0086 */
[----:B------:R0:W2:Y:S02]  /*0cd0*/  LDG.E R189, desc[UR8][R146.64] ;  /* 0x0000000892bd7981 */ /* 0x0000a4000c1e1900 */
[----:B------:R-:W-:-:S02]  /*0ce0*/  IMAD.WIDE.U32 R140, R99, 0x8, R136 ;  /* 0x00000008638c7825 */ /* 0x000fc400078e0088 */
[----:B------:R-:W2:Y:S02]  /*0cf0*/  LDG.E.64 R134, desc[UR8][R134.64] ;  /* 0x0000000886867981 */ /* 0x000ea4000c1e1b00 */
[--C-:B------:R-:W-:Y:S02]  /*0d00*/  IMAD.WIDE.U32 R144, R98, 0x8, R136.reuse ;  /* 0x0000000862907825 */ /* 0x100fe400078e0088 */
[----:B------:R-:W2:Y:S02]  /*0d10*/  LDG.E.64 R140, desc[UR8][R140.64] ;  /* 0x000000088c8c7981 */ /* 0x000ea4000c1e1b00 */
[--C-:B------:R-:W-:Y:S02]  /*0d20*/  IMAD.WIDE.U32 R142, R97, 0x8, R136.reuse ;  /* 0x00000008618e7825 */ /* 0x100fe400078e0088 */
[----:B------:R-:W2:Y:S02]  /*0d30*/  LDG.E.64 R144, desc[UR8][R144.64] ;  /* 0x0000000890907981 */ /* 0x000ea4000c1e1b00 */
[----:B------:R-:W-:-:S02]  /*0d40*/  IMAD.WIDE.U32 R136, R96, 0x8, R136 ;  /* 0x0000000860887825 */ /* 0x000fc400078e0088 */
[----:B------:R-:W2:Y:S02]  /*0d50*/  LDG.E.64 R142, desc[UR8][R142.64] ;  /* 0x000000088e8e7981 */ /* 0x000ea4000c1e1b00 */
[----:B-1----:R-:W-:Y:S02]  /*0d60*/  IMAD.WIDE R148, R157, 0x4, R148 ;  /* 0x000000049d947825 */ /* 0x002fe400078e0294 */
[----:B------:R-:W2:Y:S04]  /*0d70*/  LDG.E.64 R136, desc[UR8][R136.64] ;  /* 0x0000000888887981 */ /* 0x000ea8000c1e1b00 */
[----:B------:R-:W2:Y:S01]  /*0d80*/  LDG.E R148, desc[UR8][R148.64] ;  /* 0x0000000894947981 */ /* 0x000ea2000c1e1900 */
[----:B------:R-:W-:-:S04]  /*0d90*/  ISETP.NE.U32.AND P0, PT, RZ, UR10, PT ;  /* 0x0000000aff007c0c */ /* 0x000fc8000bf05070 */
[----:B------:R-:W-:Y:S02]  /*0da0*/  ISETP.NE.AND.EX P0, PT, RZ, UR11, PT, P0 ;  /* 0x0000000bff007c0c */ /* 0x000fe4000bf05300 */
[----:B------:R-:W-:Y:S02]  /*0db0*/  ISETP.NE.AND P1, PT, RZ, UR7, PT ;  /* 0x00000007ff007c0c */ /* 0x000fe4000bf25270 */
[----:B---3--:R-:W-:Y:S02]  /*0dc0*/  MOV R192, R124 ;  /* 0x0000007c00c07202 */ /* 0x008fe40000000f00 */
[--C-:B------:R-:W-:Y:S02]  /*0dd0*/  SHF.R.U64 R190, R124, 0x10, R125.reuse ;  /* 0x000000107cbe7819 */ /* 0x100fe4000000127d */
[----:B------:R-:W-:Y:S02]  /*0de0*/  MOV R197, R125 ;  /* 0x0000007d00c57202 */ /* 0x000fe40000000f00 */
[----:B------:R-:W-:-:S03]  /*0df0*/  SHF.R.U32.HI R191, RZ, 0x10, R125 ;  /* 0x00000010ffbf7819 */ /* 0x000fc6000001167d */
[----:B------:R-:W1:Y:S01]  /*0e00*/  @P0 LDC.64 R124, c[0x0][0x438] ;  /* 0x00010e00ff7c0b82 */ /* 0x000e620000000a00 */
[----:B----4-:R-:W-:Y:S02]  /*0e10*/  MOV R195, R130 ;  /* 0x0000008200c37202 */ /* 0x010fe40000000f00 */
[--C-:B------:R-:W-:Y:S02]  /*0e20*/  SHF.R.U64 R187, R130, 0x10, R131.reuse ;  /* 0x0000001082bb7819 */ /* 0x100fe40000001283 */
[----:B------:R-:W-:Y:S02]  /*0e30*/  MOV R185, R131 ;  /* 0x0000008300b97202 */ /* 0x000fe40000000f00 */
[----:B------:R-:W-:Y:S02]  /*0e40*/  SHF.R.U32.HI R188, RZ, 0x10, R131 ;  /* 0x00000010ffbc7819 */ /* 0x000fe40000011683 */
[----:B------:R-:W-:Y:S01]  /*0e50*/  MOV R186, R132 ;  /* 0x0000008400ba7202 */ /* 0x000fe20000000f00 */
[----:B------:R-:W3:Y:S01]  /*0e60*/  @P0 LDC.64 R130, c[0x0][0x438] ;  /* 0x00010e00ff820b82 */ /* 0x000ee20000000a00 */
[----:B------:R-:W-:-:S02]  /*0e70*/  SHF.R.U64 R200, R132, 0x10, R133 ;  /* 0x0000001084c87819 */ /* 0x000fc40000001285 */
[----:B------:R-:W-:Y:S02]  /*0e80*/  MOV R203, R133 ;  /* 0x0000008500cb7202 */ /* 0x000fe40000000f00 */
[----:B------:R-:W-:-:S03]  /*0e90*/  SHF.R.U32.HI R207, RZ, 0x10, R133 ;  /* 0x00000010ffcf7819 */ /* 0x000fc60000011685 */
[----:B------:R-:W4:Y:S01]  /*0ea0*/  @P0 LDC.64 R132, c[0x0][0x438] ;  /* 0x00010e00ff840b82 */ /* 0x000f220000000a00 */
[----:B------:R-:W-:Y:S02]  /*0eb0*/  MOV R198, R58 ;  /* 0x0000003a00c67202 */ /* 0x000fe40000000f00 */
[--C-:B------:R-:W-:Y:S02]  /*0ec0*/  SHF.R.U64 R196, R58, 0x10, R59.reuse ;  /* 0x000000103ac47819 */ /* 0x100fe4000000123b */
[----:B------:R-:W-:Y:S02]  /*0ed0*/  MOV R199, R59 ;  /* 0x0000003b00c77202 */ /* 0x000fe40000000f00 */
[----:B------:R-:W-:Y:S02]  /*0ee0*/  SHF.R.U32.HI R194, RZ, 0x10, R59 ;  /* 0x00000010ffc27819 */ /* 0x000fe4000001163b */
[----:B------:R-:W0:Y:S01]  /*0ef0*/  @P0 LDC.64 R58, c[0x0][0x438] ;  /* 0x00010e00ff3a0b82 */ /* 0x000e220000000a00 */
[----:B------:R-:W-:-:S02]  /*0f00*/  MOV R184, R126 ;  /* 0x0000007e00b87202 */ /* 0x000fc40000000f00 */
[--C-:B------:R-:W-:Y:S02]  /*0f10*/  SHF.R.U64 R183, R126, 0x10, R127.reuse ;  /* 0x000000107eb77819 */ /* 0x100fe4000000127f */
[----:B------:R-:W-:Y:S02]  /*0f20*/  MOV R202, R127 ;  /* 0x0000007f00ca7202 */ /* 0x000fe40000000f00 */
[----:B------:R-:W-:Y:S02]  /*0f30*/  SHF.R.U32.HI R205, RZ, 0x10, R127 ;  /* 0x00000010ffcd7819 */ /* 0x000fe4000001167f */
[----:B------:R-:W0:Y:S01]  /*0f40*/  @P0 LDC.64 R126, c[0x0][0x438] ;  /* 0x00010e00ff7e0b82 */ /* 0x000e220000000a00 */
[----:B-1----:R-:W-:Y:S01]  /*0f50*/  @P0 IMAD.WIDE.U32 R124, R99, 0x8, R124 ;  /* 0x00000008637c0825 */ /* 0x002fe200078e007c */
[----:B--2---:R-:W-:Y:S02]  /*0f60*/  SHF.R.U64 R225, R138, 0x10, R139 ;  /* 0x000000108ae17819 */ /* 0x004fe4000000128b */
[----:B------:R-:W-:Y:S01]  /*0f70*/  SHF.L.U32 R192, R192, 0x10, RZ ;  /* 0x00000010c0c07819 */ /* 0x000fe200000006ff */
[----:B---3--:R-:W-:Y:S01]  /*0f80*/  @P0 IMAD.WIDE.U32 R130, R97, 0x8, R130 ;  /* 0x0000000861820825 */ /* 0x008fe200078e0082 */
[----:B-----5:R1:W5:Y:S01]  /*0f90*/  @P0 LDG.E.64 R120, desc[UR8][R124.64] ;  /* 0x000000087c780981 */ /* 0x020362000c1e1b00 */
[----:B------:R-:W-:-:S02]  /*0fa0*/  SHF.L.U32 R138, R138, 0x10, RZ ;  /* 0x000000108a8a7819 */ /* 0x000fc400000006ff */
[----:B----4-:R-:W-:Y:S01]  /*0fb0*/  @P0 IMAD.WIDE.U32 R132, R96, 0x8, R132 ;  /* 0x0000000860840825 */ /* 0x010fe200078e0084 */
[----:B------:R-:W-:Y:S01]  /*0fc0*/  MOV R206, R56 ;  /* 0x0000003800ce7202 */ /* 0x000fe20000000f00 */
[----:B------:R-:W5:Y:S01]  /*0fd0*/  @P0 LDG.E.64 R116, desc[UR8][R130.64] ;  /* 0x0000000882740981 */ /* 0x000f62000c1e1b00 */
[----:B------:R-:W-:Y:S02]  /*0fe0*/  SHF.R.U64 R211, R56, 0x10, R57 ;  /* 0x0000001038d37819 */ /* 0x000fe40000001239 */
[----:B------:R-:W-:Y:S02]  /*0ff0*/  MOV R180, R128 ;  /* 0x0000008000b47202 */ /* 0x000fe40000000f00 */
[----:B0-----:R-:W-:Y:S01]  /*1000*/  SHF.R.U64 R147, R128, 0x10, R129 ;  /* 0x0000001080937819 */ /* 0x001fe20000001281 */
[----:B------:R-:W-:Y:S01]  /*1010*/  @P0 IMAD.WIDE.U32 R58, R179, 0x8, R58 ;  /* 0x00000008b33a0825 */ /* 0x000fe200078e003a */
[----:B-1----:R-:W-:Y:S01]  /*1020*/  FSEL R124, R189, RZ, !P1 ;  /* 0x000000ffbd7c7208 */ /* 0x002fe20004800000 */
[----:B------:R0:W5:Y:S01]  /*1030*/  @P0 LDG.E.64 R114, desc[UR8][R132.64] ;  /* 0x0000000884720981 */ /* 0x000162000c1e1b00 */
[----:B------:R-:W-:-:S02]  /*1040*/  MOV R208, R57 ;  /* 0x0000003900d07202 */ /* 0x000fc40000000f00 */
[----:B------:R-:W-:Y:S01]  /*1050*/  SHF.R.U32.HI R209, RZ, 0x10, R57 ;  /* 0x00000010ffd17819 */ /* 0x000fe20000011639 */
[----:B------:R-:W-:Y:S01]  /*1060*/  FMUL.FTZ R222, R169, R192 ;  /* 0x000000c0a9de7220 */ /* 0x000fe20000410000 */
[----:B------:R-:W-:Y:S01]  /*1070*/  MOV R128, R134 ;  /* 0x0000008600807202 */ /* 0x000fe20000000f00 */
[----:B------:R1:W5:Y:S01]  /*1080*/  @P0 LDG.E.64 R122, desc[UR8][R58.64] ;  /* 0x000000083a7a0981 */ /* 0x000362000c1e1b00 */
[----:B------:R-:W-:Y:S02]  /*1090*/  SHF.R.U64 R56, R134, 0x10, R135 ;  /* 0x0000001086387819 */ /* 0x000fe40000001287 */
[----:B------:R-:W-:Y:S02]  /*10a0*/  MOV R182, R64 ;  /* 0x0000004000b67202 */ /* 0x000fe40000000f00 */
[----:B------:R-:W-:Y:S02]  /*10b0*/  SHF.R.U64 R181, R64, 0x10, R65 ;  /* 0x0000001040b57819 */ /* 0x000fe40000001241 */
[----:B------:R-:W-:-:S02]  /*10c0*/  MOV R57, R135 ;  /* 0x0000008700397202 */ /* 0x000fc40000000f00 */
[----:B------:R-:W-:Y:S02]  /*10d0*/  SHF.R.U32.HI R149, RZ, 0x10, R135 ;  /* 0x00000010ff957819 */ /* 0x000fe40000011687 */
[----:B------:R-:W-:Y:S02]  /*10e0*/  SHF.L.U32 R198, R198, 0x10, RZ ;  /* 0x00000010c6c67819 */ /* 0x000fe400000006ff */
[----:B------:R-:W-:Y:S02]  /*10f0*/  SHF.L.U32 R134, R190, 0x10, RZ ;  /* 0x00000010be867819 */ /* 0x000fe400000006ff */
[----:B------:R-:W-:Y:S02]  /*1100*/  SHF.L.U32 R64, R139, 0x10, RZ ;  /* 0x000000108b407819 */ /* 0x000fe400000006ff */
[----:B------:R-:W-:Y:S02]  /*1110*/  SHF.L.U32 R225, R225, 0x10, RZ ;  /* 0x00000010e1e17819 */ /* 0x000fe400000006ff */
[----:B0-----:R-:W-:-:S02]  /*1120*/  SHF.R.U64 R133, R136, 0x10, R137 ;  /* 0x0000001088857819 */ /* 0x001fc40000001289 */
[----:B------:R-:W-:Y:S02]  /*1130*/  SHF.R.U32.HI R135, RZ, 0x10, R137 ;  /* 0x00000010ff877819 */ /* 0x000fe40000011689 */
[----:B------:R-:W-:Y:S01]  /*1140*/  SHF.L.U32 R131, R137, 0x10, RZ ;  /* 0x0000001089837819 */ /* 0x000fe200000006ff */
[----:B------:R-:W-:Y:S01]  /*1150*/  FADD.FTZ R137, -R124, R138 ;  /* 0x0000008a7c897221 */ /* 0x000fe20000010100 */
[----:B------:R-:W-:Y:S02]  /*1160*/  MOV R213, R66 ;  /* 0x0000004200d57202 */ /* 0x000fe40000000f00 */
[----:B------:R-:W-:Y:S02]  /*1170*/  SHF.R.U64 R210, R66, 0x10, R67 ;  /* 0x0000001042d27819 */ /* 0x000fe40000001243 */
[----:B------:R-:W-:Y:S01]  /*1180*/  SHF.R.U64 R66, R140, 0x10, R141 ;  /* 0x000000108c427819 */ /* 0x000fe2000000128d */
[----:B------:R-:W-:Y:S01]  /*1190*/  FMUL.FTZ R220, R111, R134 ;  /* 0x000000866fdc7220 */ /* 0x000fe20000410000 */
[----:B------:R-:W-:Y:S01]  /*11a0*/  SHF.L.U32 R196, R196, 0x10, RZ ;  /* 0x00000010c4c47819 */ /* 0x000fe200000006ff */
[----:B------:R-:W-:Y:S01]  /*11b0*/  FFMA.FTZ R222, R159, R198, R222 ;  /* 0x000000c69fde7223 */ /* 0x000fe200000100de */
[----:B------:R-:W-:Y:S01]  /*11c0*/  SHF.L.U32 R197, R197, 0x10, RZ ;  /* 0x00000010c5c57819 */ /* 0x000fe200000006ff */
[C---:B-1----:R-:W-:Y:S01]  /*11d0*/  FADD.FTZ R59, -R124.reuse, R64 ;  /* 0x000000407c3b7221 */ /* 0x042fe20000010100 */
[----:B------:R-:W-:Y:S01]  /*11e0*/  SHF.R.U32.HI R241, RZ, 0x10, R139 ;  /* 0x00000010fff17819 */ /* 0x000fe2000001168b */
[----:B------:R-:W-:Y:S01]  /*11f0*/  FADD.FTZ R225, -R124, R225 ;  /* 0x000000e17ce17221 */ /* 0x000fe20000010100 */
[----:B------:R-:W-:Y:S01]  /*1200*/  FMUL.FTZ R137, R148, R137 ;  /* 0x0000008994897220 */ /* 0x000fe20000410000 */
[----:B------:R-:W-:Y:S01]  /*1210*/  SHF.L.U32 R189, R66, 0x10, RZ ;  /* 0x0000001042bd7819 */ /* 0x000fe200000006ff */
[----:B------:R-:W-:Y:S01]  /*1220*/  @P0 IMAD.WIDE.U32 R126, R98, 0x8, R126 ;  /* 0x00000008627e0825 */ /* 0x000fe200078e007e */
[----:B------:R-:W-:-:S03]  /*1230*/  SHF.L.U32 R199, R199, 0x10, RZ ;  /* 0x00000010c7c77819 */ /* 0x000fc600000006ff */
[----:B------:R-:W-:Y:S01]  /*1240*/  FFMA.FTZ R220, R101, R196, R220 ;  /* 0x000000c465dc7223 */ /* 0x000fe200000100dc */
[----:B------:R-:W-:Y:S01]  /*1250*/  SHF.L.U32 R66, R191, 0x10, RZ ;  /* 0x00000010bf427819 */ /* 0x000fe200000006ff */
[----:B------:R-:W-:Y:S01]  /*1260*/  FMUL.FTZ R191, R168, R197 ;  /* 0x000000c5a8bf7220 */ /* 0x000fe20000410000 */
[----:B------:R-:W-:Y:S01]  /*1270*/  SHF.L.U32 R219, R147, 0x10, RZ ;  /* 0x0000001093db7819 */ /* 0x000fe200000006ff */
[----:B------:R-:W-:Y:S01]  /*1280*/  FADD.FTZ R147, RZ, R222 ;  /* 0x000000deff937221 */ /* 0x000fe20000010000 */
[----:B------:R-:W-:Y:S01]  /*1290*/  SHF.L.U32 R241, R241, 0x10, RZ ;  /* 0x00000010f1f17819 */ /* 0x000fe200000006ff */
[C---:B------:R-:W-:Y:S01]  /*12a0*/  FMUL.FTZ R190, R148.reuse, R59 ;  /* 0x0000003b94be7220 */ /* 0x040fe20000410000 */
[----:B------:R-:W-:Y:S01]  /*12b0*/  SHF.L.U32 R227, R57, 0x10, RZ ;  /* 0x0000001039e37819 */ /* 0x000fe200000006ff */
[----:B------:R-:W-:Y:S01]  /*12c0*/  FMUL.FTZ R226, R148, R225 ;  /* 0x000000e194e27220 */ /* 0x000fe20000410000 */
[----:B------:R-:W-:Y:S01]  /*12d0*/  MOV R201, R65 ;  /* 0x0000004100c97202 */ /* 0x000fe20000000f00 */
[----:B------:R-:W-:Y:S01]  /*12e0*/  FFMA.FTZ R57, R137, R222, RZ ;  /* 0x000000de89397223 */ /* 0x000fe200000100ff */
[----:B------:R-:W-:Y:S01]  /*12f0*/  SHF.R.U32.HI R204, RZ, 0x10, R65 ;  /* 0x00000010ffcc7819 */ /* 0x000fe20000011641 */
[----:B------:R0:W5:Y:S01]  /*1300*/  @P0 LDG.E.64 R118, desc[UR8][R126.64] ;  /* 0x000000087e760981 */ /* 0x000162000c1e1b00 */
[----:B------:R-:W-:-:S02]  /*1310*/  SHF.R.U32.HI R193, RZ, 0x10, R141 ;  /* 0x00000010ffc17819 */ /* 0x000fc4000001168d */
[----:B------:R-:W-:Y:S02]  /*1320*/  SHF.L.U32 R237, R141, 0x10, RZ ;  /* 0x000000108ded7819 */ /* 0x000fe400000006ff */
[--C-:B------:R-:W-:Y:S02]  /*1330*/  SHF.R.U64 R65, R144, 0x10, R145.reuse ;  /* 0x0000001090417819 */ /* 0x100fe40000001291 */
[----:B------:R-:W-:Y:S02]  /*1340*/  SHF.R.U32.HI R141, RZ, 0x10, R145 ;  /* 0x00000010ff8d7819 */ /* 0x000fe40000011691 */
[--C-:B------:R-:W-:Y:S02]  /*1350*/  SHF.R.U64 R58, R142, 0x10, R143.reuse ;  /* 0x000000108e3a7819 */ /* 0x100fe4000000128f */
[----:B------:R-:W-:Y:S02]  /*1360*/  SHF.R.U32.HI R217, RZ, 0x10, R143 ;  /* 0x00000010ffd97819 */ /* 0x000fe4000001168f */
[----:B------:R-:W-:Y:S01]  /*1370*/  SHF.L.U32 R59, R186, 0x10, RZ ;  /* 0x00000010ba3b7819 */ /* 0x000fe200000006ff */
[----:B------:R-:W-:Y:S01]  /*1380*/  FMUL.FTZ R243, R110, R66 ;  /* 0x000000426ef37220 */ /* 0x000fe20000410000 */
[----:B------:R-:W-:Y:S01]  /*1390*/  SHF.L.U32 R231, R142, 0x10, RZ ;  /* 0x000000108ee77819 */ /* 0x000fe200000006ff */
[----:B------:R-:W-:Y:S01]  /*13a0*/  FFMA.FTZ R225, R158, R199, R191 ;  /* 0x000000c79ee17223 */ /* 0x000fe200000100bf */
[----:B------:R-:W-:Y:S01]  /*13b0*/  SHF.L.U32 R194, R194, 0x10, RZ ;  /* 0x00000010c2c27819 */ /* 0x000fe200000006ff */
[----:B------:R-:W-:Y:S01]  /*13c0*/  FADD.FTZ R142, R220, R147 ;  /* 0x00000093dc8e7221 */ /* 0x000fe20000010000 */
[----:B------:R-:W-:Y:S01]  /*13d0*/  SHF.L.U32 R239, R140, 0x10, RZ ;  /* 0x000000108cef7819 */ /* 0x000fe200000006ff */
[----:B------:R-:W-:Y:S01]  /*13e0*/  FADD.FTZ R241, -R124, R241 ;  /* 0x000000f17cf17221 */ /* 0x000fe20000010100 */
[----:B------:R-:W-:Y:S01]  /*13f0*/  SHF.L.U32 R233, R145, 0x10, RZ ;  /* 0x0000001091e97819 */ /* 0x000fe200000006ff */
[----:B------:R-:W-:Y:S01]  /*1400*/  FFMA.FTZ R57, R226, R220, R57 ;  /* 0x000000dce2397223 */ /* 0x000fe20000010039 */
[----:B------:R-:W-:-:S02]  /*1410*/  SHF.L.U32 R229, R143, 0x10, RZ ;  /* 0x000000108fe57819 */ /* 0x000fc400000006ff */
[----:B------:R-:W-:Y:S02]  /*1420*/  SHF.L.U32 R235, R144, 0x10, RZ ;  /* 0x0000001090eb7819 */ /* 0x000fe400000006ff */
[----:B0-----:R-:W-:Y:S02]  /*1430*/  SHF.L.U32 R127, R136, 0x10, RZ ;  /* 0x00000010887f7819 */ /* 0x001fe400000006ff */
        /* <DEDUP_REMOVED lines=8> */
[----:B------:R-:W-:Y:S01]  /*14c0*/  SHF.L.U32 R223, R128, 0x10, RZ ;  /* 0x0000001080df7819 */ /* 0x000fe200000006ff */
[----:B------:R-:W-:Y:S01]  /*14d0*/  FMUL.FTZ R128, R171, R59 ;  /* 0x0000003bab807220 */ /* 0x000fe20000410000 */
[----:B------:R-:W-:Y:S01]  /*14e0*/  SHF.L.U32 R200, R200, 0x10, RZ ;  /* 0x00000010c8c87819 */ /* 0x000fe200000006ff */
[----:B------:R-:W-:Y:S01]  /*14f0*/  FFMA.FTZ R218, R100, R194, R243 ;  /* 0x000000c264da7223 */ /* 0x000fe200000100f3 */
[----:B------:R-:W-:Y:S01]  /*1500*/  SHF.L.U32 R230, R149, 0x10, RZ ;  /* 0x0000001095e67819 */ /* 0x000fe200000006ff */
[----:B------:R-:W-:Y:S01]  /*1510*/  FADD.FTZ R149, R225, R142 ;  /* 0x0000008ee1957221 */ /* 0x000fe20000010000 */
[----:B------:R-:W-:Y:S01]  /*1520*/  FADD.FTZ R239, -R124, R239 ;  /* 0x000000ef7cef7221 */ /* 0x000fe20000010100 */
[----:B------:R-:W-:Y:S01]  /*1530*/  FMUL.FTZ R224, R148, R241 ;  /* 0x000000f194e07220 */ /* 0x000fe20000410000 */
[----:B------:R-:W-:Y:S01]  /*1540*/  FFMA.FTZ R147, R190, R225, R57 ;  /* 0x000000e1be937223 */ /* 0x000fe20000010039 */
[----:B------:R-:W-:Y:S01]  /*1550*/  SHF.L.U32 R58, R187, 0x10, RZ ;  /* 0x00000010bb3a7819 */ /* 0x000fe200000006ff */
[C---:B------:R-:W-:Y:S01]  /*1560*/  FADD.FTZ R237, -R124.reuse, R237 ;  /* 0x000000ed7ced7221 */ /* 0x040fe20000010100 */
        /* <DEDUP_REMOVED lines=13> */
[----:B------:R-:W-:Y:S01]  /*1640*/  FADD.FTZ R135, -R124, R135 ;  /* 0x000000877c877221 */ /* 0x000fe20000010100 */
[----:B------:R-:W-:Y:S01]  /*1650*/  SHF.L.U32 R203, R203, 0x10, RZ ;  /* 0x00000010cbcb7819 */ /* 0x000fe200000006ff */
[----:B------:R-:W-:Y:S01]  /*1660*/  FFMA.FTZ R187, R161, R195, R128 ;  /* 0x000000c3a1bb7223 */ /* 0x000fe20000010080 */
[----:B------:R-:W-:Y:S01]  /*1670*/  SHF.L.U32 R124, R182, 0x10, RZ ;  /* 0x00000010b67c7819 */ /* 0x000fe200000006ff */
[----:B------:R-:W-:Y:S01]  /*1680*/  FMUL.FTZ R130, R113, R200 ;  /* 0x000000c871827220 */ /* 0x000fe20000410000 */
[----:B------:R-:W-:Y:S01]  /*1690*/  FADD.FTZ R128, R218, R149 ;  /* 0x00000095da807221 */ /* 0x000fe20000010000 */
[----:B------:R-:W-:Y:S01]  /*16a0*/  FMUL.FTZ R182, R148, R239 ;  /* 0x000000ef94b67220 */ /* 0x000fe20000410000 */
[----:B------:R-:W-:Y:S01]  /*16b0*/  FFMA.FTZ R147, R224, R218, R147 ;  /* 0x000000dae0937223 */ /* 0x000fe20000010093 */
[----:B------:R-:W-:Y:S01]  /*16c0*/  MOV R146, R129 ;  /* 0x0000008100927202 */ /* 0x000fe20000000f00 */
[----:B------:R-:W-:Y:S01]  /*16d0*/  FMUL.FTZ R186, R148, R189 ;  /* 0x000000bd94ba7220 */ /* 0x000fe20000410000 */
[----:B------:R-:W-:Y:S01]  /*16e0*/  SHF.R.U32.HI R129, RZ, 0x10, R129 ;  /* 0x00000010ff817819 */ /* 0x000fe20000011681 */
[----:B------:R-:W-:Y:S01]  /*16f0*/  FMUL.FTZ R191, R170, R203 ;  /* 0x000000cbaabf7220 */ /* 0x000fe20000410000 */
[----:B------:R-:W-:Y:S01]  /*1700*/  SHF.L.U32 R139, R185, 0x10, RZ ;  /* 0x00000010b98b7819 */ /* 0x000fe200000006ff */
[----:B------:R-:W-:Y:S01]  /*1710*/  FFMA.FTZ R189, R103, R58, R130 ;  /* 0x0000003a67bd7223 */ /* 0x000fe20000010082 */
[----:B------:R-:W-:Y:S01]  /*1720*/  SHF.L.U32 R207, R207, 0x10, RZ ;  /* 0x00000010cfcf7819 */ /* 0x000fe200000006ff */
[----:B------:R-:W-:Y:S01]  /*1730*/  FADD.FTZ R128, R187, R128 ;  /* 0x00000080bb807221 */ /* 0x000fe20000010000 */
[----:B------:R-:W-:Y:S01]  /*1740*/  FFMA.FTZ R149, R182, R187, R147 ;  /* 0x000000bbb6957223 */ /* 0x000fe20000010093 */
[----:B------:R-:W-:-:S02]  /*1750*/  MOV R178, R67 ;  /* 0x0000004300b27202 */ /* 0x000fc40000000f00 */
[----:B------:R-:W-:Y:S01]  /*1760*/  SHF.R.U32.HI R212, RZ, 0x10, R67 ;  /* 0x00000010ffd47819 */ /* 0x000fe20000011643 */
[----:B------:R-:W-:Y:S01]  /*1770*/  FFMA.FTZ R191, R160, R139, R191 ;  /* 0x0000008ba0bf7223 */ /* 0x000fe200000100bf */
[----:B------:R-:W-:Y:S01]  /*1780*/  SHF.L.U32 R67, R188, 0x10, RZ ;  /* 0x00000010bc437819 */ /* 0x000fe200000006ff */
[----:B------:R-:W-:Y:S01]  /*1790*/  FADD.FTZ R128, R189, R128 ;  /* 0x00000080bd807221 */ /* 0x000fe20000010000 */
[----:B------:R-:W-:Y:S01]  /*17a0*/  SHF.L.U32 R221, R129, 0x10, RZ ;  /* 0x0000001081dd7819 */ /* 0x000fe200000006ff */
[----:B------:R-:W-:Y:S01]  /*17b0*/  FMUL.FTZ R129, R112, R207 ;  /* 0x000000cf70817220 */ /* 0x000fe20000410000 */
[----:B------:R-:W-:Y:S01]  /*17c0*/  SHF.L.U32 R64, R184, 0x10, RZ ;  /* 0x00000010b8407819 */ /* 0x000fe200000006ff */
[----:B------:R-:W-:Y:S01]  /*17d0*/  FMUL.FTZ R184, R148, R237 ;  /* 0x000000ed94b87220 */ /* 0x000fe20000410000 */
[----:B------:R-:W-:Y:S01]  /*17e0*/  FFMA.FTZ R149, R186, R189, R149 ;  /* 0x000000bdba957223 */ /* 0x000fe20000010095 */
[----:B------:R-:W-:Y:S01]  /*17f0*/  SHF.L.U32 R125, R181, 0x10, RZ ;  /* 0x00000010b57d7819 */ /* 0x000fe200000006ff */
[----:B------:R-:W-:Y:S01]  /*1800*/  FMUL.FTZ R188, R148, R193 ;  /* 0x000000c194bc7220 */ /* 0x000fe20000410000 */
[----:B------:R-:W-:Y:S01]  /*1810*/  FMUL.FTZ R132, R173, R124 ;  /* 0x0000007cad847220 */ /* 0x000fe20000410000 */
[----:B------:R-:W-:Y:S01]  /*1820*/  FFMA.FTZ R193, R102, R67, R129 ;  /* 0x0000004366c17223 */ /* 0x000fe20000010081 */
[----:B------:R-:W-:Y:S01]  /*1830*/  FADD.FTZ R128, R191, R128 ;  /* 0x00000080bf807221 */ /* 0x000fe20000010000 */
[----:B------:R-:W-:Y:S01]  /*1840*/  FFMA.FTZ R129, R184, R191, R149 ;  /* 0x000000bfb8817223 */ /* 0x000fe20000010095 */
[----:B------:R-:W-:Y:S01]  /*1850*/  SHF.L.U32 R65, R183, 0x10, RZ ;  /* 0x00000010b7417819 */ /* 0x000fe200000006ff */
[----:B------:R-:W-:Y:S01]  /*1860*/  FMUL.FTZ R140, R151, R125 ;  /* 0x0000007d978c7220 */ /* 0x000fe20000410000 */
[----:B------:R-:W-:Y:S01]  /*1870*/  SHF.L.U32 R201, R201, 0x10, RZ ;  /* 0x00000010c9c97819 */ /* 0x000fe200000006ff */
[----:B------:R-:W-:Y:S01]  /*1880*/  FFMA.FTZ R149, R163, R64, R132 ;  /* 0x00000040a3957223 */ /* 0x000fe20000010084 */
[----:B------:R-:W-:Y:S01]  /*1890*/  FADD.FTZ R128, R193, R128 ;  /* 0x00000080c1807221 */ /* 0x000fe20000010000 */
[----:B------:R-:W-:Y:S01]  /*18a0*/  FMUL.FTZ R144, R148, R235 ;  /* 0x000000eb94907220 */ /* 0x000fe20000410000 */
[----:B------:R-:W-:Y:S01]  /*18b0*/  FFMA.FTZ R129, R188, R193, R129 ;  /* 0x000000c1bc817223 */ /* 0x000fe20000010081 */
[----:B------:R-:W-:Y:S01]  /*18c0*/  SHF.L.U32 R202, R202, 0x10, RZ ;  /* 0x00000010caca7819 */ /* 0x000fe200000006ff */
[----:B------:R-:W-:Y:S01]  /*18d0*/  FMUL.FTZ R183, R172, R201 ;  /* 0x000000c9acb77220 */ /* 0x000fe20000410000 */
[----:B------:R-:W-:Y:S01]  /*18e0*/  SHF.L.U32 R204, R204, 0x10, RZ ;  /* 0x00000010cccc7819 */ /* 0x000fe200000006ff */
[----:B------:R-:W-:Y:S01]  /*18f0*/  FFMA.FTZ R181, R105, R65, R140 ;  /* 0x0000004169b57223 */ /* 0x000fe2000001008c */
[----:B------:R-:W-:Y:S01]  /*1900*/  SHF.L.U32 R215, R178, 0x10, RZ ;  /* 0x00000010b2d77819 */ /* 0x000fe200000006ff */
        /* <DEDUP_REMOVED lines=20> */
[----:B------:R-:W-:Y:S01]  /*1a50*/  FFMA.FTZ R141, R165, R206, R126 ;  /* 0x000000cea58d7223 */ /* 0x000fe2000001007e */
[----:B------:R-:W-:Y:S01]  /*1a60*/  SHF.L.U32 R228, R56, 0x10, RZ ;  /* 0x0000001038e47819 */ /* 0x000fe200000006ff */
[----:B------:R-:W-:Y:S01]  /*1a70*/  FMUL.FTZ R56, R153, R210 ;  /* 0x000000d299387220 */ /* 0x000fe20000410000 */
[----:B------:R-:W-:Y:S01]  /*1a80*/  FADD.FTZ R128, R185, R128 ;  /* 0x00000080b9807221 */ /* 0x000fe20000010000 */
[----:B------:R-:W-:Y:S01]  /*1a90*/  FMUL.FTZ R138, R148, R231 ;  /* 0x000000e7948a7220 */ /* 0x000fe20000410000 */
[----:B------:R-:W-:Y:S01]  /*1aa0*/  FFMA.FTZ R129, R180, R185, R129 ;  /* 0x000000b9b4817223 */ /* 0x000fe20000010081 */
[----:B------:R-:W-:Y:S01]  /*1ab0*/  SHF.L.U32 R208, R208, 0x10, RZ ;  /* 0x00000010d0d07819 */ /* 0x000fe200000006ff */
[----:B------:R-:W-:Y:S01]  /*1ac0*/  FMUL.FTZ R140, R148, R143 ;  /* 0x0000008f948c7220 */ /* 0x000fe20000410000 */
[----:B------:R-:W-:Y:S01]  /*1ad0*/  SHF.L.U32 R212, R212, 0x10, RZ ;  /* 0x00000010d4d47819 */ /* 0x000fe200000006ff */
[----:B------:R-:W-:Y:S01]  /*1ae0*/  FMUL.FTZ R57, R174, R215 ;  /* 0x000000d7ae397220 */ /* 0x000fe20000410000 */
[----:B------:R-:W-:Y:S01]  /*1af0*/  FFMA.FTZ R143, R107, R211, R56 ;  /* 0x000000d36b8f7223 */ /* 0x000fe20000010038 */
[----:B------:R-:W-:Y:S01]  /*1b00*/  FADD.FTZ R128, R141, R128 ;  /* 0x000000808d807221 */ /* 0x000fe20000010000 */
[----:B------:R-:W-:Y:S01]  /*1b10*/  FFMA.FTZ R129, R138, R141, R129 ;  /* 0x0000008d8a817223 */ /* 0x000fe20000010081 */
[----:B------:R-:W-:Y:S01]  /*1b20*/  SHF.L.U32 R209, R209, 0x10, RZ ;  /* 0x00000010d1d17819 */ /* 0x000fe200000006ff */
[----:B------:R-:W-:Y:S01]  /*1b30*/  FMUL.FTZ R147, R152, R212 ;  /* 0x000000d498937220 */ /* 0x000fe20000410000 */
[----:B------:R-:W-:Y:S01]  /*1b40*/  FFMA.FTZ R145, R164, R208, R57 ;  /* 0x000000d0a4917223 */ /* 0x000fe20000010039 */
[----:B------:R-:W-:Y:S01]  /*1b50*/  FADD.FTZ R128, R143, R128 ;  /* 0x000000808f807221 */ /* 0x000fe20000010000 */
[----:B------:R-:W-:Y:S01]  /*1b60*/  FMUL.FTZ R136, R148, R229 ;  /* 0x000000e594887220 */ /* 0x000fe20000410000 */
[----:B------:R-:W-:Y:S01]  /*1b70*/  FFMA.FTZ R129, R140, R143, R129 ;  /* 0x0000008f8c817223 */ /* 0x000fe20000010081 */
[----:B------:R-:W-:Y:S01]  /*1b80*/  FMUL.FTZ R130, R177, R223 ;  /* 0x000000dfb1827220 */ /* 0x000fe20000410000 */
[----:B------:R-:W-:Y:S01]  /*1b90*/  FFMA.FTZ R147, R106, R209, R147 ;  /* 0x000000d16a937223 */ /* 0x000fe20000010093 */
[----:B------:R-:W-:Y:S01]  /*1ba0*/  FADD.FTZ R56, R145, R128 ;  /* 0x0000008091387221 */ /* 0x000fe20000010000 */
[----:B------:R-:W-:Y:S01]  /*1bb0*/  FMUL.FTZ R142, R148, R217 ;  /* 0x000000d9948e7220 */ /* 0x000fe20000410000 */
[----:B------:R-:W-:Y:S01]  /*1bc0*/  FFMA.FTZ R129, R136, R145, R129 ;  /* 0x0000009188817223 */ /* 0x000fe20000010081 */
[----:B------:R-:W-:Y:S01]  /*1bd0*/  FMUL.FTZ R128, R148, R127 ;  /* 0x0000007f94807220 */ /* 0x000fe20000410000 */
[----:B------:R-:W-:Y:S01]  /*1be0*/  FMUL.FTZ R132, R155, R228 ;  /* 0x000000e49b847220 */ /* 0x000fe20000410000 */
[----:B------:R-:W-:Y:S01]  /*1bf0*/  FFMA.FTZ R127, R167, R214, R130 ;  /* 0x000000d6a77f7223 */ /* 0x000fe20000010082 */
[----:B------:R-:W-:Y:S01]  /*1c00*/  FADD.FTZ R56, R147, R56 ;  /* 0x0000003893387221 */ /* 0x000fe20000010000 */
[----:B------:R-:W-:Y:S01]  /*1c10*/  FFMA.FTZ R57, R142, R147, R129 ;  /* 0x000000938e397223 */ /* 0x000fe20000010081 */
[----:B------:R-:W-:Y:S01]  /*1c20*/  FFMA.FTZ R129, R109, R219, R132 ;  /* 0x000000db6d817223 */ /* 0x000fe20000010084 */
[----:B------:R-:W-:Y:S01]  /*1c30*/  FMUL.FTZ R229, R176, R227 ;  /* 0x000000e3b0e57220 */ /* 0x000fe20000410000 */
[----:B------:R-:W-:Y:S01]  /*1c40*/  FADD.FTZ R56, R127, R56 ;  /* 0x000000387f387221 */ /* 0x000fe20000010000 */
[----:B------:R-:W-:Y:S01]  /*1c50*/  FMUL.FTZ R130, R148, R133 ;  /* 0x0000008594827220 */ /* 0x000fe20000410000 */
[----:B------:R-:W-:Y:S01]  /*1c60*/  FFMA.FTZ R57, R128, R127, R57 ;  /* 0x0000007f80397223 */ /* 0x000fe20000010039 */
[----:B------:R-:W-:Y:S01]  /*1c70*/  FMUL.FTZ R231, R154, R230 ;  /* 0x000000e69ae77220 */ /* 0x000fe20000410000 */
[----:B------:R-:W-:Y:S01]  /*1c80*/  FADD.FTZ R217, R56, R129 ;  /* 0x0000008138d97221 */ /* 0x000fe20000010000 */
[----:B------:R-:W-:Y:S01]  /*1c90*/  FMUL.FTZ R131, R148, R131 ;  /* 0x0000008394837220 */ /* 0x000fe20000410000 */
[----:B------:R-:W-:Y:S01]  /*1ca0*/  FFMA.FTZ R132, R166, R216, R229 ;  /* 0x000000d8a6847223 */ /* 0x000fe200000100e5 */
[----:B------:R-:W-:Y:S01]  /*1cb0*/  FFMA.FTZ R56, R130, R129, R57 ;  /* 0x0000008182387223 */ /* 0x000fe20000010039 */
[----:B------:R-:W-:Y:S01]  /*1cc0*/  FFMA.FTZ R133, R108, R221, R231 ;  /* 0x000000dd6c857223 */ /* 0x000fe200000100e7 */
[----:B------:R-:W-:Y:S01]  /*1cd0*/  FMUL.FTZ R135, R148, R135 ;  /* 0x0000008794877220 */ /* 0x000fe20000410000 */
[----:B------:R-:W-:Y:S01]  /*1ce0*/  FADD.FTZ R126, R217, R132 ;  /* 0x00000084d97e7221 */ /* 0x000fe20000010000 */
[----:B------:R-:W-:-:S03]  /*1cf0*/  FFMA.FTZ R56, R131, R132, R56 ;  /* 0x0000008483387223 */ /* 0x000fc60000010038 */
[----:B------:R-:W-:Y:S01]  /*1d00*/  FADD.FTZ R126, R126, R133 ;  /* 0x000000857e7e7221 */ /* 0x000fe20000010000 */
[----:B------:R-:W-:-:S04]  /*1d10*/  FFMA.FTZ R56, R135, R133, R56 ;  /* 0x0000008587387223 */ /* 0x000fc80000010038 */
[----:B------:R-:W0:Y:S04]  /*1d20*/  SHFL.DOWN PT, R57, R126, 0x10, 0x1f ;  /* 0x0a001f007e397f89 */ /* 0x000e2800000e0000 */
[----:B------:R-:W1:Y:S01]  /*1d30*/  SHFL.DOWN PT, R217, R56, 0x10, 0x1f ;  /* 0x0a001f0038d97f89 */ /* 0x000e6200000e0000 */
        /* <DEDUP_REMOVED lines=17> */
[----:B--2---:R-:W-:Y:S01]  /*1e50*/  LOP3.LUT P2, RZ, R126, 0x1f, RZ, 0xc0, !PT ;  /* 0x0000001f7eff7812 */ /* 0x004fe2000784c0ff */
[----:B------:R-:W-:Y:S01]  /*1e60*/  BSSY.RECONVERGENT B0, `(.L_x_83) ;  /* 0x000000c000007945 */ /* 0x000fe20003800200 */
[----:B0-----:R-:W-:Y:S01]  /*1e70*/  FADD.FTZ R56, R233, R56 ;  /* 0x00000038e9387221 */ /* 0x001fe20000010000 */
[----:B-1----:R-:W-:-:S10]  /*1e80*/  FADD.FTZ R57, R236, R57 ;  /* 0x00000039ec397221 */ /* 0x002fd40000010000 */
[----:B------:R-:W-:Y:S05]  /*1e90*/  @P2 BRA `(.L_x_84) ;  /* 0x0000000000202947 */ /* 0x000fea0003800000 */
        /* <DEDUP_REMOVED lines=8> */
.L_x_84:
[----:B------:R-:W-:Y:S05]  /*1f20*/  BSYNC.RECONVERGENT B0 ;  /* 0x0000000000007941 */ /* 0x000fea0003800200 */
.L_x_83:
[----:B------:R-:W1:Y:S08]  /*1f30*/  S2UR UR5, SR_CgaCtaId ;  /* 0x00000000000579c3 */ /* 0x000e700000008800 */
[----:B------:R-:W-:Y:S01]  /*1f40*/  BAR.SYNC.DEFER_BLOCKING 0x0 ;  /* 0x0000000000007b1d */ /* 0x000fe20000010000 */
[----:B------:R-:W-:Y:S01]  /*1f50*/  FADD.FTZ R69, R58, R69 ;  /* 0x000000453a457221 */ /* 0x000fe20000010000 */
[----:B------:R-:W-:Y:S01]  /*1f60*/  FFMA.FTZ R61, R186, R58, R61 ;  /* 0x0000003aba3d7223 */ /* 0x000fe2000001003d */
[----:B------:R-:W-:Y:S01]  /*1f70*/  FADD.FTZ R80, R59, R80 ;  /* 0x000000503b507221 */ /* 0x000fe20000010000 */
[----:B------:R-:W-:Y:S01]  /*1f80*/  FFMA.FTZ R76, R182, R59, R76 ;  /* 0x0000003bb64c7223 */ /* 0x000fe2000001004c */
[----:B------:R-:W-:Y:S01]  /*1f90*/  FADD.FTZ R87, R66, R87 ;  /* 0x0000005742577221 */ /* 0x000fe20000010000 */
[----:B------:R-:W-:Y:S01]  /*1fa0*/  UMOV UR4, 0x400 ;  /* 0x0000040000047882 */ /* 0x000fe20000000000 */
        /* <DEDUP_REMOVED lines=12> */
[----:B------:R-:W2:Y:S01]  /*2070*/  LDC.64 R124, c[0x0][0x380] ;  /* 0x0000e000ff7c7b82 */ /* 0x000ea20000000a00 */
[----:B------:R-:W-:Y:S01]  /*2080*/  FFMA.FTZ R62, R184, R139, R62 ;  /* 0x0000008bb83e7223 */ /* 0x000fe2000001003e */
[----:B------:R-:W-:Y:S01]  /*2090*/  FADD.FTZ R85, R134, R85 ;  /* 0x0000005586557221 */ /* 0x000fe20000010000 */
[----:B------:R-:W-:Y:S01]  /*20a0*/  FFMA.FTZ R73, R226, R134, R73 ;  /* 0x00000086e2497223 */ /* 0x000fe20000010049 */
[----:B-1----:R-:W-:Y:S01]  /*20b0*/  ULEA UR4, UR5, UR4, 0x18 ;  /* 0x0000000405047291 */ /* 0x002fe2000f8ec0ff */
[----:B------:R-:W-:Y:S01]  /*20c0*/  FADD.FTZ R83, R198, R83 ;  /* 0x00000053c6537221 */ /* 0x000fe20000010000 */
[----:B------:R-:W-:Y:S01]  /*20d0*/  FFMA.FTZ R156, R137, R198, R156 ;  /* 0x000000c6899c7223 */ /* 0x000fe2000001009c */
[----:B------:R-:W-:Y:S01]  /*20e0*/  FADD.FTZ R71, R199, R71 ;  /* 0x00000047c7477221 */ /* 0x000fe20000010000 */
[----:B------:R-:W-:Y:S01]  /*20f0*/  UIADD3 UR5, UPT, UPT, UR4, 0x2820, URZ ;  /* 0x0000282004057890 */ /* 0x000fe2000fffe0ff */
[----:B------:R-:W-:Y:S01]  /*2100*/  FFMA.FTZ R78, R190, R199, R78 ;  /* 0x000000c7be4e7223 */ /* 0x000fe2000001004e */
[----:B------:R-:W-:Y:S01]  /*2110*/  @!UP1 UIADD3 UR5, UPT, UPT, UR4, 0x2800, URZ ;  /* 0x0000280004059890 */ /* 0x000fe2000fffe0ff */
[----:B------:R-:W-:Y:S01]  /*2120*/  FADD.FTZ R79, R196, R79 ;  /* 0x0000004fc44f7221 */ /* 0x000fe20000010000 */
[----:B------:R-:W-:Y:S01]  /*2130*/  UIADD3 UR6, UPT, UPT, UR4, 0x2830, URZ ;  /* 0x0000283004067890 */ /* 0x000fe2000fffe0ff */
[----:B------:R-:W-:Y:S01]  /*2140*/  FFMA.FTZ R82, R226, R196, R82 ;  /* 0x000000c4e2527223 */ /* 0x000fe20000010052 */
[----:B------:R-:W-:Y:S01]  /*2150*/  @!UP1 UIADD3 UR6, UPT, UPT, UR4, 0x2810, URZ ;  /* 0x0000281004069890 */ /* 0x000fe2000fffe0ff */
[----:B------:R-:W-:Y:S01]  /*2160*/  FADD.FTZ R55, R194, R55 ;  /* 0x00000037c2377221 */ /* 0x000fe20000010000 */
[----:B------:R-:W-:Y:S01]  /*2170*/  FFMA.FTZ R63, R224, R194, R63 ;  /* 0x000000c2e03f7223 */ /* 0x000fe2000001003f */
[----:B------:R-:W-:Y:S01]  /*2180*/  FADD.FTZ R84, R192, R84 ;  /* 0x00000054c0547221 */ /* 0x000fe20000010000 */
[----:B------:R-:W-:Y:S01]  /*2190*/  FFMA.FTZ R72, R137, R192, R72 ;  /* 0x000000c089487223 */ /* 0x000fe20000010048 */
[----:B0-----:R-:W0:Y:S01]  /*21a0*/  LDS.128 R56, [UR5] ;  /* 0x00000005ff387984 */ /* 0x001e220008000c00 */
[----:B------:R-:W-:Y:S01]  /*21b0*/  FADD.FTZ R86, R197, R86 ;  /* 0x00000056c5567221 */ /* 0x000fe20000010000 */
[----:B------:R-:W-:Y:S01]  /*21c0*/  FFMA.FTZ R74, R190, R197, R74 ;  /* 0x000000c5be4a7223 */ /* 0x000fe2000001004a */
[----:B------:R-:W-:Y:S01]  /*21d0*/  FADD.FTZ R68, R195, R68 ;  /* 0x00000044c3447221 */ /* 0x000fe20000010000 */
[----:B------:R-:W1:Y:S01]  /*21e0*/  LDS.128 R64, [UR6] ;  /* 0x00000006ff407984 */ /* 0x000e620008000c00 */
[----:B--2---:R-:W-:Y:S01]  /*21f0*/  IADD3 R157, PT, PT, R157, R124, RZ ;  /* 0x0000007c9d9d7210 */ /* 0x004fe20007ffe0ff */
        /* <DEDUP_REMOVED lines=32> */
[C---:B------:R-:W-:Y:S01]  /*2400*/  FFMA.FTZ R9, R128.reuse, R214, R9 ;  /* 0x000000d680097223 */ /* 0x040fe20000010009 */
[----:B------:R-:W-:Y:S01]  /*2410*/  FADD.FTZ R30, R223, R30 ;  /* 0x0000001edf1e7221 */ /* 0x000fe20000010000 */
[----:B0-----:R-:W-:Y:S01]  /*2420*/  FADD.FTZ R139, RZ, R56 ;  /* 0x00000038ff8b7221 */ /* 0x001fe20000010000 */
[----:B------:R-:W-:Y:S01]  /*2430*/  FADD.FTZ R56, RZ, R57 ;  /* 0x00000039ff387221 */ /* 0x000fe20000010000 */
[----:B------:R-:W-:Y:S01]  /*2440*/  FFMA.FTZ R42, R128, R223, R42 ;  /* 0x000000df802a7223 */ /* 0x000fe2000001002a */
[----:B------:R-:W-:Y:S01]  /*2450*/  FADD.FTZ R23, R216, R23 ;  /* 0x00000017d8177221 */ /* 0x000fe20000010000 */
[----:B------:R-:W-:Y:S01]  /*2460*/  FADD.FTZ R139, R58, R139 ;  /* 0x0000008b3a8b7221 */ /* 0x000fe20000010000 */
[----:B------:R-:W-:Y:S01]  /*2470*/  FADD.FTZ R56, R59, R56 ;  /* 0x000000383b387221 */ /* 0x000fe20000010000 */
[----:B------:R-:W-:Y:S01]  /*2480*/  FFMA.FTZ R11, R131, R216, R11 ;  /* 0x000000d8830b7223 */ /* 0x000fe2000001000b */
[----:B------:R-:W-:Y:S01]  /*2490*/  FADD.FTZ R28, R227, R28 ;  /* 0x0000001ce31c7221 */ /* 0x000fe20000010000 */
[----:B-1----:R-:W-:Y:S01]  /*24a0*/  FADD.FTZ R139, R139, R64 ;  /* 0x000000408b8b7221 */ /* 0x002fe20000010000 */
[----:B------:R-:W-:Y:S01]  /*24b0*/  FADD.FTZ R56, R56, R65 ;  /* 0x0000004138387221 */ /* 0x000fe20000010000 */
[----:B------:R-:W-:Y:S01]  /*24c0*/  FFMA.FTZ R40, R131, R227, R40 ;  /* 0x000000e383287223 */ /* 0x000fe20000010028 */
[----:B------:R-:W-:Y:S01]  /*24d0*/  FADD.FTZ R22, R219, R22 ;  /* 0x00000016db167221 */ /* 0x000fe20000010000 */
[----:B------:R-:W-:Y:S01]  /*24e0*/  FADD.FTZ R66, R66, R139 ;  /* 0x0000008b42427221 */ /* 0x000fe20000010000 */
[----:B------:R-:W-:Y:S01]  /*24f0*/  FADD.FTZ R56, R67, R56 ;  /* 0x0000003843387221 */ /* 0x000fe20000010000 */
[----:B------:R-:W-:Y:S01]  /*2500*/  FFMA.FTZ R10, R130, R219, R10 ;  /* 0x000000db820a7223 */ /* 0x000fe2000001000a */
[----:B------:R-:W-:Y:S01]  /*2510*/  FADD.FTZ R29, R228, R29 ;  /* 0x0000001de41d7221 */ /* 0x000fe20000010000 */
[----:B------:R-:W-:Y:S01]  /*2520*/  FMUL.FTZ R66, R66, UR13 ;  /* 0x0000000d42427c20 */ /* 0x000fe20008410000 */
[----:B------:R-:W-:Y:S01]  /*2530*/  FFMA.FTZ R41, R130, R228, R41 ;  /* 0x000000e482297223 */ /* 0x000fe20000010029 */
[----:B------:R-:W-:Y:S01]  /*2540*/  ISETP.GE.AND P2, PT, R157, R125, PT ;  /* 0x0000007d9d00720c */ /* 0x000fe20003f46270 */
[----:B------:R-:W-:Y:S01]  /*2550*/  FADD.FTZ R24, R221, R24 ;  /* 0x00000018dd187221 */ /* 0x000fe20000010000 */
[C---:B------:R-:W-:Y:S01]  /*2560*/  FFMA.FTZ R12, R135.reuse, R221, R12 ;  /* 0x000000dd870c7223 */ /* 0x040fe2000001000c */
[----:B------:R-:W-:Y:S01]  /*2570*/  FADD.FTZ R27, R230, R27 ;  /* 0x0000001be61b7221 */ /* 0x000fe20000010000 */
[----:B------:R-:W-:Y:S01]  /*2580*/  FFMA.FTZ R39, R135, R230, R39 ;  /* 0x000000e687277223 */ /* 0x000fe20000010027 */
[----:B------:R-:W-:Y:S01]  /*2590*/  FMUL.FTZ R134, R56, UR13 ;  /* 0x0000000d38867c20 */ /* 0x000fe20008410000 */
[----:B------:R-:W-:Y:S01]  /*25a0*/  FSEL R139, R66, RZ, !P1 ;  /* 0x000000ff428b7208 */ /* 0x000fe20004800000 */
[----:B------:R-:W-:Y:S06]  /*25b0*/  @!P0 BRA `(.L_x_85) ;  /* 0x0000002800948947 */ /* 0x000fec0003800000 */
[----:B------:R-:W-:-:S04]  /*25c0*/  UISETP.NE.U32.AND UP0, UPT, UR14, URZ, UPT ;  /* 0x000000ff0e00728c */ /* 0x000fc8000bf05070 */
[----:B------:R-:W-:-:S09]  /*25d0*/  UISETP.NE.AND.EX UP0, UPT, UR15, URZ, UPT, UP0 ;  /* 0x000000ff0f00728c */ /* 0x000fd2000bf05300 */
[----:B------:R-:W-:Y:S05]  /*25e0*/  BRA.U UP0, `(.L_x_86) ;  /* 0x0000001500087547 */ /* 0x000fea000b800000 */
[----:B------:R-:W-:-:S04]  /*25f0*/  UISETP.NE.U32.AND UP0, UPT, UR16, URZ, UPT ;  /* 0x000000ff1000728c */ /* 0x000fc8000bf05070 */
[----:B------:R-:W-:-:S09]  /*2600*/  UISETP.NE.AND.EX UP0, UPT, UR17, URZ, UPT, UP0 ;  /* 0x000000ff1100728c */ /* 0x000fd2000bf05300 */
[----:B------:R-:W-:Y:S05]  /*2610*/  BRA.U UP0, `(.L_x_87) ;  /* 0x0000000900607547 */ /* 0x000fea000b800000 */
[----:B-----5:R-:W-:Y:S01]  /*2620*/  MOV R56, R123 ;  /* 0x0000007b00387202 */ /* 0x020fe20000000f00 */
[-C--:B------:R-:W-:Y:S01]  /*2630*/  FFMA.FTZ R190, R190, R134.reuse, R139 ;  /* 0x00000086bebe7223 */ /* 0x080fe2000001008b */
[----:B------:R-:W-:Y:S01]  /*2640*/  SHF.R.U64 R125, R122, 0x10, R123 ;  /* 0x000000107a7d7819 */ /* 0x000fe2000000127b */
[-C--:B------:R-:W-:Y:S01]  /*2650*/  FFMA.FTZ R65, R226, R134.reuse, R139 ;  /* 0x00000086e2417223 */ /* 0x080fe2000001008b */
[----:B------:R-:W-:Y:S01]  /*2660*/  SHF.L.U32 R57, R56, 0x10, RZ ;  /* 0x0000001038397819 */ /* 0x000fe200000006ff */
[----:B------:R-:W-:Y:S01]  /*2670*/  FADD.FTZ R225, R225, -R190 ;  /* 0x800000bee1e17221 */ /* 0x000fe20000010000 */
[----:B------:R-:W-:Y:S01]  /*2680*/  SHF.L.U32 R125, R125, 0x10, RZ ;  /* 0x000000107d7d7819 */ /* 0x000fe200000006ff */
[----:B------:R-:W-:Y:S01]  /*2690*/  FADD.FTZ R65, R220, -R65 ;  /* 0x80000041dc417221 */ /* 0x000fe20000010000 */
[----:B------:R-:W-:Y:S01]  /*26a0*/  SHF.R.U32.HI R56, RZ, 0x10, R123 ;  /* 0x00000010ff387819 */ /* 0x000fe2000001167b */
[-C--:B------:R-:W-:Y:S01]  /*26b0*/  FFMA.FTZ R59, R224, R134.reuse, R139 ;  /* 0x00000086e03b7223 */ /* 0x080fe2000001008b */
[C---:B------:R-:W-:Y:S01]  /*26c0*/  FFMA.FTZ R58, R148.reuse, R225, R57 ;  /* 0x000000e1943a7223 */ /* 0x040fe20000010039 */
[----:B------:R-:W-:Y:S01]  /*26d0*/  FFMA.FTZ R64, R148, R65, R125 ;  /* 0x0000004194407223 */ /* 0x000fe2000001007d */
[----:B------:R-:W-:Y:S01]  /*26e0*/  SHF.L.U32 R57, R56, 0x10, RZ ;  /* 0x0000001038397819 */ /* 0x000fe200000006ff */
[----:B------:R-:W-:Y:S01]  /*26f0*/  FADD.FTZ R59, R218, -R59 ;  /* 0x8000003bda3b7221 */ /* 0x000fe20000010000 */
[----:B------:R-:W-:Y:S01]  /*2700*/  SHF.R.U32.HI R125, RZ, 0x10, R121 ;  /* 0x00000010ff7d7819 */ /* 0x000fe20000011679 */
[--C-:B------:R-:W-:Y:S01]  /*2710*/  FFMA.FTZ R188, R188, R134, R139.reuse ;  /* 0x00000086bcbc7223 */ /* 0x100fe2000001008b */
[----:B------:R-:W-:Y:S01]  /*2720*/  MOV R56, R122 ;  /* 0x0000007a00387202 */ /* 0x000fe20000000f00 */
[-C--:B------:R-:W-:Y:S01]  /*2730*/  FFMA.FTZ R137, R137, R134.reuse, R139 ;  /* 0x0000008689897223 */ /* 0x080fe2000001008b */
[----:B------:R-:W-:Y:S01]  /*2740*/  FFMA.FTZ R59, R148, R59, R57 ;  /* 0x0000003b943b7223 */ /* 0x000fe20000010039 */
[----:B------:R-:W-:Y:S01]  /*2750*/  SHF.L.U32 R125, R125, 0x10, RZ ;  /* 0x000000107d7d7819 */ /* 0x000fe200000006ff */
[----:B------:R-:W-:Y:S01]  /*2760*/  FADD.FTZ R193, R193, -R188 ;  /* 0x800000bcc1c17221 */ /* 0x000fe20000010000 */
[----:B------:R-:W-:Y:S01]  /*2770*/  SHF.L.U32 R57, R56, 0x10, RZ ;  /* 0x0000001038397819 */ /* 0x000fe200000006ff */
[----:B------:R-:W-:Y:S01]  /*2780*/  FADD.FTZ R137, R222, -R137 ;  /* 0x80000089de897221 */ /* 0x000fe20000010000 */
[----:B------:R-:W-:Y:S01]  /*2790*/  MOV R56, R121 ;  /* 0x0000007900387202 */ /* 0x000fe20000000f00 */
[----:B------:R-:W-:Y:S01]  /*27a0*/  FFMA.FTZ R66, R148, R193, R125 ;  /* 0x000000c194427223 */ /* 0x000fe2000001007d */
[----:B------:R-:W-:Y:S01]  /*27b0*/  SHF.R.U64 R125, R120, 0x10, R121 ;  /* 0x00000010787d7819 */ /* 0x000fe20000001279 */
[----:B------:R-:W-:Y:S01]  /*27c0*/  FFMA.FTZ R57, R148, R137, R57 ;  /* 0x0000008994397223 */ /* 0x000fe20000010039 */
[----:B------:R-:W-:Y:S01]  /*27d0*/  SHF.L.U32 R65, R56, 0x10, RZ ;  /* 0x0000001038417819 */ /* 0x000fe200000006ff */
[--C-:B------:R-:W-:Y:S01]  /*27e0*/  FFMA.FTZ R186, R186, R134, R139.reuse ;  /* 0x00000086baba7223 */ /* 0x100fe2000001008b */
[----:B------:R-:W-:Y:S01]  /*27f0*/  MOV R56, R120 ;  /* 0x0000007800387202 */ /* 0x000fe20000000f00 */
[----:B------:R0:W-:Y:S01]  /*2800*/  F2F.BF16.F32 R67, R57 ;  /* 0x0000003900437304 */ /* 0x0001e20000202000 */
[----:B------:R-:W-:Y:S01]  /*2810*/  SHF.L.U32 R125, R125, 0x10, RZ ;  /* 0x000000107d7d7819 */ /* 0x000fe200000006ff */
[----:B------:R-:W-:Y:S01]  /*2820*/  FADD.FTZ R189, R189, -R186 ;  /* 0x800000babdbd7221 */ /* 0x000fe20000010000 */
[-CC-:B------:R-:W-:Y:S01]  /*2830*/  FFMA.FTZ R146, R146, R134.reuse, R139.reuse ;  /* 0x0000008692927223 */ /* 0x180fe2000001008b */
[-CC-:B------:R-:W-:Y:S01]  /*2840*/  FFMA.FTZ R180, R180, R134.reuse, R139.reuse ;  /* 0x00000086b4b47223 */ /* 0x180fe2000001008b */
[-C--:B------:R-:W-:Y:S01]  /*2850*/  FFMA.FTZ R182, R182, R134.reuse, R139 ;  /* 0x00000086b6b67223 */ /* 0x080fe2000001008b */
[----:B------:R-:W-:Y:S01]  /*2860*/  FFMA.FTZ R124, R148, R189, R125 ;  /* 0x000000bd947c7223 */ /* 0x000fe2000001007d */
[----:B------:R-:W-:Y:S01]  /*2870*/  FADD.FTZ R183, R183, -R146 ;  /* 0x80000092b7b77221 */ /* 0x000fe20000010000 */
[----:B------:R-:W-:Y:S01]  /*2880*/  FADD.FTZ R185, R185, -R180 ;  /* 0x800000b4b9b97221 */ /* 0x000fe20000010000 */
[----:B0-----:R-:W-:Y:S01]  /*2890*/  SHF.L.U32 R57, R56, 0x10, RZ ;  /* 0x0000001038397819 */ /* 0x001fe200000006ff */
[----:B------:R-:W-:Y:S01]  /*28a0*/  FADD.FTZ R187, R187, -R182 ;  /* 0x800000b6bbbb7221 */ /* 0x000fe20000010000 */
[----:B------:R-:W-:Y:S01]  /*28b0*/  MOV R56, R119 ;  /* 0x0000007700387202 */ /* 0x000fe20000000f00 */
[-CC-:B------:R-:W-:Y:S01]  /*28c0*/  FFMA.FTZ R178, R178, R134.reuse, R139.reuse ;  /* 0x00000086b2b27223 */ /* 0x180fe2000001008b */
[-C--:B------:R-:W-:Y:S01]  /*28d0*/  FFMA.FTZ R136, R136, R134.reuse, R139 ;  /* 0x0000008688887223 */ /* 0x080fe2000001008b */
[----:B------:R-:W-:Y:S01]  /*28e0*/  FFMA.FTZ R57, R148, R187, R57 ;  /* 0x000000bb94397223 */ /* 0x000fe20000010039 */
[----:B------:R-:W-:Y:S01]  /*28f0*/  SHF.L.U32 R125, R56, 0x10, RZ ;  /* 0x00000010387d7819 */ /* 0x000fe200000006ff */
[----:B------:R-:W-:Y:S01]  /*2900*/  FADD.FTZ R181, R181, -R178 ;  /* 0x800000b2b5b57221 */ /* 0x000fe20000010000 */
[----:B------:R-:W-:Y:S01]  /*2910*/  SHF.R.U32.HI R56, RZ, 0x10, R119 ;  /* 0x00000010ff387819 */ /* 0x000fe20000011677 */
[----:B------:R0:W-:Y:S01]  /*2920*/  F2F.BF16.F32 R137, R57 ;  /* 0x0000003900897304 */ /* 0x0001e20000202000 */
[----:B------:R-:W-:Y:S01]  /*2930*/  FFMA.FTZ R144, R144, R134, R139 ;  /* 0x0000008690907223 */ /* 0x000fe2000001008b */
[----:B------:R-:W-:Y:S01]  /*2940*/  FFMA.FTZ R183, R148, R183, R125 ;  /* 0x000000b794b77223 */ /* 0x000fe2000001007d */
[----:B------:R-:W-:Y:S01]  /*2950*/  SHF.L.U32 R125, R56, 0x10, RZ ;  /* 0x00000010387d7819 */ /* 0x000fe200000006ff */
[----:B------:R-:W-:Y:S01]  /*2960*/  FADD.FTZ R145, R145, -R136 ;  /* 0x8000008891917221 */ /* 0x000fe20000010000 */
[----:B------:R-:W-:Y:S01]  /*2970*/  MOV R56, R118 ;  /* 0x0000007600387202 */ /* 0x000fe20000000f00 */
[----:B------:R-:W-:Y:S01]  /*2980*/  FADD.FTZ R149, R149, -R144 ;  /* 0x8000009095957221 */ /* 0x000fe20000010000 */
[-C--:B------:R-:W-:Y:S01]  /*2990*/  FFMA.FTZ R138, R138, R134.reuse, R139 ;  /* 0x000000868a8a7223 */ /* 0x080fe2000001008b */
[----:B------:R-:W-:Y:S01]  /*29a0*/  FFMA.FTZ R185, R148, R185, R125 ;  /* 0x000000b994b97223 */ /* 0x000fe2000001007d */
[----:B------:R-:W-:Y:S01]  /*29b0*/  SHF.R.U64 R125, R118, 0x10, R119 ;  /* 0x00000010767d7819 */ /* 0x000fe20000001277 */
[-CC-:B------:R-:W-:Y:S01]  /*29c0*/  FFMA.FTZ R184, R184, R134.reuse, R139.reuse ;  /* 0x00000086b8b87223 */ /* 0x180fe2000001008b */
[----:B0-----:R-:W-:Y:S01]  /*29d0*/  SHF.L.U32 R57, R56, 0x10, RZ ;  /* 0x0000001038397819 */ /* 0x001fe200000006ff */
[----:B------:R-:W-:Y:S01]  /*29e0*/  FADD.FTZ R141, R141, -R138 ;  /* 0x8000008a8d8d7221 */ /* 0x000fe20000010000 */
[----:B------:R-:W-:Y:S01]  /*29f0*/  SHF.L.U32 R125, R125, 0x10, RZ ;  /* 0x000000107d7d7819 */ /* 0x000fe200000006ff */
[-C--:B------:R-:W-:Y:S01]  /*2a00*/  FFMA.FTZ R142, R142, R134.reuse, R139 ;  /* 0x000000868e8e7223 */ /* 0x080fe2000001008b */
[----:B------:R-:W-:Y:S01]  /*2a10*/  MOV R56, R117 ;  /* 0x0000007500387202 */ /* 0x000fe20000000f00 */
[C---:B------:R-:W-:Y:S01]  /*2a20*/  FFMA.FTZ R57, R148.reuse, R149, R57 ;  /* 0x0000009594397223 */ /* 0x040fe20000010039 */
[----:B------:R-:W-:Y:S01]  /*2a30*/  FFMA.FTZ R131, R131, R134, R139 ;  /* 0x0000008683837223 */ /* 0x000fe2000001008b */
[----:B------:R-:W-:Y:S01]  /*2a40*/  FFMA.FTZ R125, R148, R181, R125 ;  /* 0x000000b5947d7223 */ /* 0x000fe2000001007d */
[----:B------:R-:W-:Y:S01]  /*2a50*/  SHF.L.U32 R181, R56, 0x10, RZ ;  /* 0x0000001038b57819 */ /* 0x000fe200000006ff */
[----:B------:R0:W-:Y:S01]  /*2a60*/  F2F.BF16.F32 R149, R57 ;  /* 0x0000003900957304 */ /* 0x0001e20000202000 */
[----:B------:R-:W-:Y:S01]  /*2a70*/  SHF.R.U32.HI R56, RZ, 0x10, R117 ;  /* 0x00000010ff387819 */ /* 0x000fe20000011675 */
[----:B------:R-:W-:Y:S01]  /*2a80*/  FADD.FTZ R191, R191, -R184 ;  /* 0x800000b8bfbf7221 */ /* 0x000fe20000010000 */
[----:B------:R-:W-:Y:S01]  /*2a90*/  FADD.FTZ R147, R147, -R142 ;  /* 0x8000008e93937221 */ /* 0x000fe20000010000 */
[----:B------:R-:W-:Y:S01]  /*2aa0*/  FFMA.FTZ R181, R148, R145, R181 ;  /* 0x0000009194b57223 */ /* 0x000fe200000100b5 */
[----:B------:R-:W-:Y:S01]  /*2ab0*/  SHF.L.U32 R145, R56, 0x10, RZ ;  /* 0x0000001038917819 */ /* 0x000fe200000006ff */
[----:B------:R-:W-:Y:S01]  /*2ac0*/  FADD.FTZ R131, R132, -R131 ;  /* 0x8000008384837221 */ /* 0x000fe20000010000 */
[----:B------:R-:W-:Y:S01]  /*2ad0*/  MOV R56, R116 ;  /* 0x0000007400387202 */ /* 0x000fe20000000f00 */
[----:B------:R-:W-:Y:S01]  /*2ae0*/  FFMA.FTZ R65, R148, R191, R65 ;  /* 0x000000bf94417223 */ /* 0x000fe20000010041 */
[-C--:B------:R-:W-:Y:S01]  /*2af0*/  FFMA.FTZ R130, R130, R134.reuse, R139 ;  /* 0x0000008682827223 */ /* 0x080fe2000001008b */
[----:B------:R-:W-:Y:S01]  /*2b00*/  FFMA.FTZ R147, R148, R147, R145 ;  /* 0x0000009394937223 */ /* 0x000fe20000010091 */
[----:B0-----:R-:W-:Y:S01]  /*2b10*/  SHF.L.U32 R57, R56, 0x10, RZ ;  /* 0x0000001038397819 */ /* 0x001fe200000006ff */
[-C--:B------:R-:W-:Y:S01]  /*2b20*/  FFMA.FTZ R56, R135, R134.reuse, R139 ;  /* 0x0000008687387223 */ /* 0x080fe2000001008b */
[----:B------:R-:W-:Y:S01]  /*2b30*/  SHF.R.U32.HI R138, RZ, 0x10, R115 ;  /* 0x00000010ff8a7819 */ /* 0x000fe20000011673 */
[-C--:B------:R-:W-:Y:S01]  /*2b40*/  FFMA.FTZ R140, R140, R134.reuse, R139 ;  /* 0x000000868c8c7223 */ /* 0x080fe2000001008b */
[----:B------:R-:W-:Y:S01]  /*2b50*/  SHF.R.U64 R145, R116, 0x10, R117 ;  /* 0x0000001074917819 */ /* 0x000fe20000001275 */
[----:B------:R-:W-:Y:S01]  /*2b60*/  FFMA.FTZ R57, R148, R141, R57 ;  /* 0x0000008d94397223 */ /* 0x000fe20000010039 */
[----:B------:R-:W-:Y:S01]  /*2b70*/  FADD.FTZ R133, R133, -R56 ;  /* 0x8000003885857221 */ /* 0x000fe20000010000 */
[----:B------:R-:W-:Y:S01]  /*2b80*/  MOV R56, R115 ;  /* 0x0000007300387202 */ /* 0x000fe20000000f00 */
[----:B------:R-:W-:Y:S01]  /*2b90*/  FADD.FTZ R129, R129, -R130 ;  /* 0x8000008281817221 */ /* 0x000fe20000010000 */
[----:B------:R0:W-:Y:S01]  /*2ba0*/  F2F.BF16.F32 R141, R57 ;  /* 0x00000039008d7304 */ /* 0x0001e20000202000 */
[----:B------:R-:W-:Y:S01]  /*2bb0*/  SHF.L.U32 R135, R138, 0x10, RZ ;  /* 0x000000108a877819 */ /* 0x000fe200000006ff */
[----:B------:R-:W-:Y:S01]  /*2bc0*/  FADD.FTZ R143, R143, -R140 ;  /* 0x8000008c8f8f7221 */ /* 0x000fe20000010000 */
[----:B------:R-:W-:Y:S01]  /*2bd0*/  SHF.L.U32 R145, R145, 0x10, RZ ;  /* 0x0000001091917819 */ /* 0x000fe200000006ff */
[----:B------:R-:W-:-:S02]  /*2be0*/  FFMA.FTZ R128, R128, R134, R139 ;  /* 0x0000008680807223 */ /* 0x000fc4000001008b */
[----:B------:R-:W-:Y:S02]  /*2bf0*/  FFMA.FTZ R133, R148, R133, R135 ;  /* 0x0000008594857223 */ /* 0x000fe40000010087 */
[----:B------:R-:W-:Y:S01]  /*2c00*/  F2F.BF16.F32 R65, R65 ;  /* 0x0000004100417304 */ /* 0x000fe20000202000 */
[----:B0-----:R-:W-:Y:S01]  /*2c10*/  SHF.L.U32 R57, R56, 0x10, RZ ;  /* 0x0000001038397819 */ /* 0x001fe200000006ff */
[----:B------:R-:W-:Y:S01]  /*2c20*/  FFMA.FTZ R143, R148, R143, R145 ;  /* 0x0000008f948f7223 */ /* 0x000fe20000010091 */
[----:B------:R-:W-:Y:S01]  /*2c30*/  SHF.R.U64 R56, R114, 0x10, R115 ;  /* 0x0000001072387819 */ /* 0x000fe20000001273 */
[----:B------:R-:W-:Y:S02]  /*2c40*/  FADD.FTZ R127, R127, -R128 ;  /* 0x800000807f7f7221 */ /* 0x000fe40000010000 */
[----:B------:R-:W-:Y:S01]  /*2c50*/  FFMA.FTZ R131, R148, R131, R57 ;  /* 0x0000008394837223 */ /* 0x000fe20000010039 */
[----:B------:R-:W-:Y:S01]  /*2c60*/  SHF.L.U32 R57, R56, 0x10, RZ ;  /* 0x0000001038397819 */ /* 0x000fe200000006ff */
[----:B------:R-:W-:Y:S01]  /*2c70*/  F2F.BF16.F32 R66, R66 ;  /* 0x0000004200427304 */ /* 0x000fe20000202000 */
[----:B------:R-:W-:-:S03]  /*2c80*/  MOV R56, R114 ;  /* 0x0000007200387202 */ /* 0x000fc60000000f00 */
[----:B------:R-:W-:Y:S01]  /*2c90*/  FFMA.FTZ R130, R148, R129, R57 ;  /* 0x0000008194827223 */ /* 0x000fe20000010039 */
[----:B------:R-:W-:Y:S02]  /*2ca0*/  SHF.L.U32 R129, R56, 0x10, RZ ;  /* 0x0000001038817819 */ /* 0x000fe400000006ff */
[----:B------:R-:W0:Y:S01]  /*2cb0*/  LDC.64 R56, c[0x0][0x468] ;  /* 0x00011a00ff387b82 */ /* 0x000e220000000a00 */
[----:B------:R-:W-:Y:S02]  /*2cc0*/  F2F.BF16.F32 R64, R64 ;  /* 0x0000004000407304 */ /* 0x000fe40000202000 */
[----:B------:R-:W-:-:S06]  /*2cd0*/  FFMA.FTZ R127, R148, R127, R129 ;  /* 0x0000007f947f7223 */ /* 0x000fcc0000010081 */
[----:B------:R-:W-:Y:S08]  /*2ce0*/  F2F.BF16.F32 R58, R58 ;  /* 0x0000003a003a7304 */ /* 0x000ff00000202000 */
[----:B------:R-:W1:Y:S01]  /*2cf0*/  F2F.BF16.F32 R59, R59 ;  /* 0x0000003b003b7304 */ /* 0x000e620000202000 */
[----:B0-----:R-:W-:-:S07]  /*2d00*/  IMAD.WIDE.U32 R134, R97, 0x8, R56 ;  /* 0x0000000861867825 */ /* 0x001fce00078e0038 */
[----:B------:R-:W0:Y:S01]  /*2d10*/  F2F.BF16.F32 R124, R124 ;  /* 0x0000007c007c7304 */ /* 0x000e220000202000 */
[----:B-1----:R-:W-:-:S07]  /*2d20*/  PRMT R129, R58, 0x5410, R59 ;  /* 0x000054103a817816 */ /* 0x002fce000000003b */
[----:B------:R-:W1:Y:S01]  /*2d30*/  F2F.BF16.F32 R125, R125 ;  /* 0x0000007d007d7304 */ /* 0x000e620000202000 */
[----:B0-----:R-:W-:-:S07]  /*2d40*/  IMAD.WIDE.U32 R58, R124, 0x10000, RZ ;  /* 0x000100007c3a7825 */ /* 0x001fce00078e00ff */
[----:B------:R-:W0:Y:S01]  /*2d50*/  F2F.BF16.F32 R130, R130 ;  /* 0x0000008200827304 */ /* 0x000e220000202000 */
[----:B------:R-:W-:-:S07]  /*2d60*/  LOP3.LUT R124, R58, R137, RZ, 0xfc, !PT ;  /* 0x000000893a7c7212 */ /* 0x000fce00078efcff */
[----:B------:R2:W-:Y:S08]  /*2d70*/  F2F.BF16.F32 R132, R133 ;  /* 0x0000008500847304 */ /* 0x0005f00000202000 */
[----:B------:R-:W3:Y:S01]  /*2d80*/  F2F.BF16.F32 R131, R131 ;  /* 0x0000008300837304 */ /* 0x000ee20000202000 */
[----:B--2---:R-:W-:Y:S01]  /*2d90*/  PRMT R133, R65, 0x5410, R66 ;  /* 0x0000541041857816 */ /* 0x004fe20000000042 */
[----:B------:R-:W-:-:S03]  /*2da0*/  IMAD.WIDE.U32 R64, R64, 0x10000, RZ ;  /* 0x0001000040407825 */ /* 0x000fc600078e00ff */
[----:B------:R-:W-:-:S03]  /*2db0*/  LOP3.LUT R128, R64, R67, RZ, 0xfc, !PT ;  /* 0x0000004340807212 */ /* 0x000fc600078efcff */
[----:B------:R-:W-:Y:S01]  /*2dc0*/  F2F.BF16.F32 R183, R183 ;  /* 0x000000b700b77304 */ /* 0x000fe20000202000 */
[----:B-1----:R-:W-:Y:S01]  /*2dd0*/  IMAD.WIDE.U32 R66, R125, 0x10000, RZ ;  /* 0x000100007d427825 */ /* 0x002fe200078e00ff */
[----:B------:R-:W-:Y:S02]  /*2de0*/  LOP3.LUT R125, R133, R59, RZ, 0xfc, !PT ;  /* 0x0000003b857d7212 */ /* 0x000fe400078efcff */
[----:B------:R-:W-:Y:S01]  /*2df0*/  LOP3.LUT R129, R129, R65, RZ, 0xfc, !PT ;  /* 0x0000004181817212 */ /* 0x000fe200078efcff */
[----:B0-----:R-:W-:Y:S01]  /*2e00*/  IMAD.WIDE.U32 R58, R130, 0x10000, RZ ;  /* 0x00010000823a7825 */ /* 0x001fe200078e00ff */
[----:B------:R-:W-:Y:S02]  /*2e10*/  LOP3.LUT R66, R66, R149, RZ, 0xfc, !PT ;  /* 0x0000009542427212 */ /* 0x000fe400078efcff */
[----:B------:R-:W0:Y:S01]  /*2e20*/  F2F.BF16.F32 R144, R185 ;  /* 0x000000b900907304 */ /* 0x000e220000202000 */
[----:B---3--:R-:W-:Y:S01]  /*2e30*/  PRMT R131, R131, 0x5410, R132 ;  /* 0x0000541083837816 */ /* 0x008fe20000000084 */
[----:B------:R-:W-:-:S03]  /*2e40*/  IMAD.WIDE.U32 R132, R99, 0x8, R56 ;  /* 0x0000000863847825 */ /* 0x000fc600078e0038 */
[----:B------:R-:W-:Y:S01]  /*2e50*/  LOP3.LUT R59, R131, R59, RZ, 0xfc, !PT ;  /* 0x0000003b833b7212 */ /* 0x000fe200078efcff */
[--C-:B------:R-:W-:Y:S02]  /*2e60*/  IMAD.WIDE.U32 R130, R179, 0x8, R56.reuse ;  /* 0x00000008b3827825 */ /* 0x100fe400078e0038 */
[----:B------:R-:W1:Y:S02]  /*2e70*/  F2F.BF16.F32 R143, R143 ;  /* 0x0000008f008f7304 */ /* 0x000e640000202000 */
[--C-:B------:R-:W-:Y:S01]  /*2e80*/  IMAD.WIDE.U32 R98, R98, 0x8, R56.reuse ;  /* 0x0000000862627825 */ /* 0x100fe200078e0038 */
[----:B------:R3:W-:Y:S03]  /*2e90*/  STG.E.64 desc[UR8][R130.64], R128 ;  /* 0x0000008082007986 */ /* 0x0007e6000c101b08 */
[----:B------:R-:W-:Y:S01]  /*2ea0*/  IMAD.WIDE.U32 R56, R96, 0x8, R56 ;  /* 0x0000000860387825 */ /* 0x000fe200078e0038 */
[----:B0-----:R-:W-:Y:S01]  /*2eb0*/  PRMT R183, R183, 0x5410, R144 ;  /* 0x00005410b7b77816 */ /* 0x001fe20000000090 */
[----:B------:R-:W-:Y:S01]  /*2ec0*/  F2F.BF16.F32 R181, R181 ;  /* 0x000000b500b57304 */ /* 0x000fe20000202000 */
[----:B------:R3:W-:Y:S02]  /*2ed0*/  STG.E.64 desc[UR8][R132.64], R124 ;  /* 0x0000007c84007986 */ /* 0x0007e4000c101b08 */
[----:B------:R-:W-:Y:S01]  /*2ee0*/  LOP3.LUT R67, R183, R67, RZ, 0xfc, !PT ;  /* 0x00000043b7437212 */ /* 0x000fe200078efcff */
[----:B-1----:R-:W-:-:S04]  /*2ef0*/  IMAD.WIDE.U32 R64, R143, 0x10000, RZ ;  /* 0x000100008f407825 */ /* 0x002fc800078e00ff */
[----:B------:R-:W0:Y:S01]  /*2f00*/  F2F.BF16.F32 R136, R147 ;  /* 0x0000009300887304 */ /* 0x000e220000202000 */
[----:B------:R3:W-:Y:S01]  /*2f10*/  STG.E.64 desc[UR8][R98.64], R66 ;  /* 0x0000004262007986 */ /* 0x0007e2000c101b08 */
[----:B------:R-:W-:-:S06]  /*2f20*/  LOP3.LUT R64, R64, R141, RZ, 0xfc, !PT ;  /* 0x0000008d40407212 */ /* 0x000fcc00078efcff */
[----:B------:R-:W1:Y:S01]  /*2f30*/  F2F.BF16.F32 R127, R127 ;  /* 0x0000007f007f7304 */ /* 0x000e620000202000 */
[----:B0-----:R-:W-:-:S04]  /*2f40*/  PRMT R181, R181, 0x5410, R136 ;  /* 0x00005410b5b57816 */ /* 0x001fc80000000088 */
[----:B------:R-:W-:Y:S02]  /*2f50*/  LOP3.LUT R65, R181, R65, RZ, 0xfc, !PT ;  /* 0x00000041b5417212 */ /* 0x000fe400078efcff */
[----:B-1----:R-:W-:-:S03]  /*2f60*/  LOP3.LUT R58, R58, R127, RZ, 0xfc, !PT ;  /* 0x0000007f3a3a7212 */ /* 0x002fc600078efcff */
[----:B------:R3:W-:Y:S04]  /*2f70*/  STG.E.64 desc[UR8][R134.64], R64 ;  /* 0x0000004086007986 */ /* 0x0007e8000c101b08 */
[----:B------:R3:W-:Y:S01]  /*2f80*/  STG.E.64 desc[UR8][R56.64], R58 ;  /* 0x0000003a38007986 */ /* 0x0007e2000c101b08 */
[----:B------:R-:W-:Y:S05]  /*2f90*/  BRA `(.L_x_88) ;  /* 0x0000004400707947 */ /* 0x000fea0003800000 */
.L_x_87:
[----:B-----5:R-:W-:Y:S01]  /*2fa0*/  MOV R56, R123 ;  /* 0x0000007b00387202 */ /* 0x020fe20000000f00 */
[-CC-:B------:R-:W-:Y:S01]  /*2fb0*/  FFMA.FTZ R190, R190, R134.reuse, R139.reuse ;  /* 0x00000086bebe7223 */ /* 0x180fe2000001008b */
[-CC-:B------:R-:W-:Y:S01]  /*2fc0*/  FFMA.FTZ R59, R224, R134.reuse, R139.reuse ;  /* 0x00000086e03b7223 */ /* 0x180fe2000001008b */
[-C--:B------:R-:W-:Y:S01]  /*2fd0*/  FFMA.FTZ R65, R226, R134.reuse, R139 ;  /* 0x00000086e2417223 */ /* 0x080fe2000001008b */
[----:B------:R-:W-:Y:S01]  /*2fe0*/  SHF.L.U32 R57, R56, 0x10, RZ ;  /* 0x0000001038397819 */ /* 0x000fe200000006ff */
[----:B------:R-:W-:Y:S01]  /*2ff0*/  FADD.FTZ R225, R225, -R190 ;  /* 0x800000bee1e17221 */ /* 0x000fe20000010000 */
[----:B------:R-:W-:Y:S01]  /*3000*/  SHF.R.U32.HI R56, RZ, 0x10, R123 ;  /* 0x00000010ff387819 */ /* 0x000fe2000001167b */
[----:B------:R-:W-:Y:S01]  /*3010*/  FADD.FTZ R59, R218, -R59 ;  /* 0x8000003bda3b7221 */ /* 0x000fe20000010000 */
[----:B------:R-:W-:Y:S01]  /*3020*/  FADD.FTZ R65, R220, -R65 ;  /* 0x80000041dc417221 */ /* 0x000fe20000010000 */
[----:B------:R-:W-:Y:S01]  /*3030*/  FFMA.FTZ R58, R148, R225, R57 ;  /* 0x000000e1943a7223 */ /* 0x000fe20000010039 */
[----:B------:R-:W-:Y:S01]  /*3040*/  SHF.L.U32 R57, R56, 0x10, RZ ;  /* 0x0000001038397819 */ /* 0x000fe200000006ff */
[--C-:B------:R-:W-:Y:S01]  /*3050*/  FFMA.FTZ R184, R184, R134, R139.reuse ;  /* 0x00000086b8b87223 */ /* 0x100fe2000001008b */
[----:B------:R-:W-:Y:S01]  /*3060*/  MOV R56, R122 ;  /* 0x0000007a00387202 */ /* 0x000fe20000000f00 */
[-CC-:B------:R-:W-:Y:S01]  /*3070*/  FFMA.FTZ R137, R137, R134.reuse, R139.reuse ;  /* 0x0000008689897223 */ /* 0x180fe2000001008b */
[-C--:B------:R-:W-:Y:S01]  /*3080*/  FFMA.FTZ R188, R188, R134.reuse, R139 ;  /* 0x00000086bcbc7223 */ /* 0x080fe2000001008b */
[----:B------:R-:W-:Y:S01]  /*3090*/  FFMA.FTZ R59, R148, R59, R57 ;  /* 0x0000003b943b7223 */ /* 0x000fe20000010039 */
[----:B------:R-:W-:Y:S01]  /*30a0*/  SHF.L.U32 R57, R56, 0x10, RZ ;  /* 0x0000001038397819 */ /* 0x000fe200000006ff */
[----:B------:R-:W-:Y:S01]  /*30b0*/  FADD.FTZ R191, R191, -R184 ;  /* 0x800000b8bfbf7221 */ /* 0x000fe20000010000 */
[----:B------:R-:W-:Y:S01]  /*30c0*/  SHF.R.U64 R56, R122, 0x10, R123 ;  /* 0x000000107a387819 */ /* 0x000fe2000000127b */
[----:B------:R-:W-:Y:S01]  /*30d0*/  FADD.FTZ R137, R222, -R137 ;  /* 0x80000089de897221 */ /* 0x000fe20000010000 */
[----:B------:R-:W-:Y:S01]  /*30e0*/  FADD.FTZ R193, R193, -R188 ;  /* 0x800000bcc1c17221 */ /* 0x000fe20000010000 */
[-C--:B------:R-:W-:Y:S01]  /*30f0*/  FFMA.FTZ R182, R182, R134.reuse, R139 ;  /* 0x00000086b6b67223 */ /* 0x080fe2000001008b */
[----:B------:R-:W-:Y:S01]  /*3100*/  SHF.L.U32 R67, R56, 0x10, RZ ;  /* 0x0000001038437819 */ /* 0x000fe200000006ff */
[----:B------:R-:W-:Y:S01]  /*3110*/  FFMA.FTZ R57, R148, R137, R57 ;  /* 0x0000008994397223 */ /* 0x000fe20000010039 */
[----:B------:R-:W-:Y:S01]  /*3120*/  MOV R56, R121 ;  /* 0x0000007900387202 */ /* 0x000fe20000000f00 */
[----:B------:R-:W-:Y:S01]  /*3130*/  FADD.FTZ R187, R187, -R182 ;  /* 0x800000b6bbbb7221 */ /* 0x000fe20000010000 */
[-C--:B------:R-:W-:Y:S01]  /*3140*/  FFMA.FTZ R186, R186, R134.reuse, R139 ;  /* 0x00000086baba7223 */ /* 0x080fe2000001008b */
[----:B------:R-:W-:Y:S01]  /*3150*/  FFMA.FTZ R65, R148, R65, R67 ;  /* 0x0000004194417223 */ /* 0x000fe20000010043 */
[----:B------:R-:W-:Y:S01]  /*3160*/  SHF.L.U32 R67, R56, 0x10, RZ ;  /* 0x0000001038437819 */ /* 0x000fe200000006ff */
[----:B------:R0:W-:Y:S01]  /*3170*/  F2F.BF16.F32 R125, R57 ;  /* 0x00000039007d7304 */ /* 0x0001e20000202000 */
[----:B------:R-:W-:Y:S01]  /*3180*/  SHF.R.U32.HI R56, RZ, 0x10, R121 ;  /* 0x00000010ff387819 */ /* 0x000fe20000011679 */
[----:B------:R-:W-:Y:S01]  /*3190*/  FADD.FTZ R189, R189, -R186 ;  /* 0x800000babdbd7221 */ /* 0x000fe20000010000 */
[-C--:B------:R-:W-:Y:S01]  /*31a0*/  FFMA.FTZ R146, R146, R134.reuse, R139 ;  /* 0x0000008692927223 */ /* 0x080fe2000001008b */
[----:B------:R-:W-:Y:S01]  /*31b0*/  FFMA.FTZ R64, R148, R191, R67 ;  /* 0x000000bf94407223 */ /* 0x000fe20000010043 */
[----:B------:R-:W-:Y:S01]  /*31c0*/  SHF.L.U32 R67, R56, 0x10, RZ ;  /* 0x0000001038437819 */ /* 0x000fe200000006ff */
[--C-:B------:R-:W-:Y:S01]  /*31d0*/  FFMA.FTZ R136, R136, R134, R139.reuse ;  /* 0x0000008688887223 */ /* 0x100fe2000001008b */
[----:B------:R-:W-:Y:S01]  /*31e0*/  MOV R56, R120 ;  /* 0x0000007800387202 */ /* 0x000fe20000000f00 */
[----:B------:R-:W-:Y:S01]  /*31f0*/  FADD.FTZ R183, R183, -R146 ;  /* 0x80000092b7b77221 */ /* 0x000fe20000010000 */
[-C--:B------:R-:W-:Y:S01]  /*3200*/  FFMA.FTZ R144, R144, R134.reuse, R139 ;  /* 0x0000008690907223 */ /* 0x080fe2000001008b */
[----:B------:R-:W-:Y:S01]  /*3210*/  FFMA.FTZ R193, R148, R193, R67 ;  /* 0x000000c194c17223 */ /* 0x000fe20000010043 */
[----:B0-----:R-:W-:Y:S01]  /*3220*/  SHF.L.U32 R57, R56, 0x10, RZ ;  /* 0x0000001038397819 */ /* 0x001fe200000006ff */
[----:B------:R-:W-:Y:S01]  /*3230*/  FADD.FTZ R145, R145, -R136 ;  /* 0x8000008891917221 */ /* 0x000fe20000010000 */
[----:B------:R-:W-:Y:S01]  /*3240*/  SHF.R.U64 R56, R120, 0x10, R121 ;  /* 0x0000001078387819 */ /* 0x000fe20000001279 */
[----:B------:R-:W-:Y:S01]  /*3250*/  FADD.FTZ R149, R149, -R144 ;  /* 0x8000009095957221 */ /* 0x000fe20000010000 */
[-C--:B------:R-:W-:Y:S01]  /*3260*/  FFMA.FTZ R180, R180, R134.reuse, R139 ;  /* 0x00000086b4b47223 */ /* 0x080fe2000001008b */
[----:B------:R-:W-:Y:S01]  /*3270*/  FFMA.FTZ R57, R148, R187, R57 ;  /* 0x000000bb94397223 */ /* 0x000fe20000010039 */
[----:B------:R-:W-:Y:S01]  /*3280*/  SHF.L.U32 R67, R56, 0x10, RZ ;  /* 0x0000001038437819 */ /* 0x000fe200000006ff */
[-CC-:B------:R-:W-:Y:S01]  /*3290*/  FFMA.FTZ R178, R178, R134.reuse, R139.reuse ;  /* 0x00000086b2b27223 */ /* 0x180fe2000001008b */
[----:B------:R-:W-:Y:S01]  /*32a0*/  MOV R56, R119 ;  /* 0x0000007700387202 */ /* 0x000fe20000000f00 */
[----:B------:R0:W-:Y:S01]  /*32b0*/  F2F.BF16.F32 R137, R57 ;  /* 0x0000003900897304 */ /* 0x0001e20000202000 */
[----:B------:R-:W-:Y:S01]  /*32c0*/  FFMA.FTZ R142, R142, R134, R139 ;  /* 0x000000868e8e7223 */ /* 0x000fe2000001008b */
[----:B------:R-:W-:Y:S01]  /*32d0*/  FFMA.FTZ R67, R148, R189, R67 ;  /* 0x000000bd94437223 */ /* 0x000fe20000010043 */
[----:B------:R-:W-:Y:S01]  /*32e0*/  SHF.L.U32 R93, R56, 0x10, RZ ;  /* 0x00000010385d7819 */ /* 0x000fe200000006ff */
[----:B------:R-:W-:Y:S01]  /*32f0*/  FADD.FTZ R185, R185, -R180 ;  /* 0x800000b4b9b97221 */ /* 0x000fe20000010000 */
[----:B------:R-:W-:Y:S01]  /*3300*/  SHF.R.U32.HI R56, RZ, 0x10, R119 ;  /* 0x00000010ff387819 */ /* 0x000fe20000011677 */
[----:B------:R-:W-:Y:S01]  /*3310*/  FADD.FTZ R181, R181, -R178 ;  /* 0x800000b2b5b57221 */ /* 0x000fe20000010000 */
[----:B------:R-:W-:Y:S01]  /*3320*/  FADD.FTZ R147, R147, -R142 ;  /* 0x8000008e93937221 */ /* 0x000fe20000010000 */
[----:B------:R1:W-:Y:S01]  /*3330*/  F2F.BF16.F32 R92, R67 ;  /* 0x00000043005c7304 */ /* 0x0003e20000202000 */
[----:B------:R-:W-:Y:S01]  /*3340*/  SHF.L.U32 R95, R56, 0x10, RZ ;  /* 0x00000010385f7819 */ /* 0x000fe200000006ff */
[----:B------:R-:W-:Y:S01]  /*3350*/  FFMA.FTZ R93, R148, R183, R93 ;  /* 0x000000b7945d7223 */ /* 0x000fe2000001005d */
[----:B------:R-:W-:Y:S01]  /*3360*/  MOV R56, R118 ;  /* 0x0000007600387202 */ /* 0x000fe20000000f00 */
[-CC-:B------:R-:W-:Y:S01]  /*3370*/  FFMA.FTZ R138, R138, R134.reuse, R139.reuse ;  /* 0x000000868a8a7223 */ /* 0x180fe2000001008b */
[-C--:B------:R-:W-:Y:S01]  /*3380*/  FFMA.FTZ R140, R140, R134.reuse, R139 ;  /* 0x000000868c8c7223 */ /* 0x080fe2000001008b */
[----:B------:R-:W-:Y:S01]  /*3390*/  FFMA.FTZ R95, R148, R185, R95 ;  /* 0x000000b9945f7223 */ /* 0x000fe2000001005f */
[----:B0-----:R-:W-:Y:S01]  /*33a0*/  SHF.L.U32 R57, R56, 0x10, RZ ;  /* 0x0000001038397819 */ /* 0x001fe200000006ff */
[----:B------:R0:W-:Y:S01]  /*33b0*/  F2F.BF16.F32 R94, R93 ;  /* 0x0000005d005e7304 */ /* 0x0001e20000202000 */
[----:B------:R-:W-:Y:S01]  /*33c0*/  SHF.R.U64 R56, R118, 0x10, R119 ;  /* 0x0000001076387819 */ /* 0x000fe20000001277 */
[----:B------:R-:W-:Y:S01]  /*33d0*/  FADD.FTZ R141, R141, -R138 ;  /* 0x8000008a8d8d7221 */ /* 0x000fe20000010000 */
[----:B------:R-:W-:Y:S01]  /*33e0*/  SHF.R.U32.HI R138, RZ, 0x10, R115 ;  /* 0x00000010ff8a7819 */ /* 0x000fe20000011673 */
[----:B------:R-:W-:Y:S01]  /*33f0*/  FFMA.FTZ R57, R148, R149, R57 ;  /* 0x0000009594397223 */ /* 0x000fe20000010039 */
[----:B-1----:R-:W-:Y:S01]  /*3400*/  SHF.L.U32 R67, R56, 0x10, RZ ;  /* 0x0000001038437819 */ /* 0x002fe200000006ff */
[-CC-:B------:R-:W-:Y:S01]  /*3410*/  FFMA.FTZ R130, R130, R134.reuse, R139.reuse ;  /* 0x0000008682827223 */ /* 0x180fe2000001008b */
[----:B------:R-:W-:Y:S01]  /*3420*/  MOV R56, R117 ;  /* 0x0000007500387202 */ /* 0x000fe20000000f00 */
[----:B------:R1:W-:Y:S01]  /*3430*/  F2F.BF16.F32 R149, R57 ;  /* 0x0000003900957304 */ /* 0x0003e20000202000 */
[-C--:B------:R-:W-:Y:S01]  /*3440*/  FFMA.FTZ R128, R128, R134.reuse, R139 ;  /* 0x0000008680807223 */ /* 0x080fe2000001008b */
[----:B------:R-:W-:Y:S01]  /*3450*/  FFMA.FTZ R67, R148, R181, R67 ;  /* 0x000000b594437223 */ /* 0x000fe20000010043 */
[----:B0-----:R-:W-:Y:S01]  /*3460*/  SHF.L.U32 R93, R56, 0x10, RZ ;  /* 0x00000010385d7819 */ /* 0x001fe200000006ff */
[----:B------:R-:W-:Y:S01]  /*3470*/  FADD.FTZ R129, R129, -R130 ;  /* 0x8000008281817221 */ /* 0x000fe20000010000 */
[----:B------:R-:W-:Y:S01]  /*3480*/  SHF.R.U32.HI R56, RZ, 0x10, R117 ;  /* 0x00000010ff387819 */ /* 0x000fe20000011675 */
[----:B------:R-:W-:Y:S01]  /*3490*/  FFMA.FTZ R131, R131, R134, R139 ;  /* 0x0000008683837223 */ /* 0x000fe2000001008b */
[----:B------:R-:W-:Y:S01]  /*34a0*/  FADD.FTZ R127, R127, -R128 ;  /* 0x800000807f7f7221 */ /* 0x000fe20000010000 */
[----:B------:R-:W-:Y:S01]  /*34b0*/  FFMA.FTZ R145, R148, R145, R93 ;  /* 0x0000009194917223 */ /* 0x000fe2000001005d */
[----:B------:R-:W-:Y:S01]  /*34c0*/  SHF.L.U32 R93, R56, 0x10, RZ ;  /* 0x00000010385d7819 */ /* 0x000fe200000006ff */
[----:B------:R0:W-:Y:S01]  /*34d0*/  F2F.BF16.F32 R124, R67 ;  /* 0x00000043007c7304 */ /* 0x0001e20000202000 */
[----:B------:R-:W-:Y:S01]  /*34e0*/  MOV R56, R116 ;  /* 0x0000007400387202 */ /* 0x000fe20000000f00 */
[----:B------:R-:W-:-:S02]  /*34f0*/  FADD.FTZ R131, R132, -R131 ;  /* 0x8000008384837221 */ /* 0x000fc40000010000 */
[----:B------:R-:W-:Y:S01]  /*3500*/  FFMA.FTZ R147, R148, R147, R93 ;  /* 0x0000009394937223 */ /* 0x000fe2000001005d */
[----:B-1----:R-:W-:Y:S02]  /*3510*/  SHF.L.U32 R57, R56, 0x10, RZ ;  /* 0x0000001038397819 */ /* 0x002fe400000006ff */
[----:B------:R-:W-:Y:S01]  /*3520*/  SHF.R.U64 R56, R116, 0x10, R117 ;  /* 0x0000001074387819 */ /* 0x000fe20000001275 */
[----:B------:R-:W1:Y:S01]  /*3530*/  F2F.BF16.F32 R95, R95 ;  /* 0x0000005f005f7304 */ /* 0x000e620000202000 */
[----:B0-----:R-:W-:Y:S01]  /*3540*/  FADD.FTZ R67, R143, -R140 ;  /* 0x8000008c8f437221 */ /* 0x001fe20000010000 */
[----:B------:R-:W-:Y:S01]  /*3550*/  FFMA.FTZ R57, R148, R141, R57 ;  /* 0x0000008d94397223 */ /* 0x000fe20000010039 */
[----:B------:R-:W-:Y:S01]  /*3560*/  SHF.L.U32 R93, R56, 0x10, RZ ;  /* 0x00000010385d7819 */ /* 0x000fe200000006ff */
[----:B------:R-:W-:-:S04]  /*3570*/  FFMA.FTZ R56, R135, R134, R139 ;  /* 0x0000008687387223 */ /* 0x000fc8000001008b */
[----:B------:R-:W-:Y:S01]  /*3580*/  FFMA.FTZ R67, R148, R67, R93 ;  /* 0x0000004394437223 */ /* 0x000fe2000001005d */
[----:B------:R-:W-:Y:S01]  /*3590*/  FADD.FTZ R133, R133, -R56 ;  /* 0x8000003885857221 */ /* 0x000fe20000010000 */
[----:B------:R-:W-:Y:S01]  /*35a0*/  SHF.L.U32 R93, R138, 0x10, RZ ;  /* 0x000000108a5d7819 */ /* 0x000fe200000006ff */
[----:B------:R0:W-:Y:S01]  /*35b0*/  F2F.BF16.F32 R143, R57 ;  /* 0x00000039008f7304 */ /* 0x0001e20000202000 */
[----:B------:R-:W-:-:S03]  /*35c0*/  SHF.R.U64 R56, R114, 0x10, R115 ;  /* 0x0000001072387819 */ /* 0x000fc60000001273 */
[----:B------:R-:W-:Y:S01]  /*35d0*/  FFMA.FTZ R133, R148, R133, R93 ;  /* 0x0000008594857223 */ /* 0x000fe2000001005d */
[----:B------:R-:W-:-:S03]  /*35e0*/  MOV R93, R115 ;  /* 0x00000073005d7202 */ /* 0x000fc60000000f00 */
[----:B------:R2:W-:Y:S01]  /*35f0*/  F2F.BF16.F32 R135, R67 ;  /* 0x0000004300877304 */ /* 0x0005e20000202000 */
[----:B0-----:R-:W-:Y:S02]  /*3600*/  SHF.L.U32 R57, R56, 0x10, RZ ;  /* 0x0000001038397819 */ /* 0x001fe400000006ff */
[----:B------:R-:W-:-:S03]  /*3610*/  MOV R56, R114 ;  /* 0x0000007200387202 */ /* 0x000fc60000000f00 */
[----:B------:R-:W-:Y:S01]  /*3620*/  FFMA.FTZ R130, R148, R129, R57 ;  /* 0x0000008194827223 */ /* 0x000fe20000010039 */
[----:B------:R-:W-:Y:S01]  /*3630*/  SHF.L.U32 R128, R56, 0x10, RZ ;  /* 0x0000001038807819 */ /* 0x000fe200000006ff */
[----:B------:R-:W-:Y:S01]  /*3640*/  F2F.BF16.F32 R58, R58 ;  /* 0x0000003a003a7304 */ /* 0x000fe20000202000 */
[----:B--2---:R-:W-:Y:S01]  /*3650*/  SHF.L.U32 R67, R93, 0x10, RZ ;  /* 0x000000105d437819 */ /* 0x004fe200000006ff */
[----:B------:R-:W0:Y:S01]  /*3660*/  LDC.64 R56, c[0x0][0x468] ;  /* 0x00011a00ff387b82 */ /* 0x000e220000000a00 */
[----:B-1----:R-:W-:Y:S01]  /*3670*/  PRMT R129, R94, 0x5410, R95 ;  /* 0x000054105e817816 */ /* 0x002fe2000000005f */
[C---:B------:R-:W-:Y:S02]  /*3680*/  FFMA.FTZ R127, R148.reuse, R127, R128 ;  /* 0x0000007f947f7223 */ /* 0x040fe40000010080 */
[----:B------:R-:W-:Y:S02]  /*3690*/  FFMA.FTZ R131, R148, R131, R67 ;  /* 0x0000008394837223 */ /* 0x000fe40000010043 */
[----:B------:R-:W1:Y:S02]  /*36a0*/  F2F.BF16.F32 R59, R59 ;  /* 0x0000003b003b7304 */ /* 0x000e640000202000 */
[----:B------:R-:W2:Y:S06]  /*36b0*/  LDC.64 R94, c[0x0][0x470] ;  /* 0x00011c00ff5e7b82 */ /* 0x000eac0000000a00 */
[----:B------:R-:W3:Y:S01]  /*36c0*/  F2F.BF16.F32 R66, R65 ;  /* 0x0000004100427304 */ /* 0x000ee20000202000 */
[----:B-1----:R-:W-:-:S07]  /*36d0*/  PRMT R93, R58, 0x5410, R59 ;  /* 0x000054103a5d7816 */ /* 0x002fce000000003b */
[----:B------:R-:W-:Y:S01]  /*36e0*/  F2F.BF16.F32 R64, R64 ;  /* 0x0000004000407304 */ /* 0x000fe20000202000 */
[----:B------:R-:W-:-:S04]  /*36f0*/  IMAD.WIDE.U32 R58, R124, 0x10000, RZ ;  /* 0x000100007c3a7825 */ /* 0x000fc800078e00ff */
[----:B0-----:R-:W-:Y:S01]  /*3700*/  IMAD.WIDE.U32 R140, R179, 0x8, R56 ;  /* 0x00000008b38c7825 */ /* 0x001fe200078e0038 */
[----:B------:R-:W-:Y:S02]  /*3710*/  LOP3.LUT R129, R129, R59, RZ, 0xfc, !PT ;  /* 0x0000003b81817212 */ /* 0x000fe400078efcff */
[----:B------:R-:W-:Y:S01]  /*3720*/  F2F.BF16.F32 R65, R193 ;  /* 0x000000c100417304 */ /* 0x000fe20000202000 */
[----:B---3--:R-:W-:Y:S01]  /*3730*/  IMAD.WIDE.U32 R66, R66, 0x10000, RZ ;  /* 0x0001000042427825 */ /* 0x008fe200078e00ff */
[----:B------:R-:W-:-:S03]  /*3740*/  LOP3.LUT R128, R58, R149, RZ, 0xfc, !PT ;  /* 0x000000953a807212 */ /* 0x000fc600078efcff */
[----:B--2---:R-:W-:Y:S01]  /*3750*/  IMAD.WIDE.U32 R138, R97, 0x8, R94 ;  /* 0x00000008618a7825 */ /* 0x004fe200078e005e */
[----:B------:R-:W-:Y:S02]  /*3760*/  LOP3.LUT R93, R93, R67, RZ, 0xfc, !PT ;  /* 0x000000435d5d7212 */ /* 0x000fe400078efcff */
[----:B------:R-:W-:Y:S08]  /*3770*/  F2F.BF16.F32 R136, R147 ;  /* 0x0000009300887304 */ /* 0x000ff00000202000 */
[----:B------:R-:W0:Y:S08]  /*3780*/  F2F.BF16.F32 R142, R130 ;  /* 0x00000082008e7304 */ /* 0x000e300000202000 */
[----:B------:R1:W-:Y:S01]  /*3790*/  F2F.BF16.F32 R147, R133 ;  /* 0x0000008500937304 */ /* 0x0003e20000202000 */
[----:B0-----:R-:W-:-:S07]  /*37a0*/  IMAD.WIDE.U32 R58, R142, 0x10000, RZ ;  /* 0x000100008e3a7825 */ /* 0x001fce00078e00ff */
[----:B------:R0:W2:Y:S01]  /*37b0*/  F2F.BF16.F32 R144, R131 ;  /* 0x0000008300907304 */ /* 0x0000a20000202000 */
[----:B-1----:R-:W-:Y:S01]  /*37c0*/  PRMT R133, R64, 0x5410, R65 ;  /* 0x0000541040857816 */ /* 0x002fe20000000041 */
[----:B------:R-:W-:Y:S01]  /*37d0*/  IMAD.WIDE.U32 R64, R92, 0x10000, RZ ;  /* 0x000100005c407825 */ /* 0x000fe200078e00ff */
[----:B------:R-:W-:-:S05]  /*37e0*/  LOP3.LUT R92, R66, R125, RZ, 0xfc, !PT ;  /* 0x0000007d425c7212 */ /* 0x000fca00078efcff */
[----:B------:R-:W1:Y:S01]  /*37f0*/  F2F.BF16.F32 R145, R145 ;  /* 0x0000009100917304 */ /* 0x000e620000202000 */
[----:B------:R-:W-:Y:S01]  /*3800*/  LOP3.LUT R133, R133, R65, RZ, 0xfc, !PT ;  /* 0x0000004185857212 */ /* 0x000fe200078efcff */
[----:B0-----:R-:W-:Y:S01]  /*3810*/  IMAD.WIDE.U32 R130, R99, 0x8, R56 ;  /* 0x0000000863827825 */ /* 0x001fe200078e0038 */
[----:B------:R-:W-:Y:S01]  /*3820*/  LOP3.LUT R132, R64, R137, RZ, 0xfc, !PT ;  /* 0x0000008940847212 */ /* 0x000fe200078efcff */
[----:B------:R-:W-:Y:S02]  /*3830*/  STG.E.64 desc[UR8][R140.64], R92 ;  /* 0x0000005c8c007986 */ /* 0x000fe4000c101b08 */
[----:B------:R-:W-:Y:S01]  /*3840*/  IMAD.WIDE.U32 R64, R135, 0x10000, RZ ;  /* 0x0001000087407825 */ /* 0x000fe200078e00ff */
[----:B--2---:R-:W-:Y:S01]  /*3850*/  PRMT R125, R144, 0x5410, R147 ;  /* 0x00005410907d7816 */ /* 0x004fe20000000093 */
[----:B------:R-:W0:Y:S02]  /*3860*/  F2F.BF16.F32 R127, R127 ;  /* 0x0000007f007f7304 */ /* 0x000e240000202000 */
[----:B------:R-:W-:Y:S01]  /*3870*/  IMAD.WIDE.U32 R134, R179, 0x8, R94 ;  /* 0x00000008b3867825 */ /* 0x000fe200078e005e */
[----:B------:R-:W-:-:S02]  /*3880*/  LOP3.LUT R59, R125, R59, RZ, 0xfc, !PT ;  /* 0x0000003b7d3b7212 */ /* 0x000fc400078efcff */
[----:B------:R-:W-:Y:S01]  /*3890*/  LOP3.LUT R66, R64, R143, RZ, 0xfc, !PT ;  /* 0x0000008f40427212 */ /* 0x000fe200078efcff */
[C---:B------:R-:W-:Y:S01]  /*38a0*/  IMAD.WIDE.U32 R124, R98.reuse, 0x8, R56 ;  /* 0x00000008627c7825 */ /* 0x040fe200078e0038 */
[----:B-1----:R-:W-:Y:S01]  /*38b0*/  PRMT R145, R145, 0x5410, R136 ;  /* 0x0000541091917816 */ /* 0x002fe20000000088 */
[----:B------:R1:W-:Y:S02]  /*38c0*/  STG.E.64 desc[UR8][R134.64], R92 ;  /* 0x0000005c86007986 */ /* 0x0003e4000c101b08 */
[--C-:B------:R-:W-:Y:S01]  /*38d0*/  IMAD.WIDE.U32 R136, R99, 0x8, R94.reuse ;  /* 0x0000000863887825 */ /* 0x100fe200078e005e */
[----:B------:R-:W-:Y:S01]  /*38e0*/  LOP3.LUT R67, R145, R65, RZ, 0xfc, !PT ;  /* 0x0000004191437212 */ /* 0x000fe200078efcff */
[----:B------:R4:W-:Y:S02]  /*38f0*/  STG.E.64 desc[UR8][R130.64], R132 ;  /* 0x0000008482007986 */ /* 0x0009e4000c101b08 */
[----:B------:R-:W-:Y:S01]  /*3900*/  IMAD.WIDE.U32 R98, R98, 0x8, R94 ;  /* 0x0000000862627825 */ /* 0x000fe200078e005e */
[----:B0-----:R-:W-:Y:S01]  /*3910*/  LOP3.LUT R58, R58, R127, RZ, 0xfc, !PT ;  /* 0x0000007f3a3a7212 */ /* 0x001fe200078efcff */
[----:B------:R4:W-:Y:S02]  /*3920*/  STG.E.64 desc[UR8][R136.64], R132 ;  /* 0x0000008488007986 */ /* 0x0009e4000c101b08 */
[----:B------:R-:W-:-:S02]  /*3930*/  IMAD.WIDE.U32 R64, R97, 0x8, R56 ;  /* 0x0000000861407825 */ /* 0x000fc400078e0038 */
[----:B------:R4:W-:Y:S02]  /*3940*/  STG.E.64 desc[UR8][R124.64], R128 ;  /* 0x000000807c007986 */ /* 0x0009e4000c101b08 */
[----:B------:R-:W-:Y:S01]  /*3950*/  IMAD.WIDE.U32 R56, R96, 0x8, R56 ;  /* 0x0000000860387825 */ /* 0x000fe200078e0038 */
[----:B-1----:R-:W-:Y:S01]  /*3960*/  PRMT R93, R144, 0x7610, R93 ;  /* 0x00007610905d7816 */ /* 0x002fe2000000005d */
[----:B------:R4:W-:Y:S01]  /*3970*/  STG.E.64 desc[UR8][R98.64], R128 ;  /* 0x0000008062007986 */ /* 0x0009e2000c101b08 */
[----:B------:R-:W-:Y:S01]  /*3980*/  PRMT R92, R147, 0x7610, R92 ;  /* 0x00007610935c7816 */ /* 0x000fe2000000005c */
[--C-:B------:R-:W-:Y:S01]  /*3990*/  IMAD.WIDE.U32 R96, R96, 0x8, R94.reuse ;  /* 0x0000000860607825 */ /* 0x100fe200078e005e */
[----:B------:R-:W-:Y:S01]  /*39a0*/  PRMT R95, R127, 0x7610, R95 ;  /* 0x000076107f5f7816 */ /* 0x000fe2000000005f */
[----:B------:R4:W-:Y:S01]  /*39b0*/  STG.E.64 desc[UR8][R64.64], R66 ;  /* 0x0000004240007986 */ /* 0x0009e2000c101b08 */
[----:B------:R-:W-:-:S03]  /*39c0*/  PRMT R94, R142, 0x7610, R94 ;  /* 0x000076108e5e7816 */ /* 0x000fc6000000005e */
[----:B------:R4:W-:Y:S04]  /*39d0*/  STG.E.64 desc[UR8][R138.64], R66 ;  /* 0x000000428a007986 */ /* 0x0009e8000c101b08 */
[----:B------:R4:W-:Y:S04]  /*39e0*/  STG.E.64 desc[UR8][R56.64], R58 ;  /* 0x0000003a38007986 */ /* 0x0009e8000c101b08 */
[----:B------:R4:W-:Y:S01]  /*39f0*/  STG.E.64 desc[UR8][R96.64], R58 ;  /* 0x0000003a60007986 */ /* 0x0009e2000c101b08 */
[----:B------:R-:W-:Y:S05]  /*3a00*/  BRA `(.L_x_88) ;  /* 0x0000003800d47947 */ /* 0x000fea0003800000 */
.L_x_86:
[----:B------:R-:W-:-:S04]  /*3a10*/  UISETP.NE.U32.AND UP0, UPT, UR16, URZ, UPT ;  /* 0x000000ff1000728c */ /* 0x000fc8000bf05070 */
[----:B------:R-:W-:-:S09]  /*3a20*/  UISETP.NE.AND.EX UP0, UPT, UR17, URZ, UPT, UP0 ;  /* 0x000000ff1100728c */ /* 0x000fd2000bf05300 */
[----:B------:R-:W-:Y:S05]  /*3a30*/  BRA.U UP0, `(.L_x_89) ;  /* 0x00000009009c7547 */ /* 0x000fea000b800000 */
        /* <DEDUP_REMOVED lines=50> */
[-C--:B------:R-:W-:Y:S01]  /*3d60*/  FFMA.FTZ R138, R138, R134.reuse, R139 ;  /* 0x000000868a8a7223 */ /* 0x080fe2000001008b */
[----:B------:R-:W-:Y:S01]  /*3d70*/  FFMA.FTZ R67, R148, R189, R67 ;  /* 0x000000bd94437223 */ /* 0x000fe20000010043 */
[----:B------:R-:W-:Y:S01]  /*3d80*/  SHF.L.U32 R89, R56, 0x10, RZ ;  /* 0x0000001038597819 */ /* 0x000fe200000006ff */
[----:B------:R-:W-:Y:S01]  /*3d90*/  FADD.FTZ R183, R183, -R146 ;  /* 0x80000092b7b77221 */ /* 0x000fe20000010000 */
[----:B------:R-:W-:Y:S01]  /*3da0*/  SHF.R.U32.HI R56, RZ, 0x10, R119 ;  /* 0x00000010ff387819 */ /* 0x000fe20000011677 */
[----:B------:R-:W-:Y:S01]  /*3db0*/  FADD.FTZ R147, R147, -R142 ;  /* 0x8000008e93937221 */ /* 0x000fe20000010000 */
[----:B------:R-:W-:Y:S01]  /*3dc0*/  FFMA.FTZ R136, R136, R134, R139 ;  /* 0x0000008688887223 */ /* 0x000fe2000001008b */
[----:B------:R1:W-:Y:S01]  /*3dd0*/  F2F.BF16.F32 R90, R67 ;  /* 0x00000043005a7304 */ /* 0x0003e20000202000 */
[----:B------:R-:W-:Y:S01]  /*3de0*/  SHF.L.U32 R125, R56, 0x10, RZ ;  /* 0x00000010387d7819 */ /* 0x000fe200000006ff */
[----:B------:R-:W-:Y:S01]  /*3df0*/  FADD.FTZ R141, R141, -R138 ;  /* 0x8000008a8d8d7221 */ /* 0x000fe20000010000 */
[----:B------:R-:W-:Y:S01]  /*3e00*/  MOV R56, R118 ;  /* 0x0000007600387202 */ /* 0x000fe20000000f00 */
[C---:B------:R-:W-:Y:S01]  /*3e10*/  FFMA.FTZ R89, R148.reuse, R183, R89 ;  /* 0x000000b794597223 */ /* 0x040fe20000010059 */
[----:B------:R-:W-:Y:S01]  /*3e20*/  SHF.R.U32.HI R138, RZ, 0x10, R115 ;  /* 0x00000010ff8a7819 */ /* 0x000fe20000011673 */
[----:B------:R-:W-:Y:S01]  /*3e30*/  FFMA.FTZ R125, R148, R185, R125 ;  /* 0x000000b9947d7223 */ /* 0x000fe2000001007d */
[----:B0-----:R-:W-:Y:S01]  /*3e40*/  SHF.L.U32 R57, R56, 0x10, RZ ;  /* 0x0000001038397819 */ /* 0x001fe200000006ff */
[-C--:B------:R-:W-:Y:S01]  /*3e50*/  FFMA.FTZ R140, R140, R134.reuse, R139 ;  /* 0x000000868c8c7223 */ /* 0x080fe2000001008b */
[----:B------:R-:W-:Y:S01]  /*3e60*/  SHF.R.U64 R56, R118, 0x10, R119 ;  /* 0x0000001076387819 */ /* 0x000fe20000001277 */
[----:B------:R0:W-:Y:S01]  /*3e70*/  F2F.BF16.F32 R88, R125 ;  /* 0x0000007d00587304 */ /* 0x0001e20000202000 */
[----:B------:R-:W-:Y:S01]  /*3e80*/  FADD.FTZ R145, R145, -R136 ;  /* 0x8000008891917221 */ /* 0x000fe20000010000 */
[----:B------:R-:W-:Y:S01]  /*3e90*/  FFMA.FTZ R57, R148, R149, R57 ;  /* 0x0000009594397223 */ /* 0x000fe20000010039 */
[----:B-1----:R-:W-:Y:S01]  /*3ea0*/  SHF.L.U32 R67, R56, 0x10, RZ ;  /* 0x0000001038437819 */ /* 0x002fe200000006ff */
[----:B------:R-:W-:Y:S01]  /*3eb0*/  FADD.FTZ R143, R143, -R140 ;  /* 0x8000008c8f8f7221 */ /* 0x000fe20000010000 */
[----:B------:R-:W-:Y:S01]  /*3ec0*/  MOV R56, R117 ;  /* 0x0000007500387202 */ /* 0x000fe20000000f00 */
[-CC-:B------:R-:W-:Y:S01]  /*3ed0*/  FFMA.FTZ R128, R128, R134.reuse, R139.reuse ;  /* 0x0000008680807223 */ /* 0x180fe2000001008b */
[-C--:B------:R-:W-:Y:S01]  /*3ee0*/  FFMA.FTZ R130, R130, R134.reuse, R139 ;  /* 0x0000008682827223 */ /* 0x080fe2000001008b */
[----:B------:R-:W-:Y:S01]  /*3ef0*/  FFMA.FTZ R67, R148, R181, R67 ;  /* 0x000000b594437223 */ /* 0x000fe20000010043 */
[----:B------:R-:W-:Y:S01]  /*3f00*/  SHF.L.U32 R181, R56, 0x10, RZ ;  /* 0x0000001038b57819 */ /* 0x000fe200000006ff */
[----:B------:R1:W-:Y:S01]  /*3f10*/  F2F.BF16.F32 R149, R57 ;  /* 0x0000003900957304 */ /* 0x0003e20000202000 */
[----:B------:R-:W-:Y:S01]  /*3f20*/  SHF.R.U32.HI R56, RZ, 0x10, R117 ;  /* 0x00000010ff387819 */ /* 0x000fe20000011675 */
[----:B------:R-:W-:Y:S01]  /*3f30*/  FFMA.FTZ R131, R131, R134, R139 ;  /* 0x0000008683837223 */ /* 0x000fe2000001008b */
[----:B------:R-:W-:Y:S01]  /*3f40*/  FADD.FTZ R127, R127, -R128 ;  /* 0x800000807f7f7221 */ /* 0x000fe20000010000 */
[----:B------:R-:W-:Y:S01]  /*3f50*/  FADD.FTZ R129, R129, -R130 ;  /* 0x8000008281817221 */ /* 0x000fe20000010000 */
[----:B0-----:R-:W-:Y:S01]  /*3f60*/  SHF.L.U32 R125, R56, 0x10, RZ ;  /* 0x00000010387d7819 */ /* 0x001fe200000006ff */
[----:B------:R-:W-:Y:S01]  /*3f70*/  FADD.FTZ R131, R132, -R131 ;  /* 0x8000008384837221 */ /* 0x000fe20000010000 */
[----:B------:R-:W-:Y:S01]  /*3f80*/  MOV R56, R116 ;  /* 0x0000007400387202 */ /* 0x000fe20000000f00 */
[----:B------:R0:W-:Y:S01]  /*3f90*/  F2F.BF16.F32 R124, R67 ;  /* 0x00000043007c7304 */ /* 0x0001e20000202000 */
[C---:B------:R-:W-:Y:S01]  /*3fa0*/  FFMA.FTZ R145, R148.reuse, R145, R181 ;  /* 0x0000009194917223 */ /* 0x040fe200000100b5 */
[----:B------:R-:W-:Y:S01]  /*3fb0*/  FFMA.FTZ R125, R148, R147, R125 ;  /* 0x00000093947d7223 */ /* 0x000fe2000001007d */
[----:B-1----:R-:W-:-:S02]  /*3fc0*/  SHF.L.U32 R57, R56, 0x10, RZ ;  /* 0x0000001038397819 */ /* 0x002fc400000006ff */
[----:B------:R-:W-:-:S03]  /*3fd0*/  SHF.R.U64 R56, R116, 0x10, R117 ;  /* 0x0000001074387819 */ /* 0x000fc60000001275 */
[----:B------:R1:W-:Y:S01]  /*3fe0*/  F2F.BF16.F32 R136, R125 ;  /* 0x0000007d00887304 */ /* 0x0003e20000202000 */
[----:B0-----:R-:W-:Y:S01]  /*3ff0*/  SHF.L.U32 R67, R56, 0x10, RZ ;  /* 0x0000001038437819 */ /* 0x001fe200000006ff */
[----:B------:R-:W-:Y:S01]  /*4000*/  FFMA.FTZ R56, R135, R134, R139 ;  /* 0x0000008687387223 */ /* 0x000fe2000001008b */
[----:B------:R-:W-:Y:S01]  /*4010*/  SHF.L.U32 R135, R138, 0x10, RZ ;  /* 0x000000108a877819 */ /* 0x000fe200000006ff */
[C---:B------:R-:W-:Y:S02]  /*4020*/  FFMA.FTZ R57, R148.reuse, R141, R57 ;  /* 0x0000008d94397223 */ /* 0x040fe40000010039 */
[----:B------:R-:W-:Y:S02]  /*4030*/  FFMA.FTZ R67, R148, R143, R67 ;  /* 0x0000008f94437223 */ /* 0x000fe40000010043 */
[----:B------:R-:W0:Y:S01]  /*4040*/  F2F.BF16.F32 R89, R89 ;  /* 0x0000005900597304 */ /* 0x000e220000202000 */
[----:B-1----:R-:W-:Y:S01]  /*4050*/  FADD.FTZ R125, R133, -R56 ;  /* 0x80000038857d7221 */ /* 0x002fe20000010000 */
[----:B------:R-:W-:-:S03]  /*4060*/  SHF.R.U64 R56, R114, 0x10, R115 ;  /* 0x0000001072387819 */ /* 0x000fc60000001273 */
[----:B------:R-:W-:Y:S01]  /*4070*/  FFMA.FTZ R135, R148, R125, R135 ;  /* 0x0000007d94877223 */ /* 0x000fe20000010087 */
[----:B------:R-:W-:Y:S02]  /*4080*/  MOV R125, R115 ;  /* 0x00000073007d7202 */ /* 0x000fe40000000f00 */
[----:B------:R1:W-:Y:S08]  /*4090*/  F2F.BF16.F32 R141, R57 ;  /* 0x00000039008d7304 */ /* 0x0003f00000202000 */
[----:B------:R2:W-:Y:S01]  /*40a0*/  F2F.BF16.F32 R133, R67 ;  /* 0x0000004300857304 */ /* 0x0005e20000202000 */
[----:B-1----:R-:W-:-:S02]  /*40b0*/  SHF.L.U32 R57, R56, 0x10, RZ ;  /* 0x0000001038397819 */ /* 0x002fc400000006ff */
[----:B------:R-:W-:-:S03]  /*40c0*/  MOV R56, R114 ;  /* 0x0000007200387202 */ /* 0x000fc60000000f00 */
[----:B------:R-:W-:Y:S01]  /*40d0*/  FFMA.FTZ R130, R148, R129, R57 ;  /* 0x0000008194827223 */ /* 0x000fe20000010039 */
[----:B------:R-:W-:Y:S01]  /*40e0*/  SHF.L.U32 R128, R56, 0x10, RZ ;  /* 0x0000001038807819 */ /* 0x000fe200000006ff */
[----:B------:R-:W1:Y:S01]  /*40f0*/  F2F.BF16.F32 R66, R65 ;  /* 0x0000004100427304 */ /* 0x000e620000202000 */
[----:B--2---:R-:W-:Y:S01]  /*4100*/  SHF.L.U32 R67, R125, 0x10, RZ ;  /* 0x000000107d437819 */ /* 0x004fe200000006ff */
[----:B------:R-:W2:Y:S04]  /*4110*/  LDC.64 R56, c[0x0][0x478] ;  /* 0x00011e00ff387b82 */ /* 0x000ea80000000a00 */
[C---:B------:R-:W-:Y:S01]  /*4120*/  FFMA.FTZ R131, R148.reuse, R131, R67 ;  /* 0x0000008394837223 */ /* 0x040fe20000010043 */
[----:B------:R-:W-:Y:S01]  /*4130*/  FFMA.FTZ R148, R148, R127, R128 ;  /* 0x0000007f94947223 */ /* 0x000fe20000010080 */
[----:B0-----:R-:W-:Y:S01]  /*4140*/  PRMT R127, R89, 0x5410, R88 ;  /* 0x00005410597f7816 */ /* 0x001fe20000000058 */
[----:B------:R-:W-:Y:S01]  /*4150*/  F2F.BF16.F32 R64, R64 ;  /* 0x0000004000407304 */ /* 0x000fe20000202000 */
[----:B------:R-:W0:Y:S01]  /*4160*/  LDC.64 R88, c[0x0][0x468] ;  /* 0x00011a00ff587b82 */ /* 0x000e220000000a00 */
[----:B-1----:R-:W-:-:S06]  /*4170*/  IMAD.WIDE.U32 R66, R66, 0x10000, RZ ;  /* 0x0001000042427825 */ /* 0x002fcc00078e00ff */
[----:B------:R-:W1:Y:S01]  /*4180*/  F2F.BF16.F32 R65, R193 ;  /* 0x000000c100417304 */ /* 0x000e620000202000 */
[----:B------:R-:W-:-:S07]  /*4190*/  LOP3.LUT R128, R66, R91, RZ, 0xfc, !PT ;  /* 0x0000005b42807212 */ /* 0x000fce00078efcff */
[----:B------:R-:W-:Y:S01]  /*41a0*/  F2F.BF16.F32 R58, R58 ;  /* 0x0000003a003a7304 */ /* 0x000fe20000202000 */
[----:B-1----:R-:W-:-:S07]  /*41b0*/  PRMT R125, R64, 0x5410, R65 ;  /* 0x00005410407d7816 */ /* 0x002fce0000000041 */
[----:B------:R-:W1:Y:S01]  /*41c0*/  F2F.BF16.F32 R59, R59 ;  /* 0x0000003b003b7304 */ /* 0x000e620000202000 */
[----:B------:R-:W-:-:S04]  /*41d0*/  IMAD.WIDE.U32 R64, R90, 0x10000, RZ ;  /* 0x000100005a407825 */ /* 0x000fc800078e00ff */
[----:B--2---:R-:W-:Y:S01]  /*41e0*/  IMAD.WIDE.U32 R90, R179, 0x8, R56 ;  /* 0x00000008b35a7825 */ /* 0x004fe200078e0038 */
[----:B------:R-:W-:Y:S02]  /*41f0*/  LOP3.LUT R125, R125, R65, RZ, 0xfc, !PT ;  /* 0x000000417d7d7212 */ /* 0x000fe400078efcff */
[----:B------:R-:W2:Y:S01]  /*4200*/  F2F.BF16.F32 R145, R145 ;  /* 0x0000009100917304 */ /* 0x000ea20000202000 */
[----:B0-----:R-:W-:Y:S01]  /*4210*/  IMAD.WIDE.U32 R138, R99, 0x8, R88 ;  /* 0x00000008638a7825 */ /* 0x001fe200078e0058 */
[----:B-1----:R-:W-:-:S06]  /*4220*/  PRMT R129, R58, 0x5410, R59 ;  /* 0x000054103a817816 */ /* 0x002fcc000000003b */
[----:B------:R-:W0:Y:S01]  /*4230*/  F2F.BF16.F32 R142, R130 ;  /* 0x00000082008e7304 */ /* 0x000e220000202000 */
[----:B------:R-:W-:Y:S01]  /*4240*/  IMAD.WIDE.U32 R58, R124, 0x10000, RZ ;  /* 0x000100007c3a7825 */ /* 0x000fe200078e00ff */
[----:B------:R-:W-:Y:S02]  /*4250*/  LOP3.LUT R124, R64, R137, RZ, 0xfc, !PT ;  /* 0x00000089407c7212 */ /* 0x000fe400078efcff */
[----:B------:R-:W-:Y:S01]  /*4260*/  LOP3.LUT R129, R129, R67, RZ, 0xfc, !PT ;  /* 0x0000004381817212 */ /* 0x000fe200078efcff */
[----:B------:R-:W-:Y:S01]  /*4270*/  IMAD.WIDE.U32 R64, R133, 0x10000, RZ ;  /* 0x0001000085407825 */ /* 0x000fe200078e00ff */
[----:B------:R-:W-:Y:S02]  /*4280*/  LOP3.LUT R67, R127, R59, RZ, 0xfc, !PT ;  /* 0x0000003b7f437212 */ /* 0x000fe400078efcff */
[----:B------:R1:W-:Y:S01]  /*4290*/  F2F.BF16.F32 R147, R135 ;  /* 0x0000008700937304 */ /* 0x0003e20000202000 */
[----:B--2---:R-:W-:Y:S01]  /*42a0*/  PRMT R145, R145, 0x5410, R136 ;  /* 0x0000541091917816 */ /* 0x004fe20000000088 */
[----:B------:R-:W-:Y:S01]  /*42b0*/  IMAD.WIDE.U32 R136, R179, 0x8, R88 ;  /* 0x00000008b3887825 */ /* 0x000fe200078e0058 */
[----:B------:R-:W-:Y:S01]  /*42c0*/  LOP3.LUT R66, R58, R149, RZ, 0xfc, !PT ;  /* 0x000000953a427212 */ /* 0x000fe200078efcff */
[----:B------:R2:W-:Y:S01]  /*42d0*/  STG.E.64 desc[UR8][R90.64], R128 ;  /* 0x000000805a007986 */ /* 0x0005e2000c101b08 */
[----:B------:R-:W-:Y:S01]  /*42e0*/  LOP3.LUT R65, R145, R65, RZ, 0xfc, !PT ;  /* 0x0000004191417212 */ /* 0x000fe200078efcff */
[--C-:B------:R-:W-:Y:S01]  /*42f0*/  IMAD.WIDE.U32 R132, R98, 0x8, R56.reuse ;  /* 0x0000000862847825 */ /* 0x100fe200078e0038 */
[----:B------:R-:W-:Y:S01]  /*4300*/  LOP3.LUT R64, R64, R141, RZ, 0xfc, !PT ;  /* 0x0000008d40407212 */ /* 0x000fe200078efcff */
[----:B------:R3:W4:Y:S01]  /*4310*/  F2F.BF16.F32 R144, R131 ;  /* 0x0000008300907304 */ /* 0x0007220000202000 */
[----:B------:R4:W-:Y:S01]  /*4320*/  STG.E.64 desc[UR8][R136.64], R128 ;  /* 0x0000008088007986 */ /* 0x0009e2000c101b08 */
[----:B-1----:R-:W-:-:S04]  /*4330*/  IMAD.WIDE.U32 R134, R99, 0x8, R56 ;  /* 0x0000000863867825 */ /* 0x002fc800078e0038 */
[----:B0-----:R-:W-:Y:S01]  /*4340*/  IMAD.WIDE.U32 R58, R142, 0x10000, RZ ;  /* 0x000100008e3a7825 */ /* 0x001fe200078e00ff */
[----:B------:R0:W-:Y:S01]  /*4350*/  STG.E.64 desc[UR8][R134.64], R124 ;  /* 0x0000007c86007986 */ /* 0x0001e2000c101b08 */
[----:B------:R-:W1:Y:S02]  /*4360*/  F2F.BF16.F32 R143, R148 ;  /* 0x00000094008f7304 */ /* 0x000e640000202000 */
[----:B------:R-:W-:Y:S01]  /*4370*/  IMAD.WIDE.U32 R98, R98, 0x8, R88 ;  /* 0x0000000862627825 */ /* 0x000fe200078e0058 */
[----:B------:R0:W-:Y:S01]  /*4380*/  STG.E.64 desc[UR8][R138.64], R124 ;  /* 0x0000007c8a007986 */ /* 0x0001e2000c101b08 */
[----:B--2---:R-:W-:Y:S02]  /*4390*/  PRMT R90, R142, 0x7610, R90 ;  /* 0x000076108e5a7816 */ /* 0x004fe4000000005a */
[C---:B---3--:R-:W-:Y:S01]  /*43a0*/  IMAD.WIDE.U32 R130, R97.reuse, 0x8, R56 ;  /* 0x0000000861827825 */ /* 0x048fe200078e0038 */
[----:B----4-:R-:W-:Y:S01]  /*43b0*/  PRMT R127, R144, 0x5410, R147 ;  /* 0x00005410907f7816 */ /* 0x010fe20000000093 */
[----:B------:R0:W-:Y:S02]  /*43c0*/  STG.E.64 desc[UR8][R132.64], R66 ;  /* 0x0000004284007986 */ /* 0x0001e4000c101b08 */
[----:B------:R-:W-:Y:S01]  /*43d0*/  IMAD.WIDE.U32 R140, R97, 0x8, R88 ;  /* 0x00000008618c7825 */ /* 0x000fe200078e0058 */
[----:B------:R-:W-:Y:S01]  /*43e0*/  LOP3.LUT R59, R127, R59, RZ, 0xfc, !PT ;  /* 0x0000003b7f3b7212 */ /* 0x000fe200078efcff */
[----:B------:R0:W-:Y:S02]  /*43f0*/  STG.E.64 desc[UR8][R98.64], R66 ;  /* 0x0000004262007986 */ /* 0x0001e4000c101b08 */
[----:B------:R-:W-:Y:S01]  /*4400*/  IMAD.WIDE.U32 R56, R96, 0x8, R56 ;  /* 0x0000000860387825 */ /* 0x000fe200078e0038 */
[----:B-1----:R-:W-:Y:S01]  /*4410*/  LOP3.LUT R58, R58, R143, RZ, 0xfc, !PT ;  /* 0x0000008f3a3a7212 */ /* 0x002fe200078efcff */
[----:B------:R0:W-:Y:S01]  /*4420*/  STG.E.64 desc[UR8][R130.64], R64 ;  /* 0x0000004082007986 */ /* 0x0001e2000c101b08 */
[----:B------:R-:W-:Y:S01]  /*4430*/  PRMT R91, R143, 0x7610, R91 ;  /* 0x000076108f5b7816 */ /* 0x000fe2000000005b */
[--C-:B------:R-:W-:Y:S01]  /*4440*/  IMAD.WIDE.U32 R96, R96, 0x8, R88.reuse ;  /* 0x0000000860607825 */ /* 0x100fe200078e0058 */
[----:B------:R-:W-:Y:S01]  /*4450*/  PRMT R89, R144, 0x7610, R89 ;  /* 0x0000761090597816 */ /* 0x000fe20000000059 */
[----:B------:R0:W-:Y:S01]  /*4460*/  STG.E.64 desc[UR8][R140.64], R64 ;  /* 0x000000408c007986 */ /* 0x0001e2000c101b08 */
[----:B------:R-:W-:-:S03]  /*4470*/  PRMT R88, R147, 0x7610, R88 ;  /* 0x0000761093587816 */ /* 0x000fc60000000058 */
[----:B------:R0:W-:Y:S04]  /*4480*/  STG.E.64 desc[UR8][R56.64], R58 ;  /* 0x0000003a38007986 */ /* 0x0001e8000c101b08 */
[----:B------:R0:W-:Y:S01]  /*4490*/  STG.E.64 desc[UR8][R96.64], R58 ;  /* 0x0000003a60007986 */ /* 0x0001e2000c101b08 */
[----:B------:R-:W-:Y:S05]  /*44a0*/  BRA `(.L_x_88) ;  /* 0x00000030002c7947 */ /* 0x000fea0003800000 */
.L_x_89:
        /* <DEDUP_REMOVED lines=17> */
[-C--:B------:R-:W-:Y:S01]  /*45c0*/  FFMA.FTZ R59, R226, R134.reuse, R139 ;  /* 0x00000086e23b7223 */ /* 0x080fe2000001008b */
[----:B------:R-:W-:Y:S01]  /*45d0*/  SHF.R.U64 R56, R122, 0x10, R123 ;  /* 0x000000107a387819 */ /* 0x000fe2000000127b */
[----:B------:R-:W-:Y:S01]  /*45e0*/  FADD.FTZ R187, R187, -R182 ;  /* 0x800000b6bbbb7221 */ /* 0x000fe20000010000 */
[----:B------:R-:W-:Y:S01]  /*45f0*/  FADD.FTZ R193, R193, -R188 ;  /* 0x800000bcc1c17221 */ /* 0x000fe20000010000 */
[----:B------:R-:W-:Y:S01]  /*4600*/  FADD.FTZ R59, R220, -R59 ;  /* 0x8000003bdc3b7221 */ /* 0x000fe20000010000 */
        /* <DEDUP_REMOVED lines=9> */
[-CC-:B------:R-:W-:Y:S01]  /*46a0*/  FFMA.FTZ R144, R144, R134.reuse, R139.reuse ;  /* 0x0000008690907223 */ /* 0x180fe2000001008b */
[----:B------:R-:W-:Y:S01]  /*46b0*/  FADD.FTZ R183, R183, -R146 ;  /* 0x80000092b7b77221 */ /* 0x000fe20000010000 */
[----:B------:R-:W-:Y:S01]  /*46c0*/  FFMA.FTZ R178, R178, R134, R139 ;  /* 0x00000086b2b27223 */ /* 0x000fe2000001008b */
[----:B------:R-:W-:Y:S01]  /*46d0*/  SHF.L.U32 R91, R56, 0x10, RZ ;  /* 0x00000010385b7819 */ /* 0x000fe200000006ff */
[----:B------:R-:W-:Y:S01]  /*46e0*/  FADD.FTZ R149, R149, -R144 ;  /* 0x8000009095957221 */ /* 0x000fe20000010000 */
[----:B------:R-:W-:Y:S01]  /*46f0*/  MOV R56, R120 ;  /* 0x0000007800387202 */ /* 0x000fe20000000f00 */
[----:B------:R1:W-:Y:S01]  /*4700*/  F2F.BF16.F32 R66, R59 ;  /* 0x0000003b00427304 */ /* 0x0003e20000202000 */
[----:B------:R-:W-:Y:S01]  /*4710*/  FADD.FTZ R181, R181, -R178 ;  /* 0x800000b2b5b57221 */ /* 0x000fe20000010000 */
[----:B------:R-:W-:Y:S01]  /*4720*/  FFMA.FTZ R88, R148, R193, R91 ;  /* 0x000000c194587223 */ /* 0x000fe2000001005b */
[----:B0-----:R-:W-:Y:S01]  /*4730*/  SHF.L.U32 R57, R56, 0x10, RZ ;  /* 0x0000001038397819 */ /* 0x001fe200000006ff */
[-C--:B------:R-:W-:Y:S01]  /*4740*/  FFMA.FTZ R138, R138, R134.reuse, R139 ;  /* 0x000000868a8a7223 */ /* 0x080fe2000001008b */
[----:B------:R-:W-:Y:S01]  /*4750*/  SHF.R.U64 R56, R120, 0x10, R121 ;  /* 0x0000001078387819 */ /* 0x000fe20000001279 */
[-CC-:B------:R-:W-:Y:S01]  /*4760*/  FFMA.FTZ R184, R184, R134.reuse, R139.reuse ;  /* 0x00000086b8b87223 */ /* 0x180fe2000001008b */
[-C--:B------:R-:W-:Y:S01]  /*4770*/  FFMA.FTZ R140, R140, R134.reuse, R139 ;  /* 0x000000868c8c7223 */ /* 0x080fe2000001008b */
[----:B------:R-:W-:Y:S01]  /*4780*/  FFMA.FTZ R57, R148, R187, R57 ;  /* 0x000000bb94397223 */ /* 0x000fe20000010039 */
[----:B-1----:R-:W-:Y:S01]  /*4790*/  SHF.L.U32 R59, R56, 0x10, RZ ;  /* 0x00000010383b7819 */ /* 0x002fe200000006ff */
[----:B------:R-:W-:Y:S01]  /*47a0*/  FADD.FTZ R141, R141, -R138 ;  /* 0x8000008a8d8d7221 */ /* 0x000fe20000010000 */
[----:B------:R-:W-:Y:S01]  /*47b0*/  MOV R56, R119 ;  /* 0x0000007700387202 */ /* 0x000fe20000000f00 */
[----:B------:R0:W-:Y:S01]  /*47c0*/  F2F.BF16.F32 R91, R57 ;  /* 0x00000039005b7304 */ /* 0x0001e20000202000 */
[----:B------:R-:W-:Y:S01]  /*47d0*/  FADD.FTZ R191, R191, -R184 ;  /* 0x800000b8bfbf7221 */ /* 0x000fe20000010000 */
[----:B------:R-:W-:Y:S01]  /*47e0*/  FFMA.FTZ R59, R148, R189, R59 ;  /* 0x000000bd943b7223 */ /* 0x000fe2000001003b */
[----:B------:R-:W-:Y:S01]  /*47f0*/  SHF.L.U32 R93, R56, 0x10, RZ ;  /* 0x00000010385d7819 */ /* 0x000fe200000006ff */
[----:B------:R-:W-:Y:S01]  /*4800*/  FFMA.FTZ R130, R130, R134, R139 ;  /* 0x0000008682827223 */ /* 0x000fe2000001008b */
[----:B------:R-:W-:Y:S01]  /*4810*/  SHF.R.U32.HI R56, RZ, 0x10, R119 ;  /* 0x00000010ff387819 */ /* 0x000fe20000011677 */
[----:B------:R-:W-:Y:S01]  /*4820*/  FFMA.FTZ R67, R148, R191, R67 ;  /* 0x000000bf94437223 */ /* 0x000fe20000010043 */
[----:B------:R-:W-:Y:S01]  /*4830*/  SHF.R.U32.HI R58, RZ, 0x10, R115 ;  /* 0x00000010ff3a7819 */ /* 0x000fe20000011673 */
[----:B------:R1:W-:Y:S01]  /*4840*/  F2F.BF16.F32 R90, R59 ;  /* 0x0000003b005a7304 */ /* 0x0003e20000202000 */
[----:B------:R-:W-:Y:S01]  /*4850*/  SHF.L.U32 R95, R56, 0x10, RZ ;  /* 0x00000010385f7819 */ /* 0x000fe200000006ff */
[----:B------:R-:W-:Y:S01]  /*4860*/  FFMA.FTZ R93, R148, R183, R93 ;  /* 0x000000b7945d7223 */ /* 0x000fe2000001005d */
[----:B------:R-:W-:Y:S01]  /*4870*/  MOV R56, R118 ;  /* 0x0000007600387202 */ /* 0x000fe20000000f00 */
[----:B------:R-:W-:Y:S01]  /*4880*/  FADD.FTZ R143, R143, -R140 ;  /* 0x8000008c8f8f7221 */ /* 0x000fe20000010000 */
[-C--:B------:R-:W-:Y:S01]  /*4890*/  FFMA.FTZ R136, R136, R134.reuse, R139 ;  /* 0x0000008688887223 */ /* 0x080fe2000001008b */
[----:B------:R-:W-:Y:S01]  /*48a0*/  FADD.FTZ R129, R129, -R130 ;  /* 0x8000008281817221 */ /* 0x000fe20000010000 */
[----:B0-----:R-:W-:Y:S01]  /*48b0*/  SHF.L.U32 R57, R56, 0x10, RZ ;  /* 0x0000001038397819 */ /* 0x001fe200000006ff */
[----:B------:R-:W-:Y:S01]  /*48c0*/  F2F.BF16.F32 R94, R93 ;  /* 0x0000005d005e7304 */ /* 0x000fe20000202000 */
[----:B------:R-:W-:Y:S01]  /*48d0*/  SHF.R.U64 R56, R118, 0x10, R119 ;  /* 0x0000001076387819 */ /* 0x000fe20000001277 */
[-CC-:B------:R-:W-:Y:S01]  /*48e0*/  FFMA.FTZ R142, R142, R134.reuse, R139.reuse ;  /* 0x000000868e8e7223 */ /* 0x180fe2000001008b */
[-C--:B------:R-:W-:Y:S01]  /*48f0*/  FFMA.FTZ R131, R131, R134.reuse, R139 ;  /* 0x0000008683837223 */ /* 0x080fe2000001008b */
[----:B------:R-:W-:Y:S01]  /*4900*/  FFMA.FTZ R57, R148, R149, R57 ;  /* 0x0000009594397223 */ /* 0x000fe20000010039 */
[----:B-1----:R-:W-:Y:S01]  /*4910*/  SHF.L.U32 R59, R56, 0x10, RZ ;  /* 0x00000010383b7819 */ /* 0x002fe200000006ff */
[----:B------:R-:W-:Y:S01]  /*4920*/  FFMA.FTZ R180, R180, R134, R139 ;  /* 0x00000086b4b47223 */ /* 0x000fe2000001008b */
[----:B------:R-:W-:Y:S01]  /*4930*/  MOV R56, R117 ;  /* 0x0000007500387202 */ /* 0x000fe20000000f00 */
[----:B------:R0:W-:Y:S01]  /*4940*/  F2F.BF16.F32 R93, R57 ;  /* 0x00000039005d7304 */ /* 0x0001e20000202000 */
[----:B------:R-:W-:Y:S01]  /*4950*/  FADD.FTZ R145, R145, -R136 ;  /* 0x8000008891917221 */ /* 0x000fe20000010000 */
        /* <DEDUP_REMOVED lines=8> */
[C---:B------:R-:W-:Y:S01]  /*49e0*/  FFMA.FTZ R125, R148.reuse, R145, R125 ;  /* 0x00000091947d7223 */ /* 0x040fe2000001007d */
[----:B------:R-:W-:Y:S01]  /*49f0*/  MOV R56, R116 ;  /* 0x0000007400387202 */ /* 0x000fe20000000f00 */
[----:B------:R-:W-:Y:S01]  /*4a00*/  FFMA.FTZ R95, R148, R185, R95 ;  /* 0x000000b9945f7223 */ /* 0x000fe2000001005f */
[----:B------:R-:W-:Y:S01]  /*4a10*/  FFMA.FTZ R128, R128, R134, R139 ;  /* 0x0000008680807223 */ /* 0x000fe2000001008b */
[----:B------:R-:W-:Y:S01]  /*4a20*/  FFMA.FTZ R137, R148, R147, R137 ;  /* 0x0000009394897223 */ /* 0x000fe20000010089 */
[----:B0-----:R-:W-:Y:S01]  /*4a30*/  SHF.L.U32 R57, R56, 0x10, RZ ;  /* 0x0000001038397819 */ /* 0x001fe200000006ff */
[----:B------:R-:W-:Y:S01]  /*4a40*/  F2F.BF16.F32 R64, R64 ;  /* 0x0000004000407304 */ /* 0x000fe20000202000 */
[----:B------:R-:W-:Y:S01]  /*4a50*/  SHF.R.U64 R56, R116, 0x10, R117 ;  /* 0x0000001074387819 */ /* 0x000fe20000001275 */
[----:B------:R-:W-:-:S02]  /*4a60*/  FADD.FTZ R127, R127, -R128 ;  /* 0x800000807f7f7221 */ /* 0x000fc40000010000 */
[----:B------:R-:W-:Y:S01]  /*4a70*/  FFMA.FTZ R57, R148, R141, R57 ;  /* 0x0000008d94397223 */ /* 0x000fe20000010039 */
[----:B-1----:R-:W-:Y:S01]  /*4a80*/  SHF.L.U32 R59, R56, 0x10, RZ ;  /* 0x00000010383b7819 */ /* 0x002fe200000006ff */
[----:B------:R-:W-:Y:S01]  /*4a90*/  FFMA.FTZ R56, R135, R134, R139 ;  /* 0x0000008687387223 */ /* 0x000fe2000001008b */
[----:B------:R-:W-:Y:S01]  /*4aa0*/  SHF.L.U32 R135, R58, 0x10, RZ ;  /* 0x000000103a877819 */ /* 0x000fe200000006ff */
[----:B------:R0:W-:Y:S01]  /*4ab0*/  F2F.BF16.F32 R141, R57 ;  /* 0x00000039008d7304 */ /* 0x0001e20000202000 */
[----:B------:R-:W-:Y:S01]  /*4ac0*/  MOV R58, R115 ;  /* 0x00000073003a7202 */ /* 0x000fe20000000f00 */
[----:B------:R-:W-:Y:S01]  /*4ad0*/  FADD.FTZ R133, R133, -R56 ;  /* 0x8000003885857221 */ /* 0x000fe20000010000 */
[----:B------:R-:W-:Y:S01]  /*4ae0*/  SHF.R.U64 R56, R114, 0x10, R115 ;  /* 0x0000001072387819 */ /* 0x000fe20000001273 */
[C---:B------:R-:W-:Y:S02]  /*4af0*/  FFMA.FTZ R59, R148.reuse, R143, R59 ;  /* 0x0000008f943b7223 */ /* 0x040fe4000001003b */
[----:B------:R-:W-:-:S02]  /*4b00*/  FFMA.FTZ R133, R148, R133, R135 ;  /* 0x0000008594857223 */ /* 0x000fc40000010087 */
[----:B------:R-:W1:Y:S01]  /*4b10*/  F2F.BF16.F32 R65, R65 ;  /* 0x0000004100417304 */ /* 0x000e620000202000 */
[----:B0-----:R-:W-:Y:S01]  /*4b20*/  SHF.L.U32 R57, R56, 0x10, RZ ;  /* 0x0000001038397819 */ /* 0x001fe200000006ff */
[----:B------:R-:W0:Y:S01]  /*4b30*/  LDC.64 R134, c[0x0][0x470] ;  /* 0x00011c00ff867b82 */ /* 0x000e220000000a00 */
[----:B------:R-:W-:-:S03]  /*4b40*/  MOV R56, R114 ;  /* 0x0000007200387202 */ /* 0x000fc60000000f00 */
[----:B------:R-:W-:Y:S01]  /*4b50*/  FFMA.FTZ R129, R148, R129, R57 ;  /* 0x0000008194817223 */ /* 0x000fe20000010039 */
[----:B------:R-:W-:Y:S01]  /*4b60*/  SHF.L.U32 R57, R58, 0x10, RZ ;  /* 0x000000103a397819 */ /* 0x000fe200000006ff */
[----:B------:R-:W-:Y:S01]  /*4b70*/  F2F.BF16.F32 R67, R67 ;  /* 0x0000004300437304 */ /* 0x000fe20000202000 */
[----:B------:R-:W-:-:S03]  /*4b80*/  SHF.L.U32 R130, R56, 0x10, RZ ;  /* 0x0000001038827819 */ /* 0x000fc600000006ff */
[C---:B------:R-:W-:Y:S02]  /*4b90*/  FFMA.FTZ R131, R148.reuse, R131, R57 ;  /* 0x0000008394837223 */ /* 0x040fe40000010039 */
[----:B------:R-:W2:Y:S01]  /*4ba0*/  LDC.64 R56, c[0x0][0x468] ;  /* 0x00011a00ff387b82 */ /* 0x000ea20000000a00 */
[----:B------:R-:W-:Y:S01]  /*4bb0*/  FFMA.FTZ R127, R148, R127, R130 ;  /* 0x0000007f947f7223 */ /* 0x000fe20000010082 */
[----:B------:R-:W-:Y:S08]  /*4bc0*/  F2F.BF16.F32 R88, R88 ;  /* 0x0000005800587304 */ /* 0x000ff00000202000 */
[----:B------:R3:W-:Y:S01]  /*4bd0*/  F2F.BF16.F32 R124, R59 ;  /* 0x0000003b007c7304 */ /* 0x0007e20000202000 */
[----:B0-----:R-:W-:-:S07]  /*4be0*/  IMAD.WIDE.U32 R138, R179, 0x8, R134 ;  /* 0x00000008b38a7825 */ /* 0x001fce00078e0086 */
[----:B------:R-:W-:Y:S01]  /*4bf0*/  F2F.BF16.F32 R125, R125 ;  /* 0x0000007d007d7304 */ /* 0x000fe20000202000 */
[----:B---3--:R-:W0:Y:S01]  /*4c00*/  LDC.64 R58, c[0x0][0x478] ;  /* 0x00011e00ff3a7b82 */ /* 0x008e220000000a00 */
[----:B--2---:R-:W-:-:S06]  /*4c10*/  IMAD.WIDE.U32 R142, R179, 0x8, R56 ;  /* 0x00000008b38e7825 */ /* 0x004fcc00078e0038 */
[----:B------:R1:W2:Y:S08]  /*4c20*/  F2F.BF16.F32 R136, R137 ;  /* 0x0000008900887304 */ /* 0x0002b00000202000 */
[----:B------:R-:W3:Y:S01]  /*4c30*/  F2F.BF16.F32 R95, R95 ;  /* 0x0000005f005f7304 */ /* 0x000ee20000202000 */
[----:B-1----:R-:W-:Y:S01]  /*4c40*/  PRMT R137, R64, 0x5410, R65 ;  /* 0x0000541040897816 */ /* 0x002fe20000000041 */
[----:B------:R-:W-:Y:S01]  /*4c50*/  IMAD.WIDE.U32 R64, R66, 0x10000, RZ ;  /* 0x0001000042407825 */ /* 0x000fe200078e00ff */
[----:B--2---:R-:W-:-:S05]  /*4c60*/  PRMT R125, R125, 0x5410, R136 ;  /* 0x000054107d7d7816 */ /* 0x004fca0000000088 */
[----:B------:R1:W-:Y:S01]  /*4c70*/  F2F.BF16.F32 R146, R133 ;  /* 0x0000008500927304 */ /* 0x0003e20000202000 */
[----:B------:R-:W-:Y:S02]  /*4c80*/  LOP3.LUT R137, R137, R65, RZ, 0xfc, !PT ;  /* 0x0000004189897212 */ /* 0x000fe400078efcff */
[----:B------:R-:W-:Y:S01]  /*4c90*/  LOP3.LUT R136, R64, R89, RZ, 0xfc, !PT ;  /* 0x0000005940887212 */ /* 0x000fe200078efcff */
[----:B------:R-:W-:Y:S01]  /*4ca0*/  IMAD.WIDE.U32 R64, R92, 0x10000, RZ ;  /* 0x000100005c407825 */ /* 0x000fe200078e00ff */
[----:B---3--:R-:W-:-:S03]  /*4cb0*/  PRMT R95, R94, 0x5410, R95 ;  /* 0x000054105e5f7816 */ /* 0x008fc6000000005f */
[----:B------:R-:W2:Y:S01]  /*4cc0*/  F2F.BF16.F32 R144, R129 ;  /* 0x0000008100907304 */ /* 0x000ea20000202000 */
[----:B-1----:R-:W-:Y:S01]  /*4cd0*/  PRMT R133, R67, 0x5410, R88 ;  /* 0x0000541043857816 */ /* 0x002fe20000000058 */
[----:B------:R-:W-:Y:S01]  /*4ce0*/  IMAD.WIDE.U32 R66, R90, 0x10000, RZ ;  /* 0x000100005a427825 */ /* 0x000fe200078e00ff */
[----:B------:R-:W-:-:S03]  /*4cf0*/  LOP3.LUT R130, R64, R93, RZ, 0xfc, !PT ;  /* 0x0000005d40827212 */ /* 0x000fc600078efcff */
[----:B------:R-:W-:Y:S01]  /*4d00*/  IMAD.WIDE.U32 R92, R98, 0x8, R56 ;  /* 0x00000008625c7825 */ /* 0x000fe200078e0038 */
[----:B------:R-:W-:Y:S01]  /*4d10*/  LOP3.LUT R133, R133, R67, RZ, 0xfc, !PT ;  /* 0x0000004385857212 */ /* 0x000fe200078efcff */
[----:B------:R1:W3:Y:S01]  /*4d20*/  F2F.BF16.F32 R145, R131 ;  /* 0x0000008300917304 */ /* 0x0002e20000202000 */
[----:B------:R-:W-:Y:S01]  /*4d30*/  LOP3.LUT R132, R66, R91, RZ, 0xfc, !PT ;  /* 0x0000005b42847212 */ /* 0x000fe200078efcff */
[----:B------:R-:W-:-:S04]  /*4d40*/  IMAD.WIDE.U32 R66, R124, 0x10000, RZ ;  /* 0x000100007c427825 */ /* 0x000fc800078e00ff */
[----:B------:R-:W-:Y:S01]  /*4d50*/  IMAD.WIDE.U32 R90, R99, 0x8, R56 ;  /* 0x00000008635a7825 */ /* 0x000fe200078e0038 */
[----:B------:R-:W-:Y:S01]  /*4d60*/  LOP3.LUT R124, R66, R141, RZ, 0xfc, !PT ;  /* 0x0000008d427c7212 */ /* 0x000fe200078efcff */
[----:B------:R-:W4:Y:S01]  /*4d70*/  F2F.BF16.F32 R127, R127 ;  /* 0x0000007f007f7304 */ /* 0x000f220000202000 */
[----:B-1----:R-:W-:Y:S01]  /*4d80*/  LOP3.LUT R131, R95, R65, RZ, 0xfc, !PT ;  /* 0x000000415f837212 */ /* 0x002fe200078efcff */
[----:B0-----:R-:W-:Y:S01]  /*4d90*/  IMAD.WIDE.U32 R140, R179, 0x8, R58 ;  /* 0x00000008b38c7825 */ /* 0x001fe200078e003a */
[----:B------:R-:W-:-:S03]  /*4da0*/  LOP3.LUT R125, R125, R67, RZ, 0xfc, !PT ;  /* 0x000000437d7d7212 */ /* 0x000fc600078efcff */
[----:B--2---:R-:W-:Y:S01]  /*4db0*/  IMAD.WIDE.U32 R64, R144, 0x10000, RZ ;  /* 0x0001000090407825 */ /* 0x004fe200078e00ff */
[----:B---3--:R-:W-:Y:S01]  /*4dc0*/  PRMT R89, R145, 0x5410, R146 ;  /* 0x0000541091597816 */ /* 0x008fe20000000092 */
[----:B------:R0:W-:Y:S02]  /*4dd0*/  STG.E.64 desc[UR8][R140.64], R136 ;  /* 0x000000888c007986 */ /* 0x0001e4000c101b08 */
[--C-:B------:R-:W-:Y:S01]  /*4de0*/  IMAD.WIDE.U32 R94, R99, 0x8, R58.reuse ;  /* 0x00000008635e7825 */ /* 0x100fe200078e003a */
[----:B------:R-:W-:Y:S01]  /*4df0*/  LOP3.LUT R65, R89, R65, RZ, 0xfc, !PT ;  /* 0x0000004159417212 */ /* 0x000fe200078efcff */
[----:B------:R1:W-:Y:S02]  /*4e00*/  STG.E.64 desc[UR8][R142.64], R136 ;  /* 0x000000888e007986 */ /* 0x0003e4000c101b08 */
[--C-:B------:R-:W-:Y:S01]  /*4e10*/  IMAD.WIDE.U32 R128, R98, 0x8, R58.reuse ;  /* 0x0000000862807825 */ /* 0x100fe200078e003a */
[----:B----4-:R-:W-:Y:S01]  /*4e20*/  LOP3.LUT R64, R64, R127, RZ, 0xfc, !PT ;  /* 0x0000007f40407212 */ /* 0x010fe200078efcff */
[----:B------:R-:W-:Y:S02]  /*4e30*/  STG.E.64 desc[UR8][R138.64], R136 ;  /* 0x000000888a007986 */ /* 0x000fe4000c101b08 */
[----:B------:R-:W-:-:S02]  /*4e40*/  IMAD.WIDE.U32 R88, R97, 0x8, R58 ;  /* 0x0000000861587825 */ /* 0x000fc400078e003a */
[----:B------:R2:W-:Y:S02]  /*4e50*/  STG.E.64 desc[UR8][R94.64], R132 ;  /* 0x000000845e007986 */ /* 0x0005e4000c101b08 */
[--C-:B0-----:R-:W-:Y:S02]  /*4e60*/  IMAD.WIDE.U32 R140, R99, 0x8, R134.reuse ;  /* 0x00000008638c7825 */ /* 0x101fe400078e0086 */
[----:B------:R0:W-:Y:S02]  /*4e70*/  STG.E.64 desc[UR8][R90.64], R132 ;  /* 0x000000845a007986 */ /* 0x0001e4000c101b08 */
[----:B------:R-:W-:Y:S02]  /*4e80*/  IMAD.WIDE.U32 R98, R98, 0x8, R134 ;  /* 0x0000000862627825 */ /* 0x000fe400078e0086 */
[----:B------:R-:W-:Y:S02]  /*4e90*/  STG.E.64 desc[UR8][R140.64], R132 ;  /* 0x000000848c007986 */ /* 0x000fe4000c101b08 */
[----:B------:R-:W-:-:S02]  /*4ea0*/  IMAD.WIDE.U32 R66, R97, 0x8, R56 ;  /* 0x0000000861427825 */ /* 0x000fc400078e0038 */
[----:B------:R-:W-:Y:S02]  /*4eb0*/  STG.E.64 desc[UR8][R128.64], R130 ;  /* 0x0000008280007986 */ /* 0x000fe4000c101b08 */
[----:B-1----:R-:W-:Y:S01]  /*4ec0*/  IMAD.WIDE.U32 R142, R97, 0x8, R134 ;  /* 0x00000008618e7825 */ /* 0x002fe200078e0086 */
[C---:B--2---:R-:W-:Y:S01]  /*4ed0*/  PRMT R95, R127.reuse, 0x7610, R95 ;  /* 0x000076107f5f7816 */ /* 0x044fe2000000005f */
[----:B------:R1:W-:Y:S01]  /*4ee0*/  STG.E.64 desc[UR8][R92.64], R130 ;  /* 0x000000825c007986 */ /* 0x0003e2000c101b08 */
[----:B------:R-:W-:Y:S01]  /*4ef0*/  PRMT R94, R144, 0x7610, R94 ;  /* 0x00007610905e7816 */ /* 0x000fe2000000005e */
[----:B------:R-:W-:Y:S01]  /*4f00*/  IMAD.WIDE.U32 R58, R96, 0x8, R58 ;  /* 0x00000008603a7825 */ /* 0x000fe200078e003a */
[----:B0-----:R-:W-:Y:S01]  /*4f10*/  PRMT R91, R127, 0x7610, R91 ;  /* 0x000076107f5b7816 */ /* 0x001fe2000000005b */
[----:B------:R-:W-:Y:S01]  /*4f20*/  STG.E.64 desc[UR8][R98.64], R130 ;  /* 0x0000008262007986 */ /* 0x000fe2000c101b08 */
[----:B------:R-:W-:Y:S01]  /*4f30*/  PRMT R90, R144, 0x7610, R90 ;  /* 0x00007610905a7816 */ /* 0x000fe2000000005a */
[----:B------:R-:W-:-:S02]  /*4f40*/  IMAD.WIDE.U32 R56, R96, 0x8, R56 ;  /* 0x0000000860387825 */ /* 0x000fc400078e0038 */
[----:B------:R0:W-:Y:S02]  /*4f50*/  STG.E.64 desc[UR8][R88.64], R124 ;  /* 0x0000007c58007986 */ /* 0x0001e4000c101b08 */
[----:B------:R-:W-:Y:S02]  /*4f60*/  IMAD.WIDE.U32 R96, R96, 0x8, R134 ;  /* 0x0000000860607825 */ /* 0x000fe400078e0086 */
[----:B------:R2:W-:Y:S01]  /*4f70*/  STG.E.64 desc[UR8][R66.64], R124 ;  /* 0x0000007c42007986 */ /* 0x0005e2000c101b08 */
[----:B-1----:R-:W-:-:S03]  /*4f80*/  PRMT R93, R145, 0x7610, R93 ;  /* 0x00007610915d7816 */ /* 0x002fc6000000005d */
[----:B------:R2:W-:Y:S01]  /*4f90*/  STG.E.64 desc[UR8][R142.64], R124 ;  /* 0x0000007c8e007986 */ /* 0x0005e2000c101b08 */
[----:B------:R-:W-:-:S03]  /*4fa0*/  PRMT R92, R146, 0x7610, R92 ;  /* 0x00007610925c7816 */ /* 0x000fc6000000005c */
[----:B------:R2:W-:Y:S01]  /*4fb0*/  STG.E.64 desc[UR8][R58.64], R64 ;  /* 0x000000403a007986 */ /* 0x0005e2000c101b08 */
[----:B0-----:R-:W-:-:S03]  /*4fc0*/  PRMT R89, R145, 0x7610, R89 ;  /* 0x0000761091597816 */ /* 0x001fc60000000059 */
[----:B------:R2:W-:Y:S01]  /*4fd0*/  STG.E.64 desc[UR8][R56.64], R64 ;  /* 0x0000004038007986 */ /* 0x0005e2000c101b08 */
[----:B------:R-:W-:-:S03]  /*4fe0*/  PRMT R88, R146, 0x7610, R88 ;  /* 0x0000761092587816 */ /* 0x000fc60000000058 */
[----:B------:R2:W-:Y:S01]  /*4ff0*/  STG.E.64 desc[UR8][R96.64], R64 ;  /* 0x0000004060007986 */ /* 0x0005e2000c101b08 */
[----:B------:R-:W-:Y:S05]  /*5000*/  BRA `(.L_x_88) ;  /* 0x0000002400547947 */ /* 0x000fea0003800000 */
.L_x_85:
        /* <DEDUP_REMOVED lines=14> */
[C---:B------:R-:W-:Y:S01]  /*50f0*/  FMUL.FTZ R56, R148.reuse, R137 ;  /* 0x0000008994387220 */ /* 0x040fe20000410000 */
[C---:B------:R-:W-:Y:S01]  /*5100*/  FMUL.FTZ R57, R148.reuse, R57 ;  /* 0x0000003994397220 */ /* 0x040fe20000410000 */
[C---:B------:R-:W-:Y:S01]  /*5110*/  FMUL.FTZ R58, R148.reuse, R225 ;  /* 0x000000e1943a7220 */ /* 0x040fe20000410000 */
[----:B------:R-:W-:-:S03]  /*5120*/  FMUL.FTZ R59, R148, R59 ;  /* 0x0000003b943b7220 */ /* 0x000fc60000410000 */
[----:B------:R-:W-:Y:S02]  /*5130*/  F2FP.BF16.F32.PACK_AB R56, R57, R56 ;  /* 0x000000383938723e */ /* 0x000fe400000010ff */
[----:B------:R-:W-:Y:S02]  /*5140*/  F2FP.BF16.F32.PACK_AB R59, R59, R58 ;  /* 0x0000003a3b3b723e */ /* 0x000fe400000010ff */
[C---:B------:R-:W-:Y:S02]  /*5150*/  PRMT R58, R56.reuse, 0x7632, R58 ;  /* 0x00007632383a7816 */ /* 0x040fe4000000003a */
[----:B------:R-:W-:Y:S02]  /*5160*/  PRMT R125, R56, 0x7610, R125 ;  /* 0x00007610387d7816 */ /* 0x000fe4000000007d */
[----:B------:R-:W-:Y:S01]  /*5170*/  PRMT R66, R59, 0x7632, R66 ;  /* 0x000076323b427816 */ /* 0x000fe20000000042 */
[----:B------:R-:W-:Y:S06]  /*5180*/  BRA `(.L_x_92) ;  /* 0x00000004002c7947 */ /* 0x000fec0003800000 */
.L_x_91:
        /* <DEDUP_REMOVED lines=23> */
.L_x_90:
        /* <DEDUP_REMOVED lines=26> */
.L_x_93:
        /* <DEDUP_REMOVED lines=26> */
.L_x_92:
        /* <DEDUP_REMOVED lines=16> */
.L_x_94:
[----:B------:R1:W-:Y:S01]  /*5740*/  STG.E.64 desc[UR8][R58.64], R66 ;  /* 0x000000423a007986 */ /* 0x0003e2000c101b08 */
[----:B------:R-:W-:Y:S05]  /*5750*/  BRA.U !UP2, `(.L_x_95) ;  /* 0x000000010a207547 */ /* 0x000fea000b800000 */
[----:B-1----:R-:W1:Y:S01]  /*5760*/  LDC.64 R58, c[0x0][0x470] ;  /* 0x00011c00ff3a7b82 */ /* 0x002e620000000a00 */
[----:B0-----:R-:W-:Y:S02]  /*5770*/  LOP3.LUT R64, R94, 0xffff, RZ, 0xc0, !PT ;  /* 0x0000ffff5e407812 */ /* 0x001fe400078ec0ff */
[----:B------:R-:W-:-:S03]  /*5780*/  PRMT R67, R93, 0x5410, R92 ;  /* 0x000054105d437816 */ /* 0x000fc6000000005c */
[----:B------:R-:W-:-:S05]  /*5790*/  IMAD.WIDE.U32 R64, R64, 0x10000, RZ ;  /* 0x0001000040407825 */ /* 0x000fca00078e00ff */
[----:B------:R-:W-:Y:S02]  /*57a0*/  LOP3.LUT R65, R67, R65, RZ, 0xfc, !PT ;  /* 0x0000004143417212 */ /* 0x000fe400078efcff */
[----:B------:R-:W-:Y:S01]  /*57b0*/  LOP3.LUT R64, R64, 0xffff, R95, 0xf8, !PT ;  /* 0x0000ffff40407812 */ /* 0x000fe200078ef85f */
[----:B-1----:R-:W-:-:S05]  /*57c0*/  IMAD.WIDE.U32 R58, R179, 0x8, R58 ;  /* 0x00000008b33a7825 */ /* 0x002fca00078e003a */
[----:B------:R2:W-:Y:S02]  /*57d0*/  STG.E.64 desc[UR8][R58.64], R64 ;  /* 0x000000403a007986 */ /* 0x0005e4000c101b08 */
.L_x_95:
[----:B------:R-:W-:Y:S05]  /*57e0*/  BRA.U !UP0, `(.L_x_96) ;  /* 0x0000000108c87547 */ /* 0x000fea000b800000 */
[----:B------:R-:W-:Y:S05]  /*57f0*/  BRA.U !UP2, `(.L_x_97) ;  /* 0x000000010a687547 */ /* 0x000fea000b800000 */
[-CC-:B------:R-:W-:Y:S01]  /*5800*/  FFMA.FTZ R184, R184, R134.reuse, R139.reuse ;  /* 0x00000086b8b87223 */ /* 0x180fe2000001008b */
[-CC-:B------:R-:W-:Y:S01]  /*5810*/  FFMA.FTZ R188, R188, R134.reuse, R139.reuse ;  /* 0x00000086bcbc7223 */ /* 0x180fe2000001008b */
[-CC-:B------:R-:W-:Y:S01]  /*5820*/  FFMA.FTZ R182, R182, R134.reuse, R139.reuse ;  /* 0x00000086b6b67223 */ /* 0x180fe2000001008b */
[----:B------:R-:W-:Y:S01]  /*5830*/  FFMA.FTZ R186, R186, R134, R139 ;  /* 0x00000086baba7223 */ /* 0x000fe2000001008b */
[----:B------:R-:W-:Y:S01]  /*5840*/  FADD.FTZ R191, R191, -R184 ;  /* 0x800000b8bfbf7221 */ /* 0x000fe20000010000 */
[----:B0-2---:R-:W-:Y:S01]  /*5850*/  FADD.FTZ R65, R193, -R188 ;  /* 0x800000bcc1417221 */ /* 0x005fe20000010000 */
[----:B------:R-:W-:Y:S01]  /*5860*/  FADD.FTZ R187, R187, -R182 ;  /* 0x800000b6bbbb7221 */ /* 0x000fe20000010000 */
[----:B-1----:R-:W-:Y:S01]  /*5870*/  FADD.FTZ R59, R189, -R186 ;  /* 0x800000babd3b7221 */ /* 0x002fe20000010000 */
        /* <DEDUP_REMOVED lines=18> */
.L_x_97:
        /* <DEDUP_REMOVED lines=9> */
[C---:B0-2---:R-:W-:Y:S01]  /*5a30*/  FMUL.FTZ R64, R148.reuse, R193 ;  /* 0x000000c194407220 */ /* 0x045fe20000410000 */
[C---:B------:R-:W-:Y:S01]  /*5a40*/  FMUL.FTZ R187, R148.reuse, R187 ;  /* 0x000000bb94bb7220 */ /* 0x040fe20000410000 */
[----:B-1----:R-:W-:-:S03]  /*5a50*/  FMUL.FTZ R58, R148, R189 ;  /* 0x000000bd943a7220 */ /* 0x002fc60000410000 */
        /* <DEDUP_REMOVED lines=11> */
.L_x_96:
[----:B------:R-:W-:Y:S05]  /*5b10*/  BRA.U !UP2, `(.L_x_99) ;  /* 0x000000010a5c7547 */ /* 0x000fea000b800000 */
        /* <DEDUP_REMOVED lines=23> */
.L_x_99:
        /* <DEDUP_REMOVED lines=9> */
[C---:B-12---:R-:W-:Y:S01]  /*5d20*/  FMUL.FTZ R58, R148.reuse, R189 ;  /* 0x000000bd943a7220 */ /* 0x046fe20000410000 */
[C---:B------:R-:W-:Y:S01]  /*5d30*/  FMUL.FTZ R191, R148.reuse, R191 ;  /* 0x000000bf94bf7220 */ /* 0x040fe20000410000 */
[----:B0-----:R-:W-:-:S03]  /*5d40*/  FMUL.FTZ R64, R148, R193 ;  /* 0x000000c194407220 */ /* 0x001fc60000410000 */
[----:B------:R-:W-:Y:S02]  /*5d50*/  F2FP.BF16.F32.PACK_AB R187, R58, R187 ;  /* 0x000000bb3abb723e */ /* 0x000fe400000010ff */
[----:B------:R-:W-:Y:S02]  /*5d60*/  F2FP.BF16.F32.PACK_AB R64, R64, R191 ;  /* 0x000000bf4040723e */ /* 0x000fe400000010ff */
[C---:B------:R-:W-:Y:S02]  /*5d70*/  PRMT R58, R187.reuse, 0x7632, R58 ;  /* 0x00007632bb3a7816 */ /* 0x040fe4000000003a */
[----:B------:R-:W-:Y:S02]  /*5d80*/  PRMT R67, R187, 0x7610, R67 ;  /* 0x00007610bb437816 */ /* 0x000fe40000000043 */
[C---:B------:R-:W-:Y:S02]  /*5d90*/  PRMT R66, R64.reuse, 0x7632, R66 ;  /* 0x0000763240427816 */ /* 0x040fe40000000042 */
[----:B------:R-:W-:-:S07]  /*5da0*/  PRMT R59, R64, 0x7610, R59 ;  /* 0x00007610403b7816 */ /* 0x000fce000000003b */
.L_x_98:
[----:B------:R-:W-:Y:S02]  /*5db0*/  LOP3.LUT R64, R58, 0xffff, RZ, 0xc0, !PT ;  /* 0x0000ffff3a407812 */ /* 0x000fe400078ec0ff */
[----:B------:R-:W-:Y:S01]  /*5dc0*/  PRMT R125, R59, 0x5410, R66 ;  /* 0x000054103b7d7816 */ /* 0x000fe20000000042 */
[----:B------:R-:W-:-:S04]  /*5dd0*/  IMAD.WIDE.U32 R58, R99, 0x8, R56 ;  /* 0x00000008633a7825 */ /* 0x000fc800078e0038 */
[----:B------:R-:W-:-:S05]  /*5de0*/  IMAD.WIDE.U32 R64, R64, 0x10000, RZ ;  /* 0x0001000040407825 */ /* 0x000fca00078e00ff */
[----:B------:R-:W-:Y:S02]  /*5df0*/  LOP3.LUT R65, R125, R65, RZ, 0xfc, !PT ;  /* 0x000000417d417212 */ /* 0x000fe400078efcff */
[----:B------:R-:W-:Y:S01]  /*5e00*/  LOP3.LUT R64, R64, 0xffff, R67, 0xf8, !PT ;  /* 0x0000ffff40407812 */ /* 0x000fe200078ef843 */
        /* <DEDUP_REMOVED lines=9> */
.L_x_100:
        /* <DEDUP_REMOVED lines=10> */
.L_x_101:
[----:B------:R-:W-:Y:S05]  /*5f40*/  BRA.U !UP0, `(.L_x_102) ;  /* 0x0000000108c87547 */ /* 0x000fea000b800000 */
[----:B------:R-:W-:Y:S05]  /*5f50*/  BRA.U !UP2, `(.L_x_103) ;  /* 0x000000010a687547 */ /* 0x000fea000b800000 */
[-CC-:B------:R-:W-:Y:S01]  /*5f60*/  FFMA.FTZ R146, R146, R134.reuse, R139.reuse ;  /* 0x0000008692927223 */ /* 0x180fe2000001008b */
[-CC-:B------:R-:W-:Y:S01]  /*5f70*/  FFMA.FTZ R180, R180, R134.reuse, R139.reuse ;  /* 0x00000086b4b47223 */ /* 0x180fe2000001008b */
[-CC-:B------:R-:W-:Y:S01]  /*5f80*/  FFMA.FTZ R144, R144, R134.reuse, R139.reuse ;  /* 0x0000008690907223 */ /* 0x180fe2000001008b */
[----:B------:R-:W-:Y:S01]  /*5f90*/  FFMA.FTZ R178, R178, R134, R139 ;  /* 0x00000086b2b27223 */ /* 0x000fe2000001008b */
[----:B------:R-:W-:Y:S01]  /*5fa0*/  FADD.FTZ R183, R183, -R146 ;  /* 0x80000092b7b77221 */ /* 0x000fe20000010000 */
[----:B-12---:R-:W-:Y:S01]  /*5fb0*/  FADD.FTZ R65, R185, -R180 ;  /* 0x800000b4b9417221 */ /* 0x006fe20000010000 */
[----:B------:R-:W-:Y:S01]  /*5fc0*/  FADD.FTZ R149, R149, -R144 ;  /* 0x8000009095957221 */ /* 0x000fe20000010000 */
[----:B------:R-:W-:Y:S01]  /*5fd0*/  FADD.FTZ R59, R181, -R178 ;  /* 0x800000b2b53b7221 */ /* 0x000fe20000010000 */
[C---:B------:R-:W-:Y:S01]  /*5fe0*/  FMUL.FTZ R64, R148.reuse, R183 ;  /* 0x000000b794407220 */ /* 0x040fe20000410000 */
[C---:B------:R-:W-:Y:S01]  /*5ff0*/  FMUL.FTZ R65, R148.reuse, R65 ;  /* 0x0000004194417220 */ /* 0x040fe20000410000 */
[C---:B------:R-:W-:Y:S01]  /*6000*/  FMUL.FTZ R58, R148.reuse, R149 ;  /* 0x00000095943a7220 */ /* 0x040fe20000410000 */
[----:B------:R-:W-:-:S03]  /*6010*/  FMUL.FTZ R59, R148, R59 ;  /* 0x0000003b943b7220 */ /* 0x000fc60000410000 */
[----:B------:R-:W-:Y:S02]  /*6020*/  F2FP.BF16.F32.PACK_AB R64, R65, R64 ;  /* 0x000000404140723e */ /* 0x000fe400000010ff */
[----:B0-----:R-:W-:Y:S02]  /*6030*/  F2FP.BF16.F32.PACK_AB R67, R59, R58 ;  /* 0x0000003a3b43723e */ /* 0x001fe400000010ff */
        /* <DEDUP_REMOVED lines=12> */
.L_x_103:
        /* <DEDUP_REMOVED lines=11> */
[----:B------:R-:W-:-:S03]  /*61b0*/  FMUL.FTZ R58, R148, R181 ;  /* 0x000000b5943a7220 */ /* 0x000fc60000410000 */
[----:B------:R-:W-:Y:S02]  /*61c0*/  F2FP.BF16.F32.PACK_AB R64, R64, R183 ;  /* 0x000000b74040723e */ /* 0x000fe400000010ff */
[----:B------:R-:W-:Y:S02]  /*61d0*/  F2FP.BF16.F32.PACK_AB R149, R58, R149 ;  /* 0x000000953a95723e */ /* 0x000fe400000010ff */
[C---:B0-----:R-:W-:Y:S02]  /*61e0*/  PRMT R66, R64.reuse, 0x7632, R66 ;  /* 0x0000763240427816 */ /* 0x041fe40000000042 */
        /* <DEDUP_REMOVED lines=8> */
.L_x_102:
        /* <DEDUP_REMOVED lines=24> */
.L_x_105:
        /* <DEDUP_REMOVED lines=14> */
[C---:B------:R-:W-:Y:S02]  /*64d0*/  PRMT R58, R149.reuse, 0x7632, R58 ;  /* 0x00007632953a7816 */ /* 0x040fe4000000003a */
[----:B0-----:R-:W-:Y:S02]  /*64e0*/  PRMT R67, R149, 0x7610, R67 ;  /* 0x0000761095437816 */ /* 0x001fe40000000043 */
[C---:B------:R-:W-:Y:S02]  /*64f0*/  PRMT R66, R64.reuse, 0x7632, R66 ;  /* 0x0000763240427816 */ /* 0x040fe40000000042 */
[----:B------:R-:W-:-:S07]  /*6500*/  PRMT R59, R64, 0x7610, R59 ;  /* 0x00007610403b7816 */ /* 0x000fce000000003b */
.L_x_104:
        /* <DEDUP_REMOVED lines=15> */
.L_x_106:
[----:B------:R1:W-:Y:S01]  /*6600*/  STG.E.64 desc[UR8][R58.64], R124 ;  /* 0x0000007c3a007986 */ /* 0x0003e2000c101b08 */
[----:B------:R-:W-:Y:S05]  /*6610*/  BRA.U !UP2, `(.L_x_107) ;  /* 0x000000010a207547 */ /* 0x000fea000b800000 */
[----:B0-----:R-:W0:Y:S01]  /*6620*/  LDC.64 R64, c[0x0][0x470] ;  /* 0x00011c00ff407b82 */ /* 0x001e220000000a00 */
[----:B-1----:R-:W-:Y:S02]  /*6630*/  LOP3.LUT R58, R94, 0xffff, RZ, 0xc0, !PT ;  /* 0x0000ffff5e3a7812 */ /* 0x002fe400078ec0ff */
[----:B------:R-:W-:-:S03]  /*6640*/  PRMT R67, R93, 0x5410, R92 ;  /* 0x000054105d437816 */ /* 0x000fc6000000005c */
[----:B------:R-:W-:-:S05]  /*6650*/  IMAD.WIDE.U32 R58, R58, 0x10000, RZ ;  /* 0x000100003a3a7825 */ /* 0x000fca00078e00ff */
[----:B------:R-:W-:Y:S02]  /*6660*/  LOP3.LUT R59, R67, R59, RZ, 0xfc, !PT ;  /* 0x0000003b433b7212 */ /* 0x000fe400078efcff */
[----:B------:R-:W-:Y:S01]  /*6670*/  LOP3.LUT R58, R58, 0xffff, R95, 0xf8, !PT ;  /* 0x0000ffff3a3a7812 */ /* 0x000fe200078ef85f */
[----:B0-----:R-:W-:-:S05]  /*6680*/  IMAD.WIDE.U32 R64, R98, 0x8, R64 ;  /* 0x0000000862407825 */ /* 0x001fca00078e0040 */
[----:B------:R2:W-:Y:S02]  /*6690*/  STG.E.64 desc[UR8][R64.64], R58 ;  /* 0x0000003a40007986 */ /* 0x0005e4000c101b08 */
.L_x_107:
        /* <DEDUP_REMOVED lines=28> */
.L_x_109:
        /* <DEDUP_REMOVED lines=23> */
.L_x_108:
        /* <DEDUP_REMOVED lines=24> */
.L_x_111:
        /* <DEDUP_REMOVED lines=18> */
.L_x_110:
        /* <DEDUP_REMOVED lines=15> */
.L_x_112:
        /* <DEDUP_REMOVED lines=10> */
.L_x_113:
[----:B------:R-:W-:Y:S05]  /*6e00*/  BRA.U !UP0, `(.L_x_114) ;  /* 0x0000000108c87547 */ /* 0x000fea000b800000 */
[----:B------:R-:W-:Y:S05]  /*6e10*/  BRA.U !UP2, `(.L_x_115) ;  /* 0x000000010a687547 */ /* 0x000fea000b800000 */
[-CC-:B------:R-:W-:Y:S01]  /*6e20*/  FFMA.FTZ R131, R131, R134.reuse, R139.reuse ;  /* 0x0000008683837223 */ /* 0x180fe2000001008b */
[-CC-:B-12---:R-:W-:Y:S01]  /*6e30*/  FFMA.FTZ R58, R135, R134.reuse, R139.reuse ;  /* 0x00000086873a7223 */ /* 0x186fe2000001008b */
[-CC-:B------:R-:W-:Y:S01]  /*6e40*/  FFMA.FTZ R128, R128, R134.reuse, R139.reuse ;  /* 0x0000008680807223 */ /* 0x180fe2000001008b */
[----:B------:R-:W-:Y:S01]  /*6e50*/  FFMA.FTZ R130, R130, R134, R139 ;  /* 0x0000008682827223 */ /* 0x000fe2000001008b */
[----:B------:R-:W-:Y:S01]  /*6e60*/  FADD.FTZ R131, R132, -R131 ;  /* 0x8000008384837221 */ /* 0x000fe20000010000 */
[----:B0-----:R-:W-:Y:S01]  /*6e70*/  FADD.FTZ R65, R133, -R58 ;  /* 0x8000003a85417221 */ /* 0x001fe20000010000 */
        /* <DEDUP_REMOVED lines=20> */
.L_x_115:
[-CC-:B------:R-:W-:Y:S01]  /*6fc0*/  FFMA.FTZ R131, R131, R134.reuse, R139.reuse ;  /* 0x0000008683837223 */ /* 0x180fe2000001008b */
[-CC-:B-12---:R-:W-:Y:S01]  /*6fd0*/  FFMA.FTZ R58, R135, R134.reuse, R139.reuse ;  /* 0x00000086873a7223 */ /* 0x186fe2000001008b */
        /* <DEDUP_REMOVED lines=21> */
.L_x_114:
[----:B------:R-:W-:Y:S05]  /*7130*/  BRA.U !UP2, `(.L_x_117) ;  /* 0x000000010a5c7547 */ /* 0x000fea000b800000 */
        /* <DEDUP_REMOVED lines=23> */
.L_x_117:
        /* <DEDUP_REMOVED lines=18> */
.L_x_116:
[----:B------:R-:W-:Y:S01]  /*73d0*/  LOP3.LUT R58, R58, 0xffff, RZ, 0xc0, !PT ;  /* 0x0000ffff3a3a7812 */ /* 0x000fe200078ec0ff */
[----:B------:R-:W-:Y:S01]  /*73e0*/  IMAD.WIDE.U32 R56, R96, 0x8, R56 ;  /* 0x0000000860387825 */ /* 0x000fe200078e0038 */
[----:B------:R-:W-:-:S03]  /*73f0*/  PRMT R67, R64, 0x5410, R67 ;  /* 0x0000541040437816 */ /* 0x000fc60000000043 */
        /* <DEDUP_REMOVED lines=12> */
.L_x_118:
        /* <DEDUP_REMOVED lines=10> */
.L_x_88:
[----:B------:R-:W-:Y:S01]  /*7560*/  UPLOP3.LUT UP1, UPT, UPT, UPT, UP1, 0x40, 0x4 ;  /* 0x000000000004789c */ /* 0x000fe20003f2e810 */
[----:B------:R-:W-:Y:S10]  /*7570*/  @!P2 BRA `(.L_x_119) ;  /* 0xffffff940048a947 */ /* 0x000ff4000383ffff */
[----:B01234-:R-:W-:Y:S02]  /*7580*/  MOV R67, R55 ;  /* 0x0000003700437202 */ /* 0x01ffe40000000f00 */
[----:B------:R-:W-:Y:S02]  /*7590*/  MOV R64, R83 ;  /* 0x0000005300407202 */ /* 0x000fe40000000f00 */
[----:B------:R-:W-:Y:S02]  /*75a0*/  MOV R65, R79 ;  /* 0x0000004f00417202 */ /* 0x000fe40000000f00 */
[----:B------:R-:W-:Y:S02]  /*75b0*/  MOV R55, R4 ;  /* 0x0000000400377202 */ /* 0x000fe40000000f00 */
[----:B------:R-:W-:Y:S02]  /*75c0*/  MOV R79, R50 ;  /* 0x00000032004f7202 */ /* 0x000fe40000000f00 */
[----:B------:R-:W-:-:S02]  /*75d0*/  MOV R83, R49 ;  /* 0x0000003100537202 */ /* 0x000fc40000000f00 */
[----:B------:R-:W-:Y:S02]  /*75e0*/  MOV R94, R48 ;  /* 0x00000030005e7202 */ /* 0x000fe40000000f00 */
        /* <DEDUP_REMOVED lines=53> */
[----:B------:R-:W-:-:S07]  /*7940*/  MOV R23, R27 ;  /* 0x0000001b00177202 */ /* 0x000fce0000000f00 */
.L_x_82:
[----:B------:R-:W1:Y:S08]  /*7950*/  S2UR UR4, SR_CTAID.X ;  /* 0x00000000000479c3 */ /* 0x000e700000002500 */
[----:B------:R-:W1:Y:S08]  /*7960*/  LDC R15, c[0x0][0x388] ;  /* 0x0000e200ff0f7b82 */ /* 0x000e700000000800 */
[----:B------:R-:W2:Y:S08]  /*7970*/  LDC.64 R2, c[0x0][0x440] ;  /* 0x00011000ff027b82 */ /* 0x000eb00000000a00 */
[----:B------:R-:W3:Y:S08]  /*7980*/  LDC.64 R8, c[0x0][0x448] ;  /* 0x00011200ff087b82 */ /* 0x000ef00000000a00 */
[----:B------:R-:W4:Y:S01]  /*7990*/  LDC.64 R10, c[0x0][0x450] ;  /* 0x00011400ff0a7b82 */ /* 0x000f220000000a00 */
[----:B-1----:R-:W-:-:S05]  /*79a0*/  IMAD R15, R15, UR4, RZ ;  /* 0x000000040f0f7c24 */ /* 0x002fca000f8e02ff */
[----:B------:R-:W-:Y:S02]  /*79b0*/  LEA.HI R15, R15, R126, RZ, 0x1e ;  /* 0x0000007e0f0f7211 */ /* 0x000fe400078ff0ff */
[----:B------:R-:W1:Y:S03]  /*79c0*/  LDC.64 R12, c[0x0][0x458] ;  /* 0x00011600ff0c7b82 */ /* 0x000e660000000a00 */
[----:B--2---:R-:W-:-:S04]  /*79d0*/  IMAD.WIDE.U32 R2, R15, 0x10, R2 ;  /* 0x000000100f027825 */ /* 0x004fc800078e0002 */
[C---:B---3--:R-:W-:Y:S01]  /*79e0*/  IMAD.WIDE.U32 R8, R15.reuse, 0x10, R8 ;  /* 0x000000100f087825 */ /* 0x048fe200078e0008 */
[----:B0-----:R-:W-:Y:S04]  /*79f0*/  STG.E.128 desc[UR8][R2.64], R64 ;  /* 0x0000004002007986 */ /* 0x001fe8000c101d08 */
[----:B------:R-:W-:Y:S01]  /*7a00*/  STG.E.128 desc[UR8][R8.64], R56 ;  /* 0x0000003808007986 */ /* 0x000fe2000c101d08 */
[----:B----4-:R-:W-:-:S05]  /*7a10*/  IMAD.WIDE.U32 R10, R15, 0x10, R10 ;  /* 0x000000100f0a7825 */ /* 0x010fca00078e000a */
[----:B------:R-:W-:Y:S01]  /*7a20*/  STG.E.128 desc[UR8][R10.64], R84 ;  /* 0x000000540a007986 */ /* 0x000fe2000c101d08 */
[----:B-1----:R-:W-:-:S05]  /*7a30*/  IMAD.WIDE.U32 R12, R15, 0x10, R12 ;  /* 0x000000100f0c7825 */ /* 0x002fca00078e000c */
[----:B------:R-:W-:Y:S04]  /*7a40*/  STG.E.128 desc[UR8][R12.64], R72 ;  /* 0x000000480c007986 */ /* 0x000fe8000c101d08 */
        /* <DEDUP_REMOVED lines=15> */
[----:B------:R-:W-:Y:S01]  /*7b40*/  STG.E.128 desc[UR8][R12.64+0x2000], R36 ;  /* 0x002000240c007986 */ /* 0x000fe2000c101d08 */
[----:B------:R-:W-:Y:S05]  /*7b50*/  EXIT ;  /* 0x000000000000794d */ /* 0x000fea0003800000 */
.L_x_120:
        /* <DEDUP_REMOVED lines=10> */
.L_x_5373:


//--------------------- .text._ZN10layer_norm31ln_parallel_residual_bwd_kernelINS_13Kernel_traitsI13__nv_bfloat16S2_S2_S2_fjLj2560ELj1ELj1ELj4ELj8ENS_18Kernel_traits_baseILj2560ES2_S2_S2_S2_fjLj128EEEEELb0ELb1ELb0EEEvNS_9BwdParamsE --------------------------
	.section	.text._ZN10layer_norm31ln_parallel_residual_bwd_kernelINS_13Kernel_traitsI13__nv_bfloat16S2_S2_S2_fjLj2560ELj1ELj1ELj4ELj8ENS_18Kernel_traits_baseILj2560ES2_S2_S2_S2_fjLj128EEEEELb0ELb1ELb0EEEvNS_9BwdParamsE,"ax",@progbits
	.align	128
        .global         _ZN10layer_norm31ln_parallel_residual_bwd_kernelINS_13Kernel_traitsI13__nv_bfloat16S2_S2_S2_fjLj2560ELj1ELj1ELj4ELj8ENS_18Kernel_traits_baseILj2560ES2_S2_S2_S2_fjLj128EEEEELb0ELb1ELb0EEEvNS_9BwdParamsE
        .type           _ZN10layer_norm31ln_parallel_residual_bwd_kernelINS_13Kernel_traitsI13__nv_bfloat16S2_S2_S2_fjLj2560ELj1ELj1ELj4ELj8ENS_18Kernel_traits_baseILj2560ES2_S2_S2_S2_fjLj128EEEEELb0ELb1ELb0EEEvNS_9BwdParamsE,@function
        .size           _ZN10layer_norm31ln_parallel_residual_bwd_kernelINS_13Kernel_traitsI13__nv_bfloat16S2_S2_S2_fjLj2560ELj1ELj1ELj4ELj8ENS_18Kernel_traits_baseILj2560ES2_S2_S2_S2_fjLj128EEEEELb0ELb1ELb0EEEvNS_9BwdParamsE,(.L_x_5374 - _ZN10layer_norm31ln_parallel_residual_bwd_kernelINS_13Kernel_traitsI13__nv_bfloat16S2_S2_S2_fjLj2560ELj1ELj1ELj4ELj8ENS_18Kernel_traits_baseILj2560ES2_S2_S2_S2_fjLj128EEEEELb0ELb1ELb0EEEvNS_9BwdParamsE)
        .other          _ZN10layer_norm31ln_parallel_residual_bwd_kernelINS_13Kernel_traitsI13__nv_bfloat16S2_S2_S2_fjLj2560ELj1ELj1ELj4ELj8ENS_18Kernel_traits_baseILj2560ES2_S2_S2_S2_fjLj128EEEEELb0ELb1ELb0EEEvNS_9BwdParamsE,@"STO_CUDA_ENTRY STV_DEFAULT"
_ZN10layer_norm31ln_parallel_residual_bwd_kernelINS_13Kernel_traitsI13__nv_bfloat16S2_S2_S2_fjLj2560ELj1ELj1ELj4ELj8ENS_18Kernel_traits_baseILj2560ES2_S2_S2_S2_fjLj128EEEEELb0ELb1ELb0EEEvNS_9BwdParamsE:
.text._ZN10layer_norm31ln_parallel_residual_bwd_kernelINS_13Kernel_traitsI13__nv_bfloat16S2_S2_S2_fjLj2560ELj1ELj1ELj4ELj8ENS_18Kernel_traits_baseILj2560ES2_S2_S2_S2_fjLj128EEEEELb0ELb1ELb0EEEvNS_9BwdParamsE:
[----:B------:R-:W-:Y:S01]  /*0000*/  LDC R1, c[0x0][0x37c] ;  /* 0x0000df00ff017b82 */ /* 0x000fe20000000800 */
[----:B------:R-:W0:Y:S01]  /*0010*/  S2R R133, SR_TID.X ;  /* 0x0000000000857919 */ /* 0x000e220000002100 */
[----:B------:R-:W1:Y:S01]  /*0020*/  LDCU UR4, c[0x0][0x388] ;  /* 0x00007100ff0477ac */ /* 0x000e620008000800 */
[----:B------:R-:W2:Y:S01]  /*0030*/  LDCU.64 UR12, c[0x0][0x358] ;  /* 0x00006b00ff0c77ac */ /* 0x000ea20008000a00 */
[----:B------:R-:W3:Y:S01]  /*0040*/  LDCU UR5, c[0x0][0x384] ;  /* 0x00007080ff0577ac */ /* 0x000ee20008000800 */
[----:B-1----:R-:W-:-:S04]  /*0050*/  MOV R27, UR4 ;  /* 0x00000004001b7c02 */ /* 0x002fc80008000f00 */
[----:B------:R-:W-:-:S04]  /*0060*/  SHF.R.S32.HI R0, RZ, 0x1f, R27 ;  /* 0x0000001fff007819 */ /* 0x000fc8000001141b */
[----:B------:R-:W-:Y:S02]  /*0070*/  LEA.HI R0, R0, R27, RZ, 0x2 ;  /* 0x0000001b00007211 */ /* 0x000fe400078f10ff */
[----:B0-----:R-:W-:Y:S02]  /*0080*/  LOP3.LUT R25, R133, 0x7f, RZ, 0x3c, !PT ;  /* 0x0000007f85197812 */ /* 0x001fe400078e3cff */
[----:B------:R-:W-:Y:S02]  /*0090*/  MOV R29, R133 ;  /* 0x00000085001d7202 */ /* 0x000fe40000000f00 */
[----:B------:R-:W-:-:S04]  /*00a0*/  LEA.HI.SX32 R25, R0, R25, 0x1e ;  /* 0x0000001900197211 */ /* 0x000fc800078ff2ff */
[C---:B------:R-:W-:Y:S02]  /*00b0*/  ISETP.GE.U32.AND P0, PT, R25.reuse, 0x80, PT ;  /* 0x000000801900780c */ /* 0x040fe40003f06070 */
[C---:B------:R-:W-:Y:S02]  /*00c0*/  ISETP.GE.U32.AND P1, PT, R25.reuse, 0x100, PT ;  /* 0x000001001900780c */ /* 0x040fe40003f26070 */
[C---:B------:R-:W-:Y:S02]  /*00d0*/  ISETP.GE.U32.AND P2, PT, R25.reuse, 0x180, PT ;  /* 0x000001801900780c */ /* 0x040fe40003f46070 */
[C---:B------:R-:W-:Y:S02]  /*00e0*/  ISETP.GE.U32.AND P3, PT, R25.reuse, 0x200, PT ;  /* 0x000002001900780c */ /* 0x040fe40003f66070 */
[----:B------:R-:W-:-:S05]  /*00f0*/  ISETP.GE.U32.AND P4, PT, R25, 0x280, PT ;  /* 0x000002801900780c */ /* 0x000fca0003f86070 */
[----:B------:R-:W0:Y:S08]  /*0100*/  @P0 LDC.64 R2, c[0x0][0x3d0] ;  /* 0x0000f400ff020b82 */ /* 0x000e300000000a00 */
[----:B------:R-:W1:Y:S08]  /*0110*/  @P1 LDC.64 R12, c[0x0][0x3d0] ;  /* 0x0000f400ff0c1b82 */ /* 0x000e700000000a00 */
[----:B------:R-:W4:Y:S08]  /*0120*/  @P2 LDC.64 R18, c[0x0][0x3d0] ;  /* 0x0000f400ff122b82 */ /* 0x000f300000000a00 */
[----:B------:R-:W3:Y:S01]  /*0130*/  @P3 LDC.64 R20, c[0x0][0x3d0] ;  /* 0x0000f400ff143b82 */ /* 0x000ee20000000a00 */
[C---:B0-----:R-:W-:Y:S01]  /*0140*/  @P0 IMAD.WIDE.U32 R2, R29.reuse, 0x8, R2 ;  /* 0x000000081d020825 */ /* 0x041fe200078e0002 */
[----:B------:R-:W-:-:S04]  /*0150*/  @P0 LOP3.LUT R29, R29, 0x80, RZ, 0xfc, !PT ;  /* 0x000000801d1d0812 */ /* 0x000fc800078efcff */
[----:B--2---:R0:W5:Y:S02]  /*0160*/  @P0 LDG.E.64 R4, desc[UR12][R2.64] ;  /* 0x0000000c02040981 */ /* 0x004164000c1e1b00 */
[----:B------:R-:W2:Y:S01]  /*0170*/  @P4 LDC.64 R22, c[0x0][0x3d0] ;  /* 0x0000f400ff164b82 */ /* 0x000ea20000000a00 */
[----:B-1----:R-:W-:-:S04]  /*0180*/  @P1 IMAD.WIDE.U32 R16, R29, 0x8, R12 ;  /* 0x000000081d101825 */ /* 0x002fc800078e000c */
[----:B------:R-:W-:Y:S01]  /*0190*/  @P1 VIADD R29, R29, 0x80 ;  /* 0x000000801d1d1836 */ /* 0x000fe20000000000 */
[----:B------:R0:W5:Y:S03]  /*01a0*/  @P1 LDG.E.64 R6, desc[UR12][R16.64] ;  /* 0x0000000c10061981 */ /* 0x000166000c1e1b00 */
[C---:B----4-:R-:W-:Y:S01]  /*01b0*/  @P2 IMAD.WIDE.U32 R18, R29.reuse, 0x8, R18 ;  /* 0x000000081d122825 */ /* 0x050fe200078e0012 */
[----:B------:R-:W-:-:S04]  /*01c0*/  @P2 IADD3 R29, PT, PT, R29, 0x80, RZ ;  /* 0x000000801d1d2810 */ /* 0x000fc80007ffe0ff */
[----:B------:R0:W5:Y:S01]  /*01d0*/  @P2 LDG.E.64 R8, desc[UR12][R18.64] ;  /* 0x0000000c12082981 */ /* 0x000162000c1e1b00 */
[C---:B---3--:R-:W-:Y:S01]  /*01e0*/  @P3 IMAD.WIDE.U32 R20, R29.reuse, 0x8, R20 ;  /* 0x000000081d143825 */ /* 0x048fe200078e0014 */
[----:B------:R-:W-:-:S04]  /*01f0*/  @P3 IADD3 R29, PT, PT, R29, 0x80, RZ ;  /* 0x000000801d1d3810 */ /* 0x000fc80007ffe0ff */
[----:B------:R0:W5:Y:S01]  /*0200*/  @P3 LDG.E.64 R10, desc[UR12][R20.64] ;  /* 0x0000000c140a3981 */ /* 0x000162000c1e1b00 */
[----:B--2---:R-:W-:-:S05]  /*0210*/  @P4 IMAD.WIDE.U32 R12, R29, 0x8, R22 ;  /* 0x000000081d0c4825 */ /* 0x004fca00078e0016 */
[----:B------:R0:W5:Y:S01]  /*0220*/  @P4 LDG.E.64 R14, desc[UR12][R12.64] ;  /* 0x0000000c0c0e4981 */ /* 0x000162000c1e1b00 */
[----:B------:R-:W1:Y:S01]  /*0230*/  S2UR UR4, SR_CTAID.X ;  /* 0x00000000000479c3 */ /* 0x000e620000002500 */
[----:B------:R-:W-:Y:S02]  /*0240*/  CS2R R68, SRZ ;  /* 0x0000000000447805 */ /* 0x000fe4000001ff00 */
[----:B------:R-:W-:Y:S02]  /*0250*/  CS2R R70, SRZ ;  /* 0x0000000000467805 */ /* 0x000fe4000001ff00 */
[----:B------:R-:W-:Y:S02]  /*0260*/  CS2R R64, SRZ ;  /* 0x0000000000407805 */ /* 0x000fe4000001ff00 */
[----:B------:R-:W-:Y:S01]  /*0270*/  CS2R R66, SRZ ;  /* 0x0000000000427805 */ /* 0x000fe2000001ff00 */
[----:B-1----:R-:W-:-:S05]  /*0280*/  IMAD.U32 R24, RZ, RZ, UR4 ;  /* 0x00000004ff187e24 */ /* 0x002fca000f8e00ff */
        /* <DEDUP_REMOVED lines=16> */
[----:B------:R-:W-:Y:S01]  /*0390*/  CS2R R34, SRZ ;  /* 0x0000000000227805 */ /* 0x000fe2000001ff00 */
[----:B0-----:R-:W-:Y:S06]  /*03a0*/  @P5 BRA `(.L_x_121) ;  /* 0x0000006c008c5947 */ /* 0x001fec0003800000 */
[----:B------:R-:W0:Y:S01]  /*03b0*/  LDCU.U8 UR4, c[0x0][0x410] ;  /* 0x00008200ff0477ac */ /* 0x000e220008000000 */
[----:B-----5:R-:W-:Y:S01]  /*03c0*/  MOV R0, R8 ;  /* 0x0000000800007202 */ /* 0x020fe20000000f00 */
[----:B------:R-:W-:Y:S01]  /*03d0*/  IMAD.MOV.U32 R19, RZ, RZ, R6 ;  /* 0x000000ffff137224 */ /* 0x000fe200078e0006 */
[--C-:B------:R-:W-:Y:S01]  /*03e0*/  SHF.R.U64 R2, R8, 0x10, R9.reuse ;  /* 0x0000001008027819 */ /* 0x100fe20000001209 */
[----:B------:R-:W-:Y:S01]  /*03f0*/  IMAD.MOV.U32 R13, RZ, RZ, R9 ;  /* 0x000000ffff0d7224 */ /* 0x000fe200078e0009 */
[----:B------:R-:W-:Y:S02]  /*0400*/  MOV R3, R10 ;  /* 0x0000000a00037202 */ /* 0x000fe40000000f00 */
[----:B------:R-:W-:Y:S02]  /*0410*/  CS2R R68, SRZ ;  /* 0x0000000000447805 */ /* 0x000fe4000001ff00 */
[----:B------:R-:W-:Y:S02]  /*0420*/  MOV R23, R4 ;  /* 0x0000000400177202 */ /* 0x000fe40000000f00 */
[----:B------:R-:W-:-:S02]  /*0430*/  CS2R R70, SRZ ;  /* 0x0000000000467805 */ /* 0x000fc4000001ff00 */
[--C-:B------:R-:W-:Y:S02]  /*0440*/  SHF.R.U64 R22, R4, 0x10, R5.reuse ;  /* 0x0000001004167819 */ /* 0x100fe40000001205 */
[----:B------:R-:W-:Y:S02]  /*0450*/  CS2R R64, SRZ ;  /* 0x0000000000407805 */ /* 0x000fe4000001ff00 */
[----:B------:R-:W-:Y:S02]  /*0460*/  MOV R21, R5 ;  /* 0x0000000500157202 */ /* 0x000fe40000000f00 */
[----:B------:R-:W-:Y:S02]  /*0470*/  CS2R R66, SRZ ;  /* 0x0000000000427805 */ /* 0x000fe4000001ff00 */
[----:B------:R-:W-:Y:S02]  /*0480*/  SHF.R.U32.HI R20, RZ, 0x10, R5 ;  /* 0x00000010ff147819 */ /* 0x000fe40000011605 */
[----:B------:R-:W-:-:S02]  /*0490*/  CS2R R60, SRZ ;  /* 0x00000000003c7805 */ /* 0x000fc4000001ff00 */
[--C-:B------:R-:W-:Y:S02]  /*04a0*/  SHF.R.U64 R18, R6, 0x10, R7.reuse ;  /* 0x0000001006127819 */ /* 0x100fe40000001207 */
[----:B------:R-:W-:Y:S02]  /*04b0*/  CS2R R62, SRZ ;  /* 0x00000000003e7805 */ /* 0x000fe4000001ff00 */
[----:B------:R-:W-:Y:S01]  /*04c0*/  MOV R17, R7 ;  /* 0x0000000700117202 */ /* 0x000fe20000000f00 */
[----:B0-----:R-:W-:Y:S01]  /*04d0*/  UISETP.NE.AND UP0, UPT, UR4, URZ, UPT ;  /* 0x000000ff0400728c */ /* 0x001fe2000bf05270 */
[----:B------:R-:W-:Y:S01]  /*04e0*/  SHF.R.U32.HI R16, RZ, 0x10, R7 ;  /* 0x00000010ff107819 */ /* 0x000fe20000011607 */
[----:B------:R-:W-:Y:S01]  /*04f0*/  IMAD.MOV.U32 R7, RZ, RZ, R14 ;  /* 0x000000ffff077224 */ /* 0x000fe200078e000e */
[----:B------:R-:W-:Y:S02]  /*0500*/  SHF.R.U32.HI R12, RZ, 0x10, R9 ;  /* 0x00000010ff0c7819 */ /* 0x000fe40000011609 */
        /* <DEDUP_REMOVED lines=20> */
[----:B------:R-:W-:Y:S01]  /*0650*/  PRMT R15, R0, 0x7610, R15 ;  /* 0x00007610000f7816 */ /* 0x000fe2000000000f */
[----:B------:R-:W-:Y:S01]  /*0660*/  UPLOP3.LUT UP1, UPT, UPT, UPT, UPT, 0x40, 0x4 ;  /* 0x000000000004789c */ /* 0x000fe20003f2e870 */
[----:B------:R-:W-:Y:S01]  /*0670*/  PRMT R14, R2, 0x7610, R14 ;  /* 0x00007610020e7816 */ /* 0x000fe2000000000e */
[----:B------:R-:W0:Y:S01]  /*0680*/  LDCU UR11, c[0x0][0x400] ;  /* 0x00008000ff0b77ac */ /* 0x000e220008000800 */
[----:B------:R-:W-:Y:S02]  /*0690*/  PRMT R11, R3, 0x7610, R11 ;  /* 0x00007610030b7816 */ /* 0x000fe4000000000b */
[----:B------:R-:W-:Y:S01]  /*06a0*/  PLOP3.LUT P5, PT, PT, PT, UP0, 0x80, 0x8 ;  /* 0x000000000008781c */ /* 0x000fe20003faf008 */
[----:B------:R-:W1:Y:S01]  /*06b0*/  LDCU.64 UR6, c[0x0][0x470] ;  /* 0x00008e00ff0677ac */ /* 0x000e620008000a00 */
[----:B------:R-:W2:Y:S01]  /*06c0*/  LDCU.64 UR14, c[0x0][0x438] ;  /* 0x00008700ff0e77ac */ /* 0x000ea20008000a00 */
[----:B------:R-:W3:Y:S10]  /*06d0*/  LDCU.64 UR8, c[0x0][0x478] ;  /* 0x00008f00ff0877ac */ /* 0x000ef40008000a00 */
.L_x_193:
        /* <DEDUP_REMOVED lines=11> */
[----:B------:R-:W-:Y:S01]  /*0790*/  HFMA2 R79, -RZ, RZ, 0, 0 ;  /* 0x00000000ff4f7431 */ /* 0x000fe200000001ff */
[C---:B------:R-:W-:Y:S01]  /*07a0*/  ISETP.GE.U32.AND P1, PT, R25.reuse, 0x100, PT ;  /* 0x000001001900780c */ /* 0x040fe20003f26070 */
[----:B------:R-:W-:Y:S01]  /*07b0*/  IMAD.MOV.U32 R112, RZ, RZ, RZ ;  /* 0x000000ffff707224 */ /* 0x000fe200078e00ff */
[----:B------:R-:W-:Y:S02]  /*07c0*/  LEA.HI.SX32 R0, R0, R133, 0x1e ;  /* 0x0000008500007211 */ /* 0x000fe400078ff2ff */
[C---:B------:R-:W-:Y:S02]  /*07d0*/  ISETP.GE.U32.AND P2, PT, R25.reuse, 0x180, PT ;  /* 0x000001801900780c */ /* 0x040fe40003f46070 */
[----:B------:R-:W-:-:S02]  /*07e0*/  ISETP.GE.U32.AND P3, PT, R25, 0x200, PT ;  /* 0x000002001900780c */ /* 0x000fc40003f66070 */
[----:B------:R-:W-:Y:S02]  /*07f0*/  ISETP.GE.U32.AND P4, PT, R25, 0x280, PT ;  /* 0x000002801900780c */ /* 0x000fe40003f86070 */
[----:B------:R-:W-:Y:S02]  /*0800*/  MOV R113, R0 ;  /* 0x0000000000717202 */ /* 0x000fe40000000f00 */
[----:B--2---:R-:W-:Y:S01]  /*0810*/  FSEL R78, R74, RZ, !P5 ;  /* 0x000000ff4a4e7208 */ /* 0x004fe20006800000 */
[----:B0-----:R-:W-:Y:S08]  /*0820*/  @!P0 BRA `(.L_x_123) ;  /* 0x0000000000e88947 */ /* 0x001ff00003800000 */
[----:B------:R-:W0:Y:S08]  /*0830*/  LDC.64 R74, c[0x0][0x428] ;  /* 0x00010a00ff4a7b82 */ /* 0x000e300000000a00 */
[----:B------:R-:W2:Y:S01]  /*0840*/  LDC.64 R72, c[0x0][0x3a8] ;  /* 0x0000ea00ff487b82 */ /* 0x000ea20000000a00 */
[----:B0-----:R-:W-:-:S06]  /*0850*/  IMAD.WIDE.U32 R74, R0, 0x8, R74 ;  /* 0x00000008004a7825 */ /* 0x001fcc00078e004a */
[----:B------:R-:W4:Y:S01]  /*0860*/  LDG.E.64 R74, desc[UR12][R74.64] ;  /* 0x0000000c4a4a7981 */ /* 0x000f22000c1e1b00 */
[----:B--2---:R-:W-:-:S06]  /*0870*/  IMAD.WIDE.U32 R72, R0, 0x8, R72 ;  /* 0x0000000800487825 */ /* 0x004fcc00078e0048 */
[----:B------:R-:W2:Y:S01]  /*0880*/  LDG.E.64 R72, desc[UR12][R72.64] ;  /* 0x0000000c48487981 */ /* 0x000ea2000c1e1b00 */
[----:B------:R-:W-:-:S04]  /*0890*/  ISETP.NE.U32.AND P0, PT, RZ, UR14, PT ;  /* 0x0000000eff007c0c */ /* 0x000fc8000bf05070 */
[----:B------:R-:W-:-:S13]  /*08a0*/  ISETP.NE.AND.EX P0, PT, RZ, UR15, PT, P0 ;  /* 0x0000000fff007c0c */ /* 0x000fda000bf05300 */
[----:B------:R-:W0:Y:S01]  /*08b0*/  @P0 LDC.64 R76, c[0x0][0x438] ;  /* 0x00010e00ff4c0b82 */ /* 0x000e220000000a00 */
[----:B------:R-:W-:Y:S01]  /*08c0*/  IMAD.U32 R84, R23, 0x10000, RZ ;  /* 0x0001000017547824 */ /* 0x000fe200078e00ff */
[----:B------:R-:W-:Y:S02]  /*08d0*/  SHF.L.U32 R86, R21, 0x10, RZ ;  /* 0x0000001015567819 */ /* 0x000fe400000006ff */
[----:B------:R-:W-:Y:S01]  /*08e0*/  SHF.L.U32 R85, R22, 0x10, RZ ;  /* 0x0000001016557819 */ /* 0x000fe200000006ff */
[----:B0-----:R-:W-:-:S05]  /*08f0*/  @P0 IMAD.WIDE.U32 R76, R0, 0x8, R76 ;  /* 0x00000008004c0825 */ /* 0x001fca00078e004c */
[----:B------:R0:W5:Y:S01]  /*0900*/  @P0 LDG.E.64 R106, desc[UR12][R76.64] ;  /* 0x0000000c4c6a0981 */ /* 0x000162000c1e1b00 */
[----:B------:R-:W-:Y:S02]  /*0910*/  IADD3 R113, PT, PT, R0, 0x80, RZ ;  /* 0x0000008000717810 */ /* 0x000fe40007ffe0ff */
[----:B----4-:R-:W-:Y:S02]  /*0920*/  MOV R79, R74 ;  /* 0x0000004a004f7202 */ /* 0x010fe40000000f00 */
[----:B------:R-:W-:Y:S02]  /*0930*/  SHF.R.U64 R87, R74, 0x10, R75 ;  /* 0x000000104a577819 */ /* 0x000fe4000000124b */
[C---:B--2---:R-:W-:Y:S02]  /*0940*/  SHF.L.U32 R3, R72.reuse, 0x10, RZ ;  /* 0x0000001048037819 */ /* 0x044fe400000006ff */
[--C-:B------:R-:W-:Y:S02]  /*0950*/  SHF.R.U64 R72, R72, 0x10, R73.reuse ;  /* 0x0000001048487819 */ /* 0x100fe40000001249 */
[----:B------:R-:W-:-:S02]  /*0960*/  SHF.R.U32.HI R74, RZ, 0x10, R73 ;  /* 0x00000010ff4a7819 */ /* 0x000fc40000011649 */
[----:B------:R-:W-:Y:S01]  /*0970*/  SHF.L.U32 R73, R73, 0x10, RZ ;  /* 0x0000001049497819 */ /* 0x000fe200000006ff */
[--C-:B------:R-:W-:Y:S01]  /*0980*/  IMAD.MOV.U32 R83, RZ, RZ, R75.reuse ;  /* 0x000000ffff537224 */ /* 0x100fe200078e004b */
[----:B------:R-:W-:-:S03]  /*0990*/  SHF.R.U32.HI R88, RZ, 0x10, R75 ;  /* 0x00000010ff587819 */ /* 0x000fc6000001164b */
[----:B------:R-:W-:Y:S01]  /*09a0*/  FADD.FTZ R73, -R78, R73 ;  /* 0x000000494e497221 */ /* 0x000fe20000010100 */
[----:B------:R-:W-:-:S03]  /*09b0*/  IMAD.U32 R75, R83, 0x10000, RZ ;  /* 0x00010000534b7824 */ /* 0x000fc600078e00ff */
[----:B-----5:R-:W-:Y:S01]  /*09c0*/  FMUL.FTZ R83, R2, R73 ;  /* 0x0000004902537220 */ /* 0x020fe20000410000 */
[----:B------:R-:W-:Y:S02]  /*09d0*/  SHF.L.U32 R73, R72, 0x10, RZ ;  /* 0x0000001048497819 */ /* 0x000fe400000006ff */
[----:B------:R-:W-:Y:S01]  /*09e0*/  SHF.L.U32 R79, R79, 0x10, RZ ;  /* 0x000000104f4f7819 */ /* 0x000fe200000006ff */
[C---:B------:R-:W-:Y:S02]  /*09f0*/  FADD.FTZ R3, -R78.reuse, R3 ;  /* 0x000000034e037221 */ /* 0x040fe40000010100 */
[----:B------:R-:W-:Y:S01]  /*0a00*/  FADD.FTZ R73, -R78, R73 ;  /* 0x000000494e497221 */ /* 0x000fe20000010100 */
[----:B0-----:R-:W-:Y:S01]  /*0a10*/  SHF.L.U32 R76, R88, 0x10, RZ ;  /* 0x00000010584c7819 */ /* 0x001fe200000006ff */
[----:B------:R-:W-:Y:S02]  /*0a20*/  IMAD.U32 R72, R87, 0x10000, RZ ;  /* 0x0001000057487824 */ /* 0x000fe400078e00ff */
[----:B------:R-:W-:Y:S01]  /*0a30*/  FMUL.FTZ R84, R84, R79 ;  /* 0x0000004f54547220 */ /* 0x000fe20000410000 */
[C---:B------:R-:W-:Y:S01]  /*0a40*/  FMUL.FTZ R88, R2.reuse, R73 ;  /* 0x0000004902587220 */ /* 0x040fe20000410000 */
[----:B------:R-:W-:Y:S01]  /*0a50*/  FMUL.FTZ R3, R2, R3 ;  /* 0x0000000302037220 */ /* 0x000fe20000410000 */
[-C--:B------:R-:W-:Y:S01]  /*0a60*/  FMUL.FTZ R86, R86, R75.reuse ;  /* 0x0000004b56567220 */ /* 0x080fe20000410000 */
[----:B------:R-:W-:Y:S01]  /*0a70*/  FADD.FTZ R50, R50, R75 ;  /* 0x0000004b32327221 */ /* 0x000fe20000010000 */
[----:B------:R-:W-:Y:S01]  /*0a80*/  FFMA.FTZ R70, R83, R75, R70 ;  /* 0x0000004b53467223 */ /* 0x000fe20000010046 */
[----:B------:R-:W-:-:S02]  /*0a90*/  IMAD.U32 R75, R74, 0x10000, RZ ;  /* 0x000100004a4b7824 */ /* 0x000fc400078e00ff */
[-C--:B------:R-:W-:Y:S01]  /*0aa0*/  FMUL.FTZ R85, R85, R72.reuse ;  /* 0x0000004855557220 */ /* 0x080fe20000410000 */
[----:B------:R-:W-:Y:S01]  /*0ab0*/  FADD.FTZ R49, R49, R72 ;  /* 0x0000004831317221 */ /* 0x000fe20000010000 */
[----:B------:R-:W-:Y:S01]  /*0ac0*/  FFMA.FTZ R69, R88, R72, R69 ;  /* 0x0000004858457223 */ /* 0x000fe20000010045 */
[----:B------:R-:W-:Y:S01]  /*0ad0*/  FADD.FTZ R72, RZ, R84 ;  /* 0x00000054ff487221 */ /* 0x000fe20000010000 */
[----:B------:R-:W-:Y:S01]  /*0ae0*/  FFMA.FTZ R73, R3, R84, RZ ;  /* 0x0000005403497223 */ /* 0x000fe200000100ff */
[----:B------:R-:W-:Y:S01]  /*0af0*/  FADD.FTZ R77, -R78, R75 ;  /* 0x0000004b4e4d7221 */ /* 0x000fe20000010100 */
[----:B------:R-:W-:Y:S01]  /*0b00*/  SHF.L.U32 R87, R20, 0x10, RZ ;  /* 0x0000001014577819 */ /* 0x000fe200000006ff */
[----:B------:R-:W-:Y:S01]  /*0b10*/  FADD.FTZ R75, R72, R85 ;  /* 0x00000055484b7221 */ /* 0x000fe20000010000 */
[----:B------:R-:W-:Y:S01]  /*0b20*/  FFMA.FTZ R72, R88, R85, R73 ;  /* 0x0000005558487223 */ /* 0x000fe20000010049 */
[----:B------:R-:W-:Y:S02]  /*0b30*/  FMUL.FTZ R90, R2, R77 ;  /* 0x0000004d025a7220 */ /* 0x000fe40000410000 */
[----:B------:R-:W-:Y:S01]  /*0b40*/  FMUL.FTZ R87, R87, R76 ;  /* 0x0000004c57577220 */ /* 0x000fe20000410000 */
        /* <DEDUP_REMOVED lines=8> */
.L_x_123:
[----:B-1-3--:R-:W-:Y:S05]  /*0bd0*/  BSYNC.RECONVERGENT B0 ;  /* 0x0000000000007941 */ /* 0x00afea0003800200 */
.L_x_122:
[----:B------:R-:W-:Y:S04]  /*0be0*/  BSSY.RECONVERGENT B0, `(.L_x_124) ;  /* 0x000003c000007945 */ /* 0x000fe80003800200 */
[----:B------:R-:W-:Y:S05]  /*0bf0*/  @!P1 BRA `(.L_x_125) ;  /* 0x0000000000e89947 */ /* 0x000fea0003800000 */
[----:B------:R-:W0:Y:S08]  /*0c00*/  LDC.64 R76, c[0x0][0x428] ;  /* 0x00010a00ff4c7b82 */ /* 0x000e300000000a00 */
[----:B------:R-:W1:Y:S01]  /*0c10*/  LDC.64 R72, c[0x0][0x3a8] ;  /* 0x0000ea00ff487b82 */ /* 0x000e620000000a00 */
[----:B0-----:R-:W-:-:S06]  /*0c20*/  IMAD.WIDE.U32 R76, R113, 0x8, R76 ;  /* 0x00000008714c7825 */ /* 0x001fcc00078e004c */
[----:B------:R-:W2:Y:S01]  /*0c30*/  LDG.E.64 R76, desc[UR12][R76.64] ;  /* 0x0000000c4c4c7981 */ /* 0x000ea2000c1e1b00 */
[----:B-1----:R-:W-:-:S06]  /*0c40*/  IMAD.WIDE.U32 R72, R113, 0x8, R72 ;  /* 0x0000000871487825 */ /* 0x002fcc00078e0048 */
[----:B------:R-:W3:Y:S01]  /*0c50*/  LDG.E.64 R72, desc[UR12][R72.64] ;  /* 0x0000000c48487981 */ /* 0x000ee2000c1e1b00 */
[----:B------:R-:W-:-:S04]  /*0c60*/  ISETP.NE.U32.AND P0, PT, RZ, UR14, PT ;  /* 0x0000000eff007c0c */ /* 0x000fc8000bf05070 */
[----:B------:R-:W-:Y:S01]  /*0c70*/  ISETP.NE.AND.EX P0, PT, RZ, UR15, PT, P0 ;  /* 0x0000000fff007c0c */ /* 0x000fe2000bf05300 */
[----:B------:R-:W-:-:S12]  /*0c80*/  IMAD.U32 R92, R19, 0x10000, RZ ;  /* 0x00010000135c7824 */ /* 0x000fd800078e00ff */
[----:B------:R-:W0:Y:S01]  /*0c90*/  @P0 LDC.64 R74, c[0x0][0x438] ;  /* 0x00010e00ff4a0b82 */ /* 0x000e220000000a00 */
[----:B------:R-:W-:Y:S01]  /*0ca0*/  SHF.L.U32 R94, R17, 0x10, RZ ;  /* 0x00000010115e7819 */ /* 0x000fe200000006ff */
[----:B0-----:R-:W-:-:S05]  /*0cb0*/  @P0 IMAD.WIDE.U32 R74, R113, 0x8, R74 ;  /* 0x00000008714a0825 */ /* 0x001fca00078e004a */
[----:B------:R0:W5:Y:S01]  /*0cc0*/  @P0 LDG.E.64 R104, desc[UR12][R74.64] ;  /* 0x0000000c4a680981 */ /* 0x000162000c1e1b00 */
[----:B------:R-:W-:Y:S02]  /*0cd0*/  IADD3 R113, PT, PT, R113, 0x80, RZ ;  /* 0x0000008071717810 */ /* 0x000fe40007ffe0ff */
[--C-:B--2---:R-:W-:Y:S01]  /*0ce0*/  SHF.R.U64 R95, R76, 0x10, R77.reuse ;  /* 0x000000104c5f7819 */ /* 0x104fe2000000124d */
[--C-:B------:R-:W-:Y:S01]  /*0cf0*/  IMAD.MOV.U32 R93, RZ, RZ, R77.reuse ;  /* 0x000000ffff5d7224 */ /* 0x100fe200078e004d */
[----:B------:R-:W-:Y:S02]  /*0d00*/  SHF.R.U32.HI R96, RZ, 0x10, R77 ;  /* 0x00000010ff607819 */ /* 0x000fe4000001164d */
[----:B------:R-:W-:Y:S02]  /*0d10*/  MOV R89, R76 ;  /* 0x0000004c00597202 */ /* 0x000fe40000000f00 */
[C---:B---3--:R-:W-:Y:S02]  /*0d20*/  SHF.L.U32 R77, R72.reuse, 0x10, RZ ;  /* 0x00000010484d7819 */ /* 0x048fe400000006ff */
[----:B------:R-:W-:-:S03]  /*0d30*/  SHF.R.U64 R72, R72, 0x10, R73 ;  /* 0x0000001048487819 */ /* 0x000fc60000001249 */
[----:B------:R-:W-:Y:S01]  /*0d40*/  FADD.FTZ R77, -R78, R77 ;  /* 0x0000004d4e4d7221 */ /* 0x000fe20000010100 */
[----:B------:R-:W-:Y:S02]  /*0d50*/  SHF.R.U32.HI R98, RZ, 0x10, R73 ;  /* 0x00000010ff627819 */ /* 0x000fe40000011649 */
[----:B------:R-:W-:Y:S02]  /*0d60*/  SHF.L.U32 R91, R73, 0x10, RZ ;  /* 0x00000010495b7819 */ /* 0x000fe400000006ff */
[----:B------:R-:W-:Y:S01]  /*0d70*/  SHF.L.U32 R73, R89, 0x10, RZ ;  /* 0x0000001059497819 */ /* 0x000fe200000006ff */
[----:B-----5:R-:W-:Y:S02]  /*0d80*/  FMUL.FTZ R89, R2, R77 ;  /* 0x0000004d02597220 */ /* 0x020fe40000410000 */
[----:B------:R-:W-:Y:S02]  /*0d90*/  FADD.FTZ R91, -R78, R91 ;  /* 0x0000005b4e5b7221 */ /* 0x000fe40000010100 */
[-C--:B------:R-:W-:Y:S01]  /*0da0*/  FMUL.FTZ R92, R92, R73.reuse ;  /* 0x000000495c5c7220 */ /* 0x080fe20000410000 */
[----:B------:R-:W-:Y:S01]  /*0db0*/  FADD.FTZ R44, R44, R73 ;  /* 0x000000492c2c7221 */ /* 0x000fe20000010000 */
[----:B------:R-:W-:Y:S01]  /*0dc0*/  FFMA.FTZ R64, R89, R73, R64 ;  /* 0x0000004959407223 */ /* 0x000fe20000010040 */
[----:B------:R-:W-:Y:S01]  /*0dd0*/  SHF.L.U32 R73, R72, 0x10, RZ ;  /* 0x0000001048497819 */ /* 0x000fe200000006ff */
[----:B------:R-:W-:-:S02]  /*0de0*/  IMAD.U32 R93, R93, 0x10000, RZ ;  /* 0x000100005d5d7824 */ /* 0x000fc400078e00ff */
[----:B------:R-:W-:Y:S02]  /*0df0*/  FMUL.FTZ R91, R2, R91 ;  /* 0x0000005b025b7220 */ /* 0x000fe40000410000 */
[----:B------:R-:W-:Y:S01]  /*0e00*/  FADD.FTZ R73, -R78, R73 ;  /* 0x000000494e497221 */ /* 0x000fe20000010100 */
[-C--:B------:R-:W-:Y:S01]  /*0e10*/  FMUL.FTZ R94, R94, R93.reuse ;  /* 0x0000005d5e5e7220 */ /* 0x080fe20000410000 */
[----:B------:R-:W-:Y:S01]  /*0e20*/  FADD.FTZ R46, R46, R93 ;  /* 0x0000005d2e2e7221 */ /* 0x000fe20000010000 */
[----:B------:R-:W-:Y:S01]  /*0e30*/  FFMA.FTZ R66, R91, R93, R66 ;  /* 0x0000005d5b427223 */ /* 0x000fe20000010042 */
[----:B------:R-:W-:Y:S01]  /*0e40*/  SHF.L.U32 R93, R18, 0x10, RZ ;  /* 0x00000010125d7819 */ /* 0x000fe200000006ff */
[----:B------:R-:W-:Y:S01]  /*0e50*/  IMAD.U32 R72, R95, 0x10000, RZ ;  /* 0x000100005f487824 */ /* 0x000fe200078e00ff */
[----:B------:R-:W-:Y:S01]  /*0e60*/  SHF.L.U32 R76, R96, 0x10, RZ ;  /* 0x00000010604c7819 */ /* 0x000fe200000006ff */
[----:B------:R-:W-:Y:S01]  /*0e70*/  FMUL.FTZ R96, R2, R73 ;  /* 0x0000004902607220 */ /* 0x000fe20000410000 */
[----:B0-----:R-:W-:-:S02]  /*0e80*/  IMAD.U32 R75, R98, 0x10000, RZ ;  /* 0x00010000624b7824 */ /* 0x001fc400078e00ff */
[-C--:B------:R-:W-:Y:S01]  /*0e90*/  FMUL.FTZ R93, R93, R72.reuse ;  /* 0x000000485d5d7220 */ /* 0x080fe20000410000 */
[----:B------:R-:W-:Y:S01]  /*0ea0*/  FADD.FTZ R45, R45, R72 ;  /* 0x000000482d2d7221 */ /* 0x000fe20000010000 */
[----:B------:R-:W-:Y:S01]  /*0eb0*/  FFMA.FTZ R65, R96, R72, R65 ;  /* 0x0000004860417223 */ /* 0x000fe20000010041 */
[----:B------:R-:W-:Y:S01]  /*0ec0*/  FADD.FTZ R72, R79, R92 ;  /* 0x0000005c4f487221 */ /* 0x000fe20000010000 */
[----:B------:R-:W-:Y:S01]  /*0ed0*/  FFMA.FTZ R73, R89, R92, R112 ;  /* 0x0000005c59497223 */ /* 0x000fe20000010070 */
        /* <DEDUP_REMOVED lines=11> */
[----:B------:R-:W-:-:S07]  /*0f90*/  FFMA.FTZ R112, R98, R95, R72 ;  /* 0x0000005f62707223 */ /* 0x000fce0000010048 */
.L_x_125:
[----:B------:R-:W-:Y:S05]  /*0fa0*/  BSYNC.RECONVERGENT B0 ;  /* 0x0000000000007941 */ /* 0x000fea0003800200 */
.L_x_124:
        /* <DEDUP_REMOVED lines=9> */
[----:B------:R-:W-:-:S13]  /*1040*/  ISETP.NE.AND.EX P0, PT, RZ, UR15, PT, P0 ;  /* 0x0000000fff007c0c */ /* 0x000fda000bf05300 */
[----:B------:R-:W0:Y:S01]  /*1050*/  @P0 LDC.64 R74, c[0x0][0x438] ;  /* 0x00010e00ff4a0b82 */ /* 0x000e220000000a00 */
[----:B------:R-:W-:Y:S02]  /*1060*/  SHF.L.U32 R100, R15, 0x10, RZ ;  /* 0x000000100f647819 */ /* 0x000fe400000006ff */
[----:B------:R-:W-:Y:S01]  /*1070*/  SHF.L.U32 R114, R13, 0x10, RZ ;  /* 0x000000100d727819 */ /* 0x000fe200000006ff */
[----:B0-----:R-:W-:-:S05]  /*1080*/  @P0 IMAD.WIDE.U32 R74, R113, 0x8, R74 ;  /* 0x00000008714a0825 */ /* 0x001fca00078e004a */
[----:B------:R0:W5:Y:S01]  /*1090*/  @P0 LDG.E.64 R102, desc[UR12][R74.64] ;  /* 0x0000000c4a660981 */ /* 0x000162000c1e1b00 */
[----:B------:R-:W-:Y:S02]  /*10a0*/  IADD3 R113, PT, PT, R113, 0x80, RZ ;  /* 0x0000008071717810 */ /* 0x000fe40007ffe0ff */
[C---:B--2---:R-:W-:Y:S02]  /*10b0*/  SHF.L.U32 R101, R72.reuse, 0x10, RZ ;  /* 0x0000001048657819 */ /* 0x044fe400000006ff */
[----:B------:R-:W-:-:S03]  /*10c0*/  SHF.R.U64 R72, R72, 0x10, R73 ;  /* 0x0000001048487819 */ /* 0x000fc60000001249 */
[----:B------:R-:W-:Y:S01]  /*10d0*/  FADD.FTZ R101, -R78, R101 ;  /* 0x000000654e657221 */ /* 0x000fe20000010100 */
[----:B---3--:R-:W-:Y:S01]  /*10e0*/  MOV R97, R76 ;  /* 0x0000004c00617202 */ /* 0x008fe20000000f00 */
[--C-:B------:R-:W-:Y:S01]  /*10f0*/  IMAD.MOV.U32 R99, RZ, RZ, R77.reuse ;  /* 0x000000ffff637224 */ /* 0x100fe200078e004d */
[--C-:B------:R-:W-:Y:S02]  /*1100*/  SHF.R.U64 R115, R76, 0x10, R77.reuse ;  /* 0x000000104c737819 */ /* 0x100fe4000000124d */
[----:B------:R-:W-:Y:S02]  /*1110*/  SHF.R.U32.HI R116, RZ, 0x10, R77 ;  /* 0x00000010ff747819 */ /* 0x000fe4000001164d */
[----:B------:R-:W-:Y:S02]  /*1120*/  SHF.R.U32.HI R77, RZ, 0x10, R73 ;  /* 0x00000010ff4d7819 */ /* 0x000fe40000011649 */
[----:B------:R-:W-:Y:S01]  /*1130*/  SHF.L.U32 R133, R73, 0x10, RZ ;  /* 0x0000001049857819 */ /* 0x000fe200000006ff */
[----:B------:R-:W-:-:S02]  /*1140*/  IMAD.U32 R73, R97, 0x10000, RZ ;  /* 0x0001000061497824 */ /* 0x000fc400078e00ff */
[----:B-----5:R-:W-:Y:S02]  /*1150*/  FMUL.FTZ R97, R2, R101 ;  /* 0x0000006502617220 */ /* 0x020fe40000410000 */
[-C--:B------:R-:W-:Y:S01]  /*1160*/  FMUL.FTZ R100, R100, R73.reuse ;  /* 0x0000004964647220 */ /* 0x080fe20000410000 */
[----:B------:R-:W-:Y:S01]  /*1170*/  FADD.FTZ R40, R40, R73 ;  /* 0x0000004928287221 */ /* 0x000fe20000010000 */
[----:B------:R-:W-:Y:S01]  /*1180*/  FFMA.FTZ R60, R97, R73, R60 ;  /* 0x00000049613c7223 */ /* 0x000fe2000001003c */
[----:B------:R-:W-:Y:S01]  /*1190*/  SHF.L.U32 R73, R72, 0x10, RZ ;  /* 0x0000001048497819 */ /* 0x000fe200000006ff */
[----:B------:R-:W-:Y:S01]  /*11a0*/  IMAD.U32 R101, R14, 0x10000, RZ ;  /* 0x000100000e657824 */ /* 0x000fe200078e00ff */
[----:B0-----:R-:W-:-:S03]  /*11b0*/  SHF.L.U32 R75, R99, 0x10, RZ ;  /* 0x00000010634b7819 */ /* 0x001fc600000006ff */
[C---:B------:R-:W-:Y:S01]  /*11c0*/  FADD.FTZ R73, -R78.reuse, R73 ;  /* 0x000000494e497221 */ /* 0x040fe20000010100 */
[----:B------:R-:W-:Y:S01]  /*11d0*/  SHF.L.U32 R72, R115, 0x10, RZ ;  /* 0x0000001073487819 */ /* 0x000fe200000006ff */
[----:B------:R-:W-:Y:S01]  /*11e0*/  FADD.FTZ R99, -R78, R133 ;  /* 0x000000854e637221 */ /* 0x000fe20000010100 */
[----:B------:R-:W-:Y:S01]  /*11f0*/  SHF.L.U32 R76, R116, 0x10, RZ ;  /* 0x00000010744c7819 */ /* 0x000fe200000006ff */
[C---:B------:R-:W-:Y:S02]  /*1200*/  FMUL.FTZ R116, R2.reuse, R73 ;  /* 0x0000004902747220 */ /* 0x040fe40000410000 */
[----:B------:R-:W-:Y:S01]  /*1210*/  FMUL.FTZ R99, R2, R99 ;  /* 0x0000006302637220 */ /* 0x000fe20000410000 */
[-C--:B------:R-:W-:Y:S01]  /*1220*/  FMUL.FTZ R101, R101, R72.reuse ;  /* 0x0000004865657220 */ /* 0x080fe20000410000 */
[----:B------:R-:W-:Y:S01]  /*1230*/  FADD.FTZ R41, R41, R72 ;  /* 0x0000004829297221 */ /* 0x000fe20000010000 */
[----:B------:R-:W-:Y:S01]  /*1240*/  FFMA.FTZ R61, R116, R72, R61 ;  /* 0x00000048743d7223 */ /* 0x000fe2000001003d */
[----:B------:R-:W-:Y:S01]  /*1250*/  FADD.FTZ R72, R79, R100 ;  /* 0x000000644f487221 */ /* 0x000fe20000010000 */
[----:B------:R-:W-:-:S02]  /*1260*/  IMAD.U32 R77, R77, 0x10000, RZ ;  /* 0x000100004d4d7824 */ /* 0x000fc400078e00ff */
[----:B------:R-:W-:Y:S01]  /*1270*/  FFMA.FTZ R73, R97, R100, R112 ;  /* 0x0000006461497223 */ /* 0x000fe20000010070 */
[-C--:B------:R-:W-:Y:S01]  /*1280*/  FMUL.FTZ R114, R114, R75.reuse ;  /* 0x0000004b72727220 */ /* 0x080fe20000410000 */
[----:B------:R-:W-:Y:S01]  /*1290*/  FADD.FTZ R42, R42, R75 ;  /* 0x0000004b2a2a7221 */ /* 0x000fe20000010000 */
[----:B------:R-:W-:Y:S01]  /*12a0*/  FFMA.FTZ R62, R99, R75, R62 ;  /* 0x0000004b633e7223 */ /* 0x000fe2000001003e */
[----:B------:R-:W-:Y:S01]  /*12b0*/  SHF.L.U32 R115, R12, 0x10, RZ ;  /* 0x000000100c737819 */ /* 0x000fe200000006ff */
[----:B------:R-:W-:Y:S01]  /*12c0*/  FADD.FTZ R75, R72, R101 ;  /* 0x00000065484b7221 */ /* 0x000fe20000010000 */
[----:B------:R-:W-:Y:S01]  /*12d0*/  FADD.FTZ R77, -R78, R77 ;  /* 0x0000004d4e4d7221 */ /* 0x000fe20000010100 */
[----:B------:R-:W-:Y:S02]  /*12e0*/  FFMA.FTZ R72, R116, R101, R73 ;  /* 0x0000006574487223 */ /* 0x000fe40000010049 */
[----:B------:R-:W-:Y:S01]  /*12f0*/  FMUL.FTZ R115, R115, R76 ;  /* 0x0000004c73737220 */ /* 0x000fe20000410000 */
[----:B------:R-:W-:Y:S01]  /*1300*/  FMUL.FTZ R118, R2, R77 ;  /* 0x0000004d02767220 */ /* 0x000fe20000410000 */
[----:B------:R-:W-:Y:S01]  /*1310*/  FADD.FTZ R74, R75, R114 ;  /* 0x000000724b4a7221 */ /* 0x000fe20000010000 */
[----:B------:R-:W-:Y:S01]  /*1320*/  FFMA.FTZ R72, R99, R114, R72 ;  /* 0x0000007263487223 */ /* 0x000fe20000010048 */
[----:B------:R-:W-:Y:S01]  /*1330*/  FADD.FTZ R43, R43, R76 ;  /* 0x0000004c2b2b7221 */ /* 0x000fe20000010000 */
[----:B------:R-:W-:Y:S01]  /*1340*/  FFMA.FTZ R63, R118, R76, R63 ;  /* 0x0000004c763f7223 */ /* 0x000fe2000001003f */
[----:B------:R-:W-:Y:S01]  /*1350*/  FADD.FTZ R79, R74, R115 ;  /* 0x000000734a4f7221 */ /* 0x000fe20000010000 */
[----:B------:R-:W-:-:S07]  /*1360*/  FFMA.FTZ R112, R118, R115, R72 ;  /* 0x0000007376707223 */ /* 0x000fce0000010048 */
.L_x_127:
[----:B------:R-:W-:Y:S05]  /*1370*/  BSYNC.RECONVERGENT B0 ;  /* 0x0000000000007941 */ /* 0x000fea0003800200 */
.L_x_126:
        /* <DEDUP_REMOVED lines=11> */
[----:B------:R-:W-:Y:S01]  /*1430*/  SHF.L.U32 R120, R11, 0x10, RZ ;  /* 0x000000100b787819 */ /* 0x000fe200000006ff */
[----:B------:R-:W-:Y:S02]  /*1440*/  IMAD.U32 R122, R9, 0x10000, RZ ;  /* 0x00010000097a7824 */ /* 0x000fe400078e00ff */
[----:B0-----:R-:W-:-:S05]  /*1450*/  @P0 IMAD.WIDE.U32 R74, R113, 0x8, R74 ;  /* 0x00000008714a0825 */ /* 0x001fca00078e004a */
[----:B------:R0:W5:Y:S01]  /*1460*/  @P0 LDG.E.64 R108, desc[UR12][R74.64] ;  /* 0x0000000c4a6c0981 */ /* 0x000162000c1e1b00 */
[----:B------:R-:W-:Y:S02]  /*1470*/  VIADD R113, R113, 0x80 ;  /* 0x0000008071717836 */ /* 0x000fe40000000000 */
[C---:B--2---:R-:W-:Y:S01]  /*1480*/  IMAD.U32 R121, R72.reuse, 0x10000, RZ ;  /* 0x0001000048797824 */ /* 0x044fe200078e00ff */
[----:B------:R-:W-:-:S03]  /*1490*/  SHF.R.U64 R72, R72, 0x10, R73 ;  /* 0x0000001048487819 */ /* 0x000fc60000001249 */
[----:B------:R-:W-:Y:S01]  /*14a0*/  FADD.FTZ R121, -R78, R121 ;  /* 0x000000794e797221 */ /* 0x000fe20000010100 */
[----:B------:R-:W-:Y:S02]  /*14b0*/  SHF.L.U32 R133, R73, 0x10, RZ ;  /* 0x0000001049857819 */ /* 0x000fe400000006ff */
[----:B---3--:R-:W-:Y:S02]  /*14c0*/  MOV R117, R76 ;  /* 0x0000004c00757202 */ /* 0x008fe40000000f00 */
[--C-:B------:R-:W-:Y:S02]  /*14d0*/  SHF.R.U64 R123, R76, 0x10, R77.reuse ;  /* 0x000000104c7b7819 */ /* 0x100fe4000000124d */
[----:B------:R-:W-:Y:S02]  /*14e0*/  MOV R119, R77 ;  /* 0x0000004d00777202 */ /* 0x000fe40000000f00 */
[----:B------:R-:W-:Y:S02]  /*14f0*/  SHF.R.U32.HI R124, RZ, 0x10, R77 ;  /* 0x00000010ff7c7819 */ /* 0x000fe4000001164d */
[----:B------:R-:W-:-:S02]  /*1500*/  SHF.R.U32.HI R77, RZ, 0x10, R73 ;  /* 0x00000010ff4d7819 */ /* 0x000fc40000011649 */
[----:B------:R-:W-:Y:S01]  /*1510*/  SHF.L.U32 R73, R117, 0x10, RZ ;  /* 0x0000001075497819 */ /* 0x000fe200000006ff */
[----:B-----5:R-:W-:-:S04]  /*1520*/  FMUL.FTZ R117, R2, R121 ;  /* 0x0000007902757220 */ /* 0x020fc80000410000 */
[-C--:B------:R-:W-:Y:S01]  /*1530*/  FMUL.FTZ R120, R120, R73.reuse ;  /* 0x0000004978787220 */ /* 0x080fe20000410000 */
[----:B------:R-:W-:Y:S01]  /*1540*/  FADD.FTZ R36, R36, R73 ;  /* 0x0000004924247221 */ /* 0x000fe20000010000 */
[----:B------:R-:W-:Y:S01]  /*1550*/  FFMA.FTZ R56, R117, R73, R56 ;  /* 0x0000004975387223 */ /* 0x000fe20000010038 */
[----:B------:R-:W-:Y:S01]  /*1560*/  SHF.L.U32 R73, R72, 0x10, RZ ;  /* 0x0000001048497819 */ /* 0x000fe200000006ff */
[----:B------:R-:W-:Y:S01]  /*1570*/  IMAD.U32 R72, R123, 0x10000, RZ ;  /* 0x000100007b487824 */ /* 0x000fe200078e00ff */
[----:B0-----:R-:W-:-:S03]  /*1580*/  SHF.L.U32 R75, R119, 0x10, RZ ;  /* 0x00000010774b7819 */ /* 0x001fc600000006ff */
[----:B------:R-:W-:Y:S01]  /*1590*/  FADD.FTZ R73, -R78, R73 ;  /* 0x000000494e497221 */ /* 0x000fe20000010100 */
[----:B------:R-:W-:Y:S01]  /*15a0*/  SHF.L.U32 R121, R10, 0x10, RZ ;  /* 0x000000100a797819 */ /* 0x000fe200000006ff */
[----:B------:R-:W-:Y:S01]  /*15b0*/  FADD.FTZ R119, -R78, R133 ;  /* 0x000000854e777221 */ /* 0x000fe20000010100 */
[----:B------:R-:W-:Y:S01]  /*15c0*/  SHF.L.U32 R76, R124, 0x10, RZ ;  /* 0x000000107c4c7819 */ /* 0x000fe200000006ff */
[C---:B------:R-:W-:Y:S01]  /*15d0*/  FMUL.FTZ R124, R2.reuse, R73 ;  /* 0x00000049027c7220 */ /* 0x040fe20000410000 */
[----:B------:R-:W-:Y:S01]  /*15e0*/  FADD.FTZ R37, R37, R72 ;  /* 0x0000004825257221 */ /* 0x000fe20000010000 */
[----:B------:R-:W-:Y:S01]  /*15f0*/  FMUL.FTZ R119, R2, R119 ;  /* 0x0000007702777220 */ /* 0x000fe20000410000 */
[-C--:B------:R-:W-:Y:S01]  /*1600*/  FMUL.FTZ R121, R121, R72.reuse ;  /* 0x0000004879797220 */ /* 0x080fe20000410000 */
[----:B------:R-:W-:Y:S01]  /*1610*/  FFMA.FTZ R57, R124, R72, R57 ;  /* 0x000000487c397223 */ /* 0x000fe20000010039 */
[----:B------:R-:W-:Y:S01]  /*1620*/  SHF.L.U32 R77, R77, 0x10, RZ ;  /* 0x000000104d4d7819 */ /* 0x000fe200000006ff */
[----:B------:R-:W-:Y:S01]  /*1630*/  FADD.FTZ R72, R79, R120 ;  /* 0x000000784f487221 */ /* 0x000fe20000010000 */
[----:B------:R-:W-:Y:S01]  /*1640*/  FFMA.FTZ R73, R117, R120, R112 ;  /* 0x0000007875497223 */ /* 0x000fe20000010070 */
[-C--:B------:R-:W-:Y:S01]  /*1650*/  FMUL.FTZ R122, R122, R75.reuse ;  /* 0x0000004b7a7a7220 */ /* 0x080fe20000410000 */
[----:B------:R-:W-:Y:S01]  /*1660*/  FADD.FTZ R38, R38, R75 ;  /* 0x0000004b26267221 */ /* 0x000fe20000010000 */
[----:B------:R-:W-:Y:S01]  /*1670*/  FFMA.FTZ R58, R119, R75, R58 ;  /* 0x0000004b773a7223 */ /* 0x000fe2000001003a */
[----:B------:R-:W-:Y:S01]  /*1680*/  SHF.L.U32 R123, R8, 0x10, RZ ;  /* 0x00000010087b7819 */ /* 0x000fe200000006ff */
[----:B------:R-:W-:Y:S01]  /*1690*/  FADD.FTZ R75, R72, R121 ;  /* 0x00000079484b7221 */ /* 0x000fe20000010000 */
[----:B------:R-:W-:Y:S01]  /*16a0*/  FADD.FTZ R77, -R78, R77 ;  /* 0x0000004d4e4d7221 */ /* 0x000fe20000010100 */
[----:B------:R-:W-:-:S02]  /*16b0*/  FFMA.FTZ R72, R124, R121, R73 ;  /* 0x000000797c487223 */ /* 0x000fc40000010049 */
        /* <DEDUP_REMOVED lines=8> */
.L_x_129:
[----:B------:R-:W-:Y:S05]  /*1740*/  BSYNC.RECONVERGENT B0 ;  /* 0x0000000000007941 */ /* 0x000fea0003800200 */
.L_x_128:
        /* <DEDUP_REMOVED lines=15> */
[----:B--2---:R-:W-:Y:S02]  /*1840*/  MOV R113, R76 ;  /* 0x0000004c00717202 */ /* 0x004fe40000000f00 */
[--C-:B------:R-:W-:Y:S02]  /*1850*/  SHF.R.U64 R131, R76, 0x10, R77.reuse ;  /* 0x000000104c837819 */ /* 0x100fe4000000124d */
[----:B------:R-:W-:Y:S02]  /*1860*/  MOV R129, R77 ;  /* 0x0000004d00817202 */ /* 0x000fe40000000f00 */
[----:B------:R-:W-:Y:S02]  /*1870*/  SHF.R.U32.HI R132, RZ, 0x10, R77 ;  /* 0x00000010ff847819 */ /* 0x000fe4000001164d */
[C---:B---3--:R-:W-:Y:S02]  /*1880*/  SHF.R.U64 R76, R72.reuse, 0x10, R73 ;  /* 0x00000010484c7819 */ /* 0x048fe40000001249 */
[----:B------:R-:W-:-:S02]  /*1890*/  SHF.L.U32 R77, R72, 0x10, RZ ;  /* 0x00000010484d7819 */ /* 0x000fc400000006ff */
[----:B------:R-:W-:Y:S01]  /*18a0*/  SHF.R.U32.HI R72, RZ, 0x10, R73 ;  /* 0x00000010ff487819 */ /* 0x000fe20000011649 */
[----:B------:R-:W-:-:S03]  /*18b0*/  IMAD.U32 R125, R73, 0x10000, RZ ;  /* 0x00010000497d7824 */ /* 0x000fc600078e00ff */
[----:B0-----:R-:W-:Y:S01]  /*18c0*/  SHF.L.U32 R75, R72, 0x10, RZ ;  /* 0x00000010484b7819 */ /* 0x001fe200000006ff */
[----:B------:R-:W-:Y:S01]  /*18d0*/  IMAD.U32 R113, R113, 0x10000, RZ ;  /* 0x0001000071717824 */ /* 0x000fe200078e00ff */
[----:B------:R-:W-:Y:S01]  /*18e0*/  SHF.L.U32 R73, R76, 0x10, RZ ;  /* 0x000000104c497819 */ /* 0x000fe200000006ff */
[C---:B------:R-:W-:Y:S02]  /*18f0*/  FADD.FTZ R77, -R78.reuse, R77 ;  /* 0x0000004d4e4d7221 */ /* 0x040fe40000010100 */
[C---:B------:R-:W-:Y:S01]  /*1900*/  FADD.FTZ R133, -R78.reuse, R75 ;  /* 0x0000004b4e857221 */ /* 0x040fe20000010100 */
[----:B------:R-:W-:Y:S01]  /*1910*/  SHF.L.U32 R75, R129, 0x10, RZ ;  /* 0x00000010814b7819 */ /* 0x000fe200000006ff */
[----:B------:R-:W-:Y:S01]  /*1920*/  FADD.FTZ R127, -R78, R125 ;  /* 0x0000007d4e7f7221 */ /* 0x000fe20000010100 */
[----:B------:R-:W-:Y:S01]  /*1930*/  SHF.L.U32 R129, R6, 0x10, RZ ;  /* 0x0000001006817819 */ /* 0x000fe200000006ff */
[----:B------:R-:W-:Y:S01]  /*1940*/  FADD.FTZ R73, -R78, R73 ;  /* 0x000000494e497221 */ /* 0x000fe20000010100 */
[----:B-----5:R-:W-:Y:S01]  /*1950*/  FMUL.FTZ R125, R2, R77 ;  /* 0x0000004d027d7220 */ /* 0x020fe20000410000 */
[----:B------:R-:W-:Y:S01]  /*1960*/  FMUL.FTZ R128, R128, R113 ;  /* 0x0000007180807220 */ /* 0x000fe20000410000 */
[----:B------:R-:W-:Y:S01]  /*1970*/  IMAD.U32 R74, R131, 0x10000, RZ ;  /* 0x00010000834a7824 */ /* 0x000fe200078e00ff */
[----:B------:R-:W-:Y:S01]  /*1980*/  SHF.L.U32 R76, R132, 0x10, RZ ;  /* 0x00000010844c7819 */ /* 0x000fe200000006ff */
[----:B------:R-:W-:Y:S01]  /*1990*/  FMUL.FTZ R132, R2, R73 ;  /* 0x0000004902847220 */ /* 0x000fe20000410000 */
[----:B------:R-:W-:Y:S01]  /*19a0*/  FADD.FTZ R72, R79, R128 ;  /* 0x000000804f487221 */ /* 0x000fe20000010000 */
[----:B------:R-:W-:Y:S01]  /*19b0*/  FMUL.FTZ R129, R129, R74 ;  /* 0x0000004a81817220 */ /* 0x000fe20000410000 */
[----:B------:R-:W-:Y:S01]  /*19c0*/  FFMA.FTZ R112, R125, R128, R112 ;  /* 0x000000807d707223 */ /* 0x000fe20000010070 */
[----:B------:R-:W-:Y:S01]  /*19d0*/  SHF.L.U32 R131, R4, 0x10, RZ ;  /* 0x0000001004837819 */ /* 0x000fe200000006ff */
[----:B------:R-:W-:Y:S01]  /*19e0*/  FMUL.FTZ R127, R2, R127 ;  /* 0x0000007f027f7220 */ /* 0x000fe20000410000 */
[----:B------:R-:W-:Y:S01]  /*19f0*/  FMUL.FTZ R130, R130, R75 ;  /* 0x0000004b82827220 */ /* 0x000fe20000410000 */
[----:B------:R-:W-:Y:S01]  /*1a00*/  FADD.FTZ R73, R72, R129 ;  /* 0x0000008148497221 */ /* 0x000fe20000010000 */
[----:B------:R-:W-:Y:S01]  /*1a10*/  FFMA.FTZ R112, R132, R129, R112 ;  /* 0x0000008184707223 */ /* 0x000fe20000010070 */
[----:B------:R-:W-:Y:S01]  /*1a20*/  FMUL.FTZ R131, R131, R76 ;  /* 0x0000004c83837220 */ /* 0x000fe20000410000 */
        /* <DEDUP_REMOVED lines=13> */
.L_x_131:
[----:B------:R-:W-:Y:S05]  /*1b00*/  BSYNC.RECONVERGENT B0 ;  /* 0x0000000000007941 */ /* 0x000fea0003800200 */
.L_x_130:
[----:B------:R-:W0:Y:S01]  /*1b10*/  SHFL.DOWN PT, R72, R79, 0x10, 0x1f ;  /* 0x0a001f004f487f89 */ /* 0x000e2200000e0000 */
[----:B------:R-:W-:Y:S03]  /*1b20*/  BSSY.RECONVERGENT B0, `(.L_x_132) ;  /* 0x000001f000007945 */ /* 0x000fe60003800200 */
        /* <DEDUP_REMOVED lines=30> */
.L_x_133:
[----:B------:R-:W-:Y:S05]  /*1d10*/  BSYNC.RECONVERGENT B0 ;  /* 0x0000000000007941 */ /* 0x000fea0003800200 */
.L_x_132:
        /* <DEDUP_REMOVED lines=58> */
.L_x_138:
        /* <DEDUP_REMOVED lines=23> */
.L_x_137:
        /* <DEDUP_REMOVED lines=23> */
[----:B------:R-:W-:Y:S01]  /*23a0*/  PRMT R82, R77, 0x7610, R82 ;  /* 0x000076104d527816 */ /* 0x000fe20000000052 */
[----:B------:R-:W-:Y:S06]  /*23b0*/  BRA `(.L_x_139) ;  /* 0x0000000800807947 */ /* 0x000fec0003800000 */
.L_x_140:
        /* <DEDUP_REMOVED lines=27> */
.L_x_136:
        /* <DEDUP_REMOVED lines=8> */
[-C--:B------:R-:W-:Y:S01]  /*25f0*/  FFMA.FTZ R73, R3, R113.reuse, R112 ;  /* 0x0000007103497223 */ /* 0x080fe20000010070 */
[----:B------:R-:W-:Y:S02]  /*2600*/  IMAD.MOV.U32 R72, RZ, RZ, R106 ;  /* 0x000000ffff487224 */ /* 0x000fe400078e006a */
[-CC-:B------:R-:W-:Y:S01]  /*2610*/  FFMA.FTZ R78, R88, R113.reuse, R112.reuse ;  /* 0x00000071584e7223 */ /* 0x180fe20000010070 */
[--C-:B------:R-:W-:Y:S01]  /*2620*/  FFMA.FTZ R77, R83, R113, R112.reuse ;  /* 0x00000071534d7223 */ /* 0x100fe20000010070 */
[----:B------:R-:W-:Y:S01]  /*2630*/  MOV R74, R107 ;  /* 0x0000006b004a7202 */ /* 0x000fe20000000f00 */
[----:B------:R-:W-:Y:S01]  /*2640*/  FADD.FTZ R76, R84, -R73 ;  /* 0x80000049544c7221 */ /* 0x000fe20000010000 */
[--C-:B------:R-:W-:Y:S01]  /*2650*/  SHF.R.U64 R75, R106, 0x10, R107.reuse ;  /* 0x000000106a4b7819 */ /* 0x100fe2000000126b */
        /* <DEDUP_REMOVED lines=17> */
[----:B------:R-:W-:Y:S01]  /*2770*/  PRMT R75, R74, 0x7632, R75 ;  /* 0x000076324a4b7816 */ /* 0x000fe2000000004b */
[----:B------:R-:W-:Y:S06]  /*2780*/  BRA `(.L_x_139) ;  /* 0x00000004008c7947 */ /* 0x000fec0003800000 */
.L_x_142:
[----:B------:R-:W-:Y:S01]  /*2790*/  MOV R26, R106 ;  /* 0x0000006a001a7202 */ /* 0x000fe20000000f00 */
[-CC-:B------:R-:W-:Y:S01]  /*27a0*/  FFMA.FTZ R73, R83, R113.reuse, R112.reuse ;  /* 0x0000007153497223 */ /* 0x180fe20000010070 */
[--C-:B------:R-:W-:Y:S01]  /*27b0*/  SHF.R.U64 R30, R106, 0x10, R107.reuse ;  /* 0x000000106a1e7819 */ /* 0x100fe2000000126b */
[--C-:B------:R-:W-:Y:S01]  /*27c0*/  FFMA.FTZ R29, R3, R113, R112.reuse ;  /* 0x00000071031d7223 */ /* 0x100fe20000010070 */
[----:B------:R-:W-:Y:S01]  /*27d0*/  MOV R72, R107 ;  /* 0x0000006b00487202 */ /* 0x000fe20000000f00 */
[-CC-:B------:R-:W-:Y:S01]  /*27e0*/  FFMA.FTZ R28, R88, R113.reuse, R112.reuse ;  /* 0x00000071581c7223 */ /* 0x180fe20000010070 */
[----:B------:R-:W-:Y:S01]  /*27f0*/  SHF.R.U32.HI R76, RZ, 0x10, R107 ;  /* 0x00000010ff4c7819 */ /* 0x000fe2000001166b */
[----:B------:R-:W-:Y:S01]  /*2800*/  FFMA.FTZ R74, R90, R113, R112 ;  /* 0x000000715a4a7223 */ /* 0x000fe20000010070 */
[----:B------:R-:W-:Y:S01]  /*2810*/  FADD.FTZ R75, R86, -R73 ;  /* 0x80000049564b7221 */ /* 0x000fe20000010000 */
[----:B------:R-:W-:Y:S01]  /*2820*/  SHF.L.U32 R77, R72, 0x10, RZ ;  /* 0x00000010484d7819 */ /* 0x000fe200000006ff */
[----:B------:R-:W-:Y:S01]  /*2830*/  FADD.FTZ R29, R84, -R29 ;  /* 0x8000001d541d7221 */ /* 0x000fe20000010000 */
[----:B------:R-:W-:Y:S01]  /*2840*/  SHF.L.U32 R76, R76, 0x10, RZ ;  /* 0x000000104c4c7819 */ /* 0x000fe200000006ff */
[----:B------:R-:W-:Y:S01]  /*2850*/  IMAD.U32 R26, R26, 0x10000, RZ ;  /* 0x000100001a1a7824 */ /* 0x000fe200078e00ff */
[----:B------:R-:W-:Y:S01]  /*2860*/  SHF.L.U32 R30, R30, 0x10, RZ ;  /* 0x000000101e1e7819 */ /* 0x000fe200000006ff */
[----:B------:R-:W-:Y:S01]  /*2870*/  FADD.FTZ R79, R87, -R74 ;  /* 0x8000004a574f7221 */ /* 0x000fe20000010000 */
        /* <DEDUP_REMOVED lines=16> */
.L_x_141:
[----:B------:R-:W-:-:S04]  /*2980*/  UISETP.NE.U32.AND UP0, UPT, UR6, URZ, UPT ;  /* 0x000000ff0600728c */ /* 0x000fc8000bf05070 */
[----:B------:R-:W-:-:S09]  /*2990*/  UISETP.NE.AND.EX UP0, UPT, UR7, URZ, UPT, UP0 ;  /* 0x000000ff0700728c */ /* 0x000fd2000bf05300 */
[----:B------:R-:W-:Y:S05]  /*29a0*/  BRA.U UP0, `(.L_x_143) ;  /* 0x00000001007c7547 */ /* 0x000fea000b800000 */
[----:B------:R-:W-:Y:S01]  /*29b0*/  IMAD.MOV.U32 R72, RZ, RZ, R106 ;  /* 0x000000ffff487224 */ /* 0x000fe200078e006a */
[----:B------:R-:W-:Y:S01]  /*29c0*/  MOV R76, R107 ;  /* 0x0000006b004c7202 */ /* 0x000fe20000000f00 */
[-CC-:B------:R-:W-:Y:S01]  /*29d0*/  FFMA.FTZ R31, R3, R113.reuse, R112.reuse ;  /* 0x00000071031f7223 */ /* 0x180fe20000010070 */
[--C-:B------:R-:W-:Y:S01]  /*29e0*/  SHF.R.U32.HI R79, RZ, 0x10, R107.reuse ;  /* 0x00000010ff4f7819 */ /* 0x100fe2000001166b */
[-CC-:B------:R-:W-:Y:S01]  /*29f0*/  FFMA.FTZ R74, R88, R113.reuse, R112.reuse ;  /* 0x00000071584a7223 */ /* 0x180fe20000010070 */
[----:B------:R-:W-:Y:S01]  /*2a00*/  SHF.R.U64 R73, R106, 0x10, R107 ;  /* 0x000000106a497819 */ /* 0x000fe2000000126b */
[-CC-:B------:R-:W-:Y:S01]  /*2a10*/  FFMA.FTZ R75, R83, R113.reuse, R112.reuse ;  /* 0x00000071534b7223 */ /* 0x180fe20000010070 */
[----:B------:R-:W-:Y:S01]  /*2a20*/  FFMA.FTZ R78, R90, R113, R112 ;  /* 0x000000715a4e7223 */ /* 0x000fe20000010070 */
[----:B------:R-:W-:Y:S01]  /*2a30*/  SHF.L.U32 R77, R76, 0x10, RZ ;  /* 0x000000104c4d7819 */ /* 0x000fe200000006ff */
[----:B------:R-:W-:Y:S01]  /*2a40*/  IMAD.U32 R80, R79, 0x10000, RZ ;  /* 0x000100004f507824 */ /* 0x000fe200078e00ff */
[----:B------:R-:W-:Y:S01]  /*2a50*/  SHF.L.U32 R72, R72, 0x10, RZ ;  /* 0x0000001048487819 */ /* 0x000fe200000006ff */
[----:B------:R-:W-:Y:S01]  /*2a60*/  FADD.FTZ R31, R84, -R31 ;  /* 0x8000001f541f7221 */ /* 0x000fe20000010000 */
[----:B------:R-:W-:Y:S01]  /*2a70*/  SHF.L.U32 R76, R73, 0x10, RZ ;  /* 0x00000010494c7819 */ /* 0x000fe200000006ff */
[----:B------:R-:W-:Y:S01]  /*2a80*/  FADD.FTZ R75, R86, -R75 ;  /* 0x8000004b564b7221 */ /* 0x000fe20000010000 */
        /* <DEDUP_REMOVED lines=17> */
.L_x_143:
        /* <DEDUP_REMOVED lines=34> */
.L_x_139:
        /* <DEDUP_REMOVED lines=18> */
.L_x_144:
[----:B------:R1:W-:Y:S01]  /*2ee0*/  STG.E.64 desc[UR12][R78.64], R74 ;  /* 0x0000004a4e007986 */ /* 0x0003e2000c101b0c */
[----:B------:R-:W-:-:S04]  /*2ef0*/  UISETP.NE.U32.AND UP0, UPT, UR6, URZ, UPT ;  /* 0x000000ff0600728c */ /* 0x000fc8000bf05070 */
[----:B------:R-:W-:-:S09]  /*2f00*/  UISETP.NE.AND.EX UP0, UPT, UR7, URZ, UPT, UP0 ;  /* 0x000000ff0700728c */ /* 0x000fd2000bf05300 */
[----:B-1----:R-:W-:Y:S05]  /*2f10*/  BRA.U !UP0, `(.L_x_145) ;  /* 0x0000000108207547 */ /* 0x002fea000b800000 */
[----:B0-----:R-:W0:Y:S01]  /*2f20*/  LDC.64 R72, c[0x0][0x470] ;  /* 0x00011c00ff487b82 */ /* 0x001e220000000a00 */
[----:B------:R-:W-:Y:S02]  /*2f30*/  LOP3.LUT R74, R28, 0xffff, RZ, 0xc0, !PT ;  /* 0x0000ffff1c4a7812 */ /* 0x000fe400078ec0ff */
[----:B------:R-:W-:-:S03]  /*2f40*/  PRMT R77, R29, 0x5410, R26 ;  /* 0x000054101d4d7816 */ /* 0x000fc6000000001a */
[----:B------:R-:W-:-:S05]  /*2f50*/  IMAD.WIDE.U32 R74, R74, 0x10000, RZ ;  /* 0x000100004a4a7825 */ /* 0x000fca00078e00ff */
[----:B------:R-:W-:Y:S02]  /*2f60*/  LOP3.LUT R75, R77, R75, RZ, 0xfc, !PT ;  /* 0x0000004b4d4b7212 */ /* 0x000fe400078efcff */
[----:B------:R-:W-:Y:S01]  /*2f70*/  LOP3.LUT R74, R74, 0xffff, R30, 0xf8, !PT ;  /* 0x0000ffff4a4a7812 */ /* 0x000fe200078ef81e */
[----:B0-----:R-:W-:-:S05]  /*2f80*/  IMAD.WIDE.U32 R72, R0, 0x8, R72 ;  /* 0x0000000800487825 */ /* 0x001fca00078e0048 */
[----:B------:R1:W-:Y:S02]  /*2f90*/  STG.E.64 desc[UR12][R72.64], R74 ;  /* 0x0000004a48007986 */ /* 0x0003e4000c101b0c */
.L_x_145:
[----:B------:R-:W-:-:S07]  /*2fa0*/  VIADD R0, R0, 0x80 ;  /* 0x0000008000007836 */ /* 0x000fce0000000000 */
.L_x_135:
[----:B------:R-:W-:Y:S05]  /*2fb0*/  BSYNC.RECONVERGENT B0 ;  /* 0x0000000000007941 */ /* 0x000fea0003800200 */
.L_x_134:
        /* <DEDUP_REMOVED lines=11> */
[----:B------:R-:W-:Y:S01]  /*3070*/  MOV R30, R105 ;  /* 0x00000069001e7202 */ /* 0x000fe20000000f00 */
[-CC-:B------:R-:W-:Y:S01]  /*3080*/  FFMA.FTZ R31, R91, R113.reuse, R112.reuse ;  /* 0x000000715b1f7223 */ /* 0x180fe20000010070 */
[----:B------:R-:W-:Y:S01]  /*3090*/  MOV R26, R104 ;  /* 0x00000068001a7202 */ /* 0x000fe20000000f00 */
[-CC-:B------:R-:W-:Y:S01]  /*30a0*/  FFMA.FTZ R29, R89, R113.reuse, R112.reuse ;  /* 0x00000071591d7223 */ /* 0x180fe20000010070 */
[--C-:B0-----:R-:W-:Y:S01]  /*30b0*/  SHF.R.U64 R76, R104, 0x10, R105.reuse ;  /* 0x00000010684c7819 */ /* 0x101fe20000001269 */
[-CC-:B------:R-:W-:Y:S01]  /*30c0*/  FFMA.FTZ R28, R96, R113.reuse, R112.reuse ;  /* 0x00000071601c7223 */ /* 0x180fe20000010070 */
[----:B-1----:R-:W-:Y:S01]  /*30d0*/  SHF.R.U32.HI R74, RZ, 0x10, R105 ;  /* 0x00000010ff4a7819 */ /* 0x002fe20000011669 */
        /* <DEDUP_REMOVED lines=28> */
.L_x_150:
[--C-:B0-----:R-:W-:Y:S01]  /*32a0*/  IMAD.MOV.U32 R76, RZ, RZ, R105.reuse ;  /* 0x000000ffff4c7224 */ /* 0x101fe200078e0069 */
[--C-:B-1----:R-:W-:Y:S01]  /*32b0*/  SHF.R.U64 R73, R104, 0x10, R105.reuse ;  /* 0x0000001068497819 */ /* 0x102fe20000001269 */
[-CC-:B------:R-:W-:Y:S01]  /*32c0*/  FFMA.FTZ R31, R89, R113.reuse, R112.reuse ;  /* 0x00000071591f7223 */ /* 0x180fe20000010070 */
[----:B------:R-:W-:Y:S01]  /*32d0*/  MOV R72, R104 ;  /* 0x0000006800487202 */ /* 0x000fe20000000f00 */
[-CC-:B------:R-:W-:Y:S01]  /*32e0*/  FFMA.FTZ R74, R96, R113.reuse, R112.reuse ;  /* 0x00000071604a7223 */ /* 0x180fe20000010070 */
[----:B------:R-:W-:Y:S01]  /*32f0*/  SHF.R.U32.HI R79, RZ, 0x10, R105 ;  /* 0x00000010ff4f7819 */ /* 0x000fe20000011669 */
        /* <DEDUP_REMOVED lines=25> */
.L_x_149:
[----:B------:R-:W-:-:S04]  /*3490*/  UISETP.NE.U32.AND UP2, UPT, UR6, URZ, UPT ;  /* 0x000000ff0600728c */ /* 0x000fc8000bf45070 */
[----:B------:R-:W-:-:S09]  /*34a0*/  UISETP.NE.AND.EX UP2, UPT, UR7, URZ, UPT, UP2 ;  /* 0x000000ff0700728c */ /* 0x000fd2000bf45320 */
[----:B------:R-:W-:Y:S05]  /*34b0*/  BRA.U !UP2, `(.L_x_152) ;  /* 0x000000010a787547 */ /* 0x000fea000b800000 */
[----:B------:R-:W-:Y:S01]  /*34c0*/  MOV R26, R104 ;  /* 0x00000068001a7202 */ /* 0x000fe20000000f00 */
[-CC-:B01----:R-:W-:Y:S01]  /*34d0*/  FFMA.FTZ R73, R91, R113.reuse, R112.reuse ;  /* 0x000000715b497223 */ /* 0x183fe20000010070 */
[--C-:B------:R-:W-:Y:S01]  /*34e0*/  SHF.R.U64 R30, R104, 0x10, R105.reuse ;  /* 0x00000010681e7819 */ /* 0x100fe20000001269 */
[--C-:B------:R-:W-:Y:S01]  /*34f0*/  FFMA.FTZ R29, R89, R113, R112.reuse ;  /* 0x00000071591d7223 */ /* 0x100fe20000010070 */
[----:B------:R-:W-:Y:S01]  /*3500*/  MOV R72, R105 ;  /* 0x0000006900487202 */ /* 0x000fe20000000f00 */
[-CC-:B------:R-:W-:Y:S01]  /*3510*/  FFMA.FTZ R28, R96, R113.reuse, R112.reuse ;  /* 0x00000071601c7223 */ /* 0x180fe20000010070 */
        /* <DEDUP_REMOVED lines=24> */
.L_x_152:
[----:B01----:R-:W-:Y:S01]  /*36a0*/  MOV R72, R104 ;  /* 0x0000006800487202 */ /* 0x003fe20000000f00 */
[-CC-:B------:R-:W-:Y:S01]  /*36b0*/  FFMA.FTZ R74, R96, R113.reuse, R112.reuse ;  /* 0x00000071604a7223 */ /* 0x180fe20000010070 */
[--C-:B------:R-:W-:Y:S01]  /*36c0*/  IMAD.MOV.U32 R78, RZ, RZ, R105.reuse ;  /* 0x000000ffff4e7224 */ /* 0x100fe200078e0069 */
[--C-:B------:R-:W-:Y:S01]  /*36d0*/  SHF.R.U32.HI R135, RZ, 0x10, R105.reuse ;  /* 0x00000010ff877819 */ /* 0x100fe20000011669 */
[-CC-:B------:R-:W-:Y:S01]  /*36e0*/  FFMA.FTZ R73, R89, R113.reuse, R112.reuse ;  /* 0x0000007159497223 */ /* 0x180fe20000010070 */
        /* <DEDUP_REMOVED lines=22> */
.L_x_148:
[----:B------:R-:W-:-:S04]  /*3850*/  UISETP.NE.U32.AND UP0, UPT, UR8, URZ, UPT ;  /* 0x000000ff0800728c */ /* 0x000fc8000bf05070 */
[----:B------:R-:W-:-:S09]  /*3860*/  UISETP.NE.AND.EX UP0, UPT, UR9, URZ, UPT, UP0 ;  /* 0x000000ff0900728c */ /* 0x000fd2000bf05300 */
[----:B------:R-:W-:Y:S05]  /*3870*/  BRA.U !UP0, `(.L_x_153) ;  /* 0x0000000108d47547 */ /* 0x000fea000b800000 */
[----:B------:R-:W-:-:S04]  /*3880*/  UISETP.NE.U32.AND UP2, UPT, UR6, URZ, UPT ;  /* 0x000000ff0600728c */ /* 0x000fc8000bf45070 */
[----:B------:R-:W-:-:S09]  /*3890*/  UISETP.NE.AND.EX UP2, UPT, UR7, URZ, UPT, UP2 ;  /* 0x000000ff0700728c */ /* 0x000fd2000bf45320 */
[----:B------:R-:W-:Y:S05]  /*38a0*/  BRA.U !UP2, `(.L_x_154) ;  /* 0x000000010a6c7547 */ /* 0x000fea000b800000 */
[-CC-:B------:R-:W-:Y:S01]  /*38b0*/  FFMA.FTZ R31, R91, R113.reuse, R112.reuse ;  /* 0x000000715b1f7223 */ /* 0x180fe20000010070 */
[-CC-:B------:R-:W-:Y:S01]  /*38c0*/  FFMA.FTZ R29, R89, R113.reuse, R112.reuse ;  /* 0x00000071591d7223 */ /* 0x180fe20000010070 */
[-CC-:B------:R-:W-:Y:S01]  /*38d0*/  FFMA.FTZ R28, R98, R113.reuse, R112.reuse ;  /* 0x00000071621c7223 */ /* 0x180fe20000010070 */
[----:B------:R-:W-:Y:S01]  /*38e0*/  FFMA.FTZ R26, R96, R113, R112 ;  /* 0x00000071601a7223 */ /* 0x000fe20000010070 */
[----:B------:R-:W-:Y:S01]  /*38f0*/  FADD.FTZ R31, R94, -R31 ;  /* 0x8000001f5e1f7221 */ /* 0x000fe20000010000 */
[----:B------:R-:W-:Y:S01]  /*3900*/  FADD.FTZ R29, R92, -R29 ;  /* 0x8000001d5c1d7221 */ /* 0x000fe20000010000 */
[----:B-1----:R-:W-:Y:S01]  /*3910*/  FADD.FTZ R75, R95, -R28 ;  /* 0x8000001c5f4b7221 */ /* 0x002fe20000010000 */
[----:B0-----:R-:W-:Y:S01]  /*3920*/  FADD.FTZ R73, R93, -R26 ;  /* 0x8000001a5d497221 */ /* 0x001fe20000010000 */
[C---:B-----5:R-:W-:Y:S01]  /*3930*/  FMUL.FTZ R28, R2.reuse, R31 ;  /* 0x0000001f021c7220 */ /* 0x060fe20000410000 */
[C---:B------:R-:W-:Y:S01]  /*3940*/  FMUL.FTZ R26, R2.reuse, R29 ;  /* 0x0000001d021a7220 */ /* 0x040fe20000410000 */
[C---:B------:R-:W-:Y:S01]  /*3950*/  FMUL.FTZ R31, R2.reuse, R75 ;  /* 0x0000004b021f7220 */ /* 0x040fe20000410000 */
[----:B------:R-:W-:-:S04]  /*3960*/  FMUL.FTZ R29, R2, R73 ;  /* 0x00000049021d7220 */ /* 0x000fc80000410000 */
        /* <DEDUP_REMOVED lines=15> */
.L_x_154:
[-CC-:B01----:R-:W-:Y:S01]  /*3a60*/  FFMA.FTZ R73, R91, R113.reuse, R112.reuse ;  /* 0x000000715b497223 */ /* 0x183fe20000010070 */
        /* <DEDUP_REMOVED lines=22> */
.L_x_153:
[----:B------:R-:W-:-:S04]  /*3bd0*/  UISETP.NE.U32.AND UP2, UPT, UR6, URZ, UPT ;  /* 0x000000ff0600728c */ /* 0x000fc8000bf45070 */
[----:B------:R-:W-:-:S09]  /*3be0*/  UISETP.NE.AND.EX UP2, UPT, UR7, URZ, UPT, UP2 ;  /* 0x000000ff0700728c */ /* 0x000fd2000bf45320 */
[----:B------:R-:W-:Y:S05]  /*3bf0*/  BRA.U !UP2, `(.L_x_155) ;  /* 0x000000010a5c7547 */ /* 0x000fea000b800000 */
        /* <DEDUP_REMOVED lines=23> */
.L_x_155:
        /* <DEDUP_REMOVED lines=17> */
.L_x_151:
        /* <DEDUP_REMOVED lines=16> */
.L_x_156:
        /* <DEDUP_REMOVED lines=10> */
.L_x_157:
[----:B------:R-:W-:-:S07]  /*4020*/  IADD3 R0, PT, PT, R0, 0x80, RZ ;  /* 0x0000008000007810 */ /* 0x000fce0007ffe0ff */
.L_x_147:
[----:B------:R-:W-:Y:S05]  /*4030*/  BSYNC.RECONVERGENT B0 ;  /* 0x0000000000007941 */ /* 0x000fea0003800200 */
.L_x_146:
        /* <DEDUP_REMOVED lines=17> */
[----:B-12---:R-:W-:Y:S01]  /*4150*/  SHF.R.U32.HI R74, RZ, 0x10, R103 ;  /* 0x00000010ff4a7819 */ /* 0x006fe20000011667 */
        /* <DEDUP_REMOVED lines=28> */
.L_x_162:
[----:B012---:R-:W-:Y:S01]  /*4320*/  IMAD.MOV.U32 R72, RZ, RZ, R102 ;  /* 0x000000ffff487224 */ /* 0x007fe200078e0066 */
        /* <DEDUP_REMOVED lines=30> */
.L_x_161:
[----:B------:R-:W-:-:S04]  /*4510*/  UISETP.NE.U32.AND UP2, UPT, UR6, URZ, UPT ;  /* 0x000000ff0600728c */ /* 0x000fc8000bf45070 */
[----:B------:R-:W-:-:S09]  /*4520*/  UISETP.NE.AND.EX UP2, UPT, UR7, URZ, UPT, UP2 ;  /* 0x000000ff0700728c */ /* 0x000fd2000bf45320 */
[----:B------:R-:W-:Y:S05]  /*4530*/  BRA.U !UP2, `(.L_x_164) ;  /* 0x000000010a787547 */ /* 0x000fea000b800000 */
[----:B------:R-:W-:Y:S01]  /*4540*/  MOV R26, R102 ;  /* 0x00000066001a7202 */ /* 0x000fe20000000f00 */
[-CC-:B012---:R-:W-:Y:S01]  /*4550*/  FFMA.FTZ R73, R99, R113.reuse, R112.reuse ;  /* 0x0000007163497223 */ /* 0x187fe20000010070 */
        /* <DEDUP_REMOVED lines=28> */
.L_x_164:
[----:B012---:R-:W-:Y:S02]  /*4720*/  IMAD.MOV.U32 R72, RZ, RZ, R102 ;  /* 0x000000ffff487224 */ /* 0x007fe400078e0066 */
        /* <DEDUP_REMOVED lines=26> */
.L_x_160:
        /* <DEDUP_REMOVED lines=12> */
[----:B012---:R-:W-:Y:S01]  /*4990*/  FADD.FTZ R75, R115, -R28 ;  /* 0x8000001c734b7221 */ /* 0x007fe20000010000 */
[----:B------:R-:W-:Y:S01]  /*49a0*/  FADD.FTZ R73, R101, -R26 ;  /* 0x8000001a65497221 */ /* 0x000fe20000010000 */
        /* <DEDUP_REMOVED lines=19> */
.L_x_166:
[-CC-:B012---:R-:W-:Y:S01]  /*4ae0*/  FFMA.FTZ R73, R99, R113.reuse, R112.reuse ;  /* 0x0000007163497223 */ /* 0x187fe20000010070 */
        /* <DEDUP_REMOVED lines=22> */
.L_x_165:
[----:B------:R-:W-:-:S04]  /*4c50*/  UISETP.NE.U32.AND UP2, UPT, UR6, URZ, UPT ;  /* 0x000000ff0600728c */ /* 0x000fc8000bf45070 */
[----:B------:R-:W-:-:S09]  /*4c60*/  UISETP.NE.AND.EX UP2, UPT, UR7, URZ, UPT, UP2 ;  /* 0x000000ff0700728c */ /* 0x000fd2000bf45320 */
[----:B------:R-:W-:Y:S05]  /*4c70*/  BRA.U !UP2, `(.L_x_167) ;  /* 0x000000010a5c7547 */ /* 0x000fea000b800000 */
        /* <DEDUP_REMOVED lines=23> */
.L_x_167:
        /* <DEDUP_REMOVED lines=17> */
.L_x_163:
        /* <DEDUP_REMOVED lines=16> */
.L_x_168:
        /* <DEDUP_REMOVED lines=10> */
.L_x_169:
[----:B------:R-:W-:-:S07]  /*50a0*/  IADD3 R0, PT, PT, R0, 0x80, RZ ;  /* 0x0000008000007810 */ /* 0x000fce0007ffe0ff */
.L_x_159:
[----:B------:R-:W-:Y:S05]  /*50b0*/  BSYNC.RECONVERGENT B0 ;  /* 0x0000000000007941 */ /* 0x000fea0003800200 */
.L_x_158:
        /* <DEDUP_REMOVED lines=11> */
[--C-:B------:R-:W-:Y:S01]  /*5170*/  IMAD.MOV.U32 R30, RZ, RZ, R109.reuse ;  /* 0x000000ffff1e7224 */ /* 0x100fe200078e006d */
[----:B------:R-:W-:Y:S01]  /*5180*/  MOV R26, R108 ;  /* 0x0000006c001a7202 */ /* 0x000fe20000000f00 */
[-CC-:B------:R-:W-:Y:S01]  /*5190*/  FFMA.FTZ R31, R119, R113.reuse, R112.reuse ;  /* 0x00000071771f7223 */ /* 0x180fe20000010070 */
[--C-:B0-----:R-:W-:Y:S01]  /*51a0*/  SHF.R.U64 R76, R108, 0x10, R109.reuse ;  /* 0x000000106c4c7819 */ /* 0x101fe2000000126d */
[-CC-:B------:R-:W-:Y:S01]  /*51b0*/  FFMA.FTZ R29, R117, R113.reuse, R112.reuse ;  /* 0x00000071751d7223 */ /* 0x180fe20000010070 */
[----:B-12---:R-:W-:Y:S01]  /*51c0*/  SHF.R.U32.HI R74, RZ, 0x10, R109 ;  /* 0x00000010ff4a7819 */ /* 0x006fe2000001166d */
        /* <DEDUP_REMOVED lines=29> */
.L_x_174:
[----:B0-----:R-:W-:Y:S01]  /*53a0*/  MOV R76, R109 ;  /* 0x0000006d004c7202 */ /* 0x001fe20000000f00 */
[-CC-:B------:R-:W-:Y:S01]  /*53b0*/  FFMA.FTZ R31, R117, R113.reuse, R112.reuse ;  /* 0x00000071751f7223 */ /* 0x180fe20000010070 */
[----:B-12---:R-:W-:Y:S01]  /*53c0*/  MOV R72, R108 ;  /* 0x0000006c00487202 */ /* 0x006fe20000000f00 */
[-CC-:B------:R-:W-:Y:S01]  /*53d0*/  FFMA.FTZ R74, R124, R113.reuse, R112.reuse ;  /* 0x000000717c4a7223 */ /* 0x180fe20000010070 */
[--C-:B------:R-:W-:Y:S01]  /*53e0*/  SHF.R.U64 R73, R108, 0x10, R109.reuse ;  /* 0x000000106c497819 */ /* 0x100fe2000000126d */
[-CC-:B------:R-:W-:Y:S01]  /*53f0*/  FFMA.FTZ R75, R119, R113.reuse, R112.reuse ;  /* 0x00000071774b7223 */ /* 0x180fe20000010070 */
[----:B------:R-:W-:Y:S01]  /*5400*/  SHF.R.U32.HI R79, RZ, 0x10, R109 ;  /* 0x00000010ff4f7819 */ /* 0x000fe2000001166d */
        /* <DEDUP_REMOVED lines=24> */
.L_x_173:
[----:B------:R-:W-:-:S04]  /*5590*/  UISETP.NE.U32.AND UP2, UPT, UR6, URZ, UPT ;  /* 0x000000ff0600728c */ /* 0x000fc8000bf45070 */
[----:B------:R-:W-:-:S09]  /*55a0*/  UISETP.NE.AND.EX UP2, UPT, UR7, URZ, UPT, UP2 ;  /* 0x000000ff0700728c */ /* 0x000fd2000bf45320 */
[----:B------:R-:W-:Y:S05]  /*55b0*/  BRA.U !UP2, `(.L_x_176) ;  /* 0x000000010a787547 */ /* 0x000fea000b800000 */
[--C-:B012---:R-:W-:Y:S01]  /*55c0*/  IMAD.MOV.U32 R72, RZ, RZ, R109.reuse ;  /* 0x000000ffff487224 */ /* 0x107fe200078e006d */
[----:B------:R-:W-:Y:S01]  /*55d0*/  MOV R26, R108 ;  /* 0x0000006c001a7202 */ /* 0x000fe20000000f00 */
[-CC-:B------:R-:W-:Y:S01]  /*55e0*/  FFMA.FTZ R73, R119, R113.reuse, R112.reuse ;  /* 0x0000007177497223 */ /* 0x180fe20000010070 */
[--C-:B------:R-:W-:Y:S01]  /*55f0*/  SHF.R.U64 R30, R108, 0x10, R109.reuse ;  /* 0x000000106c1e7819 */ /* 0x100fe2000000126d */
[-CC-:B------:R-:W-:Y:S01]  /*5600*/  FFMA.FTZ R29, R117, R113.reuse, R112.reuse ;  /* 0x00000071751d7223 */ /* 0x180fe20000010070 */
[----:B------:R-:W-:Y:S01]  /*5610*/  SHF.R.U32.HI R76, RZ, 0x10, R109 ;  /* 0x00000010ff4c7819 */ /* 0x000fe2000001166d */
        /* <DEDUP_REMOVED lines=24> */
.L_x_176:
[----:B012---:R-:W-:Y:S01]  /*57a0*/  MOV R72, R108 ;  /* 0x0000006c00487202 */ /* 0x007fe20000000f00 */
[-CC-:B------:R-:W-:Y:S01]  /*57b0*/  FFMA.FTZ R74, R124, R113.reuse, R112.reuse ;  /* 0x000000717c4a7223 */ /* 0x180fe20000010070 */
        /* <DEDUP_REMOVED lines=25> */
.L_x_172:
        /* <DEDUP_REMOVED lines=33> */
.L_x_178:
        /* <DEDUP_REMOVED lines=23> */
.L_x_177:
        /* <DEDUP_REMOVED lines=26> */
.L_x_179:
        /* <DEDUP_REMOVED lines=17> */
.L_x_175:
        /* <DEDUP_REMOVED lines=16> */
.L_x_180:
        /* <DEDUP_REMOVED lines=10> */
.L_x_181:
[----:B------:R-:W-:-:S07]  /*6120*/  IADD3 R0, PT, PT, R0, 0x80, RZ ;  /* 0x0000008000007810 */ /* 0x000fce0007ffe0ff */
.L_x_171:
[----:B------:R-:W-:Y:S05]  /*6130*/  BSYNC.RECONVERGENT B0 ;  /* 0x0000000000007941 */ /* 0x000fea0003800200 */
.L_x_170:
        /* <DEDUP_REMOVED lines=11> */
[----:B012---:R-:W-:Y:S01]  /*61f0*/  FFMA.FTZ R72, R134, R113, R112 ;  /* 0x0000007186487223 */ /* 0x007fe20000010070 */
[----:B------:R-:W-:Y:S01]  /*6200*/  MOV R30, R111 ;  /* 0x0000006f001e7202 */ /* 0x000fe20000000f00 */
[----:B------:R-:W-:Y:S02]  /*6210*/  IMAD.MOV.U32 R26, RZ, RZ, R110 ;  /* 0x000000ffff1a7224 */ /* 0x000fe400078e006e */
[-CC-:B------:R-:W-:Y:S01]  /*6220*/  FFMA.FTZ R29, R125, R113.reuse, R112.reuse ;  /* 0x000000717d1d7223 */ /* 0x180fe20000010070 */
[-CC-:B------:R-:W-:Y:S01]  /*6230*/  FFMA.FTZ R28, R132, R113.reuse, R112.reuse ;  /* 0x00000071841c7223 */ /* 0x180fe20000010070 */
[--C-:B------:R-:W-:Y:S01]  /*6240*/  SHF.R.U64 R31, R110, 0x10, R111.reuse ;  /* 0x000000106e1f7819 */ /* 0x100fe2000000126f */
        /* <DEDUP_REMOVED lines=29> */
.L_x_186:
[-CC-:B0-----:R-:W-:Y:S01]  /*6420*/  FFMA.FTZ R76, R134, R113.reuse, R112.reuse ;  /* 0x00000071864c7223 */ /* 0x181fe20000010070 */
[--C-:B-1----:R-:W-:Y:S01]  /*6430*/  SHF.R.U32.HI R78, RZ, 0x10, R111.reuse ;  /* 0x00000010ff4e7819 */ /* 0x102fe2000001166f */
[-CC-:B------:R-:W-:Y:S01]  /*6440*/  FFMA.FTZ R31, R125, R113.reuse, R112.reuse ;  /* 0x000000717d1f7223 */ /* 0x180fe20000010070 */
[-CC-:B--2---:R-:W-:Y:S01]  /*6450*/  FFMA.FTZ R74, R132, R113.reuse, R112.reuse ;  /* 0x00000071844a7223 */ /* 0x184fe20000010070 */
[----:B------:R-:W-:Y:S01]  /*6460*/  MOV R72, R110 ;  /* 0x0000006e00487202 */ /* 0x000fe20000000f00 */
[----:B------:R-:W-:Y:S01]  /*6470*/  FFMA.FTZ R113, R127, R113, R112 ;  /* 0x000000717f717223 */ /* 0x000fe20000010070 */
[----:B------:R-:W-:Y:S01]  /*6480*/  SHF.R.U64 R73, R110, 0x10, R111 ;  /* 0x000000106e497819 */ /* 0x000fe2000000126f */
[----:B------:R-:W-:Y:S01]  /*6490*/  FADD.FTZ R77, R131, -R76 ;  /* 0x8000004c834d7221 */ /* 0x000fe20000010000 */
[----:B------:R-:W-:Y:S01]  /*64a0*/  MOV R75, R111 ;  /* 0x0000006f004b7202 */ /* 0x000fe20000000f00 */
[----:B------:R-:W-:Y:S01]  /*64b0*/  FADD.FTZ R31, R128, -R31 ;  /* 0x8000001f801f7221 */ /* 0x000fe20000010000 */
[----:B------:R-:W-:Y:S01]  /*64c0*/  SHF.L.U32 R79, R78, 0x10, RZ ;  /* 0x000000104e4f7819 */ /* 0x000fe200000006ff */
[----:B------:R-:W-:Y:S01]  /*64d0*/  IMAD.U32 R72, R72, 0x10000, RZ ;  /* 0x0001000048487824 */ /* 0x000fe200078e00ff */
[----:B------:R-:W-:Y:S01]  /*64e0*/  SHF.L.U32 R78, R75, 0x10, RZ ;  /* 0x000000104b4e7819 */ /* 0x000fe200000006ff */
[----:B------:R-:W-:Y:S01]  /*64f0*/  FADD.FTZ R113, R130, -R113 ;  /* 0x8000007182717221 */ /* 0x000fe20000010000 */
        /* <DEDUP_REMOVED lines=17> */
.L_x_185:
[----:B------:R-:W-:-:S04]  /*6610*/  UISETP.NE.U32.AND UP2, UPT, UR6, URZ, UPT ;  /* 0x000000ff0600728c */ /* 0x000fc8000bf45070 */
[----:B------:R-:W-:-:S09]  /*6620*/  UISETP.NE.AND.EX UP2, UPT, UR7, URZ, UPT, UP2 ;  /* 0x000000ff0700728c */ /* 0x000fd2000bf45320 */
[----:B------:R-:W-:Y:S05]  /*6630*/  BRA.U !UP2, `(.L_x_188) ;  /* 0x000000010a7c7547 */ /* 0x000fea000b800000 */
[----:B------:R-:W-:Y:S02]  /*6640*/  IMAD.MOV.U32 R26, RZ, RZ, R110 ;  /* 0x000000ffff1a7224 */ /* 0x000fe400078e006e */
[-CC-:B------:R-:W-:Y:S01]  /*6650*/  FFMA.FTZ R29, R125, R113.reuse, R112.reuse ;  /* 0x000000717d1d7223 */ /* 0x180fe20000010070 */
[-CC-:B------:R-:W-:Y:S01]  /*6660*/  FFMA.FTZ R28, R132, R113.reuse, R112.reuse ;  /* 0x00000071841c7223 */ /* 0x180fe20000010070 */
[-CC-:B012---:R-:W-:Y:S01]  /*6670*/  FFMA.FTZ R74, R134, R113.reuse, R112.reuse ;  /* 0x00000071864a7223 */ /* 0x187fe20000010070 */
[--C-:B------:R-:W-:Y:S01]  /*6680*/  SHF.R.U64 R30, R110, 0x10, R111.reuse ;  /* 0x000000106e1e7819 */ /* 0x100fe2000000126f */
        /* <DEDUP_REMOVED lines=26> */
.L_x_188:
[-CC-:B012---:R-:W-:Y:S01]  /*6830*/  FFMA.FTZ R73, R125, R113.reuse, R112.reuse ;  /* 0x000000717d497223 */ /* 0x187fe20000010070 */
[-CC-:B------:R-:W-:Y:S01]  /*6840*/  FFMA.FTZ R74, R132, R113.reuse, R112.reuse ;  /* 0x00000071844a7223 */ /* 0x180fe20000010070 */
[-CC-:B------:R-:W-:Y:S01]  /*6850*/  FFMA.FTZ R136, R134, R113.reuse, R112.reuse ;  /* 0x0000007186887223 */ /* 0x180fe20000010070 */
        /* <DEDUP_REMOVED lines=24> */
.L_x_184:
        /* <DEDUP_REMOVED lines=10> */
[----:B0-----:R-:W-:Y:S01]  /*6a80*/  FADD.FTZ R77, R131, -R26 ;  /* 0x8000001a834d7221 */ /* 0x001fe20000010000 */
[----:B-12---:R-:W-:Y:S01]  /*6a90*/  FADD.FTZ R75, R130, -R31 ;  /* 0x8000001f824b7221 */ /* 0x006fe20000010000 */
        /* <DEDUP_REMOVED lines=21> */
.L_x_190:
        /* <DEDUP_REMOVED lines=23> */
.L_x_189:
[----:B------:R-:W-:-:S04]  /*6d60*/  UISETP.NE.U32.AND UP2, UPT, UR6, URZ, UPT ;  /* 0x000000ff0600728c */ /* 0x000fc8000bf45070 */
[----:B------:R-:W-:-:S09]  /*6d70*/  UISETP.NE.AND.EX UP2, UPT, UR7, URZ, UPT, UP2 ;  /* 0x000000ff0700728c */ /* 0x000fd2000bf45320 */
[----:B------:R-:W-:Y:S05]  /*6d80*/  BRA.U !UP2, `(.L_x_191) ;  /* 0x000000010a5c7547 */ /* 0x000fea000b800000 */
[-CC-:B------:R-:W-:Y:S01]  /*6d90*/  FFMA.FTZ R26, R134, R113.reuse, R112.reuse ;  /* 0x00000071861a7223 */ /* 0x180fe20000010070 */
[-CC-:B012---:R-:W-:Y:S01]  /*6da0*/  FFMA.FTZ R73, R127, R113.reuse, R112.reuse ;  /* 0x000000717f497223 */ /* 0x187fe20000010070 */
        /* <DEDUP_REMOVED lines=21> */
.L_x_191:
        /* <DEDUP_REMOVED lines=17> */
.L_x_187:
        /* <DEDUP_REMOVED lines=16> */
.L_x_192:
        /* <DEDUP_REMOVED lines=10> */
.L_x_183:
[----:B------:R-:W-:Y:S05]  /*71b0*/  BSYNC.RECONVERGENT B0 ;  /* 0x0000000000007941 */ /* 0x000fea0003800200 */
.L_x_182:
[----:B------:R-:W-:Y:S01]  /*71c0*/  UPLOP3.LUT UP1, UPT, UPT, UPT, UP1, 0x40, 0x4 ;  /* 0x000000000004789c */ /* 0x000fe20003f2e810 */
[----:B------:R-:W-:Y:S10]  /*71d0*/  @!P6 BRA `(.L_x_193) ;  /* 0xffffff940040e947 */ /* 0x000ff4000383ffff */
.L_x_121:
[----:B------:R-:W0:Y:S08]  /*71e0*/  S2UR UR4, SR_CTAID.X ;  /* 0x00000000000479c3 */ /* 0x000e300000002500 */
[----:B-----5:R-:W1:Y:S08]  /*71f0*/  LDC.64 R2, c[0x0][0x440] ;  /* 0x00011000ff027b82 */ /* 0x020e700000000a00 */
[----:B------:R-:W2:Y:S08]  /*7200*/  LDC.64 R4, c[0x0][0x448] ;  /* 0x00011200ff047b82 */ /* 0x000eb00000000a00 */
[----:B------:R-:W3:Y:S01]  /*7210*/  LDC.64 R6, c[0x0][0x440] ;  /* 0x00011000ff067b82 */ /* 0x000ee20000000a00 */
[----:B0-----:R-:W-:-:S05]  /*7220*/  IMAD R0, R27, UR4, RZ ;  /* 0x000000041b007c24 */ /* 0x001fca000f8e02ff */
[----:B------:R-:W-:Y:S02]  /*7230*/  LEA.HI R133, R0, R133, RZ, 0x1e ;  /* 0x0000008500857211 */ /* 0x000fe400078ff0ff */
[----:B------:R-:W0:Y:S03]  /*7240*/  LDC.64 R8, c[0x0][0x448] ;  /* 0x00011200ff087b82 */ /* 0x000e260000000a00 */
[----:B-1----:R-:W-:-:S05]  /*7250*/  @P0 IMAD.WIDE.U32 R2, R133, 0x10, R2 ;  /* 0x0000001085020825 */ /* 0x002fca00078e0002 */
[----:B------:R-:W1:Y:S01]  /*7260*/  LDC.64 R10, c[0x0][0x440] ;  /* 0x00011000ff0a7b82 */ /* 0x000e620000000a00 */
[C---:B--2---:R-:W-:Y:S01]  /*7270*/  @P0 IMAD.WIDE.U32 R4, R133.reuse, 0x10, R4 ;  /* 0x0000001085040825 */ /* 0x044fe200078e0004 */
[----:B------:R2:W-:Y:S03]  /*7280*/  @P0 STG.E.128 desc[UR12][R2.64], R48 ;  /* 0x0000003002000986 */ /* 0x0005e6000c101d0c */
[----:B------:R-:W-:Y:S01]  /*7290*/  @P0 VIADD R133, R133, 0x80 ;  /* 0x0000008085850836 */ /* 0x000fe20000000000 */
[----:B------:R2:W-:Y:S02]  /*72a0*/  @P0 STG.E.128 desc[UR12][R4.64], R68 ;  /* 0x0000004404000986 */ /* 0x0005e4000c101d0c */
[----:B------:R-:W4:Y:S01]  /*72b0*/  LDC.64 R12, c[0x0][0x448] ;  /* 0x00011200ff0c7b82 */ /* 0x000f220000000a00 */
[----:B---3--:R-:W-:-:S05]  /*72c0*/  @P1 IMAD.WIDE.U32 R6, R133, 0x10, R6 ;  /* 0x0000001085061825 */ /* 0x008fca00078e0006 */
[----:B------:R2:W-:Y:S02]  /*72d0*/  @P1 STG.E.128 desc[UR12][R6.64], R44 ;  /* 0x0000002c06001986 */ /* 0x0005e4000c101d0c */
[----:B------:R-:W3:Y:S01]  /*72e0*/  LDC.64 R14, c[0x0][0x440] ;  /* 0x00011000ff0e7b82 */ /* 0x000ee20000000a00 */
[C---:B0-----:R-:W-:Y:S01]  /*72f0*/  @P1 IMAD.WIDE.U32 R8, R133.reuse, 0x10, R8 ;  /* 0x0000001085081825 */ /* 0x041fe200078e0008 */
[----:B------:R-:W-:-:S04]  /*7300*/  @P1 IADD3 R133, PT, PT, R133, 0x80, RZ ;  /* 0x0000008085851810 */ /* 0x000fc80007ffe0ff */
[----:B------:R2:W-:Y:S02]  /*7310*/  @P1 STG.E.128 desc[UR12][R8.64], R64 ;  /* 0x0000004008001986 */ /* 0x0005e4000c101d0c */
[----:B------:R-:W0:Y:S01]  /*7320*/  LDC.64 R16, c[0x0][0x448] ;  /* 0x00011200ff107b82 */ /* 0x000e220000000a00 */
[----:B-1----:R-:W-:-:S05]  /*7330*/  @P2 IMAD.WIDE.U32 R10, R133, 0x10, R10 ;  /* 0x00000010850a2825 */ /* 0x002fca00078e000a */
[----:B------:R2:W-:Y:S01]  /*7340*/  @P2 STG.E.128 desc[UR12][R10.64], R40 ;  /* 0x000000280a002986 */ /* 0x0005e2000c101d0c */
[C---:B----4-:R-:W-:Y:S01]  /*7350*/  @P2 IMAD.WIDE.U32 R12, R133.reuse, 0x10, R12 ;  /* 0x00000010850c2825 */ /* 0x050fe200078e000c */
[----:B------:R-:W-:-:S04]  /*7360*/  @P2 IADD3 R133, PT, PT, R133, 0x80, RZ ;  /* 0x0000008085852810 */ /* 0x000fc80007ffe0ff */
[----:B------:R2:W-:Y:S01]  /*7370*/  @P2 STG.E.128 desc[UR12][R12.64], R60 ;  /* 0x0000003c0c002986 */ /* 0x0005e2000c101d0c */
[----:B---3--:R-:W-:-:S05]  /*7380*/  @P3 IMAD.WIDE.U32 R14, R133, 0x10, R14 ;  /* 0x00000010850e3825 */ /* 0x008fca00078e000e */
[----:B------:R2:W-:Y:S01]  /*7390*/  @P3 STG.E.128 desc[UR12][R14.64], R36 ;  /* 0x000000240e003986 */ /* 0x0005e2000c101d0c */
[----:B0-----:R-:W-:-:S05]  /*73a0*/  @P3 IMAD.WIDE.U32 R16, R133, 0x10, R16 ;  /* 0x0000001085103825 */ /* 0x001fca00078e0010 */
[----:B------:R2:W-:Y:S01]  /*73b0*/  @P3 STG.E.128 desc[UR12][R16.64], R56 ;  /* 0x0000003810003986 */ /* 0x0005e2000c101d0c */
[----:B------:R-:W-:Y:S05]  /*73c0*/  @!P4 EXIT ;  /* 0x000000000000c94d */ /* 0x000fea0003800000 */
[----:B--2---:R-:W0:Y:S01]  /*73d0*/  LDC.64 R2, c[0x0][0x440] ;  /* 0x00011000ff027b82 */ /* 0x004e220000000a00 */
[----:B------:R-:W-:-:S07]  /*73e0*/  @P3 IADD3 R133, PT, PT, R133, 0x80, RZ ;  /* 0x0000008085853810 */ /* 0x000fce0007ffe0ff */
[----:B------:R-:W1:Y:S01]  /*73f0*/  LDC.64 R4, c[0x0][0x448] ;  /* 0x00011200ff047b82 */ /* 0x000e620000000a00 */
[----:B0-----:R-:W-:-:S05]  /*7400*/  IMAD.WIDE.U32 R2, R133, 0x10, R2 ;  /* 0x0000001085027825 */ /* 0x001fca00078e0002 */
[----:B------:R-:W-:Y:S01]  /*7410*/  STG.E.128 desc[UR12][R2.64], R32 ;  /* 0x0000002002007986 */ /* 0x000fe2000c101d0c */
[----:B-1----:R-:W-:-:S05]  /*7420*/  IMAD.WIDE.U32 R4, R133, 0x10, R4 ;  /* 0x0000001085047825 */ /* 0x002fca00078e0004 */
[----:B------:R-:W-:Y:S01]  /*7430*/  STG.E.128 desc[UR12][R4.64], R52 ;  /* 0x0000003404007986 */ /* 0x000fe2000c101d0c */
[----:B------:R-:W-:Y:S05]  /*7440*/  EXIT ;  /* 0x000000000000794d */ /* 0x000fea0003800000 */
.L_x_194:
        /* <DEDUP_REMOVED lines=11> */
.L_x_5374:


//--------------------- .text._ZN10layer_norm31ln_parallel_residual_bwd_kernelINS_13Kernel_traitsI13__nv_bfloat16S2_S2_S2_fjLj2560ELj1ELj1ELj4ELj8ENS_18Kernel_traits_baseILj2560ES2_S2_S2_S2_fjLj128EEEEELb0ELb1ELb1EEEvNS_9BwdParamsE --------------------------
	.section	.text._ZN10layer_norm31ln_parallel_residual_bwd_kernelINS_13Kernel_traitsI13__nv_bfloat16S2_S2_S2_fjLj2560ELj1ELj1ELj4ELj8ENS_18Kernel_traits_baseILj2560ES2_S2_S2_S2_fjLj128EEEEELb0ELb1ELb1EEEvNS_9BwdParamsE,"ax",@progbits
	.align	128
        .global         _ZN10layer_norm31ln_parallel_residual_bwd_kernelINS_13Kernel_traitsI13__nv_bfloat16S2_S2_S2_fjLj2560ELj1ELj1ELj4ELj8ENS_18Kernel_traits_baseILj2560ES2_S2_S2_S2_fjLj128EEEEELb0ELb1ELb1EEEvNS_9BwdParamsE
        .type           _ZN10layer_norm31ln_parallel_residual_bwd_kernelINS_13Kernel_traitsI13__nv_bfloat16S2_S2_S2_fjLj2560ELj1ELj1ELj4ELj8ENS_18Kernel_traits_baseILj2560ES2_S2_S2_S2_fjLj128EEEEELb0ELb1ELb1EEEvNS_9BwdParamsE,@function
        .size           _ZN10layer_norm31ln_parallel_residual_bwd_kernelINS_13Kernel_traitsI13__nv_bfloat16S2_S2_S2_fjLj2560ELj1ELj1ELj4ELj8ENS_18Kernel_traits_baseILj2560ES2_S2_S2_S2_fjLj128EEEEELb0ELb1ELb1EEEvNS_9BwdParamsE,(.L_x_5375 - _ZN10layer_norm31ln_parallel_residual_bwd_kernelINS_13Kernel_traitsI13__nv_bfloat16S2_S2_S2_fjLj2560ELj1ELj1ELj4ELj8ENS_18Kernel_traits_baseILj2560ES2_S2_S2_S2_fjLj128EEEEELb0ELb1ELb1EEEvNS_9BwdParamsE)
        .other          _ZN10layer_norm31ln_parallel_residual_bwd_kernelINS_13Kernel_traitsI13__nv_bfloat16S2_S2_S2_fjLj2560ELj1ELj1ELj4ELj8ENS_18Kernel_traits_baseILj2560ES2_S2_S2_S2_fjLj128EEEEELb0ELb1ELb1EEEvNS_9BwdParamsE,@"STO_CUDA_ENTRY STV_DEFAULT"
_ZN10layer_norm31ln_parallel_residual_bwd_kernelINS_13Kernel_traitsI13__nv_bfloat16S2_S2_S2_fjLj2560ELj1ELj1ELj4ELj8ENS_18Kernel_traits_baseILj2560ES2_S2_S2_S2_fjLj128EEEEELb0ELb1ELb1EEEvNS_9BwdParamsE:
.text._ZN10layer_norm31ln_parallel_residual_bwd_kernelINS_13Kernel_traitsI13__nv_bfloat16S2_S2_S2_fjLj2560ELj1ELj1ELj4ELj8ENS_18Kernel_traits_baseILj2560ES2_S2_S2_S2_fjLj128EEEEELb0ELb1ELb1EEEvNS_9BwdParamsE:
[----:B------:R-:W-:Y:S08]  /*0000*/  LDC R1, c[0x0][0x37c] ;  /* 0x0000df00ff017b82 */ /* 0x000ff00000000800 */
[----:B------:R-:W0:Y:S01]  /*0010*/  S2UR UR11, SR_CTAID.X ;  /* 0x00000000000b79c3 */ /* 0x000e220000002500 */
[----:B------:R-:W0:Y:S01]  /*0020*/  LDCU UR4, c[0x0][0x384] ;  /* 0x00007080ff0477ac */ /* 0x000e220008000800 */
        /* <DEDUP_REMOVED lines=20> */
[----:B------:R-:W1:Y:S01]  /*0170*/  LDCU.64 UR12, c[0x0][0x358] ;  /* 0x00006b00ff0c77ac */ /* 0x000e620008000a00 */
[----:B0-----:R-:W-:-:S09]  /*0180*/  UISETP.GE.AND UP0, UPT, UR11, UR4, UPT ;  /* 0x000000040b00728c */ /* 0x001fd2000bf06270 */
[----:B------:R-:W-:Y:S05]  /*0190*/  BRA.U UP0, `(.L_x_195) ;  /* 0x0000007500f47547 */ /* 0x000fea000b800000 */
[----:B------:R-:W0:Y:S01]  /*01a0*/  S2R R30, SR_TID.X ;  /* 0x00000000001e7919 */ /* 0x000e220000002100 */
[----:B------:R-:W0:Y:S01]  /*01b0*/  LDC.64 R4, c[0x0][0x3d0] ;  /* 0x0000f400ff047b82 */ /* 0x000e220000000a00 */
[----:B------:R-:W2:Y:S01]  /*01c0*/  LDCU.64 UR4, c[0x0][0x438] ;  /* 0x00008700ff0477ac */ /* 0x000ea20008000a00 */
[----:B------:R-:W-:Y:S01]  /*01d0*/  HFMA2 R31, -RZ, RZ, 0, 0 ;  /* 0x00000000ff1f7431 */ /* 0x000fe200000001ff */
        /* <DEDUP_REMOVED lines=19> */
[----:B------:R-:W-:Y:S01]  /*0310*/  MOV R70, RZ ;  /* 0x000000ff00467202 */ /* 0x000fe20000000f00 */
[----:B------:R-:W-:Y:S01]  /*0320*/  UPLOP3.LUT UP4, UPT, UPT, UPT, UPT, 0x40, 0x4 ;  /* 0x000000000004789c */ /* 0x000fe20003f8e870 */
[----:B------:R-:W-:Y:S01]  /*0330*/  MOV R71, UR11 ;  /* 0x0000000b00477c02 */ /* 0x000fe20008000f00 */
[----:B------:R-:W3:Y:S01]  /*0340*/  LDCU UR14, c[0x0][0x388] ;  /* 0x00007100ff0e77ac */ /* 0x000ee20008000800 */
[----:B------:R-:W4:Y:S01]  /*0350*/  LDCU UR15, c[0x0][0x400] ;  /* 0x00008000ff0f77ac */ /* 0x000f220008000800 */
[----:B0-----:R-:W-:Y:S01]  /*0360*/  IMAD.WIDE.U32 R4, R30, 0x8, R4 ;  /* 0x000000081e047825 */ /* 0x001fe200078e0004 */
[----:B------:R-:W0:Y:S04]  /*0370*/  LDCU.64 UR6, c[0x0][0x470] ;  /* 0x00008e00ff0677ac */ /* 0x000e280008000a00 */
[----:B-1----:R-:W5:Y:S01]  /*0380*/  LDG.E.64 R18, desc[UR12][R4.64+0x1000] ;  /* 0x0010000c04127981 */ /* 0x002f62000c1e1b00 */
[----:B------:R-:W1:Y:S03]  /*0390*/  LDCU.64 UR16, c[0x0][0x438] ;  /* 0x00008700ff1077ac */ /* 0x000e660008000a00 */
[----:B------:R-:W3:Y:S01]  /*03a0*/  LDG.E.64 R16, desc[UR12][R4.64+0xc00] ;  /* 0x000c000c04107981 */ /* 0x000ee2000c1e1b00 */
[----:B------:R-:W0:Y:S03]  /*03b0*/  LDCU.64 UR8, c[0x0][0x478] ;  /* 0x00008f00ff0877ac */ /* 0x000e260008000a00 */
[----:B------:R-:W4:Y:S04]  /*03c0*/  LDG.E.64 R14, desc[UR12][R4.64+0x800] ;  /* 0x0008000c040e7981 */ /* 0x000f28000c1e1b00 */
[----:B------:R-:W4:Y:S04]  /*03d0*/  LDG.E.64 R12, desc[UR12][R4.64+0x400] ;  /* 0x0004000c040c7981 */ /* 0x000f28000c1e1b00 */
[----:B------:R-:W4:Y:S01]  /*03e0*/  LDG.E.64 R2, desc[UR12][R4.64] ;  /* 0x0000000c04027981 */ /* 0x000f22000c1e1b00 */
[----:B--2---:R-:W-:Y:S01]  /*03f0*/  UISETP.NE.U32.AND UP0, UPT, UR4, URZ, UPT ;  /* 0x000000ff0400728c */ /* 0x004fe2000bf05070 */
[----:B------:R-:W2:Y:S03]  /*0400*/  LDCU.U8 UR4, c[0x0][0x410] ;  /* 0x00008200ff0477ac */ /* 0x000ea60008000000 */
[----:B------:R-:W-:-:S02]  /*0410*/  UISETP.NE.AND.EX UP0, UPT, UR5, URZ, UPT, UP0 ;  /* 0x000000ff0500728c */ /* 0x000fc4000bf05300 */
[----:B--2---:R-:W-:-:S06]  /*0420*/  UISETP.NE.AND UP1, UPT, UR4, URZ, UPT ;  /* 0x000000ff0400728c */ /* 0x004fcc000bf25270 */
[----:B------:R-:W-:Y:S02]  /*0430*/  PLOP3.LUT P0, PT, PT, PT, UP1, 0x80, 0x8 ;  /* 0x000000000008781c */ /* 0x000fe40003f0f018 */
[--C-:B-----5:R-:W-:Y:S02]  /*0440*/  SHF.R.U64 R72, R18, 0x10, R19.reuse ;  /* 0x0000001012487819 */ /* 0x120fe40000001213 */
[----:B------:R-:W-:Y:S02]  /*0450*/  SHF.R.U32.HI R73, RZ, 0x10, R19 ;  /* 0x00000010ff497819 */ /* 0x000fe40000011613 */
[--C-:B---3--:R-:W-:Y:S02]  /*0460*/  SHF.R.U64 R74, R16, 0x10, R17.reuse ;  /* 0x00000010104a7819 */ /* 0x108fe40000001211 */
[----:B------:R-:W-:Y:S02]  /*0470*/  SHF.R.U32.HI R75, RZ, 0x10, R17 ;  /* 0x00000010ff4b7819 */ /* 0x000fe40000011611 */
[----:B----4-:R-:W-:-:S02]  /*0480*/  SHF.R.U64 R76, R14, 0x10, R15 ;  /* 0x000000100e4c7819 */ /* 0x010fc4000000120f */
[----:B------:R-:W-:Y:S02]  /*0490*/  SHF.R.U32.HI R77, RZ, 0x10, R15 ;  /* 0x00000010ff4d7819 */ /* 0x000fe4000001160f */
[--C-:B------:R-:W-:Y:S02]  /*04a0*/  SHF.R.U64 R78, R12, 0x10, R13.reuse ;  /* 0x000000100c4e7819 */ /* 0x100fe4000000120d */
[----:B------:R-:W-:Y:S02]  /*04b0*/  SHF.R.U32.HI R79, RZ, 0x10, R13 ;  /* 0x00000010ff4f7819 */ /* 0x000fe4000001160d */
[----:B01----:R-:W-:-:S07]  /*04c0*/  SHF.R.U32.HI R80, RZ, 0x10, R3 ;  /* 0x00000010ff507819 */ /* 0x003fce0000011603 */
.L_x_250:
[----:B------:R-:W0:Y:S08]  /*04d0*/  LDC.64 R4, c[0x0][0x3c0] ;  /* 0x0000f000ff047b82 */ /* 0x000e300000000a00 */
[----:B-1----:R-:W1:Y:S01]  /*04e0*/  LDC.64 R88, c[0x0][0x3c8] ;  /* 0x0000f200ff587b82 */ /* 0x002e620000000a00 */
[----:B0-----:R-:W-:-:S06]  /*04f0*/  IMAD.WIDE R4, R71, 0x4, R4 ;  /* 0x0000000447047825 */ /* 0x001fcc00078e0204 */
[----:B------:R-:W2:Y:S01]  /*0500*/  LDG.E R4, desc[UR12][R4.64] ;  /* 0x0000000c04047981 */ /* 0x000ea2000c1e1900 */
[----:B-1----:R-:W-:-:S06]  /*0510*/  IMAD.WIDE R88, R71, 0x4, R88 ;  /* 0x0000000447587825 */ /* 0x002fcc00078e0258 */
[----:B------:R0:W5:Y:S01]  /*0520*/  LDG.E R88, desc[UR12][R88.64] ;  /* 0x0000000c58587981 */ /* 0x000162000c1e1900 */
[----:B------:R-:W-:Y:S01]  /*0530*/  IMAD R0, R71, UR14, RZ ;  /* 0x0000000e47007c24 */ /* 0x000fe2000f8e02ff */
[----:B------:R-:W-:-:S04]  /*0540*/  SHF.R.U64 R6, R2, 0x10, R3 ;  /* 0x0000001002067819 */ /* 0x000fc80000001203 */
[----:B------:R-:W-:-:S04]  /*0550*/  SHF.R.S32.HI R7, RZ, 0x1f, R0 ;  /* 0x0000001fff077819 */ /* 0x000fc80000011400 */
[----:B------:R-:W-:Y:S02]  /*0560*/  LEA.HI R7, R7, R0, RZ, 0x2 ;  /* 0x0000000007077211 */ /* 0x000fe400078f10ff */
[----:B------:R-:W-:Y:S02]  /*0570*/  PRMT R0, R6, 0x7610, R0 ;  /* 0x0000761006007816 */ /* 0x000fe40000000000 */
[----:B------:R-:W-:Y:S02]  /*0580*/  LEA.HI.SX32 R95, R7, R30, 0x1e ;  /* 0x0000001e075f7211 */ /* 0x000fe400078ff2ff */
[----:B--2---:R-:W-:Y:S01]  /*0590*/  FSEL R90, R4, RZ, !P0 ;  /* 0x000000ff045a7208 */ /* 0x004fe20004000000 */
[----:B0-----:R-:W-:Y:S06]  /*05a0*/  BRA.U UP0, `(.L_x_196) ;  /* 0x0000000d008c7547 */ /* 0x001fec000b800000 */
[----:B------:R-:W0:Y:S01]  /*05b0*/  LDC.64 R102, c[0x0][0x3a8] ;  /* 0x0000ea00ff667b82 */ /* 0x000e220000000a00 */
[C---:B------:R-:W-:Y:S02]  /*05c0*/  IADD3 R91, PT, PT, R95.reuse, 0x100, RZ ;  /* 0x000001005f5b7810 */ /* 0x040fe40007ffe0ff */
[----:B------:R-:W-:-:S05]  /*05d0*/  IADD3 R93, PT, PT, R95, 0x80, RZ ;  /* 0x000000805f5d7810 */ /* 0x000fca0007ffe0ff */
[----:B------:R-:W1:Y:S01]  /*05e0*/  LDC.64 R104, c[0x0][0x428] ;  /* 0x00010a00ff687b82 */ /* 0x000e620000000a00 */
[C---:B------:R-:W-:Y:S02]  /*05f0*/  IADD3 R89, PT, PT, R95.reuse, 0x180, RZ ;  /* 0x000001805f597810 */ /* 0x040fe40007ffe0ff */
[----:B------:R-:W-:Y:S01]  /*0600*/  IADD3 R87, PT, PT, R95, 0x200, RZ ;  /* 0x000002005f577810 */ /* 0x000fe20007ffe0ff */
[----:B0-----:R-:W-:-:S04]  /*0610*/  IMAD.WIDE.U32 R8, R91, 0x8, R102 ;  /* 0x000000085b087825 */ /* 0x001fc800078e0066 */
[--C-:B------:R-:W-:Y:S01]  /*0620*/  IMAD.WIDE.U32 R4, R95, 0x8, R102.reuse ;  /* 0x000000085f047825 */ /* 0x100fe200078e0066 */
[----:B------:R-:W2:Y:S03]  /*0630*/  LDG.E.64 R118, desc[UR12][R8.64] ;  /* 0x0000000c08767981 */ /* 0x000ea6000c1e1b00 */
[--C-:B------:R-:W-:Y:S01]  /*0640*/  IMAD.WIDE.U32 R6, R93, 0x8, R102.reuse ;  /* 0x000000085d067825 */ /* 0x100fe200078e0066 */
[----:B------:R0:W3:Y:S03]  /*0650*/  LDG.E.64 R106, desc[UR12][R4.64] ;  /* 0x0000000c046a7981 */ /* 0x0000e6000c1e1b00 */
[--C-:B------:R-:W-:Y:S01]  /*0660*/  IMAD.WIDE.U32 R100, R89, 0x8, R102.reuse ;  /* 0x0000000859647825 */ /* 0x100fe200078e0066 */
[----:B------:R4:W3:Y:S03]  /*0670*/  LDG.E.64 R110, desc[UR12][R6.64] ;  /* 0x0000000c066e7981 */ /* 0x0008e6000c1e1b00 */
[----:B------:R-:W-:Y:S01]  /*0680*/  IMAD.WIDE.U32 R102, R87, 0x8, R102 ;  /* 0x0000000857667825 */ /* 0x000fe200078e0066 */
[----:B------:R-:W3:Y:S04]  /*0690*/  LDG.E.64 R122, desc[UR12][R100.64] ;  /* 0x0000000c647a7981 */ /* 0x000ee8000c1e1b00 */
[----:B------:R2:W3:Y:S01]  /*06a0*/  LDG.E.64 R126, desc[UR12][R102.64] ;  /* 0x0000000c667e7981 */ /* 0x0004e2000c1e1b00 */
[----:B-1----:R-:W-:-:S04]  /*06b0*/  IMAD.WIDE.U32 R96, R95, 0x8, R104 ;  /* 0x000000085f607825 */ /* 0x002fc800078e0068 */
[--C-:B0-----:R-:W-:Y:S02]  /*06c0*/  IMAD.WIDE.U32 R4, R87, 0x8, R104.reuse ;  /* 0x0000000857047825 */ /* 0x101fe400078e0068 */
[----:B------:R-:W3:Y:S02]  /*06d0*/  LDG.E.64 R96, desc[UR12][R96.64] ;  /* 0x0000000c60607981 */ /* 0x000ee4000c1e1b00 */
[--C-:B----4-:R-:W-:Y:S02]  /*06e0*/  IMAD.WIDE.U32 R6, R91, 0x8, R104.reuse ;  /* 0x000000085b067825 */ /* 0x110fe400078e0068 */
[----:B------:R-:W4:Y:S04]  /*06f0*/  LDG.E.64 R4, desc[UR12][R4.64] ;  /* 0x0000000c04047981 */ /* 0x000f28000c1e1b00 */
[----:B------:R-:W4:Y:S01]  /*0700*/  LDG.E.64 R6, desc[UR12][R6.64] ;  /* 0x0000000c06067981 */ /* 0x000f22000c1e1b00 */
[----:B------:R-:W-:-:S06]  /*0710*/  IMAD.WIDE.U32 R10, R93, 0x8, R104 ;  /* 0x000000085d0a7825 */ /* 0x000fcc00078e0068 */
[----:B------:R-:W4:Y:S01]  /*0720*/  LDG.E.64 R10, desc[UR12][R10.64] ;  /* 0x0000000c0a0a7981 */ /* 0x000f22000c1e1b00 */
[----:B------:R-:W-:-:S05]  /*0730*/  IMAD.WIDE.U32 R98, R89, 0x8, R104 ;  /* 0x0000000859627825 */ /* 0x000fca00078e0068 */
[----:B------:R0:W4:Y:S01]  /*0740*/  LDG.E.64 R8, desc[UR12][R98.64] ;  /* 0x0000000c62087981 */ /* 0x000122000c1e1b00 */
        /* <DEDUP_REMOVED lines=8> */
[----:B------:R-:W-:Y:S01]  /*07d0*/  SHF.L.U32 R171, R19, 0x10, RZ ;  /* 0x0000001013ab7819 */ /* 0x000fe200000006ff */
[----:B------:R-:W-:Y:S01]  /*07e0*/  IMAD.U32 R175, R73, 0x10000, RZ ;  /* 0x0001000049af7824 */ /* 0x000fe200078e00ff */
[C---:B--2---:R-:W-:Y:S02]  /*07f0*/  SHF.L.U32 R115, R118.reuse, 0x10, RZ ;  /* 0x0000001076737819 */ /* 0x044fe400000006ff */
[--C-:B------:R-:W-:Y:S02]  /*0800*/  SHF.R.U64 R102, R118, 0x10, R119.reuse ;  /* 0x0000001076667819 */ /* 0x100fe40000001277 */
[----:B------:R-:W-:Y:S01]  /*0810*/  SHF.R.U32.HI R100, RZ, 0x10, R119 ;  /* 0x00000010ff647819 */ /* 0x000fe20000011677 */
[----:B------:R-:W-:Y:S01]  /*0820*/  FADD.FTZ R117, -R90, R115 ;  /* 0x000000735a757221 */ /* 0x000fe20000010100 */
[----:B------:R-:W-:-:S02]  /*0830*/  SHF.L.U32 R119, R119, 0x10, RZ ;  /* 0x0000001077777819 */ /* 0x000fc400000006ff */
[----:B------:R-:W-:Y:S02]  /*0840*/  SHF.L.U32 R115, R102, 0x10, RZ ;  /* 0x0000001066737819 */ /* 0x000fe400000006ff */
[----:B---3--:R-:W-:Y:S02]  /*0850*/  SHF.R.U64 R104, R106, 0x10, R107 ;  /* 0x000000106a687819 */ /* 0x008fe4000000126b */
[--C-:B------:R-:W-:Y:S02]  /*0860*/  SHF.R.U64 R92, R126, 0x10, R127.reuse ;  /* 0x000000107e5c7819 */ /* 0x100fe4000000127f */
[----:B------:R-:W-:Y:S02]  /*0870*/  SHF.R.U32.HI R129, RZ, 0x10, R127 ;  /* 0x00000010ff817819 */ /* 0x000fe4000001167f */
[----:B------:R-:W-:Y:S01]  /*0880*/  SHF.L.U32 R127, R127, 0x10, RZ ;  /* 0x000000107f7f7819 */ /* 0x000fe200000006ff */
[----:B------:R-:W-:Y:S01]  /*0890*/  FADD.FTZ R131, -R90, R119 ;  /* 0x000000775a837221 */ /* 0x000fe20000010100 */
[----:B------:R-:W-:-:S02]  /*08a0*/  SHF.L.U32 R101, R106, 0x10, RZ ;  /* 0x000000106a657819 */ /* 0x000fc400000006ff */
[----:B------:R-:W-:Y:S01]  /*08b0*/  SHF.L.U32 R119, R100, 0x10, RZ ;  /* 0x0000001064777819 */ /* 0x000fe200000006ff */
[C---:B------:R-:W-:Y:S01]  /*08c0*/  FADD.FTZ R169, -R90.reuse, R127 ;  /* 0x0000007f5aa97221 */ /* 0x040fe20000010100 */
[----:B------:R-:W-:Y:S01]  /*08d0*/  SHF.L.U32 R129, R129, 0x10, RZ ;  /* 0x0000001081817819 */ /* 0x000fe200000006ff */
[----:B------:R-:W-:Y:S01]  /*08e0*/  FADD.FTZ R127, -R90, R115 ;  /* 0x000000735a7f7221 */ /* 0x000fe20000010100 */
[----:B------:R-:W-:Y:S01]  /*08f0*/  SHF.L.U32 R115, R96, 0x10, RZ ;  /* 0x0000001060737819 */ /* 0x000fe200000006ff */
[----:B------:R-:W-:Y:S01]  /*0900*/  FADD.FTZ R101, -R90, R101 ;  /* 0x000000655a657221 */ /* 0x000fe20000010100 */
[----:B0-----:R-:W-:Y:S02]  /*0910*/  SHF.L.U32 R99, R104, 0x10, RZ ;  /* 0x0000001068637819 */ /* 0x001fe400000006ff */
[----:B------:R-:W-:Y:S01]  /*0920*/  SHF.R.U64 R136, R96, 0x10, R97 ;  /* 0x0000001060887819 */ /* 0x000fe20000001261 */
[----:B------:R-:W-:Y:S01]  /*0930*/  FADD.FTZ R153, -R90, R119 ;  /* 0x000000775a997221 */ /* 0x000fe20000010100 */
[----:B----4-:R-:W-:Y:S01]  /*0940*/  SHF.R.U64 R150, R4, 0x10, R5 ;  /* 0x0000001004967819 */ /* 0x010fe20000001205 */
[----:B------:R-:W-:Y:S01]  /*0950*/  FADD.FTZ R173, -R90, R129 ;  /* 0x000000815aad7221 */ /* 0x000fe20000010100 */
[----:B------:R-:W-:Y:S01]  /*0960*/  SHF.L.U32 R130, R4, 0x10, RZ ;  /* 0x0000001004827819 */ /* 0x000fe200000006ff */
[----:B------:R-:W-:Y:S01]  /*0970*/  IMAD.U32 R119, R97, 0x10000, RZ ;  /* 0x0001000061777824 */ /* 0x000fe200078e00ff */
[----:B------:R-:W-:Y:S01]  /*0980*/  SHF.L.U32 R4, R3, 0x10, RZ ;  /* 0x0000001003047819 */ /* 0x000fe200000006ff */
[----:B------:R-:W-:Y:S01]  /*0990*/  FMUL.FTZ R129, R0, R115 ;  /* 0x0000007300817220 */ /* 0x000fe20000410000 */
[----:B------:R-:W-:Y:S01]  /*09a0*/  SHF.R.U32.HI R105, RZ, 0x10, R107 ;  /* 0x00000010ff697819 */ /* 0x000fe2000001166b */
[----:B------:R-:W-:Y:S01]  /*09b0*/  FADD.FTZ R143, -R90, R99 ;  /* 0x000000635a8f7221 */ /* 0x000fe20000010100 */
[----:B------:R-:W-:Y:S01]  /*09c0*/  SHF.L.U32 R103, R107, 0x10, RZ ;  /* 0x000000106b677819 */ /* 0x000fe200000006ff */
[----:B-----5:R-:W-:Y:S01]  /*09d0*/  FMUL.FTZ R0, R88, R101 ;  /* 0x0000006558007220 */ /* 0x020fe20000410000 */
[----:B------:R-:W-:-:S02]  /*09e0*/  SHF.L.U32 R121, R122, 0x10, RZ ;  /* 0x000000107a797819 */ /* 0x000fc400000006ff */
[----:B------:R-:W-:Y:S02]  /*09f0*/  SHF.L.U32 R136, R136, 0x10, RZ ;  /* 0x0000001088887819 */ /* 0x000fe400000006ff */
[----:B------:R-:W-:Y:S02]  /*0a00*/  SHF.R.U64 R98, R122, 0x10, R123 ;  /* 0x000000107a627819 */ /* 0x000fe4000000127b */
[----:B------:R-:W-:Y:S02]  /*0a10*/  SHF.R.U32.HI R152, RZ, 0x10, R5 ;  /* 0x00000010ff987819 */ /* 0x000fe40000011605 */
[----:B------:R-:W-:Y:S01]  /*0a20*/  SHF.L.U32 R132, R5, 0x10, RZ ;  /* 0x0000001005847819 */ /* 0x000fe200000006ff */
[----:B------:R-:W-:Y:S01]  /*0a30*/  FMUL.FTZ R133, R4, R119 ;  /* 0x0000007704857220 */ /* 0x000fe20000410000 */
[----:B------:R-:W-:Y:S01]  /*0a40*/  SHF.R.U32.HI R94, RZ, 0x10, R123 ;  /* 0x00000010ff5e7819 */ /* 0x000fe2000001167b */
[----:B------:R-:W-:Y:S01]  /*0a50*/  IMAD.U32 R123, R123, 0x10000, RZ ;  /* 0x000100007b7b7824 */ /* 0x000fe200078e00ff */
[----:B------:R-:W-:-:S02]  /*0a60*/  SHF.L.U32 R122, R6, 0x10, RZ ;  /* 0x00000010067a7819 */ /* 0x000fc400000006ff */
[----:B------:R-:W-:Y:S01]  /*0a70*/  SHF.L.U32 R5, R14, 0x10, RZ ;  /* 0x000000100e057819 */ /* 0x000fe200000006ff */
[C---:B------:R-:W-:Y:S01]  /*0a80*/  FADD.FTZ R103, -R90.reuse, R103 ;  /* 0x000000675a677221 */ /* 0x040fe20000010100 */
[----:B------:R-:W-:Y:S01]  /*0a90*/  SHF.L.U32 R105, R105, 0x10, RZ ;  /* 0x0000001069697819 */ /* 0x000fe200000006ff */
[----:B------:R-:W-:Y:S01]  /*0aa0*/  FADD.FTZ R139, -R90, R121 ;  /* 0x000000795a8b7221 */ /* 0x000fe20000010100 */
[----:B------:R-:W-:Y:S01]  /*0ab0*/  SHF.R.U32.HI R134, RZ, 0x10, R97 ;  /* 0x00000010ff867819 */ /* 0x000fe20000011661 */
[----:B------:R-:W-:Y:S01]  /*0ac0*/  FMUL.FTZ R141, R141, R136 ;  /* 0x000000888d8d7220 */ /* 0x000fe20000410000 */
[----:B------:R-:W-:Y:S01]  /*0ad0*/  SHF.R.U64 R142, R6, 0x10, R7 ;  /* 0x00000010068e7819 */ /* 0x000fe20000001207 */
[----:B------:R-:W-:Y:S01]  /*0ae0*/  FADD.FTZ R4, RZ, R129 ;  /* 0x00000081ff047221 */ /* 0x000fe20000010000 */
[----:B------:R-:W-:Y:S01]  /*0af0*/  SHF.L.U32 R125, R126, 0x10, RZ ;  /* 0x000000107e7d7819 */ /* 0x000fe200000006ff */
[----:B------:R-:W-:Y:S01]  /*0b00*/  FMUL.FTZ R143, R88, R143 ;  /* 0x0000008f588f7220 */ /* 0x000fe20000410000 */
[----:B------:R-:W-:Y:S01]  /*0b10*/  FFMA.FTZ R6, R0, R129, RZ ;  /* 0x0000008100067223 */ /* 0x000fe200000100ff */
[----:B------:R-:W-:Y:S01]  /*0b20*/  SHF.L.U32 R121, R98, 0x10, RZ ;  /* 0x0000001062797819 */ /* 0x000fe200000006ff */
[----:B------:R-:W-:Y:S01]  /*0b30*/  FADD.FTZ R147, -R90, R123 ;  /* 0x0000007b5a937221 */ /* 0x000fe20000010100 */
[C---:B------:R-:W-:Y:S01]  /*0b40*/  SHF.R.U64 R109, R110.reuse, 0x10, R111 ;  /* 0x000000106e6d7819 */ /* 0x040fe2000000126f */
[----:B------:R-:W-:Y:S01]  /*0b50*/  FMUL.FTZ R102, R5, R122 ;  /* 0x0000007a05667220 */ /* 0x000fe20000410000 */
[----:B------:R-:W-:Y:S01]  /*0b60*/  SHF.L.U32 R107, R110, 0x10, RZ ;  /* 0x000000106e6b7819 */ /* 0x000fe200000006ff */
[----:B------:R-:W-:Y:S01]  /*0b70*/  FADD.FTZ R105, -R90, R105 ;  /* 0x000000695a697221 */ /* 0x000fe20000010100 */
[----:B------:R-:W-:Y:S01]  /*0b80*/  SHF.L.U32 R134, R134, 0x10, RZ ;  /* 0x0000001086867819 */ /* 0x000fe200000006ff */
[----:B------:R-:W-:Y:S01]  /*0b90*/  FMUL.FTZ R154, R88, R103 ;  /* 0x00000067589a7220 */ /* 0x000fe20000410000 */
[----:B------:R-:W-:Y:S01]  /*0ba0*/  FADD.FTZ R4, R4, R141 ;  /* 0x0000008d04047221 */ /* 0x000fe20000010000 */
[----:B------:R-:W-:Y:S01]  /*0bb0*/  FFMA.FTZ R5, R143, R141, R6 ;  /* 0x0000008d8f057223 */ /* 0x000fe20000010006 */
[C---:B------:R-:W-:Y:S01]  /*0bc0*/  FADD.FTZ R163, -R90.reuse, R125 ;  /* 0x0000007d5aa37221 */ /* 0x040fe20000010100 */
[----:B------:R-:W-:Y:S01]  /*0bd0*/  SHF.R.U32.HI R144, RZ, 0x10, R7 ;  /* 0x00000010ff907819 */ /* 0x000fe20000011607 */
[----:B------:R-:W-:Y:S01]  /*0be0*/  FADD.FTZ R155, -R90, R121 ;  /* 0x000000795a9b7221 */ /* 0x000fe20000010100 */
[----:B------:R-:W-:Y:S01]  /*0bf0*/  SHF.L.U32 R124, R7, 0x10, RZ ;  /* 0x00000010077c7819 */ /* 0x000fe200000006ff */
[----:B------:R-:W-:Y:S01]  /*0c00*/  FMUL.FTZ R101, R88, R147 ;  /* 0x0000009358657220 */ /* 0x000fe20000410000 */
[----:B------:R-:W-:-:S02]  /*0c10*/  SHF.L.U32 R125, R92, 0x10, RZ ;  /* 0x000000105c7d7819 */ /* 0x000fc400000006ff */
[----:B------:R-:W-:Y:S02]  /*0c20*/  SHF.L.U32 R7, R76, 0x10, RZ ;  /* 0x000000104c077819 */ /* 0x000fe400000006ff */
[----:B------:R-:W-:Y:S01]  /*0c30*/  SHF.L.U32 R142, R142, 0x10, RZ ;  /* 0x000000108e8e7819 */ /* 0x000fe200000006ff */
[----:B------:R-:W-:Y:S01]  /*0c40*/  FADD.FTZ R107, -R90, R107 ;  /* 0x0000006b5a6b7221 */ /* 0x000fe20000010100 */
[----:B------:R-:W-:Y:S01]  /*0c50*/  SHF.L.U32 R109, R109, 0x10, RZ ;  /* 0x000000106d6d7819 */ /* 0x000fe200000006ff */
[----:B------:R-:W-:Y:S01]  /*0c60*/  FMUL.FTZ R145, R145, R134 ;  /* 0x0000008691917220 */ /* 0x000fe20000410000 */
[----:B------:R-:W-:Y:S01]  /*0c70*/  SHF.R.U64 R140, R10, 0x10, R11 ;  /* 0x000000100a8c7819 */ /* 0x000fe2000000120b */
[----:B------:R-:W-:Y:S01]  /*0c80*/  FMUL.FTZ R147, R88, R105 ;  /* 0x0000006958937220 */ /* 0x000fe20000410000 */
[----:B------:R-:W-:Y:S01]  /*0c90*/  SHF.L.U32 R121, R10, 0x10, RZ ;  /* 0x000000100a797819 */ /* 0x000fe200000006ff */
[----:B------:R-:W-:Y:S01]  /*0ca0*/  FADD.FTZ R4, R4, R133 ;  /* 0x0000008504047221 */ /* 0x000fe20000010000 */
[----:B------:R-:W-:Y:S01]  /*0cb0*/  SHF.L.U32 R110, R12, 0x10, RZ ;  /* 0x000000100c6e7819 */ /* 0x000fe200000006ff */
[----:B------:R-:W-:Y:S01]  /*0cc0*/  FFMA.FTZ R6, R154, R133, R5 ;  /* 0x000000859a067223 */ /* 0x000fe20000010005 */
[----:B------:R-:W-:Y:S01]  /*0cd0*/  SHF.L.U32 R123, R94, 0x10, RZ ;  /* 0x000000105e7b7819 */ /* 0x000fe200000006ff */
[C---:B------:R-:W-:Y:S01]  /*0ce0*/  FADD.FTZ R165, -R90.reuse, R125 ;  /* 0x0000007d5aa57221 */ /* 0x040fe20000010100 */
[----:B------:R-:W-:Y:S01]  /*0cf0*/  SHF.R.U32.HI R113, RZ, 0x10, R111 ;  /* 0x00000010ff717819 */ /* 0x000fe2000001166f */
[----:B------:R-:W-:Y:S01]  /*0d00*/  FMUL.FTZ R114, R7, R142 ;  /* 0x0000008e07727220 */ /* 0x000fe20000410000 */
[----:B------:R-:W-:Y:S01]  /*0d10*/  SHF.L.U32 R111, R111, 0x10, RZ ;  /* 0x000000106f6f7819 */ /* 0x000fe200000006ff */
[----:B------:R-:W-:Y:S01]  /*0d20*/  FADD.FTZ R137, -R90, R109 ;  /* 0x0000006d5a897221 */ /* 0x000fe20000010100 */
[----:B------:R-:W-:Y:S01]  /*0d30*/  SHF.L.U32 R140, R140, 0x10, RZ ;  /* 0x000000108c8c7819 */ /* 0x000fe200000006ff */
[----:B------:R-:W-:-:S02]  /*0d40*/  IMAD.U32 R125, R78, 0x10000, RZ ;  /* 0x000100004e7d7824 */ /* 0x000fc400078e00ff */
[----:B------:R-:W-:Y:S01]  /*0d50*/  FMUL.FTZ R110, R110, R121 ;  /* 0x000000796e6e7220 */ /* 0x000fe20000410000 */
[----:B------:R-:W-:Y:S01]  /*0d60*/  FMUL.FTZ R118, R88, R107 ;  /* 0x0000006b58767220 */ /* 0x000fe20000410000 */
[----:B------:R-:W-:Y:S01]  /*0d70*/  FADD.FTZ R5, R4, R145 ;  /* 0x0000009104057221 */ /* 0x000fe20000010000 */
[----:B------:R-:W-:Y:S01]  /*0d80*/  FFMA.FTZ R7, R147, R145, R6 ;  /* 0x0000009193077223 */ /* 0x000fe20000010006 */
[C---:B------:R-:W-:Y:S01]  /*0d90*/  FADD.FTZ R159, -R90.reuse, R123 ;  /* 0x0000007b5a9f7221 */ /* 0x040fe20000010100 */
[----:B------:R-:W-:Y:S01]  /*0da0*/  SHF.L.U32 R113, R113, 0x10, RZ ;  /* 0x0000001071717819 */ /* 0x000fe200000006ff */
[----:B------:R-:W-:Y:S01]  /*0db0*/  FADD.FTZ R111, -R90, R111 ;  /* 0x0000006f5a6f7221 */ /* 0x000fe20000010100 */
[----:B------:R-:W-:Y:S01]  /*0dc0*/  SHF.R.U32.HI R138, RZ, 0x10, R11 ;  /* 0x00000010ff8a7819 */ /* 0x000fe2000001160b */
[----:B------:R-:W-:Y:S01]  /*0dd0*/  FMUL.FTZ R125, R125, R140 ;  /* 0x0000008c7d7d7220 */ /* 0x000fe20000410000 */
[----:B------:R-:W-:Y:S01]  /*0de0*/  SHF.L.U32 R123, R11, 0x10, RZ ;  /* 0x000000100b7b7819 */ /* 0x000fe200000006ff */
[----:B------:R-:W-:Y:S01]  /*0df0*/  FMUL.FTZ R137, R88, R137 ;  /* 0x0000008958897220 */ /* 0x000fe20000410000 */
[----:B------:R-:W-:Y:S01]  /*0e00*/  FADD.FTZ R4, R5, R110 ;  /* 0x0000006e05047221 */ /* 0x000fe20000010000 */
[----:B------:R-:W-:Y:S01]  /*0e10*/  FFMA.FTZ R6, R118, R110, R7 ;  /* 0x0000006e76067223 */ /* 0x000fe20000010007 */
[----:B------:R-:W-:Y:S01]  /*0e20*/  SHF.L.U32 R138, R138, 0x10, RZ ;  /* 0x000000108a8a7819 */ /* 0x000fe200000006ff */
[----:B------:R-:W-:Y:S01]  /*0e30*/  FADD.FTZ R113, -R90, R113 ;  /* 0x000000715a717221 */ /* 0x000fe20000010100 */
[----:B------:R-:W-:Y:S01]  /*0e40*/  FMUL.FTZ R112, R112, R123 ;  /* 0x0000007b70707220 */ /* 0x000fe20000410000 */
[----:B------:R-:W-:Y:S01]  /*0e50*/  FMUL.FTZ R120, R88, R111 ;  /* 0x0000006f58787220 */ /* 0x000fe20000410000 */
[----:B------:R-:W-:Y:S01]  /*0e60*/  FADD.FTZ R5, R4, R125 ;  /* 0x0000007d04057221 */ /* 0x000fe20000010000 */
[----:B------:R-:W-:Y:S01]  /*0e70*/  FFMA.FTZ R7, R137, R125, R6 ;  /* 0x0000007d89077223 */ /* 0x000fe20000010006 */
[----:B------:R-:W-:Y:S01]  /*0e80*/  SHF.L.U32 R109, R18, 0x10, RZ ;  /* 0x00000010126d7819 */ /* 0x000fe200000006ff */
[C---:B------:R-:W-:Y:S01]  /*0e90*/  FMUL.FTZ R103, R88.reuse, R139 ;  /* 0x0000008b58677220 */ /* 0x040fe20000410000 */
        /* <DEDUP_REMOVED lines=8> */
[----:B------:R-:W-:-:S02]  /*0f20*/  SHF.R.U64 R146, R8, 0x10, R9 ;  /* 0x0000001008927819 */ /* 0x000fc40000001209 */
[----:B------:R-:W-:Y:S02]  /*0f30*/  SHF.R.U32.HI R148, RZ, 0x10, R9 ;  /* 0x00000010ff947819 */ /* 0x000fe40000011609 */
[----:B------:R-:W-:Y:S01]  /*0f40*/  SHF.L.U32 R128, R9, 0x10, RZ ;  /* 0x0000001009807819 */ /* 0x000fe200000006ff */
[C---:B------:R-:W-:Y:S01]  /*0f50*/  FMUL.FTZ R127, R88.reuse, R127 ;  /* 0x0000007f587f7220 */ /* 0x040fe20000410000 */
[----:B------:R-:W-:Y:S01]  /*0f60*/  SHF.L.U32 R9, R15, 0x10, RZ ;  /* 0x000000100f097819 */ /* 0x000fe200000006ff */
[----:B------:R-:W-:Y:S01]  /*0f70*/  FADD.FTZ R5, R5, R102 ;  /* 0x0000006605057221 */ /* 0x000fe20000010000 */
[----:B------:R-:W-:Y:S01]  /*0f80*/  FFMA.FTZ R6, R109, R102, R6 ;  /* 0x000000666d067223 */ /* 0x000fe20000010006 */
[----:B------:R-:W-:Y:S01]  /*0f90*/  SHF.L.U32 R11, R77, 0x10, RZ ;  /* 0x000000104d0b7819 */ /* 0x000fe200000006ff */
[----:B------:R-:W-:Y:S01]  /*0fa0*/  FMUL.FTZ R111, R88, R131 ;  /* 0x00000083586f7220 */ /* 0x000fe20000410000 */
[----:B------:R-:W-:Y:S01]  /*0fb0*/  SHF.L.U32 R144, R144, 0x10, RZ ;  /* 0x0000001090907819 */ /* 0x000fe200000006ff */
[----:B------:R-:W-:Y:S01]  /*0fc0*/  FMUL.FTZ R104, R9, R124 ;  /* 0x0000007c09687220 */ /* 0x000fe20000410000 */
        /* <DEDUP_REMOVED lines=10> */
[----:B------:R-:W-:Y:S01]  /*1070*/  FADD.FTZ R5, R5, R116 ;  /* 0x0000007405057221 */ /* 0x000fe20000010000 */
[----:B------:R-:W-:Y:S01]  /*1080*/  FFMA.FTZ R6, R131, R116, R6 ;  /* 0x0000007483067223 */ /* 0x000fe20000010006 */
[----:B------:R-:W-:Y:S01]  /*1090*/  SHF.L.U32 R99, R17, 0x10, RZ ;  /* 0x0000001011637819 */ /* 0x000fe200000006ff */
[----:B------:R-:W-:Y:S01]  /*10a0*/  FMUL.FTZ R106, R157, R146 ;  /* 0x000000929d6a7220 */ /* 0x000fe20000410000 */
[----:B------:R-:W-:Y:S01]  /*10b0*/  FMUL.FTZ R113, R88, R155 ;  /* 0x0000009b58717220 */ /* 0x000fe20000410000 */
[----:B------:R-:W-:Y:S01]  /*10c0*/  FADD.FTZ R5, R5, R98 ;  /* 0x0000006205057221 */ /* 0x000fe20000010000 */
[----:B------:R-:W-:Y:S01]  /*10d0*/  FFMA.FTZ R6, R103, R98, R6 ;  /* 0x0000006267067223 */ /* 0x000fe20000010006 */
[----:B------:R-:W-:Y:S01]  /*10e0*/  SHF.L.U32 R148, R148, 0x10, RZ ;  /* 0x0000001094947819 */ /* 0x000fe200000006ff */
[----:B------:R-:W-:Y:S01]  /*10f0*/  FMUL.FTZ R100, R99, R128 ;  /* 0x0000008063647220 */ /* 0x000fe20000410000 */
[----:B------:R-:W-:Y:S01]  /*1100*/  FADD.FTZ R5, R5, R106 ;  /* 0x0000006a05057221 */ /* 0x000fe20000010000 */
[----:B------:R-:W-:Y:S01]  /*1110*/  FFMA.FTZ R6, R113, R106, R6 ;  /* 0x0000006a71067223 */ /* 0x000fe20000010006 */
[----:B------:R-:W-:Y:S01]  /*1120*/  FMUL.FTZ R117, R88, R159 ;  /* 0x0000009f58757220 */ /* 0x000fe20000410000 */
[----:B------:R-:W-:Y:S01]  /*1130*/  FMUL.FTZ R108, R161, R148 ;  /* 0x00000094a16c7220 */ /* 0x000fe20000410000 */
[----:B------:R-:W-:Y:S01]  /*1140*/  FADD.FTZ R5, R5, R100 ;  /* 0x0000006405057221 */ /* 0x000fe20000010000 */
[----:B------:R-:W-:Y:S01]  /*1150*/  FFMA.FTZ R6, R101, R100, R6 ;  /* 0x0000006465067223 */ /* 0x000fe20000010006 */
[----:B------:R-:W-:Y:S01]  /*1160*/  SHF.L.U32 R150, R150, 0x10, RZ ;  /* 0x0000001096967819 */ /* 0x000fe200000006ff */
[C---:B------:R-:W-:Y:S01]  /*1170*/  FMUL.FTZ R97, R88.reuse, R163 ;  /* 0x000000a358617220 */ /* 0x040fe20000410000 */
[----:B------:R-:W-:Y:S01]  /*1180*/  FADD.FTZ R5, R5, R108 ;  /* 0x0000006c05057221 */ /* 0x000fe20000010000 */
[----:B------:R-:W-:Y:S01]  /*1190*/  FFMA.FTZ R6, R117, R108, R6 ;  /* 0x0000006c75067223 */ /* 0x000fe20000010006 */
[----:B------:R-:W-:Y:S01]  /*11a0*/  FMUL.FTZ R105, R88, R165 ;  /* 0x000000a558697220 */ /* 0x000fe20000410000 */
[----:B------:R-:W-:Y:S01]  /*11b0*/  FMUL.FTZ R94, R167, R150 ;  /* 0x00000096a75e7220 */ /* 0x000fe20000410000 */
[----:B------:R-:W-:Y:S01]  /*11c0*/  FADD.FTZ R5, R5, R90 ;  /* 0x0000005a05057221 */ /* 0x000fe20000010000 */
[----:B------:R-:W-:Y:S01]  /*11d0*/  FFMA.FTZ R6, R97, R90, R6 ;  /* 0x0000005a61067223 */ /* 0x000fe20000010006 */
[----:B------:R-:W-:Y:S01]  /*11e0*/  SHF.L.U32 R152, R152, 0x10, RZ ;  /* 0x0000001098987819 */ /* 0x000fe200000006ff */
[----:B------:R-:W-:Y:S01]  /*11f0*/  FMUL.FTZ R92, R171, R132 ;  /* 0x00000084ab5c7220 */ /* 0x000fe20000410000 */
[C---:B------:R-:W-:Y:S01]  /*1200*/  FMUL.FTZ R99, R88.reuse, R169 ;  /* 0x000000a958637220 */ /* 0x040fe20000410000 */
[----:B------:R-:W-:Y:S01]  /*1210*/  FADD.FTZ R5, R5, R94 ;  /* 0x0000005e05057221 */ /* 0x000fe20000010000 */
[----:B------:R-:W-:Y:S01]  /*1220*/  FFMA.FTZ R6, R105, R94, R6 ;  /* 0x0000005e69067223 */ /* 0x000fe20000010006 */
[----:B------:R-:W-:Y:S01]  /*1230*/  FMUL.FTZ R96, R175, R152 ;  /* 0x00000098af607220 */ /* 0x000fe20000410000 */
[----:B------:R-:W-:Y:S01]  /*1240*/  FMUL.FTZ R107, R88, R173 ;  /* 0x000000ad586b7220 */ /* 0x000fe20000410000 */
[----:B------:R-:W-:Y:S01]  /*1250*/  FADD.FTZ R5, R5, R92 ;  /* 0x0000005c05057221 */ /* 0x000fe20000010000 */
[----:B------:R-:W-:Y:S01]  /*1260*/  FFMA.FTZ R6, R99, R92, R6 ;  /* 0x0000005c63067223 */ /* 0x000fe20000010006 */
[----:B------:R-:W-:Y:S01]  /*1270*/  FMUL.FTZ R9, R0, R115 ;  /* 0x0000007300097220 */ /* 0x000fe20000410000 */
        /* <DEDUP_REMOVED lines=19> */
[----:B------:R-:W-:Y:S01]  /*13b0*/  FADD.FTZ R5, R5, R96 ;  /* 0x0000006005057221 */ /* 0x000fe20000010000 */
[----:B------:R-:W-:Y:S01]  /*13c0*/  FFMA.FTZ R6, R107, R96, R6 ;  /* 0x000000606b067223 */ /* 0x000fe20000010006 */
[----:B------:R-:W-:Y:S06]  /*13d0*/  BRA `(.L_x_197) ;  /* 0x0000000c00b47947 */ /* 0x000fec0003800000 */
.L_x_196:
[----:B------:R-:W0:Y:S01]  /*13e0*/  LDC.64 R4, c[0x0][0x3a8] ;  /* 0x0000ea00ff047b82 */ /* 0x000e220000000a00 */
[C---:B------:R-:W-:Y:S02]  /*13f0*/  IADD3 R91, PT, PT, R95.reuse, 0x100, RZ ;  /* 0x000001005f5b7810 */ /* 0x040fe40007ffe0ff */
[----:B------:R-:W-:-:S05]  /*1400*/  IADD3 R93, PT, PT, R95, 0x80, RZ ;  /* 0x000000805f5d7810 */ /* 0x000fca0007ffe0ff */
[----:B------:R-:W1:Y:S01]  /*1410*/  LDC.64 R6, c[0x0][0x428] ;  /* 0x00010a00ff067b82 */ /* 0x000e620000000a00 */
[C---:B------:R-:W-:Y:S01]  /*1420*/  IADD3 R89, PT, PT, R95.reuse, 0x180, RZ ;  /* 0x000001805f597810 */ /* 0x040fe20007ffe0ff */
[----:B------:R-:W-:-:S06]  /*1430*/  VIADD R87, R95, 0x200 ;  /* 0x000002005f577836 */ /* 0x000fcc0000000000 */
[----:B------:R-:W2:Y:S01]  /*1440*/  LDC.64 R28, c[0x0][0x438] ;  /* 0x00010e00ff1c7b82 */ /* 0x000ea20000000a00 */
[----:B0-----:R-:W-:-:S04]  /*1450*/  IMAD.WIDE.U32 R8, R95, 0x8, R4 ;  /* 0x000000085f087825 */ /* 0x001fc800078e0004 */
[--C-:B------:R-:W-:Y:S01]  /*1460*/  IMAD.WIDE.U32 R22, R89, 0x8, R4.reuse ;  /* 0x0000000859167825 */ /* 0x100fe200078e0004 */
[----:B------:R-:W3:Y:S03]  /*1470*/  LDG.E.64 R96, desc[UR12][R8.64] ;  /* 0x0000000c08607981 */ /* 0x000ee6000c1e1b00 */
[--C-:B------:R-:W-:Y:S01]  /*1480*/  IMAD.WIDE.U32 R20, R91, 0x8, R4.reuse ;  /* 0x000000085b147825 */ /* 0x100fe200078e0004 */
[----:B------:R-:W4:Y:S03]  /*1490*/  LDG.E.64 R120, desc[UR12][R22.64] ;  /* 0x0000000c16787981 */ /* 0x000f26000c1e1b00 */
[--C-:B------:R-:W-:Y:S01]  /*14a0*/  IMAD.WIDE.U32 R10, R93, 0x8, R4.reuse ;  /* 0x000000085d0a7825 */ /* 0x100fe200078e0004 */
[----:B------:R2:W4:Y:S03]  /*14b0*/  LDG.E.64 R110, desc[UR12][R20.64] ;  /* 0x0000000c146e7981 */ /* 0x000526000c1e1b00 */
[----:B------:R-:W-:-:S02]  /*14c0*/  IMAD.WIDE.U32 R24, R87, 0x8, R4 ;  /* 0x0000000857187825 */ /* 0x000fc400078e0004 */
[----:B------:R-:W4:Y:S02]  /*14d0*/  LDG.E.64 R10, desc[UR12][R10.64] ;  /* 0x0000000c0a0a7981 */ /* 0x000f24000c1e1b00 */
[--C-:B-1----:R-:W-:Y:S02]  /*14e0*/  IMAD.WIDE.U32 R118, R95, 0x8, R6.reuse ;  /* 0x000000085f767825 */ /* 0x102fe400078e0006 */
[----:B------:R0:W4:Y:S02]  /*14f0*/  LDG.E.64 R128, desc[UR12][R24.64] ;  /* 0x0000000c18807981 */ /* 0x000124000c1e1b00 */
[--C-:B------:R-:W-:Y:S02]  /*1500*/  IMAD.WIDE.U32 R122, R93, 0x8, R6.reuse ;  /* 0x000000085d7a7825 */ /* 0x100fe400078e0006 */
[----:B------:R-:W4:Y:S02]  /*1510*/  LDG.E.64 R118, desc[UR12][R118.64] ;  /* 0x0000000c76767981 */ /* 0x000f24000c1e1b00 */
[----:B------:R-:W-:-:S02]  /*1520*/  IMAD.WIDE.U32 R4, R91, 0x8, R6 ;  /* 0x000000085b047825 */ /* 0x000fc400078e0006 */
[----:B------:R-:W4:Y:S04]  /*1530*/  LDG.E.64 R122, desc[UR12][R122.64] ;  /* 0x0000000c7a7a7981 */ /* 0x000f28000c1e1b00 */
[----:B------:R-:W4:Y:S01]  /*1540*/  LDG.E.64 R4, desc[UR12][R4.64] ;  /* 0x0000000c04047981 */ /* 0x000f22000c1e1b00 */
[----:B------:R-:W-:-:S06]  /*1550*/  IMAD.WIDE.U32 R126, R89, 0x8, R6 ;  /* 0x00000008597e7825 */ /* 0x000fcc00078e0006 */
[----:B------:R-:W4:Y:S01]  /*1560*/  LDG.E.64 R126, desc[UR12][R126.64] ;  /* 0x0000000c7e7e7981 */ /* 0x000f22000c1e1b00 */
[----:B------:R-:W-:-:S06]  /*1570*/  IMAD.WIDE.U32 R130, R87, 0x8, R6 ;  /* 0x0000000857827825 */ /* 0x000fcc00078e0006 */
[----:B------:R-:W4:Y:S01]  /*1580*/  LDG.E.64 R130, desc[UR12][R130.64] ;  /* 0x0000000c82827981 */ /* 0x000f22000c1e1b00 */
[----:B--2---:R-:W-:-:S04]  /*1590*/  IMAD.WIDE.U32 R20, R95, 0x8, R28 ;  /* 0x000000085f147825 */ /* 0x004fc800078e001c */
[--C-:B------:R-:W-:Y:S02]  /*15a0*/  IMAD.WIDE.U32 R22, R93, 0x8, R28.reuse ;  /* 0x000000085d167825 */ /* 0x100fe400078e001c */
[----:B------:R-:W5:Y:S02]  /*15b0*/  LDG.E.64 R20, desc[UR12][R20.64] ;  /* 0x0000000c14147981 */ /* 0x000f64000c1e1b00 */
[--C-:B0-----:R-:W-:Y:S02]  /*15c0*/  IMAD.WIDE.U32 R24, R91, 0x8, R28.reuse ;  /* 0x000000085b187825 */ /* 0x101fe400078e001c */
[----:B------:R-:W5:Y:S02]  /*15d0*/  LDG.E.64 R22, desc[UR12][R22.64] ;  /* 0x0000000c16167981 */ /* 0x000f64000c1e1b00 */
[--C-:B------:R-:W-:Y:S02]  /*15e0*/  IMAD.WIDE.U32 R26, R89, 0x8, R28.reuse ;  /* 0x00000008591a7825 */ /* 0x100fe400078e001c */
[----:B------:R-:W5:Y:S02]  /*15f0*/  LDG.E.64 R24, desc[UR12][R24.64] ;  /* 0x0000000c18187981 */ /* 0x000f64000c1e1b00 */
[----:B------:R-:W-:-:S02]  /*1600*/  IMAD.WIDE.U32 R28, R87, 0x8, R28 ;  /* 0x00000008571c7825 */ /* 0x000fc400078e001c */
[----:B------:R-:W5:Y:S04]  /*1610*/  LDG.E.64 R26, desc[UR12][R26.64] ;  /* 0x0000000c1a1a7981 */ /* 0x000f68000c1e1b00 */
[----:B------:R-:W5:Y:S01]  /*1620*/  LDG.E.64 R28, desc[UR12][R28.64] ;  /* 0x0000000c1c1c7981 */ /* 0x000f62000c1e1b00 */
        /* <DEDUP_REMOVED lines=11> */
[C---:B---3--:R-:W-:Y:S02]  /*16e0*/  SHF.R.U64 R6, R96.reuse, 0x10, R97 ;  /* 0x0000001060067819 */ /* 0x048fe40000001261 */
[----:B------:R-:W-:Y:S02]  /*16f0*/  SHF.L.U32 R9, R96, 0x10, RZ ;  /* 0x0000001060097819 */ /* 0x000fe400000006ff */
[--C-:B----4-:R-:W-:Y:S02]  /*1700*/  SHF.R.U64 R96, R120, 0x10, R121.reuse ;  /* 0x0000001078607819 */ /* 0x110fe40000001279 */
[----:B------:R-:W-:Y:S02]  /*1710*/  SHF.R.U32.HI R98, RZ, 0x10, R121 ;  /* 0x00000010ff627819 */ /* 0x000fe40000011679 */
[----:B------:R-:W-:-:S02]  /*1720*/  SHF.R.U32.HI R94, RZ, 0x10, R111 ;  /* 0x00000010ff5e7819 */ /* 0x000fc4000001166f */
[----:B------:R-:W-:Y:S02]  /*1730*/  SHF.L.U32 R121, R121, 0x10, RZ ;  /* 0x0000001079797819 */ /* 0x000fe400000006ff */
[----:B------:R-:W-:Y:S02]  /*1740*/  SHF.L.U32 R115, R94, 0x10, RZ ;  /* 0x000000105e737819 */ /* 0x000fe400000006ff */
[----:B------:R-:W-:Y:S02]  /*1750*/  SHF.R.U64 R8, R10, 0x10, R11 ;  /* 0x000000100a087819 */ /* 0x000fe4000000120b */
[--C-:B------:R-:W-:Y:S02]  /*1760*/  SHF.R.U64 R100, R128, 0x10, R129.reuse ;  /* 0x0000001080647819 */ /* 0x100fe40000001281 */
[----:B------:R-:W-:Y:S02]  /*1770*/  SHF.R.U32.HI R102, RZ, 0x10, R129 ;  /* 0x00000010ff667819 */ /* 0x000fe40000011681 */
[----:B------:R-:W-:Y:S01]  /*1780*/  SHF.L.U32 R129, R129, 0x10, RZ ;  /* 0x0000001081817819 */ /* 0x000fe200000006ff */
[----:B------:R-:W-:Y:S01]  /*1790*/  FADD.FTZ R143, -R90, R121 ;  /* 0x000000795a8f7221 */ /* 0x000fe20000010100 */
[----:B------:R-:W-:-:S02]  /*17a0*/  SHF.L.U32 R121, R98, 0x10, RZ ;  /* 0x0000001062797819 */ /* 0x000fc400000006ff */
[----:B------:R-:W-:Y:S01]  /*17b0*/  SHF.L.U32 R101, R8, 0x10, RZ ;  /* 0x0000001008657819 */ /* 0x000fe200000006ff */
[----:B------:R-:W-:Y:S01]  /*17c0*/  FADD.FTZ R169, -R90, R129 ;  /* 0x000000815aa97221 */ /* 0x000fe20000010100 */
[----:B------:R-:W-:Y:S01]  /*17d0*/  SHF.L.U32 R99, R10, 0x10, RZ ;  /* 0x000000100a637819 */ /* 0x000fe200000006ff */
[----:B------:R-:W-:Y:S01]  /*17e0*/  FADD.FTZ R153, -R90, R115 ;  /* 0x000000735a997221 */ /* 0x000fe20000010100 */
[----:B------:R-:W-:Y:S01]  /*17f0*/  SHF.L.U32 R129, R102, 0x10, RZ ;  /* 0x0000001066817819 */ /* 0x000fe200000006ff */
[----:B------:R-:W-:Y:S01]  /*1800*/  FADD.FTZ R157, -R90, R121 ;  /* 0x000000795a9d7221 */ /* 0x000fe20000010100 */
[----:B------:R-:W-:Y:S02]  /*1810*/  SHF.R.U32.HI R10, RZ, 0x10, R11 ;  /* 0x00000010ff0a7819 */ /* 0x000fe4000001160b */
[----:B------:R-:W-:Y:S02]  /*1820*/  SHF.L.U32 R103, R11, 0x10, RZ ;  /* 0x000000100b677819 */ /* 0x000fe400000006ff */
[----:B------:R-:W-:Y:S01]  /*1830*/  SHF.L.U32 R115, R118, 0x10, RZ ;  /* 0x0000001076737819 */ /* 0x000fe200000006ff */
[----:B------:R-:W-:Y:S01]  /*1840*/  FADD.FTZ R9, -R90, R9 ;  /* 0x000000095a097221 */ /* 0x000fe20000010100 */
[----:B------:R-:W-:Y:S01]  /*1850*/  SHF.L.U32 R11, R6, 0x10, RZ ;  /* 0x00000010060b7819 */ /* 0x000fe200000006ff */
[----:B------:R-:W-:Y:S01]  /*1860*/  FADD.FTZ R137, -R90, R101 ;  /* 0x000000655a897221 */ /* 0x000fe20000010100 */
[----:B------:R-:W-:-:S02]  /*1870*/  SHF.R.U64 R136, R118, 0x10, R119 ;  /* 0x0000001076887819 */ /* 0x000fc40000001277 */
[C---:B------:R-:W-:Y:S02]  /*1880*/  SHF.R.U64 R140, R122.reuse, 0x10, R123 ;  /* 0x000000107a8c7819 */ /* 0x040fe4000000127b */
[----:B------:R-:W-:Y:S01]  /*1890*/  SHF.L.U32 R121, R122, 0x10, RZ ;  /* 0x000000107a797819 */ /* 0x000fe200000006ff */
[----:B------:R-:W-:Y:S01]  /*18a0*/  FADD.FTZ R173, -R90, R129 ;  /* 0x000000815aad7221 */ /* 0x000fe20000010100 */
[----:B------:R-:W-:Y:S02]  /*18b0*/  SHF.R.U32.HI R134, RZ, 0x10, R119 ;  /* 0x00000010ff867819 */ /* 0x000fe40000011677 */
[C---:B------:R-:W-:Y:S02]  /*18c0*/  SHF.R.U64 R142, R4.reuse, 0x10, R5 ;  /* 0x00000010048e7819 */ /* 0x040fe40000001205 */
[----:B------:R-:W-:Y:S02]  /*18d0*/  SHF.L.U32 R122, R4, 0x10, RZ ;  /* 0x00000010047a7819 */ /* 0x000fe400000006ff */
[----:B------:R-:W-:-:S02]  /*18e0*/  SHF.L.U32 R124, R5, 0x10, RZ ;  /* 0x00000010057c7819 */ /* 0x000fc400000006ff */
[----:B------:R-:W-:Y:S01]  /*18f0*/  SHF.L.U32 R101, R15, 0x10, RZ ;  /* 0x000000100f657819 */ /* 0x000fe200000006ff */
[----:B------:R-:W-:Y:S01]  /*1900*/  FMUL.FTZ R129, R0, R115 ;  /* 0x0000007300817220 */ /* 0x000fe20000410000 */
[----:B------:R-:W-:Y:S02]  /*1910*/  SHF.R.U32.HI R7, RZ, 0x10, R97 ;  /* 0x00000010ff077819 */ /* 0x000fe40000011661 */
[----:B------:R-:W-:Y:S02]  /*1920*/  SHF.L.U32 R119, R119, 0x10, RZ ;  /* 0x0000001077777819 */ /* 0x000fe400000006ff */
[----:B------:R-:W-:Y:S01]  /*1930*/  SHF.L.U32 R4, R3, 0x10, RZ ;  /* 0x0000001003047819 */ /* 0x000fe200000006ff */
[----:B------:R-:W-:Y:S01]  /*1940*/  FADD.FTZ R11, -R90, R11 ;  /* 0x0000000b5a0b7221 */ /* 0x000fe20000010100 */
[----:B------:R-:W-:Y:S01]  /*1950*/  SHF.L.U32 R97, R97, 0x10, RZ ;  /* 0x0000001061617819 */ /* 0x000fe200000006ff */
[----:B-----5:R-:W-:Y:S01]  /*1960*/  FMUL.FTZ R0, R88, R9 ;  /* 0x0000000958007220 */ /* 0x020fe20000410000 */
[----:B------:R-:W-:Y:S01]  /*1970*/  SHF.L.U32 R136, R136, 0x10, RZ ;  /* 0x0000001088887819 */ /* 0x000fe200000006ff */
[----:B------:R-:W-:Y:S01]  /*1980*/  FMUL.FTZ R104, R101, R124 ;  /* 0x0000007c65687220 */ /* 0x000fe20000410000 */
[----:B------:R-:W-:Y:S01]  /*1990*/  SHF.R.U32.HI R144, RZ, 0x10, R5 ;  /* 0x00000010ff907819 */ /* 0x000fe20000011605 */
[----:B------:R-:W-:Y:S01]  /*19a0*/  FMUL.FTZ R133, R4, R119 ;  /* 0x0000007704857220 */ /* 0x000fe20000410000 */
[----:B------:R-:W-:Y:S01]  /*19b0*/  SHF.L.U32 R5, R14, 0x10, RZ ;  /* 0x000000100e057819 */ /* 0x000fe200000006ff */
[----:B------:R-:W-:Y:S01]  /*19c0*/  FMUL.FTZ R101, R88, R143 ;  /* 0x0000008f58657220 */ /* 0x000fe20000410000 */
[----:B------:R-:W-:Y:S01]  /*19d0*/  SHF.L.U32 R125, R128, 0x10, RZ ;  /* 0x00000010807d7819 */ /* 0x000fe200000006ff */
[----:B------:R-:W-:Y:S01]  /*19e0*/  FADD.FTZ R97, -R90, R97 ;  /* 0x000000615a617221 */ /* 0x000fe20000010100 */
[----:B------:R-:W-:Y:S01]  /*19f0*/  SHF.L.U32 R7, R7, 0x10, RZ ;  /* 0x0000001007077819 */ /* 0x000fe200000006ff */
[----:B------:R-:W-:Y:S01]  /*1a00*/  FMUL.FTZ R141, R141, R136 ;  /* 0x000000888d8d7220 */ /* 0x000fe20000410000 */
[----:B------:R-:W-:Y:S01]  /*1a10*/  FADD.FTZ R4, RZ, R129 ;  /* 0x00000081ff047221 */ /* 0x000fe20000010000 */
[----:B------:R-:W-:Y:S01]  /*1a20*/  FMUL.FTZ R143, R88, R11 ;  /* 0x0000000b588f7220 */ /* 0x000fe20000410000 */
[----:B------:R-:W-:Y:S01]  /*1a30*/  FFMA.FTZ R6, R0, R129, RZ ;  /* 0x0000008100067223 */ /* 0x000fe200000100ff */
[----:B------:R-:W-:Y:S01]  /*1a40*/  IMAD.U32 R128, R127, 0x10000, RZ ;  /* 0x000100007f807824 */ /* 0x000fe200078e00ff */
[----:B------:R-:W-:Y:S01]  /*1a50*/  SHF.L.U32 R134, R134, 0x10, RZ ;  /* 0x0000001086867819 */ /* 0x000fe200000006ff */
[----:B------:R-:W-:Y:S01]  /*1a60*/  FMUL.FTZ R102, R5, R122 ;  /* 0x0000007a05667220 */ /* 0x000fe20000410000 */
[C---:B------:R-:W-:Y:S01]  /*1a70*/  FADD.FTZ R161, -R90.reuse, R125 ;  /* 0x0000007d5aa17221 */ /* 0x040fe20000010100 */
[----:B------:R-:W-:Y:S01]  /*1a80*/  FADD.FTZ R7, -R90, R7 ;  /* 0x000000075a077221 */ /* 0x000fe20000010100 */
[----:B------:R-:W-:Y:S01]  /*1a90*/  FMUL.FTZ R154, R88, R97 ;  /* 0x00000061589a7220 */ /* 0x000fe20000410000 */
[----:B------:R-:W-:Y:S01]  /*1aa0*/  FADD.FTZ R4, R4, R141 ;  /* 0x0000008d04047221 */ /* 0x000fe20000010000 */
[----:B------:R-:W-:Y:S01]  /*1ab0*/  FFMA.FTZ R5, R143, R141, R6 ;  /* 0x0000008d8f057223 */ /* 0x000fe20000010006 */
[----:B------:R-:W-:Y:S01]  /*1ac0*/  SHF.L.U32 R125, R100, 0x10, RZ ;  /* 0x00000010647d7819 */ /* 0x000fe200000006ff */
[----:B------:R-:W-:Y:S01]  /*1ad0*/  FMUL.FTZ R100, R147, R128 ;  /* 0x0000008093647220 */ /* 0x000fe20000410000 */
[----:B------:R-:W-:-:S02]  /*1ae0*/  SHF.R.U64 R92, R110, 0x10, R111 ;  /* 0x000000106e5c7819 */ /* 0x000fc4000000126f */
[----:B------:R-:W-:Y:S01]  /*1af0*/  SHF.L.U32 R107, R110, 0x10, RZ ;  /* 0x000000106e6b7819 */ /* 0x000fe200000006ff */
[----:B------:R-:W-:Y:S01]  /*1b00*/  FADD.FTZ R99, -R90, R99 ;  /* 0x000000635a637221 */ /* 0x000fe20000010100 */
[----:B------:R-:W-:Y:S01]  /*1b10*/  SHF.L.U32 R110, R12, 0x10, RZ ;  /* 0x000000100c6e7819 */ /* 0x000fe200000006ff */
[----:B------:R-:W-:Y:S01]  /*1b20*/  FMUL.FTZ R145, R145, R134 ;  /* 0x0000008691917220 */ /* 0x000fe20000410000 */
[----:B------:R-:W-:Y:S01]  /*1b30*/  FMUL.FTZ R147, R88, R7 ;  /* 0x0000000758937220 */ /* 0x000fe20000410000 */
[----:B------:R-:W-:Y:S01]  /*1b40*/  FADD.FTZ R4, R4, R133 ;  /* 0x0000008504047221 */ /* 0x000fe20000010000 */
[----:B------:R-:W-:Y:S01]  /*1b50*/  FFMA.FTZ R6, R154, R133, R5 ;  /* 0x000000859a067223 */ /* 0x000fe20000010005 */
[----:B------:R-:W-:Y:S01]  /*1b60*/  FADD.FTZ R165, -R90, R125 ;  /* 0x0000007d5aa57221 */ /* 0x000fe20000010100 */
[----:B------:R-:W-:Y:S01]  /*1b70*/  SHF.L.U32 R125, R78, 0x10, RZ ;  /* 0x000000104e7d7819 */ /* 0x000fe200000006ff */
[----:B------:R-:W-:Y:S01]  /*1b80*/  FMUL.FTZ R110, R110, R121 ;  /* 0x000000796e6e7220 */ /* 0x000fe20000410000 */
[----:B------:R-:W-:Y:S01]  /*1b90*/  SHF.L.U32 R140, R140, 0x10, RZ ;  /* 0x000000108c8c7819 */ /* 0x000fe200000006ff */
[----:B------:R-:W-:Y:S01]  /*1ba0*/  FMUL.FTZ R118, R88, R99 ;  /* 0x0000006358767220 */ /* 0x000fe20000410000 */
[----:B------:R-:W-:Y:S01]  /*1bb0*/  FADD.FTZ R5, R4, R145 ;  /* 0x0000009104057221 */ /* 0x000fe20000010000 */
[----:B------:R-:W-:Y:S01]  /*1bc0*/  FFMA.FTZ R7, R147, R145, R6 ;  /* 0x0000009193077223 */ /* 0x000fe20000010006 */
[----:B------:R-:W-:-:S02]  /*1bd0*/  SHF.L.U32 R113, R120, 0x10, RZ ;  /* 0x0000001078717819 */ /* 0x000fc400000006ff */
[----:B------:R-:W-:Y:S01]  /*1be0*/  SHF.R.U32.HI R138, RZ, 0x10, R123 ;  /* 0x00000010ff8a7819 */ /* 0x000fe2000001167b */
[----:B------:R-:W-:Y:S01]  /*1bf0*/  FADD.FTZ R103, -R90, R103 ;  /* 0x000000675a677221 */ /* 0x000fe20000010100 */
[----:B------:R-:W-:Y:S01]  /*1c00*/  SHF.L.U32 R123, R123, 0x10, RZ ;  /* 0x000000107b7b7819 */ /* 0x000fe200000006ff */
[----:B------:R-:W-:Y:S01]  /*1c10*/  IMAD.U32 R105, R10, 0x10000, RZ ;  /* 0x000100000a697824 */ /* 0x000fe200078e00ff */
[----:B------:R-:W-:Y:S01]  /*1c20*/  SHF.L.U32 R109, R92, 0x10, RZ ;  /* 0x000000105c6d7819 */ /* 0x000fe200000006ff */
[----:B------:R-:W-:Y:S01]  /*1c30*/  FMUL.FTZ R125, R125, R140 ;  /* 0x0000008c7d7d7220 */ /* 0x000fe20000410000 */
[----:B------:R-:W-:Y:S01]  /*1c40*/  FMUL.FTZ R137, R88, R137 ;  /* 0x0000008958897220 */ /* 0x000fe20000410000 */
[----:B------:R-:W-:Y:S01]  /*1c50*/  FADD.FTZ R4, R5, R110 ;  /* 0x0000006e05047221 */ /* 0x000fe20000010000 */
[----:B------:R-:W-:Y:S01]  /*1c60*/  FFMA.FTZ R6, R118, R110, R7 ;  /* 0x0000006e76067223 */ /* 0x000fe20000010007 */
[----:B------:R-:W-:Y:S01]  /*1c70*/  FADD.FTZ R139, -R90, R113 ;  /* 0x000000715a8b7221 */ /* 0x000fe20000010100 */
[----:B------:R-:W-:Y:S01]  /*1c80*/  SHF.L.U32 R138, R138, 0x10, RZ ;  /* 0x000000108a8a7819 */ /* 0x000fe200000006ff */
[----:B------:R-:W-:Y:S01]  /*1c90*/  FADD.FTZ R105, -R90, R105 ;  /* 0x000000695a697221 */ /* 0x000fe20000010100 */
[----:B------:R-:W-:Y:S01]  /*1ca0*/  FMUL.FTZ R112, R112, R123 ;  /* 0x0000007b70707220 */ /* 0x000fe20000410000 */
[----:B------:R-:W-:Y:S01]  /*1cb0*/  FMUL.FTZ R120, R88, R103 ;  /* 0x0000006758787220 */ /* 0x000fe20000410000 */
[----:B------:R-:W-:Y:S01]  /*1cc0*/  FADD.FTZ R5, R4, R125 ;  /* 0x0000007d04057221 */ /* 0x000fe20000010000 */
[----:B------:R-:W-:Y:S01]  /*1cd0*/  FFMA.FTZ R7, R137, R125, R6 ;  /* 0x0000007d89077223 */ /* 0x000fe20000010006 */
[----:B------:R-:W-:Y:S01]  /*1ce0*/  SHF.L.U32 R117, R96, 0x10, RZ ;  /* 0x0000001060757819 */ /* 0x000fe200000006ff */
[----:B------:R-:W-:Y:S01]  /*1cf0*/  FADD.FTZ R113, -R90, R109 ;  /* 0x0000006d5a717221 */ /* 0x000fe20000010100 */
[----:B------:R-:W-:Y:S01]  /*1d00*/  SHF.R.U64 R146, R126, 0x10, R127 ;  /* 0x000000107e927819 */ /* 0x000fe2000000127f */
[----:B------:R-:W-:Y:S01]  /*1d10*/  FMUL.FTZ R103, R88, R139 ;  /* 0x0000008b58677220 */ /* 0x000fe20000410000 */
[----:B------:R-:W-:-:S02]  /*1d20*/  SHF.L.U32 R126, R126, 0x10, RZ ;  /* 0x000000107e7e7819 */ /* 0x000fc400000006ff */
[----:B------:R-:W-:Y:S01]  /*1d30*/  SHF.L.U32 R109, R16, 0x10, RZ ;  /* 0x00000010106d7819 */ /* 0x000fe200000006ff */
[----:B------:R-:W-:Y:S01]  /*1d40*/  FADD.FTZ R107, -R90, R107 ;  /* 0x0000006b5a6b7221 */ /* 0x000fe20000010100 */
[----:B------:R-:W-:Y:S01]  /*1d50*/  FMUL.FTZ R135, R135, R138 ;  /* 0x0000008a87877220 */ /* 0x000fe20000410000 */
[----:B------:R-:W-:Y:S01]  /*1d60*/  FMUL.FTZ R139, R88, R105 ;  /* 0x00000069588b7220 */ /* 0x000fe20000410000 */
[----:B------:R-:W-:Y:S01]  /*1d70*/  FADD.FTZ R4, R5, R112 ;  /* 0x0000007005047221 */ /* 0x000fe20000010000 */
[----:B------:R-:W-:Y:S01]  /*1d80*/  FFMA.FTZ R6, R120, R112, R7 ;  /* 0x0000007078067223 */ /* 0x000fe20000010007 */
[----:B------:R-:W-:Y:S01]  /*1d90*/  FADD.FTZ R155, -R90, R117 ;  /* 0x000000755a9b7221 */ /* 0x000fe20000010100 */
[----:B------:R-:W-:Y:S01]  /*1da0*/  SHF.R.U32.HI R148, RZ, 0x10, R127 ;  /* 0x00000010ff947819 */ /* 0x000fe2000001167f */
[----:B------:R-:W-:Y:S01]  /*1db0*/  IMAD.U32 R127, R77, 0x10000, RZ ;  /* 0x000100004d7f7824 */ /* 0x000fe200078e00ff */
[----:B------:R-:W-:Y:S01]  /*1dc0*/  SHF.L.U32 R111, R111, 0x10, RZ ;  /* 0x000000106f6f7819 */ /* 0x000fe200000006ff */
[----:B------:R-:W-:Y:S01]  /*1dd0*/  IMAD.U32 R144, R144, 0x10000, RZ ;  /* 0x0001000090907824 */ /* 0x000fe200078e00ff */
[----:B------:R-:W-:Y:S01]  /*1de0*/  SHF.L.U32 R117, R76, 0x10, RZ ;  /* 0x000000104c757819 */ /* 0x000fe200000006ff */
[----:B------:R-:W-:Y:S01]  /*1df0*/  FMUL.FTZ R98, R109, R126 ;  /* 0x0000007e6d627220 */ /* 0x000fe20000410000 */
[----:B------:R-:W-:Y:S01]  /*1e00*/  SHF.L.U32 R142, R142, 0x10, RZ ;  /* 0x000000108e8e7819 */ /* 0x000fe200000006ff */
[----:B------:R-:W-:Y:S01]  /*1e10*/  FMUL.FTZ R109, R88, R107 ;  /* 0x0000006b586d7220 */ /* 0x000fe20000410000 */
[----:B------:R-:W-:Y:S01]  /*1e20*/  FADD.FTZ R5, R4, R135 ;  /* 0x0000008704057221 */ /* 0x000fe20000010000 */
[----:B------:R-:W-:Y:S01]  /*1e30*/  FFMA.FTZ R6, R139, R135, R6 ;  /* 0x000000878b067223 */ /* 0x000fe20000010006 */
[----:B------:R-:W-:Y:S01]  /*1e40*/  FMUL.FTZ R116, R127, R144 ;  /* 0x000000907f747220 */ /* 0x000fe20000410000 */
[----:B------:R-:W-:Y:S01]  /*1e50*/  FADD.FTZ R111, -R90, R111 ;  /* 0x0000006f5a6f7221 */ /* 0x000fe20000010100 */
[----:B------:R-:W-:Y:S01]  /*1e60*/  FMUL.FTZ R114, R117, R142 ;  /* 0x0000008e75727220 */ /* 0x000fe20000410000 */
[----:B------:R-:W-:Y:S01]  /*1e70*/  FMUL.FTZ R127, R88, R113 ;  /* 0x00000071587f7220 */ /* 0x000fe20000410000 */
[----:B------:R-:W-:Y:S01]  /*1e80*/  FADD.FTZ R5, R5, R102 ;  /* 0x0000006605057221 */ /* 0x000fe20000010000 */
[----:B------:R-:W-:Y:S01]  /*1e90*/  FFMA.FTZ R6, R109, R102, R6 ;  /* 0x000000666d067223 */ /* 0x000fe20000010006 */
[----:B------:R-:W-:-:S02]  /*1ea0*/  SHF.R.U64 R150, R130, 0x10, R131 ;  /* 0x0000001082967819 */ /* 0x000fc40000001283 */
[----:B------:R-:W-:Y:S02]  /*1eb0*/  SHF.R.U32.HI R152, RZ, 0x10, R131 ;  /* 0x00000010ff987819 */ /* 0x000fe40000011683 */
[----:B------:R-:W-:Y:S02]  /*1ec0*/  SHF.L.U32 R132, R131, 0x10, RZ ;  /* 0x0000001083847819 */ /* 0x000fe400000006ff */
[----:B------:R-:W-:Y:S02]  /*1ed0*/  SHF.L.U32 R131, R74, 0x10, RZ ;  /* 0x000000104a837819 */ /* 0x000fe400000006ff */
[----:B------:R-:W-:Y:S01]  /*1ee0*/  SHF.L.U32 R146, R146, 0x10, RZ ;  /* 0x0000001092927819 */ /* 0x000fe200000006ff */
[C---:B------:R-:W-:Y:S01]  /*1ef0*/  FMUL.FTZ R111, R88.reuse, R111 ;  /* 0x0000006f586f7220 */ /* 0x040fe20000410000 */
[----:B------:R-:W-:Y:S01]  /*1f00*/  FADD.FTZ R5, R5, R114 ;  /* 0x0000007205057221 */ /* 0x000fe20000010000 */
[----:B------:R-:W-:Y:S02]  /*1f10*/  FFMA.FTZ R6, R127, R114, R6 ;  /* 0x000000727f067223 */ /* 0x000fe40000010006 */
[----:B------:R-:W-:Y:S01]  /*1f20*/  FMUL.FTZ R106, R131, R146 ;  /* 0x00000092836a7220 */ /* 0x000fe20000410000 */
[----:B------:R-:W-:Y:S01]  /*1f30*/  FMUL.FTZ R131, R88, R153 ;  /* 0x0000009958837220 */ /* 0x000fe20000410000 */
[----:B------:R-:W-:Y:S01]  /*1f40*/  FADD.FTZ R5, R5, R104 ;  /* 0x0000006805057221 */ /* 0x000fe20000010000 */
[----:B------:R-:W-:-:S03]  /*1f50*/  FFMA.FTZ R6, R111, R104, R6 ;  /* 0x000000686f067223 */ /* 0x000fc60000010006 */
[----:B------:R-:W-:Y:S01]  /*1f60*/  FADD.FTZ R5, R5, R116 ;  /* 0x0000007405057221 */ /* 0x000fe20000010000 */
[----:B------:R-:W-:Y:S01]  /*1f70*/  FFMA.FTZ R6, R131, R116, R6 ;  /* 0x0000007483067223 */ /* 0x000fe20000010006 */
[----:B------:R-:W-:Y:S02]  /*1f80*/  FMUL.FTZ R113, R88, R155 ;  /* 0x0000009b58717220 */ /* 0x000fe40000410000 */
[----:B------:R-:W-:Y:S01]  /*1f90*/  FADD.FTZ R5, R5, R98 ;  /* 0x0000006205057221 */ /* 0x000fe20000010000 */
[----:B------:R-:W-:Y:S01]  /*1fa0*/  FFMA.FTZ R6, R103, R98, R6 ;  /* 0x0000006267067223 */ /* 0x000fe20000010006 */
[----:B------:R-:W-:Y:S02]  /*1fb0*/  SHF.L.U32 R148, R148, 0x10, RZ ;  /* 0x0000001094947819 */ /* 0x000fe400000006ff */
        /* <DEDUP_REMOVED lines=46> */
[----:B------:R-:W-:-:S07]  /*22a0*/  FFMA.FTZ R6, R107, R96, R6 ;  /* 0x000000606b067223 */ /* 0x000fce0000010006 */
.L_x_197:
[----:B------:R-:W0:Y:S01]  /*22b0*/  SHFL.DOWN PT, R4, R5, 0x10, 0x1f ;  /* 0x0a001f0005047f89 */ /* 0x000e2200000e0000 */
[----:B------:R-:W-:Y:S01]  /*22c0*/  LOP3.LUT P0, RZ, R30, 0x1f, RZ, 0xc0, !PT ;  /* 0x0000001f1eff7812 */ /* 0x000fe2000780c0ff */
[----:B------:R-:W-:Y:S02]  /*22d0*/  BSSY.RECONVERGENT B0, `(.L_x_198) ;  /* 0x000001e000007945 */ /* 0x000fe40003800200 */
        /* <DEDUP_REMOVED lines=20> */
[----:B------:R-:W0:Y:S01]  /*2420*/  S2R R30, SR_TID.X ;  /* 0x00000000001e7919 */ /* 0x000e220000002100 */
[----:B------:R-:W1:Y:S01]  /*2430*/  S2UR UR5, SR_CgaCtaId ;  /* 0x00000000000579c3 */ /* 0x000e620000008800 */
[----:B------:R-:W-:Y:S02]  /*2440*/  UMOV UR4, 0x400 ;  /* 0x0000040000047882 */ /* 0x000fe40000000000 */
[----:B-1----:R-:W-:-:S04]  /*2450*/  ULEA UR4, UR5, UR4, 0x18 ;  /* 0x0000000405047291 */ /* 0x002fc8000f8ec0ff */
[----:B------:R-:W-:Y:S02]  /*2460*/  UIADD3 UR5, UPT, UPT, UR4, 0x2820, URZ ;  /* 0x0000282004057890 */ /* 0x000fe4000fffe0ff */
[----:B------:R-:W-:Y:S01]  /*2470*/  @!UP4 UIADD3 UR5, UPT, UPT, UR4, 0x2800, URZ ;  /* 0x000028000405c890 */ /* 0x000fe2000fffe0ff */
[----:B0-----:R-:W-:-:S04]  /*2480*/  SHF.R.U32.HI R6, RZ, 0x2, R30 ;  /* 0x00000002ff067819 */ /* 0x001fc8000001161e */
[----:B------:R-:W-:-:S05]  /*2490*/  LOP3.LUT R6, R6, 0x18, RZ, 0xc0, !PT ;  /* 0x0000001806067812 */ /* 0x000fca00078ec0ff */
[----:B------:R0:W-:Y:S02]  /*24a0*/  STS.64 [R6+UR5], R4 ;  /* 0x0000000406007988 */ /* 0x0001e40008000a05 */
.L_x_199:
[----:B------:R-:W-:Y:S05]  /*24b0*/  BSYNC.RECONVERGENT B0 ;  /* 0x0000000000007941 */ /* 0x000fea0003800200 */
.L_x_198:
[----:B------:R-:W1:Y:S08]  /*24c0*/  S2UR UR5, SR_CgaCtaId ;  /* 0x00000000000579c3 */ /* 0x000e700000008800 */
[----:B------:R-:W-:Y:S01]  /*24d0*/  BAR.SYNC.DEFER_BLOCKING 0x0 ;  /* 0x0000000000007b1d */ /* 0x000fe20000010000 */
[----:B------:R-:W-:Y:S01]  /*24e0*/  FADD.FTZ R70, R9, R70 ;  /* 0x0000004609467221 */ /* 0x000fe20000010000 */
[----:B------:R-:W-:Y:S01]  /*24f0*/  FADD.FTZ R69, R8, R69 ;  /* 0x0000004508457221 */ /* 0x000fe20000010000 */
[----:B------:R-:W-:Y:S01]  /*2500*/  FADD.FTZ R48, R119, R48 ;  /* 0x0000003077307221 */ /* 0x000fe20000010000 */
[----:B------:R-:W-:Y:S01]  /*2510*/  FADD.FTZ R46, R115, R46 ;  /* 0x0000002e732e7221 */ /* 0x000fe20000010000 */
[----:B------:R-:W-:Y:S01]  /*2520*/  UISETP.NE.U32.AND UP0, UPT, UR16, URZ, UPT ;  /* 0x000000ff1000728c */ /* 0x000fe2000bf05070 */
[----:B------:R-:W-:Y:S01]  /*2530*/  FADD.FTZ R68, R153, R68 ;  /* 0x0000004499447221 */ /* 0x000fe20000010000 */
[----:B------:R-:W-:Y:S01]  /*2540*/  UMOV UR4, 0x400 ;  /* 0x0000040000047882 */ /* 0x000fe20000000000 */
[----:B------:R-:W2:Y:S01]  /*2550*/  LDC.U8 R119, c[0x0][0x410] ;  /* 0x00010400ff777b82 */ /* 0x000ea20000000000 */
[----:B------:R-:W-:Y:S01]  /*2560*/  UISETP.NE.AND.EX UP0, UPT, UR17, URZ, UPT, UP0 ;  /* 0x000000ff1100728c */ /* 0x000fe2000bf05300 */
[----:B------:R-:W-:Y:S01]  /*2570*/  FADD.FTZ R67, R156, R67 ;  /* 0x000000439c437221 */ /* 0x000fe20000010000 */
        /* <DEDUP_REMOVED lines=12> */
[----:B-1----:R-:W-:Y:S01]  /*2640*/  ULEA UR4, UR5, UR4, 0x18 ;  /* 0x0000000405047291 */ /* 0x002fe2000f8ec0ff */
[----:B------:R-:W-:Y:S01]  /*2650*/  FADD.FTZ R54, R122, R54 ;  /* 0x000000367a367221 */ /* 0x000fe20000010000 */
[----:B------:R-:W-:Y:S01]  /*2660*/  FADD.FTZ R53, R138, R53 ;  /* 0x000000358a357221 */ /* 0x000fe20000010000 */
[----:B------:R-:W-:Y:S01]  /*2670*/  FADD.FTZ R52, R123, R52 ;  /* 0x000000347b347221 */ /* 0x000fe20000010000 */
[----:B------:R-:W-:Y:S01]  /*2680*/  UIADD3 UR5, UPT, UPT, UR4, 0x2820, URZ ;  /* 0x0000282004057890 */ /* 0x000fe2000fffe0ff */
[----:B------:R-:W-:Y:S01]  /*2690*/  FADD.FTZ R51, R140, R51 ;  /* 0x000000338c337221 */ /* 0x000fe20000010000 */
[----:B------:R-:W-:Y:S01]  /*26a0*/  @!UP4 UIADD3 UR5, UPT, UPT, UR4, 0x2800, URZ ;  /* 0x000028000405c890 */ /* 0x000fe2000fffe0ff */
[----:B------:R-:W-:Y:S01]  /*26b0*/  FADD.FTZ R50, R121, R50 ;  /* 0x0000003279327221 */ /* 0x000fe20000010000 */
[----:B------:R-:W-:Y:S01]  /*26c0*/  UIADD3 UR10, UPT, UPT, UR4, 0x2830, URZ ;  /* 0x00002830040a7890 */ /* 0x000fe2000fffe0ff */
[----:B--2---:R-:W-:Y:S01]  /*26d0*/  ISETP.NE.AND P0, PT, R119, RZ, PT ;  /* 0x000000ff7700720c */ /* 0x004fe20003f05270 */
[----:B------:R-:W-:Y:S01]  /*26e0*/  @!UP4 UIADD3 UR10, UPT, UPT, UR4, 0x2810, URZ ;  /* 0x00002810040ac890 */ /* 0x000fe2000fffe0ff */
[----:B------:R-:W-:Y:S01]  /*26f0*/  FADD.FTZ R49, R134, R49 ;  /* 0x0000003186317221 */ /* 0x000fe20000010000 */
[----:B------:R-:W-:Y:S01]  /*2700*/  FADD.FTZ R47, R136, R47 ;  /* 0x0000002f882f7221 */ /* 0x000fe20000010000 */
[----:B------:R-:W-:Y:S01]  /*2710*/  FADD.FTZ R45, R172, R45 ;  /* 0x0000002dac2d7221 */ /* 0x000fe20000010000 */
[----:B------:R-:W-:Y:S01]  /*2720*/  FADD.FTZ R44, R169, R44 ;  /* 0x0000002ca92c7221 */ /* 0x000fe20000010000 */
[----:B0-----:R-:W0:Y:S01]  /*2730*/  LDS.128 R4, [UR5] ;  /* 0x00000005ff047984 */ /* 0x001e220008000c00 */
[----:B------:R-:W-:Y:S01]  /*2740*/  FADD.FTZ R43, R170, R43 ;  /* 0x0000002baa2b7221 */ /* 0x000fe20000010000 */
[----:B------:R-:W-:Y:S01]  /*2750*/  FADD.FTZ R42, R167, R42 ;  /* 0x0000002aa72a7221 */ /* 0x000fe20000010000 */
[----:B------:R-:W-:Y:S01]  /*2760*/  FADD.FTZ R41, R168, R41 ;  /* 0x00000029a8297221 */ /* 0x000fe20000010000 */
[----:B------:R-:W1:Y:S01]  /*2770*/  LDS.128 R8, [UR10] ;  /* 0x0000000aff087984 */ /* 0x000e620008000c00 */
        /* <DEDUP_REMOVED lines=21> */
[----:B------:R-:W-:Y:S06]  /*28d0*/  BRA.U UP0, `(.L_x_200) ;  /* 0x00000005009c7547 */ /* 0x000fec000b800000 */
        /* <DEDUP_REMOVED lines=8> */
[C-C-:B------:R-:W-:Y:S01]  /*2960*/  FFMA.FTZ R0, R6.reuse, R0, R7.reuse ;  /* 0x0000000006007223 */ /* 0x140fe20000010007 */
[C-C-:B------:R-:W-:Y:S01]  /*2970*/  FFMA.FTZ R4, R6.reuse, R143, R7.reuse ;  /* 0x0000008f06047223 */ /* 0x140fe20000010007 */
[C-C-:B------:R-:W-:Y:S01]  /*2980*/  FFMA.FTZ R154, R6.reuse, R154, R7.reuse ;  /* 0x0000009a069a7223 */ /* 0x140fe20000010007 */
[----:B------:R-:W-:Y:S01]  /*2990*/  FFMA.FTZ R8, R6, R147, R7 ;  /* 0x0000009306087223 */ /* 0x000fe20000010007 */
[----:B------:R-:W-:Y:S01]  /*29a0*/  FADD.FTZ R129, -R0, R129 ;  /* 0x0000008100817221 */ /* 0x000fe20000010100 */
[----:B------:R-:W-:Y:S01]  /*29b0*/  FADD.FTZ R141, -R4, R141 ;  /* 0x0000008d048d7221 */ /* 0x000fe20000010100 */
[----:B------:R-:W-:Y:S01]  /*29c0*/  FADD.FTZ R133, -R154, R133 ;  /* 0x000000859a857221 */ /* 0x000fe20000010100 */
[----:B------:R-:W-:Y:S01]  /*29d0*/  FADD.FTZ R145, -R8, R145 ;  /* 0x0000009108917221 */ /* 0x000fe20000010100 */
        /* <DEDUP_REMOVED lines=11> */
.L_x_202:
        /* <DEDUP_REMOVED lines=23> */
.L_x_201:
        /* <DEDUP_REMOVED lines=26> */
.L_x_204:
        /* <DEDUP_REMOVED lines=27> */
.L_x_200:
        /* <DEDUP_REMOVED lines=9> */
[----:B------:R-:W-:Y:S01]  /*2fe0*/  FFMA.FTZ R4, R6, R143, R7 ;  /* 0x0000008f06047223 */ /* 0x000fe20000010007 */
[----:B------:R-:W-:Y:S01]  /*2ff0*/  SHF.R.U64 R9, R20, 0x10, R21 ;  /* 0x0000001014097819 */ /* 0x000fe20000001215 */
[----:B------:R-:W-:Y:S01]  /*3000*/  FFMA.FTZ R154, R6, R154, R7 ;  /* 0x0000009a069a7223 */ /* 0x000fe20000010007 */
[----:B------:R-:W-:Y:S01]  /*3010*/  FADD.FTZ R129, -R0, R129 ;  /* 0x0000008100817221 */ /* 0x000fe20000010100 */
[----:B------:R-:W-:Y:S01]  /*3020*/  FADD.FTZ R8, -R4, R141 ;  /* 0x0000008d04087221 */ /* 0x000fe20000010100 */
[----:B------:R-:W-:Y:S01]  /*3030*/  MOV R0, R20 ;  /* 0x0000001400007202 */ /* 0x000fe20000000f00 */
[----:B------:R-:W-:Y:S01]  /*3040*/  FFMA.FTZ R10, R6, R147, R7 ;  /* 0x00000093060a7223 */ /* 0x000fe20000010007 */
[----:B------:R-:W-:Y:S01]  /*3050*/  MOV R4, R21 ;  /* 0x0000001500047202 */ /* 0x000fe20000000f00 */
[----:B------:R-:W-:Y:S01]  /*3060*/  FADD.FTZ R154, -R154, R133 ;  /* 0x000000859a9a7221 */ /* 0x000fe20000010100 */
[----:B------:R-:W-:-:S02]  /*3070*/  SHF.R.U32.HI R115, RZ, 0x10, R21 ;  /* 0x00000010ff737819 */ /* 0x000fc40000011615 */
[----:B------:R-:W-:Y:S02]  /*3080*/  SHF.L.U32 R5, R0, 0x10, RZ ;  /* 0x0000001000057819 */ /* 0x000fe400000006ff */
[----:B------:R-:W-:Y:S02]  /*3090*/  SHF.L.U32 R9, R9, 0x10, RZ ;  /* 0x0000001009097819 */ /* 0x000fe400000006ff */
[----:B------:R-:W-:Y:S01]  /*30a0*/  SHF.L.U32 R11, R4, 0x10, RZ ;  /* 0x00000010040b7819 */ /* 0x000fe200000006ff */
[----:B------:R-:W-:Y:S01]  /*30b0*/  FADD.FTZ R4, -R10, R145 ;  /* 0x000000910a047221 */ /* 0x000fe20000010100 */
[----:B------:R-:W-:Y:S01]  /*30c0*/  SHF.L.U32 R115, R115, 0x10, RZ ;  /* 0x0000001073737819 */ /* 0x000fe200000006ff */
[C---:B------:R-:W-:Y:S01]  /*30d0*/  FFMA.FTZ R5, R88.reuse, R129, R5 ;  /* 0x0000008158057223 */ /* 0x040fe20000010005 */
[C---:B------:R-:W-:Y:S01]  /*30e0*/  FFMA.FTZ R0, R88.reuse, R8, R9 ;  /* 0x0000000858007223 */ /* 0x040fe20000010009 */
[C---:B------:R-:W-:Y:S02]  /*30f0*/  FFMA.FTZ R11, R88.reuse, R154, R11 ;  /* 0x0000009a580b7223 */ /* 0x040fe4000001000b */
[----:B------:R-:W-:-:S02]  /*3100*/  FFMA.FTZ R4, R88, R4, R115 ;  /* 0x0000000458047223 */ /* 0x000fc40000010073 */
[----:B------:R-:W-:-:S03]  /*3110*/  F2FP.BF16.F32.PACK_AB R5, R0, R5 ;  /* 0x000000050005723e */ /* 0x000fc600000010ff */
[----:B------:R-:W-:Y:S02]  /*3120*/  F2FP.BF16.F32.PACK_AB R4, R4, R11 ;  /* 0x0000000b0404723e */ /* 0x000fe400000010ff */
[C---:B------:R-:W-:Y:S02]  /*3130*/  PRMT R0, R5.reuse, 0x7632, R0 ;  /* 0x0000763205007816 */ /* 0x040fe40000000000 */
[----:B------:R-:W-:Y:S02]  /*3140*/  PRMT R11, R5, 0x7610, R11 ;  /* 0x00007610050b7816 */ /* 0x000fe4000000000b */
[C---:B------:R-:W-:Y:S02]  /*3150*/  PRMT R115, R4.reuse, 0x7632, R115 ;  /* 0x0000763204737816 */ /* 0x040fe40000000073 */
[----:B------:R-:W-:Y:S01]  /*3160*/  PRMT R10, R4, 0x7610, R10 ;  /* 0x00007610040a7816 */ /* 0x000fe2000000000a */
[----:B------:R-:W-:Y:S06]  /*3170*/  BRA `(.L_x_203) ;  /* 0x0000000400807947 */ /* 0x000fec0003800000 */
.L_x_206:
[C-C-:B------:R-:W-:Y:S01]  /*3180*/  FFMA.FTZ R0, R6.reuse, R0, R7.reuse ;  /* 0x0000000006007223 */ /* 0x140fe20000010007 */
[C-C-:B------:R-:W-:Y:S01]  /*3190*/  FFMA.FTZ R4, R6.reuse, R147, R7.reuse ;  /* 0x0000009306047223 */ /* 0x140fe20000010007 */
[----:B------:R-:W-:Y:S01]  /*31a0*/  MOV R8, R21 ;  /* 0x0000001500087202 */ /* 0x000fe20000000f00 */
[----:B------:R-:W-:Y:S01]  /*31b0*/  FFMA.FTZ R154, R6, R154, R7 ;  /* 0x0000009a069a7223 */ /* 0x000fe20000010007 */
[----:B------:R-:W-:Y:S01]  /*31c0*/  FADD.FTZ R129, -R0, R129 ;  /* 0x0000008100817221 */ /* 0x000fe20000010100 */
[----:B------:R-:W-:Y:S01]  /*31d0*/  FADD.FTZ R145, -R4, R145 ;  /* 0x0000009104917221 */ /* 0x000fe20000010100 */
[----:B------:R-:W-:Y:S01]  /*31e0*/  SHF.R.U32.HI R10, RZ, 0x10, R21 ;  /* 0x00000010ff0a7819 */ /* 0x000fe20000011615 */
[----:B------:R-:W-:Y:S01]  /*31f0*/  FFMA.FTZ R4, R6, R143, R7 ;  /* 0x0000008f06047223 */ /* 0x000fe20000010007 */
[----:B------:R-:W-:Y:S01]  /*3200*/  MOV R0, R20 ;  /* 0x0000001400007202 */ /* 0x000fe20000000f00 */
[----:B------:R-:W-:Y:S01]  /*3210*/  FADD.FTZ R133, -R154, R133 ;  /* 0x000000859a857221 */ /* 0x000fe20000010100 */
[----:B------:R-:W-:Y:S01]  /*3220*/  SHF.R.U64 R5, R20, 0x10, R21 ;  /* 0x0000001014057819 */ /* 0x000fe20000001215 */
[----:B------:R-:W-:Y:S01]  /*3230*/  FADD.FTZ R141, -R4, R141 ;  /* 0x0000008d048d7221 */ /* 0x000fe20000010100 */
[----:B------:R-:W-:Y:S01]  /*3240*/  SHF.L.U32 R9, R8, 0x10, RZ ;  /* 0x0000001008097819 */ /* 0x000fe200000006ff */
[----:B------:R-:W-:Y:S01]  /*3250*/  IMAD.U32 R0, R0, 0x10000, RZ ;  /* 0x0001000000007824 */ /* 0x000fe200078e00ff */
[----:B------:R-:W-:-:S02]  /*3260*/  SHF.L.U32 R10, R10, 0x10, RZ ;  /* 0x000000100a0a7819 */ /* 0x000fc400000006ff */
[----:B------:R-:W-:Y:S01]  /*3270*/  SHF.L.U32 R8, R5, 0x10, RZ ;  /* 0x0000001005087819 */ /* 0x000fe200000006ff */
[C---:B------:R-:W-:Y:S01]  /*3280*/  FFMA.FTZ R9, R88.reuse, R133, R9 ;  /* 0x0000008558097223 */ /* 0x040fe20000010009 */
[C---:B------:R-:W-:Y:S01]  /*3290*/  FFMA.FTZ R0, R88.reuse, R129, R0 ;  /* 0x0000008158007223 */ /* 0x040fe20000010000 */
[C---:B------:R-:W-:Y:S02]  /*32a0*/  FFMA.FTZ R10, R88.reuse, R145, R10 ;  /* 0x00000091580a7223 */ /* 0x040fe4000001000a */
        /* <DEDUP_REMOVED lines=11> */
.L_x_205:
[----:B------:R-:W-:-:S04]  /*3360*/  UISETP.NE.U32.AND UP1, UPT, UR6, URZ, UPT ;  /* 0x000000ff0600728c */ /* 0x000fc8000bf25070 */
[----:B------:R-:W-:-:S09]  /*3370*/  UISETP.NE.AND.EX UP1, UPT, UR7, URZ, UPT, UP1 ;  /* 0x000000ff0700728c */ /* 0x000fd2000bf25310 */
[----:B------:R-:W-:Y:S05]  /*3380*/  BRA.U UP1, `(.L_x_207) ;  /* 0x0000000101787547 */ /* 0x000fea000b800000 */
        /* <DEDUP_REMOVED lines=12> */
[----:B------:R-:W-:-:S02]  /*3450*/  SHF.L.U32 R9, R8, 0x10, RZ ;  /* 0x0000001008097819 */ /* 0x000fc400000006ff */
[----:B------:R-:W-:Y:S02]  /*3460*/  SHF.L.U32 R10, R10, 0x10, RZ ;  /* 0x000000100a0a7819 */ /* 0x000fe400000006ff */
[----:B------:R-:W-:Y:S01]  /*3470*/  SHF.L.U32 R0, R0, 0x10, RZ ;  /* 0x0000001000007819 */ /* 0x000fe200000006ff */
[C---:B------:R-:W-:Y:S01]  /*3480*/  FFMA.FTZ R9, R88.reuse, R133, R9 ;  /* 0x0000008558097223 */ /* 0x040fe20000010009 */
[----:B------:R-:W-:Y:S01]  /*3490*/  SHF.L.U32 R8, R5, 0x10, RZ ;  /* 0x0000001005087819 */ /* 0x000fe200000006ff */
[C---:B------:R-:W-:Y:S02]  /*34a0*/  FFMA.FTZ R10, R88.reuse, R145, R10 ;  /* 0x00000091580a7223 */ /* 0x040fe4000001000a */
[C---:B------:R-:W-:Y:S02]  /*34b0*/  FFMA.FTZ R0, R88.reuse, R129, R0 ;  /* 0x0000008158007223 */ /* 0x040fe40000010000 */
[----:B------:R-:W-:Y:S01]  /*34c0*/  FFMA.FTZ R141, R88, R141, R8 ;  /* 0x0000008d588d7223 */ /* 0x000fe20000010008 */
[----:B------:R-:W-:-:S04]  /*34d0*/  F2FP.BF16.F32.PACK_AB R10, R10, R9 ;  /* 0x000000090a0a723e */ /* 0x000fc800000010ff */
[----:B------:R-:W-:Y:S02]  /*34e0*/  F2FP.BF16.F32.PACK_AB R141, R141, R0 ;  /* 0x000000008d8d723e */ /* 0x000fe400000010ff */
[C---:B------:R-:W-:Y:S02]  /*34f0*/  PRMT R115, R10.reuse, 0x7632, R115 ;  /* 0x000076320a737816 */ /* 0x040fe40000000073 */
[C---:B------:R-:W-:Y:S02]  /*3500*/  PRMT R0, R141.reuse, 0x7632, R0 ;  /* 0x000076328d007816 */ /* 0x040fe40000000000 */
[----:B------:R-:W-:Y:S02]  /*3510*/  PRMT R11, R141, 0x7610, R11 ;  /* 0x000076108d0b7816 */ /* 0x000fe4000000000b */
[----:B------:R-:W-:Y:S02]  /*3520*/  PRMT R84, R115, 0x7610, R84 ;  /* 0x0000761073547816 */ /* 0x000fe40000000054 */
[----:B------:R-:W-:-:S02]  /*3530*/  PRMT R85, R10, 0x7610, R85 ;  /* 0x000076100a557816 */ /* 0x000fc40000000055 */
[----:B------:R-:W-:Y:S02]  /*3540*/  PRMT R151, R0, 0x7610, R151 ;  /* 0x0000761000977816 */ /* 0x000fe40000000097 */
[----:B------:R-:W-:Y:S01]  /*3550*/  PRMT R86, R11, 0x7610, R86 ;  /* 0x000076100b567816 */ /* 0x000fe20000000056 */
[----:B------:R-:W-:Y:S06]  /*3560*/  BRA `(.L_x_203) ;  /* 0x0000000000847947 */ /* 0x000fec0003800000 */
.L_x_207:
        /* <DEDUP_REMOVED lines=32> */
[----:B------:R-:W-:-:S07]  /*3770*/  PRMT R86, R11, 0x7610, R86 ;  /* 0x000076100b567816 */ /* 0x000fce0000000056 */
.L_x_203:
[----:B------:R-:W0:Y:S01]  /*3780*/  LDC.64 R4, c[0x0][0x468] ;  /* 0x00011a00ff047b82 */ /* 0x000e220000000a00 */
[----:B------:R-:W-:Y:S01]  /*3790*/  UISETP.NE.U32.AND UP1, UPT, UR4, URZ, UPT ;  /* 0x000000ff0400728c */ /* 0x000fe2000bf25070 */
[----:B------:R-:W-:Y:S01]  /*37a0*/  LOP3.LUT R8, R0, 0xffff, RZ, 0xc0, !PT ;  /* 0x0000ffff00087812 */ /* 0x000fe200078ec0ff */
[----:B------:R-:W-:Y:S01]  /*37b0*/  UISETP.NE.U32.AND UP3, UPT, UR16, URZ, UPT ;  /* 0x000000ff1000728c */ /* 0x000fe2000bf65070 */
[----:B------:R-:W-:Y:S01]  /*37c0*/  PRMT R115, R10, 0x5410, R115 ;  /* 0x000054100a737816 */ /* 0x000fe20000000073 */
[----:B------:R-:W-:Y:S02]  /*37d0*/  UISETP.NE.AND.EX UP1, UPT, UR5, URZ, UPT, UP1 ;  /* 0x000000ff0500728c */ /* 0x000fe4000bf25310 */
[----:B------:R-:W-:-:S03]  /*37e0*/  IMAD.WIDE.U32 R8, R8, 0x10000, RZ ;  /* 0x0001000008087825 */ /* 0x000fc600078e00ff */
[----:B------:R-:W-:Y:S02]  /*37f0*/  LOP3.LUT R128, R8, 0xffff, R11, 0xf8, !PT ;  /* 0x0000ffff08807812 */ /* 0x000fe400078ef80b */
[----:B------:R-:W-:Y:S01]  /*3800*/  LOP3.LUT R129, R115, R9, RZ, 0xfc, !PT ;  /* 0x0000000973817212 */ /* 0x000fe200078efcff */
        /* <DEDUP_REMOVED lines=10> */
.L_x_208:
[----:B------:R1:W-:Y:S01]  /*38b0*/  STG.E.64 desc[UR12][R10.64], R128 ;  /* 0x000000800a007986 */ /* 0x0003e2000c101b0c */
[----:B------:R-:W-:Y:S02]  /*38c0*/  UISETP.NE.U32.AND UP2, UPT, UR6, URZ, UPT ;  /* 0x000000ff0600728c */ /* 0x000fe4000bf45070 */
[----:B------:R-:W-:Y:S02]  /*38d0*/  UISETP.NE.AND.EX UP3, UPT, UR17, URZ, UPT, UP3 ;  /* 0x000000ff1100728c */ /* 0x000fe4000bf65330 */
        /* <DEDUP_REMOVED lines=10> */
.L_x_209:
[----:B------:R-:W-:Y:S05]  /*3980*/  BRA.U !UP3, `(.L_x_210) ;  /* 0x000000050bfc7547 */ /* 0x000fea000b800000 */
[----:B------:R-:W-:Y:S05]  /*3990*/  BRA.U !UP1, `(.L_x_211) ;  /* 0x00000005090c7547 */ /* 0x000fea000b800000 */
[----:B------:R-:W-:Y:S05]  /*39a0*/  BRA.U !UP2, `(.L_x_212) ;  /* 0x000000010a8c7547 */ /* 0x000fea000b800000 */
[C-C-:B------:R-:W-:Y:S01]  /*39b0*/  FFMA.FTZ R0, R6.reuse, R139, R7.reuse ;  /* 0x0000008b06007223 */ /* 0x140fe20000010007 */
[----:B-1----:R-:W-:Y:S01]  /*39c0*/  MOV R10, R23 ;  /* 0x00000017000a7202 */ /* 0x002fe20000000f00 */
[----:B0-----:R-:W-:Y:S01]  /*39d0*/  FFMA.FTZ R9, R6, R118, R7 ;  /* 0x0000007606097223 */ /* 0x001fe20000010007 */
[----:B------:R-:W-:Y:S01]  /*39e0*/  SHF.R.U32.HI R82, RZ, 0x10, R23 ;  /* 0x00000010ff527819 */ /* 0x000fe20000011617 */
[----:B------:R-:W-:Y:S01]  /*39f0*/  FADD.FTZ R135, -R0, R135 ;  /* 0x0000008700877221 */ /* 0x000fe20000010100 */
[----:B------:R-:W-:Y:S01]  /*3a00*/  IMAD.MOV.U32 R0, RZ, RZ, R22 ;  /* 0x000000ffff007224 */ /* 0x000fe200078e0016 */
[----:B------:R-:W-:Y:S01]  /*3a10*/  SHF.R.U64 R83, R22, 0x10, R23 ;  /* 0x0000001016537819 */ /* 0x000fe20000001217 */
[C-C-:B------:R-:W-:Y:S01]  /*3a20*/  FFMA.FTZ R11, R6.reuse, R120, R7.reuse ;  /* 0x00000078060b7223 */ /* 0x140fe20000010007 */
[----:B------:R-:W-:Y:S01]  /*3a30*/  FFMA.FTZ R8, R6, R137, R7 ;  /* 0x0000008906087223 */ /* 0x000fe20000010007 */
[----:B------:R-:W-:Y:S01]  /*3a40*/  SHF.L.U32 R81, R10, 0x10, RZ ;  /* 0x000000100a517819 */ /* 0x000fe200000006ff */
[----:B------:R-:W-:Y:S01]  /*3a50*/  FADD.FTZ R9, -R9, R110 ;  /* 0x0000006e09097221 */ /* 0x000fe20000010100 */
[----:B------:R-:W-:Y:S01]  /*3a60*/  SHF.L.U32 R82, R82, 0x10, RZ ;  /* 0x0000001052527819 */ /* 0x000fe200000006ff */
[----:B------:R-:W-:Y:S01]  /*3a70*/  FADD.FTZ R11, -R11, R112 ;  /* 0x000000700b0b7221 */ /* 0x000fe20000010100 */
[----:B------:R-:W-:Y:S01]  /*3a80*/  SHF.L.U32 R0, R0, 0x10, RZ ;  /* 0x0000001000007819 */ /* 0x000fe200000006ff */
[----:B------:R-:W-:Y:S01]  /*3a90*/  FADD.FTZ R125, -R8, R125 ;  /* 0x0000007d087d7221 */ /* 0x000fe20000010100 */
[----:B------:R-:W-:Y:S01]  /*3aa0*/  SHF.L.U32 R10, R83, 0x10, RZ ;  /* 0x00000010530a7819 */ /* 0x000fe200000006ff */
[C---:B------:R-:W-:Y:S01]  /*3ab0*/  FFMA.FTZ R11, R88.reuse, R11, R81 ;  /* 0x0000000b580b7223 */ /* 0x040fe20000010051 */
        /* <DEDUP_REMOVED lines=18> */
.L_x_212:
[C-C-:B------:R-:W-:Y:S01]  /*3be0*/  FFMA.FTZ R0, R6.reuse, R139, R7.reuse ;  /* 0x0000008b06007223 */ /* 0x140fe20000010007 */
[----:B------:R-:W-:Y:S01]  /*3bf0*/  MOV R84, R23 ;  /* 0x0000001700547202 */ /* 0x000fe20000000f00 */
[----:B01----:R-:W-:Y:S01]  /*3c00*/  FFMA.FTZ R9, R6, R118, R7 ;  /* 0x0000007606097223 */ /* 0x003fe20000010007 */
[----:B------:R-:W-:Y:S01]  /*3c10*/  SHF.R.U32.HI R86, RZ, 0x10, R23 ;  /* 0x00000010ff567819 */ /* 0x000fe20000011617 */
[----:B------:R-:W-:Y:S01]  /*3c20*/  FADD.FTZ R135, -R0, R135 ;  /* 0x0000008700877221 */ /* 0x000fe20000010100 */
[----:B------:R-:W-:Y:S01]  /*3c30*/  MOV R0, R22 ;  /* 0x0000001600007202 */ /* 0x000fe20000000f00 */
[----:B------:R-:W-:Y:S01]  /*3c40*/  FFMA.FTZ R11, R6, R120, R7 ;  /* 0x00000078060b7223 */ /* 0x000fe20000010007 */
[----:B------:R-:W-:Y:S01]  /*3c50*/  SHF.R.U64 R10, R22, 0x10, R23 ;  /* 0x00000010160a7819 */ /* 0x000fe20000001217 */
        /* <DEDUP_REMOVED lines=23> */
.L_x_211:
[----:B------:R-:W-:Y:S05]  /*3dd0*/  BRA.U !UP2, `(.L_x_214) ;  /* 0x000000010a7c7547 */ /* 0x000fea000b800000 */
        /* <DEDUP_REMOVED lines=14> */
[----:B------:R-:W-:-:S02]  /*3ec0*/  IMAD.U32 R0, R0, 0x10000, RZ ;  /* 0x0001000000007824 */ /* 0x000fc400078e00ff */
[----:B------:R-:W-:Y:S01]  /*3ed0*/  FADD.FTZ R125, -R8, R125 ;  /* 0x0000007d087d7221 */ /* 0x000fe20000010100 */
[C---:B------:R-:W-:Y:S01]  /*3ee0*/  FFMA.FTZ R11, R88.reuse, R11, R81 ;  /* 0x0000000b580b7223 */ /* 0x040fe20000010051 */
        /* <DEDUP_REMOVED lines=14> */
.L_x_214:
[C-C-:B------:R-:W-:Y:S01]  /*3fd0*/  FFMA.FTZ R0, R6.reuse, R137, R7.reuse ;  /* 0x0000008906007223 */ /* 0x140fe20000010007 */
[C-C-:B-1----:R-:W-:Y:S01]  /*3fe0*/  FFMA.FTZ R11, R6.reuse, R120, R7.reuse ;  /* 0x00000078060b7223 */ /* 0x142fe20000010007 */
[----:B0-----:R-:W-:Y:S01]  /*3ff0*/  FFMA.FTZ R9, R6, R118, R7 ;  /* 0x0000007606097223 */ /* 0x001fe20000010007 */
[----:B------:R-:W-:Y:S01]  /*4000*/  SHF.R.U64 R8, R22, 0x10, R23 ;  /* 0x0000001016087819 */ /* 0x000fe20000001217 */
[----:B------:R-:W-:Y:S01]  /*4010*/  FADD.FTZ R125, -R0, R125 ;  /* 0x0000007d007d7221 */ /* 0x000fe20000010100 */
[----:B------:R-:W-:Y:S01]  /*4020*/  FADD.FTZ R95, -R11, R112 ;  /* 0x000000700b5f7221 */ /* 0x000fe20000010100 */
[----:B------:R-:W-:Y:S01]  /*4030*/  MOV R0, R22 ;  /* 0x0000001600007202 */ /* 0x000fe20000000f00 */
[----:B------:R-:W-:Y:S01]  /*4040*/  FADD.FTZ R9, -R9, R110 ;  /* 0x0000006e09097221 */ /* 0x000fe20000010100 */
[----:B------:R-:W-:Y:S01]  /*4050*/  MOV R10, R23 ;  /* 0x00000017000a7202 */ /* 0x000fe20000000f00 */
[----:B------:R-:W-:Y:S01]  /*4060*/  FFMA.FTZ R110, R6, R139, R7 ;  /* 0x0000008b066e7223 */ /* 0x000fe20000010007 */
[----:B------:R-:W-:-:S02]  /*4070*/  SHF.R.U32.HI R112, RZ, 0x10, R23 ;  /* 0x00000010ff707819 */ /* 0x000fc40000011617 */
[----:B------:R-:W-:Y:S01]  /*4080*/  SHF.L.U32 R11, R0, 0x10, RZ ;  /* 0x00000010000b7819 */ /* 0x000fe200000006ff */
[----:B------:R-:W-:Y:S01]  /*4090*/  FADD.FTZ R135, -R110, R135 ;  /* 0x000000876e877221 */ /* 0x000fe20000010100 */
[----:B------:R-:W-:Y:S02]  /*40a0*/  SHF.L.U32 R8, R8, 0x10, RZ ;  /* 0x0000001008087819 */ /* 0x000fe400000006ff */
[----:B------:R-:W-:Y:S01]  /*40b0*/  SHF.L.U32 R0, R10, 0x10, RZ ;  /* 0x000000100a007819 */ /* 0x000fe200000006ff */
[----:B------:R-:W-:Y:S01]  /*40c0*/  FFMA.FTZ R9, R88, R9, R11 ;  /* 0x0000000958097223 */ /* 0x000fe2000001000b */
[----:B------:R-:W-:Y:S01]  /*40d0*/  SHF.L.U32 R112, R112, 0x10, RZ ;  /* 0x0000001070707819 */ /* 0x000fe200000006ff */
[C---:B------:R-:W-:Y:S02]  /*40e0*/  FFMA.FTZ R8, R88.reuse, R125, R8 ;  /* 0x0000007d58087223 */ /* 0x040fe40000010008 */
[C---:B------:R-:W-:Y:S02]  /*40f0*/  FFMA.FTZ R0, R88.reuse, R95, R0 ;  /* 0x0000005f58007223 */ /* 0x040fe40000010000 */
[----:B------:R-:W-:Y:S01]  /*4100*/  FFMA.FTZ R135, R88, R135, R112 ;  /* 0x0000008758877223 */ /* 0x000fe20000010070 */
[----:B------:R-:W-:-:S04]  /*4110*/  F2FP.BF16.F32.PACK_AB R8, R8, R9 ;  /* 0x000000090808723e */ /* 0x000fc800000010ff */
[----:B------:R-:W-:Y:S02]  /*4120*/  F2FP.BF16.F32.PACK_AB R135, R135, R0 ;  /* 0x000000008787723e */ /* 0x000fe400000010ff */
[C---:B------:R-:W-:Y:S02]  /*4130*/  PRMT R0, R8.reuse, 0x7632, R0 ;  /* 0x0000763208007816 */ /* 0x040fe40000000000 */
[----:B------:R-:W-:Y:S02]  /*4140*/  PRMT R95, R8, 0x7610, R95 ;  /* 0x00007610085f7816 */ /* 0x000fe4000000005f */
[C---:B------:R-:W-:Y:S02]  /*4150*/  PRMT R11, R135.reuse, 0x7632, R11 ;  /* 0x00007632870b7816 */ /* 0x040fe4000000000b */
[----:B------:R-:W-:Y:S01]  /*4160*/  PRMT R10, R135, 0x7610, R10 ;  /* 0x00007610870a7816 */ /* 0x000fe2000000000a */
[----:B------:R-:W-:Y:S06]  /*4170*/  BRA `(.L_x_213) ;  /* 0x0000000400787947 */ /* 0x000fec0003800000 */
.L_x_210:
[----:B------:R-:W-:Y:S05]  /*4180*/  BRA.U !UP1, `(.L_x_215) ;  /* 0x0000000109cc7547 */ /* 0x000fea000b800000 */
[----:B------:R-:W-:Y:S05]  /*4190*/  BRA.U !UP2, `(.L_x_216) ;  /* 0x000000010a6c7547 */ /* 0x000fea000b800000 */
[C-C-:B-1----:R-:W-:Y:S01]  /*41a0*/  FFMA.FTZ R11, R6.reuse, R120, R7.reuse ;  /* 0x00000078060b7223 */ /* 0x142fe20000010007 */
[C-C-:B0-----:R-:W-:Y:S01]  /*41b0*/  FFMA.FTZ R9, R6.reuse, R118, R7.reuse ;  /* 0x0000007606097223 */ /* 0x141fe20000010007 */
        /* <DEDUP_REMOVED lines=25> */
.L_x_216:
        /* <DEDUP_REMOVED lines=23> */
.L_x_215:
        /* <DEDUP_REMOVED lines=24> */
.L_x_217:
[C-C-:B01----:R-:W-:Y:S01]  /*4640*/  FFMA.FTZ R9, R6.reuse, R118, R7.reuse ;  /* 0x0000007606097223 */ /* 0x143fe20000010007 */
        /* <DEDUP_REMOVED lines=16> */
[----:B------:R-:W-:-:S07]  /*4750*/  PRMT R10, R8, 0x7610, R10 ;  /* 0x00007610080a7816 */ /* 0x000fce000000000a */
.L_x_213:
        /* <DEDUP_REMOVED lines=15> */
.L_x_218:
        /* <DEDUP_REMOVED lines=10> */
.L_x_219:
[----:B------:R-:W-:Y:S05]  /*48f0*/  BRA.U !UP3, `(.L_x_220) ;  /* 0x000000050bf07547 */ /* 0x000fea000b800000 */
[----:B------:R-:W-:Y:S05]  /*4900*/  BRA.U !UP1, `(.L_x_221) ;  /* 0x0000000509047547 */ /* 0x000fea000b800000 */
[----:B------:R-:W-:Y:S05]  /*4910*/  BRA.U !UP2, `(.L_x_222) ;  /* 0x000000010a887547 */ /* 0x000fea000b800000 */
[----:B0-2---:R-:W-:Y:S01]  /*4920*/  MOV R8, R25 ;  /* 0x0000001900087202 */ /* 0x005fe20000000f00 */
[C---:B------:R-:W-:Y:S01]  /*4930*/  FFMA.FTZ R109, R6.reuse, R109, R7 ;  /* 0x0000006d066d7223 */ /* 0x040fe20000010007 */
[----:B-1----:R-:W-:Y:S01]  /*4940*/  SHF.R.U32.HI R10, RZ, 0x10, R25 ;  /* 0x00000010ff0a7819 */ /* 0x002fe20000011619 */
[C-C-:B------:R-:W-:Y:S01]  /*4950*/  FFMA.FTZ R111, R6.reuse, R111, R7.reuse ;  /* 0x0000006f066f7223 */ /* 0x140fe20000010007 */
        /* <DEDUP_REMOVED lines=11> */
[----:B------:R-:W-:Y:S01]  /*4a10*/  FADD.FTZ R127, -R127, R114 ;  /* 0x000000727f7f7221 */ /* 0x000fe20000010100 */
[C---:B------:R-:W-:Y:S01]  /*4a20*/  FFMA.FTZ R9, R88.reuse, R111, R9 ;  /* 0x0000006f58097223 */ /* 0x040fe20000010009 */
        /* <DEDUP_REMOVED lines=17> */
.L_x_222:
[----:B------:R-:W-:Y:S01]  /*4b40*/  IMAD.MOV.U32 R0, RZ, RZ, R24 ;  /* 0x000000ffff007224 */ /* 0x000fe200078e0018 */
[----:B0-2---:R-:W-:Y:S01]  /*4b50*/  MOV R9, R25 ;  /* 0x0000001900097202 */ /* 0x005fe20000000f00 */
[C---:B------:R-:W-:Y:S01]  /*4b60*/  FFMA.FTZ R109, R6.reuse, R109, R7 ;  /* 0x0000006d066d7223 */ /* 0x040fe20000010007 */
[----:B-1----:R-:W-:Y:S01]  /*4b70*/  SHF.R.U32.HI R10, RZ, 0x10, R25 ;  /* 0x00000010ff0a7819 */ /* 0x002fe20000011619 */
[----:B------:R-:W-:Y:S01]  /*4b80*/  FFMA.FTZ R111, R6, R111, R7 ;  /* 0x0000006f066f7223 */ /* 0x000fe20000010007 */
        /* <DEDUP_REMOVED lines=25> */
.L_x_221:
        /* <DEDUP_REMOVED lines=31> */
.L_x_224:
[----:B------:R-:W-:Y:S01]  /*4f10*/  MOV R0, R24 ;  /* 0x0000001800007202 */ /* 0x000fe20000000f00 */
[C-C-:B------:R-:W-:Y:S01]  /*4f20*/  FFMA.FTZ R109, R6.reuse, R109, R7.reuse ;  /* 0x0000006d066d7223 */ /* 0x140fe20000010007 */
[----:B-1----:R-:W-:Y:S01]  /*4f30*/  MOV R10, R25 ;  /* 0x00000019000a7202 */ /* 0x002fe20000000f00 */
[----:B------:R-:W-:Y:S01]  /*4f40*/  FFMA.FTZ R127, R6, R127, R7 ;  /* 0x0000007f067f7223 */ /* 0x000fe20000010007 */
[----:B0-2---:R-:W-:Y:S01]  /*4f50*/  SHF.R.U64 R8, R24, 0x10, R25 ;  /* 0x0000001018087819 */ /* 0x005fe20000001219 */
[C---:B------:R-:W-:Y:S01]  /*4f60*/  FFMA.FTZ R111, R6.reuse, R111, R7 ;  /* 0x0000006f066f7223 */ /* 0x040fe20000010007 */
[----:B------:R-:W-:Y:S01]  /*4f70*/  SHF.R.U32.HI R11, RZ, 0x10, R25 ;  /* 0x00000010ff0b7819 */ /* 0x000fe20000011619 */
[----:B------:R-:W-:Y:S01]  /*4f80*/  FFMA.FTZ R131, R6, R131, R7 ;  /* 0x0000008306837223 */ /* 0x000fe20000010007 */
[----:B------:R-:W-:Y:S01]  /*4f90*/  SHF.L.U32 R9, R0, 0x10, RZ ;  /* 0x0000001000097819 */ /* 0x000fe200000006ff */
[----:B------:R-:W-:Y:S01]  /*4fa0*/  IMAD.U32 R0, R10, 0x10000, RZ ;  /* 0x000100000a007824 */ /* 0x000fe200078e00ff */
[----:B------:R-:W-:Y:S01]  /*4fb0*/  SHF.L.U32 R8, R8, 0x10, RZ ;  /* 0x0000001008087819 */ /* 0x000fe200000006ff */
[----:B------:R-:W-:Y:S01]  /*4fc0*/  FADD.FTZ R109, -R109, R102 ;  /* 0x000000666d6d7221 */ /* 0x000fe20000010100 */
[----:B------:R-:W-:Y:S01]  /*4fd0*/  SHF.L.U32 R10, R11, 0x10, RZ ;  /* 0x000000100b0a7819 */ /* 0x000fe200000006ff */
[----:B------:R-:W-:Y:S01]  /*4fe0*/  FADD.FTZ R127, -R127, R114 ;  /* 0x000000727f7f7221 */ /* 0x000fe20000010100 */
[----:B------:R-:W-:Y:S01]  /*4ff0*/  FADD.FTZ R111, -R111, R104 ;  /* 0x000000686f6f7221 */ /* 0x000fe20000010100 */
        /* <DEDUP_REMOVED lines=12> */
.L_x_220:
[----:B------:R-:W-:Y:S05]  /*50c0*/  BRA.U !UP1, `(.L_x_225) ;  /* 0x0000000109cc7547 */ /* 0x000fea000b800000 */
[----:B------:R-:W-:Y:S05]  /*50d0*/  BRA.U !UP2, `(.L_x_226) ;  /* 0x000000010a6c7547 */ /* 0x000fea000b800000 */
[C-C-:B------:R-:W-:Y:S01]  /*50e0*/  FFMA.FTZ R111, R6.reuse, R111, R7.reuse ;  /* 0x0000006f066f7223 */ /* 0x140fe20000010007 */
[C-C-:B------:R-:W-:Y:S01]  /*50f0*/  FFMA.FTZ R131, R6.reuse, R131, R7.reuse ;  /* 0x0000008306837223 */ /* 0x140fe20000010007 */
[C-C-:B------:R-:W-:Y:S01]  /*5100*/  FFMA.FTZ R109, R6.reuse, R109, R7.reuse ;  /* 0x0000006d066d7223 */ /* 0x140fe20000010007 */
[----:B------:R-:W-:Y:S01]  /*5110*/  FFMA.FTZ R127, R6, R127, R7 ;  /* 0x0000007f067f7223 */ /* 0x000fe20000010007 */
[----:B------:R-:W-:Y:S01]  /*5120*/  FADD.FTZ R111, -R111, R104 ;  /* 0x000000686f6f7221 */ /* 0x000fe20000010100 */
[----:B-1----:R-:W-:Y:S01]  /*5130*/  FADD.FTZ R11, -R131, R116 ;  /* 0x00000074830b7221 */ /* 0x002fe20000010100 */
[----:B------:R-:W-:Y:S01]  /*5140*/  FADD.FTZ R109, -R109, R102 ;  /* 0x000000666d6d7221 */ /* 0x000fe20000010100 */
[----:B0-2---:R-:W-:Y:S01]  /*5150*/  FADD.FTZ R9, -R127, R114 ;  /* 0x000000727f097221 */ /* 0x005fe20000010100 */
        /* <DEDUP_REMOVED lines=19> */
.L_x_226:
        /* <DEDUP_REMOVED lines=9> */
[C---:B0-2---:R-:W-:Y:S01]  /*5320*/  FMUL.FTZ R8, R88.reuse, R131 ;  /* 0x0000008358087220 */ /* 0x045fe20000410000 */
[C---:B------:R-:W-:Y:S01]  /*5330*/  FMUL.FTZ R109, R88.reuse, R109 ;  /* 0x0000006d586d7220 */ /* 0x040fe20000410000 */
[----:B------:R-:W-:-:S03]  /*5340*/  FMUL.FTZ R0, R88, R127 ;  /* 0x0000007f58007220 */ /* 0x000fc60000410000 */
[----:B------:R-:W-:Y:S02]  /*5350*/  F2FP.BF16.F32.PACK_AB R8, R8, R111 ;  /* 0x0000006f0808723e */ /* 0x000fe400000010ff */
[----:B------:R-:W-:Y:S02]  /*5360*/  F2FP.BF16.F32.PACK_AB R109, R0, R109 ;  /* 0x0000006d006d723e */ /* 0x000fe400000010ff */
[C---:B-1----:R-:W-:Y:S02]  /*5370*/  PRMT R11, R8.reuse, 0x7632, R11 ;  /* 0x00007632080b7816 */ /* 0x042fe4000000000b */
        /* <DEDUP_REMOVED lines=8> */
.L_x_225:
[----:B------:R-:W-:Y:S05]  /*5400*/  BRA.U !UP2, `(.L_x_227) ;  /* 0x000000010a5c7547 */ /* 0x000fea000b800000 */
        /* <DEDUP_REMOVED lines=23> */
.L_x_227:
        /* <DEDUP_REMOVED lines=11> */
[----:B0-2---:R-:W-:-:S03]  /*5630*/  FMUL.FTZ R8, R88, R131 ;  /* 0x0000008358087220 */ /* 0x005fc60000410000 */
[----:B------:R-:W-:Y:S02]  /*5640*/  F2FP.BF16.F32.PACK_AB R109, R0, R109 ;  /* 0x0000006d006d723e */ /* 0x000fe400000010ff */
[----:B------:R-:W-:Y:S02]  /*5650*/  F2FP.BF16.F32.PACK_AB R8, R8, R111 ;  /* 0x0000006f0808723e */ /* 0x000fe400000010ff */
[C---:B------:R-:W-:Y:S02]  /*5660*/  PRMT R0, R109.reuse, 0x7632, R0 ;  /* 0x000076326d007816 */ /* 0x040fe40000000000 */
[----:B------:R-:W-:Y:S02]  /*5670*/  PRMT R93, R109, 0x7610, R93 ;  /* 0x000076106d5d7816 */ /* 0x000fe4000000005d */
[C---:B-1----:R-:W-:Y:S02]  /*5680*/  PRMT R11, R8.reuse, 0x7632, R11 ;  /* 0x00007632080b7816 */ /* 0x042fe4000000000b */
[----:B------:R-:W-:-:S07]  /*5690*/  PRMT R10, R8, 0x7610, R10 ;  /* 0x00007610080a7816 */ /* 0x000fce000000000a */
.L_x_223:
        /* <DEDUP_REMOVED lines=15> */
.L_x_228:
        /* <DEDUP_REMOVED lines=10> */
.L_x_229:
        /* <DEDUP_REMOVED lines=37> */
.L_x_232:
        /* <DEDUP_REMOVED lines=30> */
.L_x_231:
[----:B------:R-:W-:Y:S05]  /*5c60*/  BRA.U !UP2, `(.L_x_234) ;  /* 0x000000010a787547 */ /* 0x000fea000b800000 */
        /* <DEDUP_REMOVED lines=30> */
.L_x_234:
        /* <DEDUP_REMOVED lines=27> */
.L_x_230:
        /* <DEDUP_REMOVED lines=29> */
.L_x_236:
        /* <DEDUP_REMOVED lines=23> */
.L_x_235:
        /* <DEDUP_REMOVED lines=24> */
.L_x_237:
        /* <DEDUP_REMOVED lines=18> */
.L_x_233:
        /* <DEDUP_REMOVED lines=15> */
.L_x_238:
        /* <DEDUP_REMOVED lines=10> */
.L_x_239:
[----:B------:R-:W-:Y:S05]  /*6770*/  BRA.U !UP3, `(.L_x_240) ;  /* 0x000000050bf07547 */ /* 0x000fea000b800000 */
[----:B------:R-:W-:Y:S05]  /*6780*/  BRA.U !UP1, `(.L_x_241) ;  /* 0x0000000509047547 */ /* 0x000fea000b800000 */
[----:B------:R-:W-:Y:S05]  /*6790*/  BRA.U !UP2, `(.L_x_242) ;  /* 0x000000010a887547 */ /* 0x000fea000b800000 */
[C-C-:B------:R-:W-:Y:S01]  /*67a0*/  FFMA.FTZ R97, R6.reuse, R97, R7.reuse ;  /* 0x0000006106617223 */ /* 0x140fe20000010007 */
[C-C-:B------:R-:W-:Y:S01]  /*67b0*/  FFMA.FTZ R99, R6.reuse, R99, R7.reuse ;  /* 0x0000006306637223 */ /* 0x140fe20000010007 */
[C-C-:B------:R-:W-:Y:S01]  /*67c0*/  FFMA.FTZ R107, R6.reuse, R107, R7.reuse ;  /* 0x0000006b066b7223 */ /* 0x140fe20000010007 */
[----:B------:R-:W-:Y:S01]  /*67d0*/  FFMA.FTZ R7, R6, R105, R7 ;  /* 0x0000006906077223 */ /* 0x000fe20000010007 */
[----:B------:R-:W-:Y:S01]  /*67e0*/  MOV R6, R29 ;  /* 0x0000001d00067202 */ /* 0x000fe20000000f00 */
[----:B------:R-:W-:Y:S01]  /*67f0*/  FADD.FTZ R97, -R97, R90 ;  /* 0x0000005a61617221 */ /* 0x000fe20000010100 */
[--C-:B0-2---:R-:W-:Y:S01]  /*6800*/  SHF.R.U32.HI R9, RZ, 0x10, R29.reuse ;  /* 0x00000010ff097819 */ /* 0x105fe2000001161d */
[----:B------:R-:W-:Y:S01]  /*6810*/  FADD.FTZ R99, -R99, R92 ;  /* 0x0000005c63637221 */ /* 0x000fe20000010100 */
[----:B------:R-:W-:Y:S01]  /*6820*/  MOV R0, R28 ;  /* 0x0000001c00007202 */ /* 0x000fe20000000f00 */
[----:B------:R-:W-:Y:S01]  /*6830*/  FADD.FTZ R107, -R107, R96 ;  /* 0x000000606b6b7221 */ /* 0x000fe20000010100 */
[----:B-1----:R-:W-:Y:S01]  /*6840*/  SHF.R.U64 R10, R28, 0x10, R29 ;  /* 0x000000101c0a7819 */ /* 0x002fe2000000121d */
        /* <DEDUP_REMOVED lines=23> */
.L_x_242:
[C-C-:B------:R-:W-:Y:S01]  /*69c0*/  FFMA.FTZ R97, R6.reuse, R97, R7.reuse ;  /* 0x0000006106617223 */ /* 0x140fe20000010007 */
[C-C-:B------:R-:W-:Y:S01]  /*69d0*/  FFMA.FTZ R99, R6.reuse, R99, R7.reuse ;  /* 0x0000006306637223 */ /* 0x140fe20000010007 */
[C-C-:B------:R-:W-:Y:S01]  /*69e0*/  FFMA.FTZ R107, R6.reuse, R107, R7.reuse ;  /* 0x0000006b066b7223 */ /* 0x140fe20000010007 */
[----:B------:R-:W-:Y:S01]  /*69f0*/  FFMA.FTZ R7, R6, R105, R7 ;  /* 0x0000006906077223 */ /* 0x000fe20000010007 */
[--C-:B0-2---:R-:W-:Y:S01]  /*6a00*/  SHF.R.U32.HI R9, RZ, 0x10, R29.reuse ;  /* 0x00000010ff097819 */ /* 0x105fe2000001161d */
[----:B------:R-:W-:Y:S01]  /*6a10*/  FADD.FTZ R97, -R97, R90 ;  /* 0x0000005a61617221 */ /* 0x000fe20000010100 */
[----:B------:R-:W-:Y:S01]  /*6a20*/  MOV R8, R29 ;  /* 0x0000001d00087202 */ /* 0x000fe20000000f00 */
[----:B------:R-:W-:Y:S01]  /*6a30*/  FADD.FTZ R99, -R99, R92 ;  /* 0x0000005c63637221 */ /* 0x000fe20000010100 */
[----:B------:R-:W-:Y:S01]  /*6a40*/  MOV R0, R28 ;  /* 0x0000001c00007202 */ /* 0x000fe20000000f00 */
[----:B------:R-:W-:Y:S01]  /*6a50*/  FADD.FTZ R107, -R107, R96 ;  /* 0x000000606b6b7221 */ /* 0x000fe20000010100 */
[----:B------:R-:W-:Y:S01]  /*6a60*/  SHF.R.U64 R6, R28, 0x10, R29 ;  /* 0x000000101c067819 */ /* 0x000fe2000000121d */
[----:B------:R-:W-:Y:S01]  /*6a70*/  FADD.FTZ R7, -R7, R94 ;  /* 0x0000005e07077221 */ /* 0x000fe20000010100 */
[----:B------:R-:W-:-:S02]  /*6a80*/  SHF.L.U32 R9, R9, 0x10, RZ ;  /* 0x0000001009097819 */ /* 0x000fc400000006ff */
        /* <DEDUP_REMOVED lines=11> */
[----:B-1----:R-:W-:Y:S02]  /*6b40*/  PRMT R11, R7, 0x7610, R11 ;  /* 0x00007610070b7816 */ /* 0x002fe4000000000b */
[----:B------:R-:W-:Y:S02]  /*6b50*/  PRMT R84, R9, 0x7610, R84 ;  /* 0x0000761009547816 */ /* 0x000fe40000000054 */
[----:B------:R-:W-:-:S02]  /*6b60*/  PRMT R85, R8, 0x7610, R85 ;  /* 0x0000761008557816 */ /* 0x000fc40000000055 */
[----:B------:R-:W-:Y:S02]  /*6b70*/  PRMT R151, R0, 0x7610, R151 ;  /* 0x0000761000977816 */ /* 0x000fe40000000097 */
[----:B------:R-:W-:Y:S01]  /*6b80*/  PRMT R86, R11, 0x7610, R86 ;  /* 0x000076100b567816 */ /* 0x000fe20000000056 */
[----:B------:R-:W-:Y:S06]  /*6b90*/  BRA `(.L_x_243) ;  /* 0x0000000800607947 */ /* 0x000fec0003800000 */
.L_x_241:
[----:B------:R-:W-:Y:S05]  /*6ba0*/  BRA.U !UP2, `(.L_x_244) ;  /* 0x000000010a787547 */ /* 0x000fea000b800000 */
        /* <DEDUP_REMOVED lines=30> */
.L_x_244:
[C-C-:B------:R-:W-:Y:S01]  /*6d90*/  FFMA.FTZ R97, R6.reuse, R97, R7.reuse ;  /* 0x0000006106617223 */ /* 0x140fe20000010007 */
[C-C-:B------:R-:W-:Y:S01]  /*6da0*/  FFMA.FTZ R105, R6.reuse, R105, R7.reuse ;  /* 0x0000006906697223 */ /* 0x140fe20000010007 */
[C-C-:B------:R-:W-:Y:S01]  /*6db0*/  FFMA.FTZ R107, R6.reuse, R107, R7.reuse ;  /* 0x0000006b066b7223 */ /* 0x140fe20000010007 */
[----:B------:R-:W-:Y:S01]  /*6dc0*/  FFMA.FTZ R99, R6, R99, R7 ;  /* 0x0000006306637223 */ /* 0x000fe20000010007 */
[----:B------:R-:W-:Y:S01]  /*6dd0*/  MOV R0, R28 ;  /* 0x0000001c00007202 */ /* 0x000fe20000000f00 */
[--C-:B0-2---:R-:W-:Y:S01]  /*6de0*/  IMAD.MOV.U32 R8, RZ, RZ, R29.reuse ;  /* 0x000000ffff087224 */ /* 0x105fe200078e001d */
[--C-:B------:R-:W-:Y:S01]  /*6df0*/  SHF.R.U64 R6, R28, 0x10, R29.reuse ;  /* 0x000000101c067819 */ /* 0x100fe2000000121d */
[----:B------:R-:W-:Y:S01]  /*6e00*/  FADD.FTZ R97, -R97, R90 ;  /* 0x0000005a61617221 */ /* 0x000fe20000010100 */
[----:B------:R-:W-:Y:S01]  /*6e10*/  SHF.R.U32.HI R9, RZ, 0x10, R29 ;  /* 0x00000010ff097819 */ /* 0x000fe2000001161d */
[----:B------:R-:W-:Y:S01]  /*6e20*/  FADD.FTZ R105, -R105, R94 ;  /* 0x0000005e69697221 */ /* 0x000fe20000010100 */
[----:B------:R-:W-:Y:S01]  /*6e30*/  SHF.L.U32 R7, R0, 0x10, RZ ;  /* 0x0000001000077819 */ /* 0x000fe200000006ff */
[----:B------:R-:W-:Y:S01]  /*6e40*/  FADD.FTZ R107, -R107, R96 ;  /* 0x000000606b6b7221 */ /* 0x000fe20000010100 */
[----:B------:R-:W-:Y:S01]  /*6e50*/  SHF.L.U32 R6, R6, 0x10, RZ ;  /* 0x0000001006067819 */ /* 0x000fe200000006ff */
[----:B------:R-:W-:Y:S01]  /*6e60*/  FADD.FTZ R99, -R99, R92 ;  /* 0x0000005c63637221 */ /* 0x000fe20000010100 */
[----:B-1----:R-:W-:Y:S01]  /*6e70*/  SHF.L.U32 R10, R9, 0x10, RZ ;  /* 0x00000010090a7819 */ /* 0x002fe200000006ff */
[----:B------:R-:W-:Y:S01]  /*6e80*/  FFMA.FTZ R7, R88, R97, R7 ;  /* 0x0000006158077223 */ /* 0x000fe20000010007 */
[----:B------:R-:W-:Y:S01]  /*6e90*/  SHF.L.U32 R0, R8, 0x10, RZ ;  /* 0x0000001008007819 */ /* 0x000fe200000006ff */
[----:B------:R-:W-:-:S02]  /*6ea0*/  FFMA.FTZ R6, R88, R105, R6 ;  /* 0x0000006958067223 */ /* 0x000fc40000010006 */
        /* <DEDUP_REMOVED lines=9> */
.L_x_240:
[----:B------:R-:W-:Y:S05]  /*6f40*/  BRA.U !UP1, `(.L_x_245) ;  /* 0x0000000109cc7547 */ /* 0x000fea000b800000 */
[----:B------:R-:W-:Y:S05]  /*6f50*/  BRA.U !UP2, `(.L_x_246) ;  /* 0x000000010a6c7547 */ /* 0x000fea000b800000 */
[C-C-:B------:R-:W-:Y:S01]  /*6f60*/  FFMA.FTZ R99, R6.reuse, R99, R7.reuse ;  /* 0x0000006306637223 */ /* 0x140fe20000010007 */
[C-C-:B------:R-:W-:Y:S01]  /*6f70*/  FFMA.FTZ R107, R6.reuse, R107, R7.reuse ;  /* 0x0000006b066b7223 */ /* 0x140fe20000010007 */
[C-C-:B------:R-:W-:Y:S01]  /*6f80*/  FFMA.FTZ R97, R6.reuse, R97, R7.reuse ;  /* 0x0000006106617223 */ /* 0x140fe20000010007 */
[----:B------:R-:W-:Y:S01]  /*6f90*/  FFMA.FTZ R7, R6, R105, R7 ;  /* 0x0000006906077223 */ /* 0x000fe20000010007 */
[----:B------:R-:W-:Y:S01]  /*6fa0*/  FADD.FTZ R99, -R99, R92 ;  /* 0x0000005c63637221 */ /* 0x000fe20000010100 */
[----:B0-2---:R-:W-:Y:S01]  /*6fb0*/  FADD.FTZ R9, -R107, R96 ;  /* 0x000000606b097221 */ /* 0x005fe20000010100 */
        /* <DEDUP_REMOVED lines=11> */
[----:B-1----:R-:W-:-:S02]  /*7070*/  PRMT R11, R7, 0x7610, R11 ;  /* 0x00007610070b7816 */ /* 0x002fc4000000000b */
        /* <DEDUP_REMOVED lines=9> */
.L_x_246:
        /* <DEDUP_REMOVED lines=14> */
[C---:B0-2---:R-:W-:Y:S02]  /*71f0*/  PRMT R9, R0.reuse, 0x7632, R9 ;  /* 0x0000763200097816 */ /* 0x045fe40000000009 */
[----:B------:R-:W-:Y:S02]  /*7200*/  PRMT R8, R0, 0x7610, R8 ;  /* 0x0000761000087816 */ /* 0x000fe40000000008 */
[C---:B------:R-:W-:Y:S02]  /*7210*/  PRMT R0, R88.reuse, 0x7632, R0 ;  /* 0x0000763258007816 */ /* 0x040fe40000000000 */
[----:B-1----:R-:W-:-:S02]  /*7220*/  PRMT R11, R88, 0x7610, R11 ;  /* 0x00007610580b7816 */ /* 0x002fc4000000000b */
[----:B------:R-:W-:Y:S02]  /*7230*/  PRMT R84, R9, 0x7610, R84 ;  /* 0x0000761009547816 */ /* 0x000fe40000000054 */
[----:B------:R-:W-:Y:S02]  /*7240*/  PRMT R85, R8, 0x7610, R85 ;  /* 0x0000761008557816 */ /* 0x000fe40000000055 */
[----:B------:R-:W-:Y:S02]  /*7250*/  PRMT R151, R0, 0x7610, R151 ;  /* 0x0000761000977816 */ /* 0x000fe40000000097 */
[----:B------:R-:W-:Y:S01]  /*7260*/  PRMT R86, R11, 0x7610, R86 ;  /* 0x000076100b567816 */ /* 0x000fe20000000056 */
[----:B------:R-:W-:Y:S06]  /*7270*/  BRA `(.L_x_243) ;  /* 0x0000000000a87947 */ /* 0x000fec0003800000 */
.L_x_245:
        /* <DEDUP_REMOVED lines=24> */
.L_x_247:
        /* <DEDUP_REMOVED lines=15> */
[----:B-1----:R-:W-:Y:S02]  /*74f0*/  PRMT R11, R97, 0x7610, R11 ;  /* 0x00007610610b7816 */ /* 0x002fe4000000000b */
[C---:B0-2---:R-:W-:Y:S02]  /*7500*/  PRMT R9, R88.reuse, 0x7632, R9 ;  /* 0x0000763258097816 */ /* 0x045fe40000000009 */
[----:B------:R-:W-:-:S07]  /*7510*/  PRMT R8, R88, 0x7610, R8 ;  /* 0x0000761058087816 */ /* 0x000fce0000000008 */
.L_x_243:
        /* <DEDUP_REMOVED lines=15> */
.L_x_248:
        /* <DEDUP_REMOVED lines=10> */
.L_x_249:
[----:B0-2---:R-:W0:Y:S01]  /*76b0*/  LDC.64 R4, c[0x0][0x380] ;  /* 0x0000e000ff047b82 */ /* 0x005e220000000a00 */
[----:B------:R-:W-:Y:S01]  /*76c0*/  UPLOP3.LUT UP4, UPT, UPT, UPT, UP4, 0x40, 0x4 ;  /* 0x000000000004789c */ /* 0x000fe20003f8e840 */
[----:B0-----:R-:W-:-:S04]  /*76d0*/  IADD3 R71, PT, PT, R71, R4, RZ ;  /* 0x0000000447477210 */ /* 0x001fc80007ffe0ff */
[----:B------:R-:W-:-:S13]  /*76e0*/  ISETP.GE.AND P1, PT, R71, R5, PT ;  /* 0x000000054700720c */ /* 0x000fda0003f26270 */
[----:B------:R-:W-:Y:S05]  /*76f0*/  @!P1 BRA `(.L_x_250) ;  /* 0xffffff8c00749947 */ /* 0x000fea000383ffff */
[----:B------:R-:W-:Y:S01]  /*7700*/  MOV R12, R38 ;  /* 0x00000026000c7202 */ /* 0x000fe20000000f00 */
[----:B------:R-:W-:Y:S01]  /*7710*/  IMAD.MOV.U32 R14, RZ, RZ, R40 ;  /* 0x000000ffff0e7224 */ /* 0x000fe200078e0028 */
[----:B------:R-:W-:Y:S01]  /*7720*/  MOV R13, R39 ;  /* 0x00000027000d7202 */ /* 0x000fe20000000f00 */
[----:B------:R-:W-:Y:S01]  /*7730*/  IMAD.MOV.U32 R29, RZ, RZ, R55 ;  /* 0x000000ffff1d7224 */ /* 0x000fe200078e0037 */
[----:B------:R-:W-:Y:S02]  /*7740*/  MOV R73, R31 ;  /* 0x0000001f00497202 */ /* 0x000fe40000000f00 */
[----:B------:R-:W-:Y:S02]  /*7750*/  MOV R74, R32 ;  /* 0x00000020004a7202 */ /* 0x000fe40000000f00 */
[----:B------:R-:W-:Y:S02]  /*7760*/  MOV R75, R33 ;  /* 0x00000021004b7202 */ /* 0x000fe40000000f00 */
[----:B-1----:R-:W-:-:S02]  /*7770*/  MOV R8, R34 ;  /* 0x0000002200087202 */ /* 0x002fc40000000f00 */
        /* <DEDUP_REMOVED lines=31> */
.L_x_195:
[----:B------:R-:W0:Y:S01]  /*7970*/  S2R R7, SR_TID.X ;  /* 0x0000000000077919 */ /* 0x000e220000002100 */
[----:B------:R-:W2:Y:S08]  /*7980*/  LDC R0, c[0x0][0x388] ;  /* 0x0000e200ff007b82 */ /* 0x000eb00000000800 */
[----:B------:R-:W3:Y:S08]  /*7990*/  LDC.64 R2, c[0x0][0x440] ;  /* 0x00011000ff027b82 */ /* 0x000ef00000000a00 */
[----:B------:R-:W4:Y:S01]  /*79a0*/  LDC.64 R4, c[0x0][0x448] ;  /* 0x00011200ff047b82 */ /* 0x000f220000000a00 */
[----:B--2---:R-:W-:-:S05]  /*79b0*/  IMAD R0, R0, UR11, RZ ;  /* 0x0000000b00007c24 */ /* 0x004fca000f8e02ff */
[----:B0-----:R-:W-:-:S05]  /*79c0*/  LEA.HI R7, R0, R7, RZ, 0x1e ;  /* 0x0000000700077211 */ /* 0x001fca00078ff0ff */
[----:B---3--:R-:W-:-:S04]  /*79d0*/  IMAD.WIDE.U32 R2, R7, 0x10, R2 ;  /* 0x0000001007027825 */ /* 0x008fc800078e0002 */
[----:B----4-:R-:W-:Y:S01]  /*79e0*/  IMAD.WIDE.U32 R4, R7, 0x10, R4 ;  /* 0x0000001007047825 */ /* 0x010fe200078e0004 */
[----:B-1----:R-:W-:Y:S04]  /*79f0*/  STG.E.128 desc[UR12][R2.64], R20 ;  /* 0x0000001402007986 */ /* 0x002fe8000c101d0c */
        /* <DEDUP_REMOVED lines=10> */
.L_x_251:
        /* <DEDUP_REMOVED lines=14> */
.L_x_5375:


//--------------------- .text._ZN10layer_norm31ln_parallel_residual_bwd_kernelINS_13Kernel_traitsI13__nv_bfloat16S2_S2_S2_fjLj2560ELj1ELj1ELj4ELj8ENS_18Kernel_traits_baseILj2560ES2_S2_S2_S2_fjLj128EEEEELb1ELb0ELb0EEEvNS_9BwdParamsE --------------------------
	.section	.text._ZN10layer_norm31ln_parallel_residual_bwd_kernelINS_13Kernel_traitsI13__nv_bfloat16S2_S2_S2_fjLj2560ELj1ELj1ELj4ELj8ENS_18Kernel_traits_baseILj2560ES2_S2_S2_S2_fjLj128EEEEELb1ELb0ELb0EEEvNS_9BwdParamsE,"ax",@progbits
	.align	128
        .global         _ZN10layer_norm31ln_parallel_residual_bwd_kernelINS_13Kernel_traitsI13__nv_bfloat16S2_S2_S2_fjLj2560ELj1ELj1ELj4ELj8ENS_18Kernel_traits_baseILj2560ES2_S2_S2_S2_fjLj128EEEEELb1ELb0ELb0EEEvNS_9BwdParamsE
        .type           _ZN10layer_norm31ln_parallel_residual_bwd_kernelINS_13Kernel_traitsI13__nv_bfloat16S2_S2_S2_fjLj2560ELj1ELj1ELj4ELj8ENS_18Kernel_traits_baseILj2560ES2_S2_S2_S2_fjLj128EEEEELb1ELb0ELb0EEEvNS_9BwdParamsE,@function
        .size           _ZN10layer_norm31ln_parallel_residual_bwd_kernelINS_13Kernel_traitsI13__nv_bfloat16S2_S2_S2_fjLj2560ELj1ELj1ELj4ELj8ENS_18Kernel_traits_baseILj2560ES2_S2_S2_S2_fjLj128EEEEELb1ELb0ELb0EEEvNS_9BwdParamsE,(.L_x_5376 - _ZN10layer_norm31ln_parallel_residual_bwd_kernelINS_13Kernel_traitsI13__nv_bfloat16S2_S2_S2_fjLj2560ELj1ELj1ELj4ELj8ENS_18Kernel_traits_baseILj2560ES2_S2_S2_S2_fjLj128EEEEELb1ELb0ELb0EEEvNS_9BwdParamsE)
        .other          _ZN10layer_norm31ln_parallel_residual_bwd_kernelINS_13Kernel_traitsI13__nv_bfloat16S2_S2_S2_fjLj2560ELj1ELj1ELj4ELj8ENS_18Kernel_traits_baseILj2560ES2_S2_S2_S2_fjLj128EEEEELb1ELb0ELb0EEEvNS_9BwdParamsE,@"STO_CUDA_ENTRY STV_DEFAULT"
_ZN10layer_norm31ln_parallel_residual_bwd_kernelINS_13Kernel_traitsI13__nv_bfloat16S2_S2_S2_fjLj2560ELj1ELj1ELj4ELj8ENS_18Kernel_traits_baseILj2560ES2_S2_S2_S2_fjLj128EEEEELb1ELb0ELb0EEEvNS_9BwdParamsE:
.text._ZN10layer_norm31ln_parallel_residual_bwd_kernelINS_13Kernel_traitsI13__nv_bfloat16S2_S2_S2_fjLj2560ELj1ELj1ELj4ELj8ENS_18Kernel_traits_baseILj2560ES2_S2_S2_S2_fjLj128EEEEELb1ELb0ELb0EEEvNS_9BwdParamsE:
        /* <DEDUP_REMOVED lines=8> */
[----:B-1----:R-:W-:-:S05]  /*0080*/  IMAD.U32 R2, RZ, RZ, UR4 ;  /* 0x00000004ff027e24 */ /* 0x002fca000f8e00ff */
[----:B------:R-:W-:Y:S02]  /*0090*/  SHF.R.S32.HI R3, RZ, 0x1f, R2 ;  /* 0x0000001fff037819 */ /* 0x000fe40000011402 */
[----:B------:R-:W1:Y:S02]  /*00a0*/  LDC.64 R30, c[0x0][0x3d8] ;  /* 0x0000f600ff1e7b82 */ /* 0x000e640000000a00 */
[----:B------:R-:W-:Y:S02]  /*00b0*/  LEA.HI R3, R3, R2, RZ, 0x2 ;  /* 0x0000000203037211 */ /* 0x000fe400078f10ff */
[----:B0-----:R-:W-:-:S04]  /*00c0*/  LOP3.LUT R4, R0, 0x7f, RZ, 0x3c, !PT ;  /* 0x0000007f00047812 */ /* 0x001fc800078e3cff */
[----:B------:R-:W0:Y:S01]  /*00d0*/  LDC.64 R38, c[0x0][0x3d0] ;  /* 0x0000f400ff267b82 */ /* 0x000e220000000a00 */
[----:B------:R-:W-:Y:S01]  /*00e0*/  LEA.HI.SX32 R4, R3, R4, 0x1e ;  /* 0x0000000403047211 */ /* 0x000fe200078ff2ff */
[----:B------:R-:W-:-:S03]  /*00f0*/  IMAD.MOV.U32 R3, RZ, RZ, R0 ;  /* 0x000000ffff037224 */ /* 0x000fc600078e0000 */
[----:B------:R-:W-:-:S03]  /*0100*/  ISETP.GE.U32.AND P0, PT, R4, 0x80, PT ;  /* 0x000000800400780c */ /* 0x000fc60003f06070 */
[----:B------:R-:W0:Y:S01]  /*0110*/  LDC.64 R40, c[0x0][0x3d8] ;  /* 0x0000f600ff287b82 */ /* 0x000e220000000a00 */
[C---:B------:R-:W-:Y:S02]  /*0120*/  ISETP.GE.U32.AND P1, PT, R4.reuse, 0x100, PT ;  /* 0x000001000400780c */ /* 0x040fe40003f26070 */
[C---:B------:R-:W-:Y:S02]  /*0130*/  ISETP.GE.U32.AND P2, PT, R4.reuse, 0x180, PT ;  /* 0x000001800400780c */ /* 0x040fe40003f46070 */
[C---:B------:R-:W-:Y:S02]  /*0140*/  ISETP.GE.U32.AND P3, PT, R4.reuse, 0x200, PT ;  /* 0x000002000400780c */ /* 0x040fe40003f66070 */
[----:B------:R-:W-:Y:S01]  /*0150*/  ISETP.GE.U32.AND P4, PT, R4, 0x280, PT ;  /* 0x000002800400780c */ /* 0x000fe20003f86070 */
[----:B------:R-:W0:Y:S02]  /*0160*/  LDC.64 R42, c[0x0][0x3d0] ;  /* 0x0000f400ff2a7b82 */ /* 0x000e240000000a00 */
[----:B--2---:R-:W-:-:S04]  /*0170*/  @P0 IMAD.WIDE.U32 R6, R3, 0x8, R6 ;  /* 0x0000000803060825 */ /* 0x004fc800078e0006 */
[C---:B---3--:R-:W-:Y:S02]  /*0180*/  @P0 IMAD.WIDE.U32 R10, R3.reuse, 0x8, R10 ;  /* 0x00000008030a0825 */ /* 0x048fe400078e000a */
[----:B------:R-:W2:Y:S01]  /*0190*/  LDC.64 R44, c[0x0][0x3d8] ;  /* 0x0000f600ff2c7b82 */ /* 0x000ea20000000a00 */
[----:B------:R-:W-:Y:S01]  /*01a0*/  @P0 LOP3.LUT R3, R3, 0x80, RZ, 0xfc, !PT ;  /* 0x0000008003030812 */ /* 0x000fe200078efcff */
[----:B------:R-:W5:Y:S04]  /*01b0*/  @P0 LDG.E.64 R8, desc[UR10][R6.64] ;  /* 0x0000000a06080981 */ /* 0x000f68000c1e1b00 */
[C---:B----4-:R-:W-:Y:S01]  /*01c0*/  @P1 IMAD.WIDE.U32 R34, R3.reuse, 0x8, R26 ;  /* 0x0000000803221825 */ /* 0x050fe200078e001a */
[----:B------:R-:W5:Y:S01]  /*01d0*/  @P0 LDG.E.64 R12, desc[UR10][R10.64] ;  /* 0x0000000a0a0c0981 */ /* 0x000f62000c1e1b00 */
[----:B------:R-:W3:Y:S02]  /*01e0*/  LDC.64 R46, c[0x0][0x3d0] ;  /* 0x0000f400ff2e7b82 */ /* 0x000ee40000000a00 */
[C---:B-1----:R-:W-:Y:S01]  /*01f0*/  @P1 IMAD.WIDE.U32 R36, R3.reuse, 0x8, R30 ;  /* 0x0000000803241825 */ /* 0x042fe200078e001e */
[----:B------:R-:W5:Y:S03]  /*0200*/  @P1 LDG.E.64 R14, desc[UR10][R34.64] ;  /* 0x0000000a220e1981 */ /* 0x000f66000c1e1b00 */
[----:B------:R-:W-:Y:S01]  /*0210*/  @P1 VIADD R3, R3, 0x80 ;  /* 0x0000008003031836 */ /* 0x000fe20000000000 */
[----:B------:R-:W5:Y:S01]  /*0220*/  @P1 LDG.E.64 R16, desc[UR10][R36.64] ;  /* 0x0000000a24101981 */ /* 0x000f62000c1e1b00 */
[----:B------:R-:W1:Y:S02]  /*0230*/  LDC.64 R48, c[0x0][0x3d8] ;  /* 0x0000f600ff307b82 */ /* 0x000e640000000a00 */
[----:B0-----:R-:W-:-:S04]  /*0240*/  @P2 IMAD.WIDE.U32 R38, R3, 0x8, R38 ;  /* 0x0000000803262825 */ /* 0x001fc800078e0026 */
[C---:B------:R-:W-:Y:S01]  /*0250*/  @P2 IMAD.WIDE.U32 R40, R3.reuse, 0x8, R40 ;  /* 0x0000000803282825 */ /* 0x040fe200078e0028 */
[----:B------:R-:W5:Y:S03]  /*0260*/  @P2 LDG.E.64 R18, desc[UR10][R38.64] ;  /* 0x0000000a26122981 */ /* 0x000f66000c1e1b00 */
[----:B------:R-:W-:Y:S01]  /*0270*/  @P2 VIADD R3, R3, 0x80 ;  /* 0x0000008003032836 */ /* 0x000fe20000000000 */
[----:B------:R-:W5:Y:S03]  /*0280*/  @P2 LDG.E.64 R20, desc[UR10][R40.64] ;  /* 0x0000000a28142981 */ /* 0x000f66000c1e1b00 */
[----:B------:R-:W-:-:S04]  /*0290*/  @P3 IMAD.WIDE.U32 R42, R3, 0x8, R42 ;  /* 0x00000008032a3825 */ /* 0x000fc800078e002a */
[C---:B--2---:R-:W-:Y:S01]  /*02a0*/  @P3 IMAD.WIDE.U32 R44, R3.reuse, 0x8, R44 ;  /* 0x00000008032c3825 */ /* 0x044fe200078e002c */
[----:B------:R-:W5:Y:S03]  /*02b0*/  @P3 LDG.E.64 R22, desc[UR10][R42.64] ;  /* 0x0000000a2a163981 */ /* 0x000f66000c1e1b00 */
[----:B------:R-:W-:Y:S01]  /*02c0*/  @P3 VIADD R3, R3, 0x80 ;  /* 0x0000008003033836 */ /* 0x000fe20000000000 */
[----:B------:R-:W0:Y:S01]  /*02d0*/  S2UR UR4, SR_CTAID.X ;  /* 0x00000000000479c3 */ /* 0x000e220000002500 */
[----:B------:R2:W5:Y:S02]  /*02e0*/  @P3 LDG.E.64 R24, desc[UR10][R44.64] ;  /* 0x0000000a2c183981 */ /* 0x000564000c1e1b00 */
[----:B---3--:R-:W-:-:S04]  /*02f0*/  @P4 IMAD.WIDE.U32 R26, R3, 0x8, R46 ;  /* 0x00000008031a4825 */ /* 0x008fc800078e002e */
[----:B-1----:R-:W-:Y:S01]  /*0300*/  @P4 IMAD.WIDE.U32 R30, R3, 0x8, R48 ;  /* 0x00000008031e4825 */ /* 0x002fe200078e0030 */
[----:B------:R1:W5:Y:S04]  /*0310*/  @P4 LDG.E.64 R28, desc[UR10][R26.64] ;  /* 0x0000000a1a1c4981 */ /* 0x000368000c1e1b00 */
[----:B------:R1:W5:Y:S01]  /*0320*/  @P4 LDG.E.64 R32, desc[UR10][R30.64] ;  /* 0x0000000a1e204981 */ /* 0x000362000c1e1b00 */
        /* <DEDUP_REMOVED lines=40> */
[----:B--2---:R-:W-:Y:S02]  /*05b0*/  CS2R R44, SRZ ;  /* 0x00000000002c7805 */ /* 0x004fe4000001ff00 */
[----:B------:R-:W-:Y:S01]  /*05c0*/  CS2R R46, SRZ ;  /* 0x00000000002e7805 */ /* 0x000fe2000001ff00 */
[----:B-1----:R-:W-:Y:S06]  /*05d0*/  @P5 BRA `(.L_x_252) ;  /* 0x000000a8008c5947 */ /* 0x002fec0003800000 */
[----:B------:R-:W0:Y:S01]  /*05e0*/  LDCU.U8 UR4, c[0x0][0x410] ;  /* 0x00008200ff0477ac */ /* 0x000e220008000000 */
[----:B-----5:R-:W-:Y:S01]  /*05f0*/  IMAD.MOV.U32 R26, RZ, RZ, R14 ;  /* 0x000000ffff1a7224 */ /* 0x020fe200078e000e */
[----:B------:R-:W-:Y:S01]  /*0600*/  SHF.R.U32.HI R37, RZ, 0x10, R17 ;  /* 0x00000010ff257819 */ /* 0x000fe20000011611 */
[----:B------:R-:W-:Y:S01]  /*0610*/  IMAD.MOV.U32 R27, RZ, RZ, R16 ;  /* 0x000000ffff1b7224 */ /* 0x000fe200078e0010 */
[--C-:B------:R-:W-:Y:S01]  /*0620*/  SHF.R.U64 R30, R14, 0x10, R15.reuse ;  /* 0x000000100e1e7819 */ /* 0x100fe2000000120f */
[--C-:B------:R-:W-:Y:S01]  /*0630*/  IMAD.MOV.U32 R34, RZ, RZ, R15.reuse ;  /* 0x000000ffff227224 */ /* 0x100fe200078e000f */
[----:B------:R-:W-:Y:S01]  /*0640*/  SHF.R.U32.HI R36, RZ, 0x10, R15 ;  /* 0x00000010ff247819 */ /* 0x000fe2000001160f */
[--C-:B------:R-:W-:Y:S01]  /*0650*/  IMAD.MOV.U32 R35, RZ, RZ, R17.reuse ;  /* 0x000000ffff237224 */ /* 0x100fe200078e0011 */
[----:B------:R-:W-:Y:S01]  /*0660*/  SHF.R.U64 R31, R16, 0x10, R17 ;  /* 0x00000010101f7819 */ /* 0x000fe20000001211 */
[----:B------:R-:W-:Y:S01]  /*0670*/  IMAD.MOV.U32 R38, RZ, RZ, R18 ;  /* 0x000000ffff267224 */ /* 0x000fe200078e0012 */
[--C-:B------:R-:W-:Y:S01]  /*0680*/  SHF.R.U64 R40, R18, 0x10, R19.reuse ;  /* 0x0000001012287819 */ /* 0x100fe20000001213 */
[----:B------:R-:W-:Y:S01]  /*0690*/  IMAD.MOV.U32 R42, RZ, RZ, R19 ;  /* 0x000000ffff2a7224 */ /* 0x000fe200078e0013 */
[----:B------:R-:W-:Y:S01]  /*06a0*/  SHF.R.U64 R41, R20, 0x10, R21 ;  /* 0x0000001014297819 */ /* 0x000fe20000001215 */
[----:B------:R-:W-:Y:S01]  /*06b0*/  IMAD.MOV.U32 R39, RZ, RZ, R20 ;  /* 0x000000ffff277224 */ /* 0x000fe200078e0014 */
[----:B------:R-:W-:Y:S01]  /*06c0*/  SHF.R.U32.HI R132, RZ, 0x10, R23 ;  /* 0x00000010ff847819 */ /* 0x000fe20000011617 */
[----:B------:R-:W-:Y:S01]  /*06d0*/  IMAD.MOV.U32 R43, RZ, RZ, R21 ;  /* 0x000000ffff2b7224 */ /* 0x000fe200078e0015 */
[----:B------:R-:W-:Y:S01]  /*06e0*/  SHF.R.U32.HI R133, RZ, 0x10, R25 ;  /* 0x00000010ff857819 */ /* 0x000fe20000011619 */
[----:B------:R-:W-:Y:S01]  /*06f0*/  IMAD.MOV.U32 R2, RZ, RZ, R9 ;  /* 0x000000ffff027224 */ /* 0x000fe200078e0009 */
[----:B0-----:R-:W-:Y:S01]  /*0700*/  UISETP.NE.AND UP0, UPT, UR4, URZ, UPT ;  /* 0x000000ff0400728c */ /* 0x001fe2000bf05270 */
[----:B------:R-:W-:Y:S01]  /*0710*/  IMAD.MOV.U32 R3, RZ, RZ, R13 ;  /* 0x000000ffff037224 */ /* 0x000fe200078e000d */
[----:B------:R-:W-:Y:S01]  /*0720*/  SHF.R.U32.HI R124, RZ, 0x10, R19 ;  /* 0x00000010ff7c7819 */ /* 0x000fe20000011613 */
[----:B------:R-:W-:Y:S01]  /*0730*/  IMAD.MOV.U32 R126, RZ, RZ, R22 ;  /* 0x000000ffff7e7224 */ /* 0x000fe200078e0016 */
[----:B------:R-:W-:Y:S01]  /*0740*/  SHF.R.U32.HI R125, RZ, 0x10, R21 ;  /* 0x00000010ff7d7819 */ /* 0x000fe20000011615 */
[--C-:B------:R-:W-:Y:S01]  /*0750*/  IMAD.MOV.U32 R130, RZ, RZ, R23.reuse ;  /* 0x000000ffff827224 */ /* 0x100fe200078e0017 */
[----:B------:R-:W-:Y:S01]  /*0760*/  SHF.R.U64 R128, R22, 0x10, R23 ;  /* 0x0000001016807819 */ /* 0x000fe20000001217 */
[----:B------:R-:W-:Y:S01]  /*0770*/  IMAD.MOV.U32 R127, RZ, RZ, R24 ;  /* 0x000000ffff7f7224 */ /* 0x000fe200078e0018 */
[--C-:B------:R-:W-:Y:S01]  /*0780*/  SHF.R.U64 R129, R24, 0x10, R25.reuse ;  /* 0x0000001018817819 */ /* 0x100fe20000001219 */
[----:B------:R-:W-:Y:S01]  /*0790*/  IMAD.MOV.U32 R131, RZ, RZ, R25 ;  /* 0x000000ffff837224 */ /* 0x000fe200078e0019 */
[--C-:B------:R-:W-:Y:S01]  /*07a0*/  SHF.R.U64 R136, R28, 0x10, R29.reuse ;  /* 0x000000101c887819 */ /* 0x100fe2000000121d */
[----:B------:R-:W-:Y:S01]  /*07b0*/  IMAD.MOV.U32 R134, RZ, RZ, R28 ;  /* 0x000000ffff867224 */ /* 0x000fe200078e001c */
[--C-:B------:R-:W-:Y:S01]  /*07c0*/  SHF.R.U32.HI R140, RZ, 0x10, R29.reuse ;  /* 0x00000010ff8c7819 */ /* 0x100fe2000001161d */
[----:B------:R-:W-:Y:S01]  /*07d0*/  IMAD.MOV.U32 R138, RZ, RZ, R29 ;  /* 0x000000ffff8a7224 */ /* 0x000fe200078e001d */
[--C-:B------:R-:W-:Y:S01]  /*07e0*/  SHF.R.U64 R137, R32, 0x10, R33.reuse ;  /* 0x0000001020897819 */ /* 0x100fe20000001221 */
[----:B------:R-:W-:Y:S01]  /*07f0*/  IMAD.MOV.U32 R135, RZ, RZ, R32 ;  /* 0x000000ffff877224 */ /* 0x000fe200078e0020 */
[--C-:B------:R-:W-:Y:S01]  /*0800*/  SHF.R.U32.HI R141, RZ, 0x10, R33.reuse ;  /* 0x00000010ff8d7819 */ /* 0x100fe20000011621 */
[----:B------:R-:W-:Y:S01]  /*0810*/  IMAD.MOV.U32 R139, RZ, RZ, R33 ;  /* 0x000000ffff8b7224 */ /* 0x000fe200078e0021 */
[----:B------:R-:W-:Y:S01]  /*0820*/  PRMT R14, R26, 0x7610, R14 ;  /* 0x000076101a0e7816 */ /* 0x000fe2000000000e */
[----:B------:R-:W-:Y:S01]  /*0830*/  IMAD.MOV.U32 R6, RZ, RZ, R8 ;  /* 0x000000ffff067224 */ /* 0x000fe200078e0008 */
[----:B------:R-:W-:Y:S01]  /*0840*/  PRMT R18, R27, 0x7610, R18 ;  /* 0x000076101b127816 */ /* 0x000fe20000000012 */
[----:B------:R-:W-:Y:S01]  /*0850*/  IMAD.MOV.U32 R10, RZ, RZ, R12 ;  /* 0x000000ffff0a7224 */ /* 0x000fe200078e000c */
[----:B------:R-:W-:-:S02]  /*0860*/  PRMT R21, R37, 0x7610, R21 ;  /* 0x0000761025157816 */ /* 0x000fc40000000015 */
[----:B------:R-:W-:Y:S02]  /*0870*/  CS2R R120, SRZ ;  /* 0x0000000000787805 */ /* 0x000fe4000001ff00 */
[----:B------:R-:W-:Y:S02]  /*0880*/  SHF.R.U64 R7, R8, 0x10, R9 ;  /* 0x0000001008077819 */ /* 0x000fe40000001209 */
[----:B------:R-:W-:Y:S02]  /*0890*/  CS2R R122, SRZ ;  /* 0x00000000007a7805 */ /* 0x000fe4000001ff00 */
[----:B------:R-:W-:Y:S02]  /*08a0*/  SHF.R.U64 R11, R12, 0x10, R13 ;  /* 0x000000100c0b7819 */ /* 0x000fe4000000120d */
[----:B------:R-:W-:Y:S02]  /*08b0*/  CS2R R116, SRZ ;  /* 0x0000000000747805 */ /* 0x000fe4000001ff00 */
[----:B------:R-:W-:-:S02]  /*08c0*/  PRMT R15, R30, 0x7610, R15 ;  /* 0x000076101e0f7816 */ /* 0x000fc4000000000f */
[----:B------:R-:W-:Y:S02]  /*08d0*/  CS2R R118, SRZ ;  /* 0x0000000000767805 */ /* 0x000fe4000001ff00 */
[----:B------:R-:W-:Y:S02]  /*08e0*/  PRMT R16, R34, 0x7610, R16 ;  /* 0x0000761022107816 */ /* 0x000fe40000000010 */
[----:B------:R-:W-:Y:S02]  /*08f0*/  CS2R R112, SRZ ;  /* 0x0000000000707805 */ /* 0x000fe4000001ff00 */
[----:B------:R-:W-:Y:S02]  /*0900*/  PRMT R17, R36, 0x7610, R17 ;  /* 0x0000761024117816 */ /* 0x000fe40000000011 */
        /* <DEDUP_REMOVED lines=21> */
[----:B------:R-:W-:Y:S02]  /*0a60*/  SHF.R.U32.HI R9, RZ, 0x10, R9 ;  /* 0x00000010ff097819 */ /* 0x000fe40000011609 */
[----:B------:R-:W-:Y:S02]  /*0a70*/  CS2R R88, SRZ ;  /* 0x0000000000587805 */ /* 0x000fe4000001ff00 */
[----:B------:R-:W-:Y:S02]  /*0a80*/  SHF.R.U32.HI R13, RZ, 0x10, R13 ;  /* 0x00000010ff0d7819 */ /* 0x000fe4000001160d */
        /* <DEDUP_REMOVED lines=23> */
[----:B------:R-:W-:Y:S01]  /*0c00*/  PRMT R8, R2, 0x7610, R8 ;  /* 0x0000761002087816 */ /* 0x000fe20000000008 */
[----:B------:R-:W-:Y:S01]  /*0c10*/  UPLOP3.LUT UP1, UPT, UPT, UPT, UPT, 0x40, 0x4 ;  /* 0x000000000004789c */ /* 0x000fe20003f2e870 */
[----:B------:R-:W-:Y:S01]  /*0c20*/  PRMT R12, R3, 0x7610, R12 ;  /* 0x00007610030c7816 */ /* 0x000fe2000000000c */
[----:B------:R-:W0:Y:S01]  /*0c30*/  LDCU UR14, c[0x0][0x408] ;  /* 0x00008100ff0e77ac */ /* 0x000e220008000800 */
[----:B------:R-:W-:-:S02]  /*0c40*/  PRMT R25, R124, 0x7610, R25 ;  /* 0x000076107c197816 */ /* 0x000fc40000000019 */
[----:B------:R-:W-:Y:S01]  /*0c50*/  PRMT R29, R125, 0x7610, R29 ;  /* 0x000076107d1d7816 */ /* 0x000fe2000000001d */
[----:B------:R-:W1:Y:S01]  /*0c60*/  LDCU UR9, c[0x0][0x400] ;  /* 0x00008000ff0977ac */ /* 0x000e620008000800 */
[----:B------:R-:W-:Y:S02]  /*0c70*/  PRMT R30, R126, 0x7610, R30 ;  /* 0x000076107e1e7816 */ /* 0x000fe4000000001e */
[----:B------:R-:W-:Y:S01]  /*0c80*/  PRMT R31, R128, 0x7610, R31 ;  /* 0x00007610801f7816 */ /* 0x000fe2000000001f */
[----:B------:R-:W2:Y:S01]  /*0c90*/  LDCU.64 UR6, c[0x0][0x478] ;  /* 0x00008f00ff0677ac */ /* 0x000ea20008000a00 */
[----:B------:R-:W-:Y:S02]  /*0ca0*/  PRMT R32, R130, 0x7610, R32 ;  /* 0x0000761082207816 */ /* 0x000fe40000000020 */
[----:B------:R-:W-:Y:S01]  /*0cb0*/  PRMT R34, R127, 0x7610, R34 ;  /* 0x000076107f227816 */ /* 0x000fe20000000022 */
[----:B------:R-:W3:Y:S01]  /*0cc0*/  LDCU.64 UR16, c[0x0][0x438] ;  /* 0x00008700ff1077ac */ /* 0x000ee20008000a00 */
[----:B------:R-:W-:-:S02]  /*0cd0*/  PRMT R35, R129, 0x7610, R35 ;  /* 0x0000761081237816 */ /* 0x000fc40000000023 */
[----:B------:R-:W-:Y:S01]  /*0ce0*/  PRMT R36, R131, 0x7610, R36 ;  /* 0x0000761083247816 */ /* 0x000fe20000000024 */
[----:B------:R-:W4:Y:S01]  /*0cf0*/  LDCU.64 UR12, c[0x0][0x470] ;  /* 0x00008e00ff0c77ac */ /* 0x000f220008000a00 */
[----:B------:R-:W-:Y:S02]  /*0d00*/  PRMT R38, R134, 0x7610, R38 ;  /* 0x0000761086267816 */ /* 0x000fe40000000026 */
[----:B------:R-:W-:Y:S02]  /*0d10*/  PRMT R39, R136, 0x7610, R39 ;  /* 0x0000761088277816 */ /* 0x000fe40000000027 */
[----:B------:R-:W-:Y:S02]  /*0d20*/  PLOP3.LUT P5, PT, PT, PT, UP0, 0x80, 0x8 ;  /* 0x000000000008781c */ /* 0x000fe40003faf008 */
[----:B------:R-:W-:Y:S02]  /*0d30*/  PRMT R40, R138, 0x7610, R40 ;  /* 0x000076108a287816 */ /* 0x000fe40000000028 */
[----:B------:R-:W-:-:S02]  /*0d40*/  PRMT R41, R140, 0x7610, R41 ;  /* 0x000076108c297816 */ /* 0x000fc40000000029 */
[----:B------:R-:W-:Y:S02]  /*0d50*/  PRMT R42, R135, 0x7610, R42 ;  /* 0x00007610872a7816 */ /* 0x000fe4000000002a */
[----:B------:R-:W-:Y:S02]  /*0d60*/  PRMT R43, R137, 0x7610, R43 ;  /* 0x00007610892b7816 */ /* 0x000fe4000000002b */
[----:B------:R-:W-:Y:S02]  /*0d70*/  PRMT R132, R139, 0x7610, R132 ;  /* 0x000076108b847816 */ /* 0x000fe40000000084 */
[----:B0123--:R-:W-:-:S07]  /*0d80*/  PRMT R133, R141, 0x7610, R133 ;  /* 0x000076108d857816 */ /* 0x00ffce0000000085 */
.L_x_324:
[----:B012-4-:R-:W0:Y:S08]  /*0d90*/  LDC.64 R124, c[0x0][0x3c0] ;  /* 0x0000f000ff7c7b82 */ /* 0x017e300000000a00 */
[----:B------:R-:W1:Y:S01]  /*0da0*/  LDC R2, c[0x0][0x388] ;  /* 0x0000e200ff027b82 */ /* 0x000e620000000800 */
[----:B0-----:R-:W-:-:S07]  /*0db0*/  IMAD.WIDE R126, R5, 0x4, R124 ;  /* 0x00000004057e7825 */ /* 0x001fce00078e027c */
[----:B------:R-:W0:Y:S01]  /*0dc0*/  LDC.64 R124, c[0x0][0x3c8] ;  /* 0x0000f200ff7c7b82 */ /* 0x000e220000000a00 */
[----:B------:R-:W2:Y:S01]  /*0dd0*/  LDG.E R126, desc[UR10][R126.64] ;  /* 0x0000000a7e7e7981 */ /* 0x000ea2000c1e1900 */
[----:B-1-3--:R-:W-:-:S05]  /*0de0*/  IMAD R128, R5, R2, RZ ;  /* 0x0000000205807224 */ /* 0x00afca00078e02ff */
[----:B------:R-:W-:Y:S01]  /*0df0*/  SHF.R.S32.HI R129, RZ, 0x1f, R128 ;  /* 0x0000001fff817819 */ /* 0x000fe20000011480 */
[----:B0-----:R-:W-:-:S05]  /*0e00*/  IMAD.WIDE R124, R5, 0x4, R124 ;  /* 0x00000004057c7825 */ /* 0x001fca00078e027c */
[----:B-----5:R0:W5:Y:S01]  /*0e10*/  LDG.E R134, desc[UR10][R124.64] ;  /* 0x0000000a7c867981 */ /* 0x020162000c1e1900 */
[----:B------:R-:W-:Y:S01]  /*0e20*/  LEA.HI R129, R129, R128, RZ, 0x2 ;  /* 0x0000008081817211 */ /* 0x000fe200078f10ff */
[----:B------:R-:W-:Y:S01]  /*0e30*/  BSSY.RECONVERGENT B0, `(.L_x_253) ;  /* 0x000006a000007945 */ /* 0x000fe20003800200 */
[C---:B------:R-:W-:Y:S01]  /*0e40*/  ISETP.GE.U32.AND P1, PT, R4.reuse, 0x100, PT ;  /* 0x000001000400780c */ /* 0x040fe20003f26070 */
[----:B------:R-:W-:Y:S01]  /*0e50*/  IMAD.MOV.U32 R206, RZ, RZ, RZ ;  /* 0x000000ffffce7224 */ /* 0x000fe200078e00ff */
[----:B------:R-:W-:Y:S01]  /*0e60*/  LEA.HI.SX32 R135, R129, R0, 0x1e ;  /* 0x0000000081877211 */ /* 0x000fe200078ff2ff */
[----:B------:R-:W-:Y:S01]  /*0e70*/  IMAD.MOV.U32 R0, RZ, RZ, RZ ;  /* 0x000000ffff007224 */ /* 0x000fe200078e00ff */
[C---:B------:R-:W-:Y:S02]  /*0e80*/  ISETP.GE.U32.AND P2, PT, R4.reuse, 0x180, PT ;  /* 0x000001800400780c */ /* 0x040fe40003f46070 */
[C---:B------:R-:W-:Y:S01]  /*0e90*/  ISETP.GE.U32.AND P3, PT, R4.reuse, 0x200, PT ;  /* 0x000002000400780c */ /* 0x040fe20003f66070 */
[----:B------:R-:W-:Y:S01]  /*0ea0*/  IMAD.MOV.U32 R205, RZ, RZ, R135 ;  /* 0x000000ffffcd7224 */ /* 0x000fe200078e0087 */
[----:B------:R-:W-:-:S02]  /*0eb0*/  ISETP.GE.U32.AND P4, PT, R4, 0x280, PT ;  /* 0x000002800400780c */ /* 0x000fc40003f86070 */
[----:B--2---:R-:W-:Y:S01]  /*0ec0*/  FSEL R207, R126, RZ, !P5 ;  /* 0x000000ff7ecf7208 */ /* 0x004fe20006800000 */
[----:B0-----:R-:W-:Y:S10]  /*0ed0*/  @!P0 BRA `(.L_x_254) ;  /* 0x00000004007c8947 */ /* 0x001ff40003800000 */
[----:B------:R-:W0:Y:S08]  /*0ee0*/  LDC.64 R126, c[0x0][0x430] ;  /* 0x00010c00ff7e7b82 */ /* 0x000e300000000a00 */
[----:B------:R-:W1:Y:S08]  /*0ef0*/  LDC.64 R128, c[0x0][0x428] ;  /* 0x00010a00ff807b82 */ /* 0x000e700000000a00 */
[----:B------:R-:W2:Y:S01]  /*0f00*/  LDC.64 R124, c[0x0][0x3a8] ;  /* 0x0000ea00ff7c7b82 */ /* 0x000ea20000000a00 */
[----:B0-----:R-:W-:Y:S01]  /*0f10*/  IMAD.WIDE.U32 R126, R135, 0x8, R126 ;  /* 0x00000008877e7825 */ /* 0x001fe200078e007e */
[----:B----4-:R-:W-:-:S06]  /*0f20*/  ISETP.NE.U32.AND P5, PT, RZ, UR12, PT ;  /* 0x0000000cff007c0c */ /* 0x010fcc000bfa5070 */
[----:B------:R-:W0:Y:S01]  /*0f30*/  LDC.64 R138, c[0x0][0x3b0] ;  /* 0x0000ec00ff8a7b82 */ /* 0x000e220000000a00 */
[----:B------:R-:W3:Y:S01]  /*0f40*/  LDG.E.64 R126, desc[UR10][R126.64] ;  /* 0x0000000a7e7e7981 */ /* 0x000ee2000c1e1b00 */
[----:B-1----:R-:W-:-:S06]  /*0f50*/  IMAD.WIDE.U32 R128, R135, 0x8, R128 ;  /* 0x0000000887807825 */ /* 0x002fcc00078e0080 */
[----:B------:R-:W4:Y:S01]  /*0f60*/  LDG.E.64 R128, desc[UR10][R128.64] ;  /* 0x0000000a80807981 */ /* 0x000f22000c1e1b00 */
[----:B--2---:R-:W-:-:S06]  /*0f70*/  IMAD.WIDE.U32 R124, R135, 0x8, R124 ;  /* 0x00000008877c7825 */ /* 0x004fcc00078e007c */
[----:B------:R-:W2:Y:S01]  /*0f80*/  LDG.E.64 R124, desc[UR10][R124.64] ;  /* 0x0000000a7c7c7981 */ /* 0x000ea2000c1e1b00 */
[----:B------:R-:W-:Y:S02]  /*0f90*/  ISETP.NE.AND.EX P5, PT, RZ, UR13, PT, P5 ;  /* 0x0000000dff007c0c */ /* 0x000fe4000bfa5350 */
[----:B------:R-:W-:-:S04]  /*0fa0*/  ISETP.NE.U32.AND P0, PT, RZ, UR16, PT ;  /* 0x00000010ff007c0c */ /* 0x000fc8000bf05070 */
[----:B------:R-:W-:-:S07]  /*0fb0*/  ISETP.NE.AND.EX P0, PT, RZ, UR17, PT, P0 ;  /* 0x00000011ff007c0c */ /* 0x000fce000bf05300 */
[----:B------:R-:W1:Y:S08]  /*0fc0*/  @P5 LDC.64 R130, c[0x0][0x3b8] ;  /* 0x0000ee00ff825b82 */ /* 0x000e700000000a00 */
[----:B------:R-:W1:Y:S01]  /*0fd0*/  @P0 LDC.64 R140, c[0x0][0x438] ;  /* 0x00010e00ff8c0b82 */ /* 0x000e620000000a00 */
[----:B0-----:R-:W-:-:S05]  /*0fe0*/  IMAD.WIDE.U32 R138, R135, 0x4, R138 ;  /* 0x00000004878a7825 */ /* 0x001fca00078e008a */
[----:B------:R-:W5:Y:S01]  /*0ff0*/  LDG.E R137, desc[UR10][R138.64] ;  /* 0x0000000a8a897981 */ /* 0x000f62000c1e1900 */
[----:B-1----:R-:W-:-:S05]  /*1000*/  @P5 IMAD.WIDE.U32 R130, R135, 0x4, R130 ;  /* 0x0000000487825825 */ /* 0x002fca00078e0082 */
[----:B------:R-:W5:Y:S01]  /*1010*/  @P5 LDG.E R136, desc[UR10][R130.64] ;  /* 0x0000000a82885981 */ /* 0x000f62000c1e1900 */
[----:B------:R-:W-:Y:S02]  /*1020*/  IMAD.U32 R0, R6, 0x10000, RZ ;  /* 0x0001000006007824 */ /* 0x000fe400078e00ff */
[----:B------:R-:W-:Y:S02]  /*1030*/  IMAD.U32 R143, R11, 0x10000, RZ ;  /* 0x000100000b8f7824 */ /* 0x000fe400078e00ff */
[----:B------:R-:W-:-:S04]  /*1040*/  @P0 IMAD.WIDE.U32 R140, R135, 0x8, R140 ;  /* 0x00000008878c0825 */ /* 0x000fc800078e008c */
[----:B------:R-:W-:Y:S01]  /*1050*/  IMAD.U32 R142, R7, 0x10000, RZ ;  /* 0x00010000078e7824 */ /* 0x000fe200078e00ff */
[----:B------:R0:W5:Y:S02]  /*1060*/  @P0 LDG.E.64 R168, desc[UR10][R140.64] ;  /* 0x0000000a8ca80981 */ /* 0x000164000c1e1b00 */
[----:B0-----:R-:W-:Y:S02]  /*1070*/  IMAD.U32 R141, R12, 0x10000, RZ ;  /* 0x000100000c8d7824 */ /* 0x001fe400078e00ff */
[----:B------:R-:W-:Y:S02]  /*1080*/  IMAD.U32 R140, R8, 0x10000, RZ ;  /* 0x00010000088c7824 */ /* 0x000fe400078e00ff */
[----:B---3--:R-:W-:Y:S01]  /*1090*/  IMAD.MOV.U32 R130, RZ, RZ, R126 ;  /* 0x000000ffff827224 */ /* 0x008fe200078e007e */
[----:B------:R-:W-:-:S03]  /*10a0*/  SHF.R.U64 R126, R126, 0x10, R127 ;  /* 0x000000107e7e7819 */ /* 0x000fc6000000127f */
[----:B------:R-:W-:Y:S02]  /*10b0*/  IMAD.U32 R131, R130, 0x10000, RZ ;  /* 0x0001000082837824 */ /* 0x000fe400078e00ff */
[----:B----4-:R-:W-:Y:S01]  /*10c0*/  IMAD.MOV.U32 R3, RZ, RZ, R128 ;  /* 0x000000ffff037224 */ /* 0x010fe200078e0080 */
[--C-:B------:R-:W-:Y:S01]  /*10d0*/  SHF.R.U64 R174, R128, 0x10, R129.reuse ;  /* 0x0000001080ae7819 */ /* 0x100fe20000001281 */
[----:B------:R-:W-:Y:S01]  /*10e0*/  IMAD.U32 R128, R10, 0x10000, RZ ;  /* 0x000100000a807824 */ /* 0x000fe200078e00ff */
[--C-:B------:R-:W-:Y:S01]  /*10f0*/  SHF.R.U32.HI R206, RZ, 0x10, R129.reuse ;  /* 0x00000010ffce7819 */ /* 0x100fe20000011681 */
[----:B------:R-:W-:Y:S02]  /*1100*/  IMAD.MOV.U32 R144, RZ, RZ, R129 ;  /* 0x000000ffff907224 */ /* 0x000fe400078e0081 */
[----:B------:R-:W-:Y:S02]  /*1110*/  IMAD.MOV.U32 R138, RZ, RZ, R127 ;  /* 0x000000ffff8a7224 */ /* 0x000fe400078e007f */
[----:B------:R-:W-:-:S02]  /*1120*/  IMAD.U32 R129, R3, 0x10000, RZ ;  /* 0x0001000003817824 */ /* 0x000fc400078e00ff */
[----:B------:R-:W-:Y:S01]  /*1130*/  FMUL.FTZ R3, R128, R131 ;  /* 0x0000008380037220 */ /* 0x000fe20000410000 */
[----:B------:R-:W-:Y:S02]  /*1140*/  IMAD.U32 R130, R126, 0x10000, RZ ;  /* 0x000100007e827824 */ /* 0x000fe400078e00ff */
[----:B------:R-:W-:Y:S01]  /*1150*/  IMAD.U32 R126, R174, 0x10000, RZ ;  /* 0x00010000ae7e7824 */ /* 0x000fe200078e00ff */
[----:B------:R-:W-:Y:S01]  /*1160*/  SHF.R.U32.HI R174, RZ, 0x10, R127 ;  /* 0x00000010ffae7819 */ /* 0x000fe2000001167f */
[----:B------:R-:W-:Y:S02]  /*1170*/  IMAD.U32 R205, R138, 0x10000, RZ ;  /* 0x000100008acd7824 */ /* 0x000fe400078e00ff */
[----:B------:R-:W-:Y:S01]  /*1180*/  FMUL.FTZ R139, R143, R130 ;  /* 0x000000828f8b7220 */ /* 0x000fe20000410000 */
[----:B------:R-:W-:Y:S01]  /*1190*/  FFMA.FTZ R138, R0, R129, R3 ;  /* 0x00000081008a7223 */ /* 0x000fe20000010003 */
[----:B--2---:R-:W-:Y:S02]  /*11a0*/  IMAD.MOV.U32 R0, RZ, RZ, R124 ;  /* 0x000000ffff007224 */ /* 0x004fe400078e007c */
[----:B------:R-:W-:Y:S01]  /*11b0*/  FFMA.FTZ R139, R142, R126, R139 ;  /* 0x0000007e8e8b7223 */ /* 0x000fe2000001008b */
[----:B------:R-:W-:Y:S01]  /*11c0*/  IMAD.U32 R3, R13, 0x10000, RZ ;  /* 0x000100000d037824 */ /* 0x000fe200078e00ff */
[----:B------:R-:W-:Y:S01]  /*11d0*/  SHF.R.U64 R142, R124, 0x10, R125 ;  /* 0x000000107c8e7819 */ /* 0x000fe2000000127d */
[----:B------:R-:W-:-:S02]  /*11e0*/  IMAD.U32 R174, R174, 0x10000, RZ ;  /* 0x00010000aeae7824 */ /* 0x000fc400078e00ff */
[----:B------:R-:W-:Y:S02]  /*11f0*/  IMAD.U32 R0, R0, 0x10000, RZ ;  /* 0x0001000000007824 */ /* 0x000fe400078e00ff */
[----:B------:R-:W-:Y:S01]  /*1200*/  FMUL.FTZ R141, R141, R205 ;  /* 0x000000cd8d8d7220 */ /* 0x000fe20000410000 */
[----:B------:R-:W-:Y:S02]  /*1210*/  IMAD.U32 R175, R144, 0x10000, RZ ;  /* 0x0001000090af7824 */ /* 0x000fe400078e00ff */
[----:B------:R-:W-:Y:S01]  /*1220*/  FMUL.FTZ R124, R3, R174 ;  /* 0x000000ae037c7220 */ /* 0x000fe20000410000 */
[----:B------:R-:W-:Y:S01]  /*1230*/  FADD.FTZ R3, -R207, R0 ;  /* 0x00000000cf037221 */ /* 0x000fe20000010100 */
[----:B------:R-:W-:Y:S01]  /*1240*/  IMAD.U32 R0, R142, 0x10000, RZ ;  /* 0x000100008e007824 */ /* 0x000fe200078e00ff */
[----:B------:R-:W-:Y:S01]  /*1250*/  SHF.R.U32.HI R144, RZ, 0x10, R125 ;  /* 0x00000010ff907819 */ /* 0x000fe2000001167d */
[----:B------:R-:W-:Y:S01]  /*1260*/  FFMA.FTZ R140, R140, R175, R141 ;  /* 0x000000af8c8c7223 */ /* 0x000fe2000001008d */
[----:B------:R-:W-:-:S02]  /*1270*/  IMAD.U32 R141, R9, 0x10000, RZ ;  /* 0x00010000098d7824 */ /* 0x000fc400078e00ff */
[----:B------:R-:W-:Y:S02]  /*1280*/  IMAD.U32 R128, R206, 0x10000, RZ ;  /* 0x00010000ce807824 */ /* 0x000fe400078e00ff */
[----:B------:R-:W-:Y:S02]  /*1290*/  IMAD.MOV.U32 R127, RZ, RZ, R125 ;  /* 0x000000ffff7f7224 */ /* 0x000fe400078e007d */
[----:B------:R-:W-:Y:S01]  /*12a0*/  FADD.FTZ R125, -R207, R0 ;  /* 0x00000000cf7d7221 */ /* 0x000fe20000010100 */
[----:B------:R-:W-:Y:S02]  /*12b0*/  IMAD.U32 R0, R144, 0x10000, RZ ;  /* 0x0001000090007824 */ /* 0x000fe400078e00ff */
[----:B------:R-:W-:Y:S01]  /*12c0*/  FFMA.FTZ R141, R141, R128, R124 ;  /* 0x000000808d8d7223 */ /* 0x000fe2000001007c */
[C---:B-----5:R-:W-:Y:S01]  /*12d0*/  FMUL.FTZ R3, R134.reuse, R3 ;  /* 0x0000000386037220 */ /* 0x060fe20000410000 */
[----:B------:R-:W-:Y:S02]  /*12e0*/  IMAD.U32 R124, R127, 0x10000, RZ ;  /* 0x000100007f7c7824 */ /* 0x000fe400078e00ff */
[C---:B------:R-:W-:Y:S01]  /*12f0*/  FADD.FTZ R127, -R207.reuse, R0 ;  /* 0x00000000cf7f7221 */ /* 0x040fe20000010100 */
[C---:B------:R-:W-:Y:S01]  /*1300*/  FMUL.FTZ R142, R134.reuse, R125 ;  /* 0x0000007d868e7220 */ /* 0x040fe20000410000 */
[----:B------:R-:W-:Y:S01]  /*1310*/  FADD.FTZ R0, RZ, R138 ;  /* 0x0000008aff007221 */ /* 0x000fe20000010000 */
[----:B------:R-:W-:Y:S01]  /*1320*/  FADD.FTZ R143, -R207, R124 ;  /* 0x0000007ccf8f7221 */ /* 0x000fe20000010100 */
[----:B------:R-:W-:Y:S01]  /*1330*/  FFMA.FTZ R125, R3, R138, RZ ;  /* 0x0000008a037d7223 */ /* 0x000fe200000100ff */
[----:B------:R-:W-:Y:S01]  /*1340*/  FMUL.FTZ R144, R134, R127 ;  /* 0x0000007f86907220 */ /* 0x000fe20000410000 */
[----:B------:R-:W-:Y:S01]  /*1350*/  FADD.FTZ R127, R0, R139 ;  /* 0x0000008b007f7221 */ /* 0x000fe20000010000 */
[----:B------:R-:W-:Y:S01]  /*1360*/  FMUL.FTZ R143, R134, R143 ;  /* 0x0000008f868f7220 */ /* 0x000fe20000410000 */
[----:B------:R-:W-:-:S02]  /*1370*/  FFMA.FTZ R0, R142, R139, R125 ;  /* 0x0000008b8e007223 */ /* 0x000fc4000001007d */
[----:B------:R-:W-:Y:S02]  /*1380*/  FADD.FTZ R206, R127, R140 ;  /* 0x0000008c7fce7221 */ /* 0x000fe40000010000 */
        /* <DEDUP_REMOVED lines=17> */
[----:B------:R-:W-:-:S02]  /*14a0*/  VIADD R205, R135, 0x80 ;  /* 0x0000008087cd7836 */ /* 0x000fc40000000000 */
[----:B------:R-:W-:Y:S01]  /*14b0*/  FADD.FTZ R206, R206, R141 ;  /* 0x0000008dcece7221 */ /* 0x000fe20000010000 */
[----:B------:R-:W-:-:S07]  /*14c0*/  FFMA.FTZ R0, R144, R141, R0 ;  /* 0x0000008d90007223 */ /* 0x000fce0000010000 */
.L_x_254:
[----:B----4-:R-:W-:Y:S05]  /*14d0*/  BSYNC.RECONVERGENT B0 ;  /* 0x0000000000007941 */ /* 0x010fea0003800200 */
.L_x_253:
[----:B------:R-:W-:Y:S04]  /*14e0*/  BSSY.RECONVERGENT B0, `(.L_x_255) ;  /* 0x0000061000007945 */ /* 0x000fe80003800200 */
[----:B------:R-:W-:Y:S05]  /*14f0*/  @!P1 BRA `(.L_x_256) ;  /* 0x00000004007c9947 */ /* 0x000fea0003800000 */
[----:B------:R-:W0:Y:S08]  /*1500*/  LDC.64 R126, c[0x0][0x430] ;  /* 0x00010c00ff7e7b82 */ /* 0x000e300000000a00 */
[----:B------:R-:W1:Y:S08]  /*1510*/  LDC.64 R128, c[0x0][0x428] ;  /* 0x00010a00ff807b82 */ /* 0x000e700000000a00 */
[----:B------:R-:W2:Y:S01]  /*1520*/  LDC.64 R124, c[0x0][0x3a8] ;  /* 0x0000ea00ff7c7b82 */ /* 0x000ea20000000a00 */
[----:B0-----:R-:W-:Y:S01]  /*1530*/  IMAD.WIDE.U32 R126, R205, 0x8, R126 ;  /* 0x00000008cd7e7825 */ /* 0x001fe200078e007e */
[----:B------:R-:W-:-:S06]  /*1540*/  ISETP.NE.U32.AND P0, PT, RZ, UR16, PT ;  /* 0x00000010ff007c0c */ /* 0x000fcc000bf05070 */
[----:B------:R-:W0:Y:S01]  /*1550*/  LDC.64 R146, c[0x0][0x3b0] ;  /* 0x0000ec00ff927b82 */ /* 0x000e220000000a00 */
[----:B------:R-:W3:Y:S01]  /*1560*/  LDG.E.64 R126, desc[UR10][R126.64] ;  /* 0x0000000a7e7e7981 */ /* 0x000ee2000c1e1b00 */
[----:B-1----:R-:W-:-:S06]  /*1570*/  IMAD.WIDE.U32 R128, R205, 0x8, R128 ;  /* 0x00000008cd807825 */ /* 0x002fcc00078e0080 */
[----:B------:R-:W4:Y:S01]  /*1580*/  LDG.E.64 R128, desc[UR10][R128.64] ;  /* 0x0000000a80807981 */ /* 0x000f22000c1e1b00 */
[----:B--2---:R-:W-:-:S06]  /*1590*/  IMAD.WIDE.U32 R124, R205, 0x8, R124 ;  /* 0x00000008cd7c7825 */ /* 0x004fcc00078e007c */
[----:B------:R-:W2:Y:S01]  /*15a0*/  LDG.E.64 R124, desc[UR10][R124.64] ;  /* 0x0000000a7c7c7981 */ /* 0x000ea2000c1e1b00 */
[----:B------:R-:W-:Y:S02]  /*15b0*/  ISETP.NE.U32.AND P5, PT, RZ, UR12, PT ;  /* 0x0000000cff007c0c */ /* 0x000fe4000bfa5070 */
[----:B------:R-:W-:Y:S02]  /*15c0*/  ISETP.NE.AND.EX P0, PT, RZ, UR17, PT, P0 ;  /* 0x00000011ff007c0c */ /* 0x000fe4000bf05300 */
[----:B------:R-:W-:-:S11]  /*15d0*/  ISETP.NE.AND.EX P5, PT, RZ, UR13, PT, P5 ;  /* 0x0000000dff007c0c */ /* 0x000fd6000bfa5350 */
[----:B------:R-:W1:Y:S08]  /*15e0*/  @P0 LDC.64 R148, c[0x0][0x438] ;  /* 0x00010e00ff940b82 */ /* 0x000e700000000a00 */
[----:B------:R-:W1:Y:S01]  /*15f0*/  @P5 LDC.64 R130, c[0x0][0x3b8] ;  /* 0x0000ee00ff825b82 */ /* 0x000e620000000a00 */
[----:B0-----:R-:W-:-:S06]  /*1600*/  IMAD.WIDE.U32 R146, R205, 0x4, R146 ;  /* 0x00000004cd927825 */ /* 0x001fcc00078e0092 */
[----:B------:R-:W5:Y:S01]  /*1610*/  LDG.E R146, desc[UR10][R146.64] ;  /* 0x0000000a92927981 */ /* 0x000f62000c1e1900 */
[----:B-1----:R-:W-:-:S05]  /*1620*/  @P0 IMAD.WIDE.U32 R148, R205, 0x8, R148 ;  /* 0x00000008cd940825 */ /* 0x002fca00078e0094 */
[----:B------:R0:W5:Y:S01]  /*1630*/  @P0 LDG.E.64 R166, desc[UR10][R148.64] ;  /* 0x0000000a94a60981 */ /* 0x000162000c1e1b00 */
[----:B------:R-:W-:-:S05]  /*1640*/  @P5 IMAD.WIDE.U32 R130, R205, 0x4, R130 ;  /* 0x00000004cd825825 */ /* 0x000fca00078e0082 */
[----:B------:R1:W5:Y:S01]  /*1650*/  @P5 LDG.E R145, desc[UR10][R130.64] ;  /* 0x0000000a82915981 */ /* 0x000362000c1e1900 */
[----:B0-----:R-:W-:Y:S02]  /*1660*/  IMAD.U32 R148, R20, 0x10000, RZ ;  /* 0x0001000014947824 */ /* 0x001fe400078e00ff */
[----:B------:R-:W-:Y:S02]  /*1670*/  IMAD.U32 R149, R16, 0x10000, RZ ;  /* 0x0001000010957824 */ /* 0x000fe400078e00ff */
[----:B------:R-:W-:Y:S02]  /*1680*/  IMAD.U32 R153, R19, 0x10000, RZ ;  /* 0x0001000013997824 */ /* 0x000fe400078e00ff */
[----:B------:R-:W-:Y:S02]  /*1690*/  IMAD.U32 R151, R18, 0x10000, RZ ;  /* 0x0001000012977824 */ /* 0x000fe400078e00ff */
[----:B------:R-:W-:Y:S02]  /*16a0*/  IMAD.U32 R152, R15, 0x10000, RZ ;  /* 0x000100000f987824 */ /* 0x000fe400078e00ff */
[----:B------:R-:W-:-:S02]  /*16b0*/  VIADD R205, R205, 0x80 ;  /* 0x00000080cdcd7836 */ /* 0x000fc40000000000 */
[--C-:B---3--:R-:W-:Y:S01]  /*16c0*/  IMAD.MOV.U32 R147, RZ, RZ, R127.reuse ;  /* 0x000000ffff937224 */ /* 0x108fe200078e007f */
[----:B------:R-:W-:Y:S01]  /*16d0*/  SHF.R.U64 R154, R126, 0x10, R127 ;  /* 0x000000107e9a7819 */ /* 0x000fe2000000127f */
[----:B-1----:R-:W-:Y:S02]  /*16e0*/  IMAD.MOV.U32 R130, RZ, RZ, R126 ;  /* 0x000000ffff827224 */ /* 0x002fe400078e007e */
[----:B------:R-:W-:Y:S02]  /*16f0*/  IMAD.U32 R175, R147, 0x10000, RZ ;  /* 0x0001000093af7824 */ /* 0x000fe400078e00ff */
[--C-:B----4-:R-:W-:Y:S01]  /*1700*/  IMAD.MOV.U32 R174, RZ, RZ, R129.reuse ;  /* 0x000000ffffae7224 */ /* 0x110fe200078e0081 */
[----:B------:R-:W-:Y:S01]  /*1710*/  SHF.R.U64 R208, R128, 0x10, R129 ;  /* 0x0000001080d07819 */ /* 0x000fe20000001281 */
[----:B------:R-:W-:Y:S01]  /*1720*/  FMUL.FTZ R126, R148, R175 ;  /* 0x000000af947e7220 */ /* 0x000fe20000410000 */
[----:B------:R-:W-:Y:S02]  /*1730*/  IMAD.U32 R131, R130, 0x10000, RZ ;  /* 0x0001000082837824 */ /* 0x000fe400078e00ff */
[----:B------:R-:W-:-:S02]  /*1740*/  IMAD.U32 R174, R174, 0x10000, RZ ;  /* 0x00010000aeae7824 */ /* 0x000fc400078e00ff */
[----:B------:R-:W-:Y:S01]  /*1750*/  IMAD.U32 R130, R208, 0x10000, RZ ;  /* 0x00010000d0827824 */ /* 0x000fe200078e00ff */
[----:B------:R-:W-:Y:S01]  /*1760*/  SHF.R.U32.HI R208, RZ, 0x10, R127 ;  /* 0x00000010ffd07819 */ /* 0x000fe2000001167f */
[----:B------:R-:W-:Y:S02]  /*1770*/  IMAD.U32 R154, R154, 0x10000, RZ ;  /* 0x000100009a9a7824 */ /* 0x000fe400078e00ff */
[----:B------:R-:W-:Y:S01]  /*1780*/  FFMA.FTZ R149, R149, R174, R126 ;  /* 0x000000ae95957223 */ /* 0x000fe2000001007e */
[----:B------:R-:W-:Y:S02]  /*1790*/  IMAD.MOV.U32 R150, RZ, RZ, R128 ;  /* 0x000000ffff967224 */ /* 0x000fe400078e0080 */
[----:B--2---:R-:W-:Y:S02]  /*17a0*/  IMAD.MOV.U32 R126, RZ, RZ, R124 ;  /* 0x000000ffff7e7224 */ /* 0x004fe400078e007c */
[----:B------:R-:W-:Y:S01]  /*17b0*/  FMUL.FTZ R153, R153, R154 ;  /* 0x0000009a99997220 */ /* 0x000fe20000410000 */
[----:B------:R-:W-:Y:S01]  /*17c0*/  SHF.L.U32 R127, R21, 0x10, RZ ;  /* 0x00000010157f7819 */ /* 0x000fe200000006ff */
[----:B------:R-:W-:Y:S01]  /*17d0*/  IMAD.U32 R208, R208, 0x10000, RZ ;  /* 0x00010000d0d07824 */ /* 0x000fe200078e00ff */
[----:B------:R-:W-:Y:S01]  /*17e0*/  SHF.R.U64 R124, R124, 0x10, R125 ;  /* 0x000000107c7c7819 */ /* 0x000fe2000000127d */
[----:B------:R-:W-:Y:S01]  /*17f0*/  IMAD.U32 R128, R14, 0x10000, RZ ;  /* 0x000100000e807824 */ /* 0x000fe200078e00ff */
[----:B------:R-:W-:Y:S01]  /*1800*/  SHF.R.U32.HI R209, RZ, 0x10, R129 ;  /* 0x00000010ffd17819 */ /* 0x000fe20000011681 */
[----:B------:R-:W-:-:S02]  /*1810*/  IMAD.U32 R129, R150, 0x10000, RZ ;  /* 0x0001000096817824 */ /* 0x000fc400078e00ff */
[----:B------:R-:W-:Y:S01]  /*1820*/  FMUL.FTZ R147, R151, R131 ;  /* 0x0000008397937220 */ /* 0x000fe20000410000 */
[----:B------:R-:W-:Y:S02]  /*1830*/  IMAD.U32 R126, R126, 0x10000, RZ ;  /* 0x000100007e7e7824 */ /* 0x000fe400078e00ff */
[----:B------:R-:W-:Y:S01]  /*1840*/  FFMA.FTZ R148, R152, R130, R153 ;  /* 0x0000008298947223 */ /* 0x000fe20000010099 */
[----:B------:R-:W-:Y:S01]  /*1850*/  FMUL.FTZ R153, R127, R208 ;  /* 0x000000d07f997220 */ /* 0x000fe20000410000 */
[----:B------:R-:W-:Y:S02]  /*1860*/  IMAD.U32 R124, R124, 0x10000, RZ ;  /* 0x000100007c7c7824 */ /* 0x000fe400078e00ff */
[----:B------:R-:W-:Y:S01]  /*1870*/  FFMA.FTZ R147, R128, R129, R147 ;  /* 0x0000008180937223 */ /* 0x000fe20000010093 */
[--C-:B------:R-:W-:Y:S02]  /*1880*/  IMAD.MOV.U32 R127, RZ, RZ, R125.reuse ;  /* 0x000000ffff7f7224 */ /* 0x100fe400078e007d */
[----:B------:R-:W-:Y:S01]  /*1890*/  FADD.FTZ R151, -R207, R126 ;  /* 0x0000007ecf977221 */ /* 0x000fe20000010100 */
[----:B------:R-:W-:Y:S01]  /*18a0*/  IMAD.U32 R128, R209, 0x10000, RZ ;  /* 0x00010000d1807824 */ /* 0x000fe200078e00ff */
[----:B------:R-:W-:Y:S01]  /*18b0*/  SHF.R.U32.HI R209, RZ, 0x10, R125 ;  /* 0x00000010ffd17819 */ /* 0x000fe2000001167d */
[----:B------:R-:W-:-:S02]  /*18c0*/  IMAD.U32 R150, R17, 0x10000, RZ ;  /* 0x0001000011967824 */ /* 0x000fc400078e00ff */
[----:B------:R-:W-:Y:S01]  /*18d0*/  FADD.FTZ R125, -R207, R124 ;  /* 0x0000007ccf7d7221 */ /* 0x000fe20000010100 */
[----:B-----5:R-:W-:Y:S01]  /*18e0*/  FMUL.FTZ R151, R134, R151 ;  /* 0x0000009786977220 */ /* 0x020fe20000410000 */
[----:B------:R-:W-:Y:S02]  /*18f0*/  IMAD.U32 R126, R127, 0x10000, RZ ;  /* 0x000100007f7e7824 */ /* 0x000fe400078e00ff */
[----:B------:R-:W-:Y:S01]  /*1900*/  FFMA.FTZ R150, R150, R128, R153 ;  /* 0x0000008096967223 */ /* 0x000fe20000010099 */
[----:B------:R-:W-:Y:S01]  /*1910*/  FMUL.FTZ R152, R134, R125 ;  /* 0x0000007d86987220 */ /* 0x000fe20000410000 */
[----:B------:R-:W-:Y:S02]  /*1920*/  IMAD.U32 R124, R209, 0x10000, RZ ;  /* 0x00010000d17c7824 */ /* 0x000fe400078e00ff */
[----:B------:R-:W-:Y:S01]  /*1930*/  FADD.FTZ R153, -R207, R126 ;  /* 0x0000007ecf997221 */ /* 0x000fe20000010100 */
[----:B------:R-:W-:Y:S01]  /*1940*/  FADD.FTZ R125, R206, R147 ;  /* 0x00000093ce7d7221 */ /* 0x000fe20000010000 */
[C---:B------:R-:W-:Y:S01]  /*1950*/  FFMA.FTZ R127, R151.reuse, R147, R0 ;  /* 0x00000093977f7223 */ /* 0x040fe20000010000 */
        /* <DEDUP_REMOVED lines=22> */
[C---:B------:R-:W-:Y:S01]  /*1ac0*/  FFMA.FTZ R79, R154.reuse, R208, R79 ;  /* 0x000000d09a4f7223 */ /* 0x040fe2000001004f */
[----:B------:R-:W-:Y:S01]  /*1ad0*/  FADD.FTZ R206, R125, R150 ;  /* 0x000000967dce7221 */ /* 0x000fe20000010000 */
[----:B------:R-:W-:-:S07]  /*1ae0*/  FFMA.FTZ R0, R154, R150, R127 ;  /* 0x000000969a007223 */ /* 0x000fce000001007f */
.L_x_256:
[----:B------:R-:W-:Y:S05]  /*1af0*/  BSYNC.RECONVERGENT B0 ;  /* 0x0000000000007941 */ /* 0x000fea0003800200 */
.L_x_255:
        /* <DEDUP_REMOVED lines=46> */
[----:B------:R-:W-:Y:S01]  /*1de0*/  SHF.R.U64 R124, R124, 0x10, R125 ;  /* 0x000000107c7c7819 */ /* 0x000fe2000000127d */
[----:B------:R-:W-:Y:S01]  /*1df0*/  IMAD.U32 R127, R29, 0x10000, RZ ;  /* 0x000100001d7f7824 */ /* 0x000fe200078e00ff */
[----:B------:R-:W-:Y:S01]  /*1e00*/  SHF.R.U32.HI R176, RZ, 0x10, R129 ;  /* 0x00000010ffb07819 */ /* 0x000fe20000011681 */
[----:B------:R-:W-:-:S02]  /*1e10*/  IMAD.U32 R208, R208, 0x10000, RZ ;  /* 0x00010000d0d07824 */ /* 0x000fc400078e00ff */
[----:B------:R-:W-:Y:S01]  /*1e20*/  FMUL.FTZ R157, R161, R131 ;  /* 0x00000083a19d7220 */ /* 0x000fe20000410000 */
[----:B------:R-:W-:Y:S02]  /*1e30*/  IMAD.U32 R128, R22, 0x10000, RZ ;  /* 0x0001000016807824 */ /* 0x000fe400078e00ff */
[----:B------:R-:W-:Y:S02]  /*1e40*/  IMAD.U32 R129, R160, 0x10000, RZ ;  /* 0x00010000a0817824 */ /* 0x000fe400078e00ff */
[----:B------:R-:W-:Y:S02]  /*1e50*/  IMAD.U32 R126, R126, 0x10000, RZ ;  /* 0x000100007e7e7824 */ /* 0x000fe400078e00ff */
[----:B------:R-:W-:Y:S01]  /*1e60*/  FFMA.FTZ R158, R162, R130, R163 ;  /* 0x00000082a29e7223 */ /* 0x000fe200000100a3 */
[----:B------:R-:W-:Y:S01]  /*1e70*/  FMUL.FTZ R163, R127, R208 ;  /* 0x000000d07fa37220 */ /* 0x000fe20000410000 */
[----:B------:R-:W-:Y:S02]  /*1e80*/  IMAD.U32 R124, R124, 0x10000, RZ ;  /* 0x000100007c7c7824 */ /* 0x000fe400078e00ff */
[----:B------:R-:W-:Y:S01]  /*1e90*/  FFMA.FTZ R157, R128, R129, R157 ;  /* 0x00000081809d7223 */ /* 0x000fe2000001009d */
[----:B------:R-:W-:-:S02]  /*1ea0*/  IMAD.MOV.U32 R127, RZ, RZ, R125 ;  /* 0x000000ffff7f7224 */ /* 0x000fc400078e007d */
[----:B------:R-:W-:Y:S01]  /*1eb0*/  FADD.FTZ R161, -R207, R126 ;  /* 0x0000007ecfa17221 */ /* 0x000fe20000010100 */
[----:B------:R-:W-:Y:S01]  /*1ec0*/  IMAD.U32 R128, R176, 0x10000, RZ ;  /* 0x00010000b0807824 */ /* 0x000fe200078e00ff */
[----:B------:R-:W-:Y:S01]  /*1ed0*/  SHF.R.U32.HI R176, RZ, 0x10, R125 ;  /* 0x00000010ffb07819 */ /* 0x000fe2000001167d */
[----:B------:R-:W-:Y:S02]  /*1ee0*/  IMAD.U32 R160, R25, 0x10000, RZ ;  /* 0x0001000019a07824 */ /* 0x000fe400078e00ff */
[----:B------:R-:W-:Y:S01]  /*1ef0*/  FADD.FTZ R125, -R207, R124 ;  /* 0x0000007ccf7d7221 */ /* 0x000fe20000010100 */
[----:B-----5:R-:W-:Y:S01]  /*1f00*/  FMUL.FTZ R161, R134, R161 ;  /* 0x000000a186a17220 */ /* 0x020fe20000410000 */
[----:B------:R-:W-:Y:S02]  /*1f10*/  IMAD.U32 R126, R127, 0x10000, RZ ;  /* 0x000100007f7e7824 */ /* 0x000fe400078e00ff */
[----:B------:R-:W-:Y:S01]  /*1f20*/  FFMA.FTZ R160, R160, R128, R163 ;  /* 0x00000080a0a07223 */ /* 0x000fe200000100a3 */
[----:B------:R-:W-:Y:S01]  /*1f30*/  FMUL.FTZ R162, R134, R125 ;  /* 0x0000007d86a27220 */ /* 0x000fe20000410000 */
[----:B------:R-:W-:-:S02]  /*1f40*/  IMAD.U32 R124, R176, 0x10000, RZ ;  /* 0x00010000b07c7824 */ /* 0x000fc400078e00ff */
        /* <DEDUP_REMOVED lines=8> */
[----:B------:R-:W-:Y:S01]  /*1fd0*/  FFMA.FTZ R124, R162, R158, R127 ;  /* 0x0000009ea27c7223 */ /* 0x000fe2000001007f */
[----:B------:R-:W-:Y:S02]  /*1fe0*/  FMUL.FTZ R176, R134, R129 ;  /* 0x0000008186b07220 */ /* 0x000fe40000410000 */
        /* <DEDUP_REMOVED lines=18> */
.L_x_258:
[----:B------:R-:W-:Y:S05]  /*2110*/  BSYNC.RECONVERGENT B0 ;  /* 0x0000000000007941 */ /* 0x000fea0003800200 */
.L_x_257:
        /* <DEDUP_REMOVED lines=23> */
[----:B------:R-:W-:-:S04]  /*2290*/  @P0 IMAD.WIDE.U32 R180, R205, 0x8, R180 ;  /* 0x00000008cdb40825 */ /* 0x000fc800078e00b4 */
[----:B------:R-:W-:Y:S01]  /*22a0*/  IMAD.U32 R184, R35, 0x10000, RZ ;  /* 0x0001000023b87824 */ /* 0x000fe200078e00ff */
[----:B------:R0:W5:Y:S01]  /*22b0*/  @P0 LDG.E.64 R170, desc[UR10][R180.64] ;  /* 0x0000000ab4aa0981 */ /* 0x000162000c1e1b00 */
[----:B------:R-:W-:Y:S02]  /*22c0*/  IMAD.U32 R183, R31, 0x10000, RZ ;  /* 0x000100001fb77824 */ /* 0x000fe400078e00ff */
[----:B------:R-:W-:Y:S02]  /*22d0*/  IMAD.U32 R186, R36, 0x10000, RZ ;  /* 0x0001000024ba7824 */ /* 0x000fe400078e00ff */
[----:B0-----:R-:W-:Y:S02]  /*22e0*/  IMAD.U32 R181, R32, 0x10000, RZ ;  /* 0x0001000020b57824 */ /* 0x001fe400078e00ff */
[----:B------:R-:W-:Y:S02]  /*22f0*/  VIADD R205, R205, 0x80 ;  /* 0x00000080cdcd7836 */ /* 0x000fe40000000000 */
[----:B---3--:R-:W-:Y:S01]  /*2300*/  IMAD.MOV.U32 R130, RZ, RZ, R126 ;  /* 0x000000ffff827224 */ /* 0x008fe200078e007e */
[----:B------:R-:W-:-:S03]  /*2310*/  SHF.R.U64 R174, R126, 0x10, R127 ;  /* 0x000000107eae7819 */ /* 0x000fc6000000127f */
[----:B------:R-:W-:Y:S01]  /*2320*/  IMAD.U32 R131, R130, 0x10000, RZ ;  /* 0x0001000082837824 */ /* 0x000fe200078e00ff */
[--C-:B----4-:R-:W-:Y:S01]  /*2330*/  SHF.R.U64 R210, R128, 0x10, R129.reuse ;  /* 0x0000001080d27819 */ /* 0x110fe20000001281 */
[--C-:B------:R-:W-:Y:S01]  /*2340*/  IMAD.MOV.U32 R185, RZ, RZ, R129.reuse ;  /* 0x000000ffffb97224 */ /* 0x100fe200078e0081 */
[----:B------:R-:W-:Y:S01]  /*2350*/  SHF.R.U32.HI R208, RZ, 0x10, R129 ;  /* 0x00000010ffd07819 */ /* 0x000fe20000011681 */
[----:B------:R-:W-:Y:S02]  /*2360*/  IMAD.MOV.U32 R182, RZ, RZ, R128 ;  /* 0x000000ffffb67224 */ /* 0x000fe400078e0080 */
[----:B------:R-:W-:Y:S02]  /*2370*/  IMAD.U32 R129, R34, 0x10000, RZ ;  /* 0x0001000022817824 */ /* 0x000fe400078e00ff */
[----:B------:R-:W-:Y:S02]  /*2380*/  IMAD.U32 R128, R182, 0x10000, RZ ;  /* 0x00010000b6807824 */ /* 0x000fe400078e00ff */
[----:B------:R-:W-:-:S02]  /*2390*/  IMAD.U32 R130, R210, 0x10000, RZ ;  /* 0x00010000d2827824 */ /* 0x000fc400078e00ff */
[----:B------:R-:W-:Y:S01]  /*23a0*/  FMUL.FTZ R126, R129, R131 ;  /* 0x00000083817e7220 */ /* 0x000fe20000410000 */
[--C-:B------:R-:W-:Y:S01]  /*23b0*/  SHF.R.U32.HI R210, RZ, 0x10, R127.reuse ;  /* 0x00000010ffd27819 */ /* 0x100fe2000001167f */
[----:B------:R-:W-:Y:S02]  /*23c0*/  IMAD.U32 R174, R174, 0x10000, RZ ;  /* 0x00010000aeae7824 */ /* 0x000fe400078e00ff */
[----:B------:R-:W-:Y:S01]  /*23d0*/  FFMA.FTZ R179, R179, R128, R126 ;  /* 0x00000080b3b37223 */ /* 0x000fe2000001007e */
[----:B------:R-:W-:Y:S01]  /*23e0*/  IMAD.MOV.U32 R175, RZ, RZ, R127 ;  /* 0x000000ffffaf7224 */ /* 0x000fe200078e007f */
[----:B------:R-:W-:Y:S01]  /*23f0*/  SHF.L.U32 R210, R210, 0x10, RZ ;  /* 0x00000010d2d27819 */ /* 0x000fe200000006ff */
[----:B--2---:R-:W-:Y:S01]  /*2400*/  IMAD.MOV.U32 R126, RZ, RZ, R124 ;  /* 0x000000ffff7e7224 */ /* 0x004fe200078e007c */
[----:B------:R-:W-:Y:S01]  /*2410*/  SHF.R.U64 R124, R124, 0x10, R125 ;  /* 0x000000107c7c7819 */ /* 0x000fe2000000127d */
[----:B------:R-:W-:Y:S02]  /*2420*/  IMAD.U32 R127, R37, 0x10000, RZ ;  /* 0x00010000257f7824 */ /* 0x000fe400078e00ff */
[----:B------:R-:W-:Y:S01]  /*2430*/  FMUL.FTZ R180, R184, R174 ;  /* 0x000000aeb8b47220 */ /* 0x000fe20000410000 */
[----:B------:R-:W-:-:S02]  /*2440*/  IMAD.U32 R126, R126, 0x10000, RZ ;  /* 0x000100007e7e7824 */ /* 0x000fc400078e00ff */
[----:B------:R-:W-:Y:S02]  /*2450*/  IMAD.U32 R182, R33, 0x10000, RZ ;  /* 0x0001000021b67824 */ /* 0x000fe400078e00ff */
[----:B------:R-:W-:Y:S01]  /*2460*/  FMUL.FTZ R129, R127, R210 ;  /* 0x000000d27f817220 */ /* 0x000fe20000410000 */
[----:B------:R-:W-:Y:S02]  /*2470*/  IMAD.U32 R208, R208, 0x10000, RZ ;  /* 0x00010000d0d07824 */ /* 0x000fe400078e00ff */
[----:B------:R-:W-:Y:S01]  /*2480*/  FFMA.FTZ R180, R183, R130, R180 ;  /* 0x00000082b7b47223 */ /* 0x000fe200000100b4 */
[----:B------:R-:W-:Y:S02]  /*2490*/  IMAD.U32 R124, R124, 0x10000, RZ ;  /* 0x000100007c7c7824 */ /* 0x000fe400078e00ff */
[C---:B------:R-:W-:Y:S01]  /*24a0*/  FADD.FTZ R183, -R207.reuse, R126 ;  /* 0x0000007ecfb77221 */ /* 0x040fe20000010100 */
[----:B------:R-:W-:Y:S02]  /*24b0*/  IMAD.MOV.U32 R127, RZ, RZ, R125 ;  /* 0x000000ffff7f7224 */ /* 0x000fe400078e007d */
[----:B------:R-:W-:Y:S01]  /*24c0*/  FFMA.FTZ R182, R182, R208, R129 ;  /* 0x000000d0b6b67223 */ /* 0x000fe20000010081 */
[----:B------:R-:W-:Y:S01]  /*24d0*/  SHF.R.U32.HI R129, RZ, 0x10, R125 ;  /* 0x00000010ff817819 */ /* 0x000fe2000001167d */
[----:B------:R-:W-:Y:S01]  /*24e0*/  FADD.FTZ R125, -R207, R124 ;  /* 0x0000007ccf7d7221 */ /* 0x000fe20000010100 */
[----:B------:R-:W-:-:S02]  /*24f0*/  IMAD.U32 R209, R175, 0x10000, RZ ;  /* 0x00010000afd17824 */ /* 0x000fc400078e00ff */
[C---:B-----5:R-:W-:Y:S01]  /*2500*/  FMUL.FTZ R183, R134.reuse, R183 ;  /* 0x000000b786b77220 */ /* 0x060fe20000410000 */
[----:B------:R-:W-:Y:S02]  /*2510*/  IMAD.U32 R126, R127, 0x10000, RZ ;  /* 0x000100007f7e7824 */ /* 0x000fe400078e00ff */
[----:B------:R-:W-:Y:S01]  /*2520*/  FMUL.FTZ R184, R134, R125 ;  /* 0x0000007d86b87220 */ /* 0x000fe20000410000 */
[----:B------:R-:W-:Y:S02]  /*2530*/  IMAD.U32 R175, R185, 0x10000, RZ ;  /* 0x00010000b9af7824 */ /* 0x000fe400078e00ff */
[----:B------:R-:W-:Y:S01]  /*2540*/  FMUL.FTZ R186, R186, R209 ;  /* 0x000000d1baba7220 */ /* 0x000fe20000410000 */
[----:B------:R-:W-:Y:S02]  /*2550*/  IMAD.U32 R124, R129, 0x10000, RZ ;  /* 0x00010000817c7824 */ /* 0x000fe400078e00ff */
[----:B------:R-:W-:Y:S01]  /*2560*/  FADD.FTZ R185, -R207, R126 ;  /* 0x0000007ecfb97221 */ /* 0x000fe20000010100 */
[----:B------:R-:W-:Y:S01]  /*2570*/  FADD.FTZ R125, R206, R179 ;  /* 0x000000b3ce7d7221 */ /* 0x000fe20000010000 */
[----:B------:R-:W-:Y:S01]  /*2580*/  FFMA.FTZ R127, R183, R179, R0 ;  /* 0x000000b3b77f7223 */ /* 0x000fe20000010000 */
[----:B------:R-:W-:Y:S01]  /*2590*/  FADD.FTZ R129, -R207, R124 ;  /* 0x0000007ccf817221 */ /* 0x000fe20000010100 */
[----:B------:R-:W-:Y:S01]  /*25a0*/  FFMA.FTZ R181, R181, R175, R186 ;  /* 0x000000afb5b57223 */ /* 0x000fe200000100ba */
[----:B------:R-:W-:Y:S01]  /*25b0*/  FMUL.FTZ R185, R134, R185 ;  /* 0x000000b986b97220 */ /* 0x000fe20000410000 */
[----:B------:R-:W-:Y:S01]  /*25c0*/  FADD.FTZ R0, R125, R180 ;  /* 0x000000b47d007221 */ /* 0x000fe20000010000 */
[----:B------:R-:W-:Y:S01]  /*25d0*/  FFMA.FTZ R124, R184, R180, R127 ;  /* 0x000000b4b87c7223 */ /* 0x000fe2000001007f */
[----:B------:R-:W-:-:S02]  /*25e0*/  FMUL.FTZ R186, R134, R129 ;  /* 0x0000008186ba7220 */ /* 0x000fc40000410000 */
        /* <DEDUP_REMOVED lines=20> */
.L_x_260:
[----:B------:R-:W-:Y:S05]  /*2730*/  BSYNC.RECONVERGENT B0 ;  /* 0x0000000000007941 */ /* 0x000fea0003800200 */
.L_x_259:
        /* <DEDUP_REMOVED lines=37> */
[----:B------:R-:W-:Y:S02]  /*2990*/  IMAD.MOV.U32 R175, RZ, RZ, R127 ;  /* 0x000000ffffaf7224 */ /* 0x000fe400078e007f */
[----:B------:R-:W-:-:S02]  /*29a0*/  IMAD.U32 R128, R192, 0x10000, RZ ;  /* 0x00010000c0807824 */ /* 0x000fc400078e00ff */
[----:B------:R-:W-:Y:S01]  /*29b0*/  FMUL.FTZ R126, R129, R131 ;  /* 0x00000083817e7220 */ /* 0x000fe20000410000 */
[----:B------:R-:W-:Y:S01]  /*29c0*/  IMAD.U32 R130, R208, 0x10000, RZ ;  /* 0x00010000d0827824 */ /* 0x000fe200078e00ff */
[----:B------:R-:W-:Y:S01]  /*29d0*/  SHF.R.U32.HI R208, RZ, 0x10, R127 ;  /* 0x00000010ffd07819 */ /* 0x000fe2000001167f */
[----:B------:R-:W-:Y:S02]  /*29e0*/  IMAD.U32 R174, R174, 0x10000, RZ ;  /* 0x00010000aeae7824 */ /* 0x000fe400078e00ff */
[----:B------:R-:W-:Y:S01]  /*29f0*/  FFMA.FTZ R189, R189, R128, R126 ;  /* 0x00000080bdbd7223 */ /* 0x000fe2000001007e */
[----:B------:R-:W-:Y:S02]  /*2a00*/  IMAD.U32 R205, R175, 0x10000, RZ ;  /* 0x00010000afcd7824 */ /* 0x000fe400078e00ff */
[----:B------:R-:W-:Y:S01]  /*2a10*/  IMAD.U32 R175, R195, 0x10000, RZ ;  /* 0x00010000c3af7824 */ /* 0x000fe200078e00ff */
[--C-:B--2---:R-:W-:Y:S01]  /*2a20*/  SHF.R.U32.HI R195, RZ, 0x10, R125.reuse ;  /* 0x00000010ffc37819 */ /* 0x104fe2000001167d */
[----:B------:R-:W-:Y:S01]  /*2a30*/  IMAD.MOV.U32 R126, RZ, RZ, R124 ;  /* 0x000000ffff7e7224 */ /* 0x000fe200078e007c */
[--C-:B------:R-:W-:Y:S01]  /*2a40*/  SHF.R.U64 R124, R124, 0x10, R125.reuse ;  /* 0x000000107c7c7819 */ /* 0x100fe2000000127d */
[----:B------:R-:W-:-:S02]  /*2a50*/  IMAD.MOV.U32 R127, RZ, RZ, R125 ;  /* 0x000000ffff7f7224 */ /* 0x000fc400078e007d */
[----:B------:R-:W-:Y:S01]  /*2a60*/  FMUL.FTZ R190, R194, R174 ;  /* 0x000000aec2be7220 */ /* 0x000fe20000410000 */
[----:B------:R-:W-:Y:S02]  /*2a70*/  IMAD.U32 R125, R133, 0x10000, RZ ;  /* 0x00010000857d7824 */ /* 0x000fe400078e00ff */
[----:B------:R-:W-:Y:S02]  /*2a80*/  IMAD.U32 R208, R208, 0x10000, RZ ;  /* 0x00010000d0d07824 */ /* 0x000fe400078e00ff */
[----:B------:R-:W-:Y:S02]  /*2a90*/  IMAD.U32 R126, R126, 0x10000, RZ ;  /* 0x000100007e7e7824 */ /* 0x000fe400078e00ff */
[----:B------:R-:W-:Y:S01]  /*2aa0*/  FFMA.FTZ R190, R193, R130, R190 ;  /* 0x00000082c1be7223 */ /* 0x000fe200000100be */
[----:B------:R-:W-:Y:S02]  /*2ab0*/  IMAD.U32 R192, R41, 0x10000, RZ ;  /* 0x0001000029c07824 */ /* 0x000fe400078e00ff */
[----:B------:R-:W-:Y:S01]  /*2ac0*/  FMUL.FTZ R125, R125, R208 ;  /* 0x000000d07d7d7220 */ /* 0x000fe20000410000 */
[----:B------:R-:W-:-:S02]  /*2ad0*/  IMAD.U32 R129, R209, 0x10000, RZ ;  /* 0x00010000d1817824 */ /* 0x000fc400078e00ff */
[----:B------:R-:W-:Y:S01]  /*2ae0*/  FADD.FTZ R193, -R207, R126 ;  /* 0x0000007ecfc17221 */ /* 0x000fe20000010100 */
[----:B------:R-:W-:Y:S02]  /*2af0*/  IMAD.U32 R124, R124, 0x10000, RZ ;  /* 0x000100007c7c7824 */ /* 0x000fe400078e00ff */
[----:B------:R-:W-:Y:S02]  /*2b00*/  IMAD.U32 R194, R127, 0x10000, RZ ;  /* 0x000100007fc27824 */ /* 0x000fe400078e00ff */
[----:B------:R-:W-:Y:S01]  /*2b10*/  FFMA.FTZ R192, R192, R129, R125 ;  /* 0x00000081c0c07223 */ /* 0x000fe2000001007d */
[----:B------:R-:W-:Y:S01]  /*2b20*/  FADD.FTZ R125, -R207, R124 ;  /* 0x0000007ccf7d7221 */ /* 0x000fe20000010100 */
[C---:B-----5:R-:W-:Y:S01]  /*2b30*/  FMUL.FTZ R193, R134.reuse, R193 ;  /* 0x000000c186c17220 */ /* 0x060fe20000410000 */
[----:B------:R-:W-:Y:S02]  /*2b40*/  IMAD.U32 R126, R195, 0x10000, RZ ;  /* 0x00010000c37e7824 */ /* 0x000fe400078e00ff */
[----:B------:R-:W-:Y:S01]  /*2b50*/  FADD.FTZ R195, -R207, R194 ;  /* 0x000000c2cfc37221 */ /* 0x000fe20000010100 */
[----:B------:R-:W-:Y:S01]  /*2b60*/  FMUL.FTZ R194, R134, R125 ;  /* 0x0000007d86c27220 */ /* 0x000fe20000410000 */
[----:B------:R-:W-:Y:S01]  /*2b70*/  FMUL.FTZ R196, R196, R205 ;  /* 0x000000cdc4c47220 */ /* 0x000fe20000410000 */
        /* <DEDUP_REMOVED lines=28> */
.L_x_262:
[----:B------:R-:W-:Y:S05]  /*2d40*/  BSYNC.RECONVERGENT B0 ;  /* 0x0000000000007941 */ /* 0x000fea0003800200 */
.L_x_261:
        /* <DEDUP_REMOVED lines=32> */
.L_x_264:
[----:B------:R-:W-:Y:S05]  /*2f50*/  BSYNC.RECONVERGENT B0 ;  /* 0x0000000000007941 */ /* 0x000fea0003800200 */
.L_x_263:
[----:B------:R-:W1:Y:S08]  /*2f60*/  S2UR UR5, SR_CgaCtaId ;  /* 0x00000000000579c3 */ /* 0x000e700000008800 */
[----:B------:R-:W-:Y:S06]  /*2f70*/  BAR.SYNC.DEFER_BLOCKING 0x0 ;  /* 0x0000000000007b1d */ /* 0x000fec0000010000 */
[----:B------:R-:W-:-:S02]  /*2f80*/  UMOV UR4, 0x400 ;  /* 0x0000040000047882 */ /* 0x000fc40000000000 */
[----:B------:R-:W2:Y:S01]  /*2f90*/  LDC.64 R174, c[0x0][0x380] ;  /* 0x0000e000ffae7b82 */ /* 0x000ea20000000a00 */
[----:B------:R-:W-:Y:S07]  /*2fa0*/  BSSY.RECONVERGENT B0, `(.L_x_265) ;  /* 0x00001b7000007945 */ /* 0x000fee0003800200 */
[----:B------:R-:W3:Y:S01]  /*2fb0*/  LDC.U8 R206, c[0x0][0x410] ;  /* 0x00010400ffce7b82 */ /* 0x000ee20000000000 */
[----:B-1----:R-:W-:-:S04]  /*2fc0*/  ULEA UR4, UR5, UR4, 0x18 ;  /* 0x0000000405047291 */ /* 0x002fc8000f8ec0ff */
[----:B------:R-:W-:Y:S02]  /*2fd0*/  UIADD3 UR5, UPT, UPT, UR4, 0x2820, URZ ;  /* 0x0000282004057890 */ /* 0x000fe4000fffe0ff */
[----:B------:R-:W-:Y:S02]  /*2fe0*/  @!UP1 UIADD3 UR5, UPT, UPT, UR4, 0x2800, URZ ;  /* 0x0000280004059890 */ /* 0x000fe4000fffe0ff */
[----:B------:R-:W-:Y:S01]  /*2ff0*/  UIADD3 UR8, UPT, UPT, UR4, 0x2830, URZ ;  /* 0x0000283004087890 */ /* 0x000fe2000fffe0ff */
[----:B--2---:R-:W-:Y:S01]  /*3000*/  IMAD.IADD R5, R5, 0x1, R174 ;  /* 0x0000000105057824 */ /* 0x004fe200078e02ae */
[----:B------:R-:W-:-:S04]  /*3010*/  @!UP1 UIADD3 UR8, UPT, UPT, UR4, 0x2810, URZ ;  /* 0x0000281004089890 */ /* 0x000fc8000fffe0ff */
[----:B------:R-:W-:Y:S01]  /*3020*/  ISETP.GE.AND P0, PT, R5, R175, PT ;  /* 0x000000af0500720c */ /* 0x000fe20003f06270 */
        /* <DEDUP_REMOVED lines=10> */
[----:B------:R-:W-:Y:S01]  /*30d0*/  P2R R205, PR, RZ, 0x1 ;  /* 0x00000001ffcd7803 */ /* 0x000fe20000000000 */
[----:B------:R-:W-:Y:S01]  /*30e0*/  FADD.FTZ R124, R131, R124 ;  /* 0x0000007c837c7221 */ /* 0x000fe20000010000 */
[----:B------:R-:W-:Y:S01]  /*30f0*/  ISETP.GE.U32.AND P0, PT, R4, 0x80, PT ;  /* 0x000000800400780c */ /* 0x000fe20003f06070 */
[----:B------:R-:W-:Y:S02]  /*3100*/  FMUL.FTZ R130, R130, UR9 ;  /* 0x0000000982827c20 */ /* 0x000fe40008410000 */
[----:B------:R-:W-:-:S03]  /*3110*/  FMUL.FTZ R174, R124, UR9 ;  /* 0x000000097cae7c20 */ /* 0x000fc60008410000 */
[----:B------:R-:W-:-:S07]  /*3120*/  FSEL R175, R130, RZ, !P5 ;  /* 0x000000ff82af7208 */ /* 0x000fce0006800000 */
[----:B------:R-:W-:Y:S05]  /*3130*/  @!P0 BRA `(.L_x_266) ;  /* 0x0000001800748947 */ /* 0x000fea0003800000 */
[----:B------:R-:W-:-:S04]  /*3140*/  UISETP.NE.U32.AND UP0, UPT, UR12, URZ, UPT ;  /* 0x000000ff0c00728c */ /* 0x000fc8000bf05070 */
[----:B------:R-:W-:-:S09]  /*3150*/  UISETP.NE.AND.EX UP0, UPT, UR13, URZ, UPT, UP0 ;  /* 0x000000ff0d00728c */ /* 0x000fd2000bf05300 */
[----:B------:R-:W-:Y:S05]  /*3160*/  BRA.U UP0, `(.L_x_267) ;  /* 0x0000000900947547 */ /* 0x000fea000b800000 */
        /* <DEDUP_REMOVED lines=8> */
[-CC-:B------:R-:W-:Y:S01]  /*31f0*/  FFMA.FTZ R125, R3, R174.reuse, R175.reuse ;  /* 0x000000ae037d7223 */ /* 0x180fe200000100af */
[-CC-:B------:R-:W-:Y:S01]  /*3200*/  FFMA.FTZ R124, R142, R174.reuse, R175.reuse ;  /* 0x000000ae8e7c7223 */ /* 0x180fe200000100af */
[----:B------:R-:W-:Y:S01]  /*3210*/  LOP3.LUT P6, RZ, R137, 0xff, RZ, 0xc0, !PT ;  /* 0x000000ff89ff7812 */ /* 0x000fe200078cc0ff */
[----:B------:R-:W-:Y:S01]  /*3220*/  FFMA.FTZ R126, R144, R174, R175 ;  /* 0x000000ae907e7223 */ /* 0x000fe200000100af */
[----:B------:R-:W-:Y:S01]  /*3230*/  FADD.FTZ R125, R138, -R125 ;  /* 0x8000007d8a7d7221 */ /* 0x000fe20000010000 */
[----:B------:R-:W-:Y:S02]  /*3240*/  FADD.FTZ R127, R139, -R124 ;  /* 0x8000007c8b7f7221 */ /* 0x000fe40000010000 */
[----:B------:R-:W-:Y:S01]  /*3250*/  FADD.FTZ R129, R141, -R126 ;  /* 0x8000007e8d817221 */ /* 0x000fe20000010000 */
[C---:B-----5:R-:W-:Y:S01]  /*3260*/  FMUL.FTZ R125, R134.reuse, R125 ;  /* 0x0000007d867d7220 */ /* 0x060fe20000410000 */
[C---:B------:R-:W-:Y:S02]  /*3270*/  FMUL.FTZ R127, R134.reuse, R127 ;  /* 0x0000007f867f7220 */ /* 0x040fe40000410000 */
[----:B------:R-:W-:Y:S01]  /*3280*/  FMUL.FTZ R129, R134, R129 ;  /* 0x0000008186817220 */ /* 0x000fe20000410000 */
[----:B------:R-:W-:Y:S01]  /*3290*/  FMUL.FTZ R125, R125, UR14 ;  /* 0x0000000e7d7d7c20 */ /* 0x000fe20008410000 */
[----:B------:R-:W-:-:S02]  /*32a0*/  FMUL.FTZ R127, R127, UR14 ;  /* 0x0000000e7f7f7c20 */ /* 0x000fc40008410000 */
[----:B------:R-:W-:Y:S02]  /*32b0*/  FMUL.FTZ R129, R129, UR14 ;  /* 0x0000000e81817c20 */ /* 0x000fe40008410000 */
[----:B------:R-:W-:Y:S02]  /*32c0*/  FSEL R125, R125, RZ, P6 ;  /* 0x000000ff7d7d7208 */ /* 0x000fe40003000000 */
[----:B------:R-:W-:-:S04]  /*32d0*/  LOP3.LUT P6, RZ, R137, 0xff00, RZ, 0xc0, !PT ;  /* 0x0000ff0089ff7812 */ /* 0x000fc800078cc0ff */
[----:B------:R-:W-:Y:S01]  /*32e0*/  FSEL R124, R127, RZ, P6 ;  /* 0x000000ff7f7c7208 */ /* 0x000fe20003000000 */
[----:B------:R-:W-:Y:S01]  /*32f0*/  FFMA.FTZ R127, R143, R174, R175 ;  /* 0x000000ae8f7f7223 */ /* 0x000fe200000100af */
[----:B------:R-:W-:Y:S02]  /*3300*/  LOP3.LUT P6, RZ, R137, 0xff0000, RZ, 0xc0, !PT ;  /* 0x00ff000089ff7812 */ /* 0x000fe400078cc0ff */
[----:B------:R-:W-:Y:S01]  /*3310*/  F2FP.BF16.F32.PACK_AB R125, R124, R125 ;  /* 0x0000007d7c7d723e */ /* 0x000fe200000010ff */
[----:B------:R-:W-:-:S03]  /*3320*/  FADD.FTZ R127, R140, -R127 ;  /* 0x8000007f8c7f7221 */ /* 0x000fc60000010000 */
[----:B------:R-:W-:Y:S01]  /*3330*/  PRMT R124, R125, 0x7632, R124 ;  /* 0x000076327d7c7816 */ /* 0x000fe2000000007c */
[----:B------:R-:W-:-:S04]  /*3340*/  FMUL.FTZ R127, R134, R127 ;  /* 0x0000007f867f7220 */ /* 0x000fc80000410000 */
[----:B------:R-:W-:-:S05]  /*3350*/  FMUL.FTZ R127, R127, UR14 ;  /* 0x0000000e7f7f7c20 */ /* 0x000fca0008410000 */
[----:B------:R-:W-:Y:S02]  /*3360*/  FSEL R127, R127, RZ, P6 ;  /* 0x000000ff7f7f7208 */ /* 0x000fe40003000000 */
[----:B------:R-:W-:-:S04]  /*3370*/  ISETP.GE.U32.AND P6, PT, R137, 0x1000000, PT ;  /* 0x010000008900780c */ /* 0x000fc80003fc6070 */
[----:B------:R-:W-:Y:S02]  /*3380*/  FSEL R126, R129, RZ, P6 ;  /* 0x000000ff817e7208 */ /* 0x000fe40003000000 */
[----:B------:R-:W-:Y:S02]  /*3390*/  PRMT R129, R125, 0x7610, R129 ;  /* 0x000076107d817816 */ /* 0x000fe40000000081 */
[----:B------:R-:W-:-:S04]  /*33a0*/  F2FP.BF16.F32.PACK_AB R126, R126, R127 ;  /* 0x0000007f7e7e723e */ /* 0x000fc800000010ff */
[C---:B------:R-:W-:Y:S02]  /*33b0*/  PRMT R131, R126.reuse, 0x7632, R131 ;  /* 0x000076327e837816 */ /* 0x040fe40000000083 */
[----:B------:R-:W-:Y:S01]  /*33c0*/  PRMT R128, R126, 0x7610, R128 ;  /* 0x000076107e807816 */ /* 0x000fe20000000080 */
[----:B------:R-:W-:Y:S06]  /*33d0*/  BRA `(.L_x_270) ;  /* 0x0000001400507947 */ /* 0x000fec0003800000 */
.L_x_269:
[-CC-:B------:R-:W-:Y:S01]  /*33e0*/  FFMA.FTZ R125, R3, R174.reuse, R175.reuse ;  /* 0x000000ae037d7223 */ /* 0x180fe200000100af */
[-CC-:B------:R-:W-:Y:S01]  /*33f0*/  FFMA.FTZ R126, R142, R174.reuse, R175.reuse ;  /* 0x000000ae8e7e7223 */ /* 0x180fe200000100af */
[-C--:B------:R-:W-:Y:S01]  /*3400*/  FFMA.FTZ R129, R143, R174.reuse, R175 ;  /* 0x000000ae8f817223 */ /* 0x080fe200000100af */
[----:B------:R-:W-:Y:S01]  /*3410*/  LOP3.LUT P6, RZ, R137, 0xff, RZ, 0xc0, !PT ;  /* 0x000000ff89ff7812 */ /* 0x000fe200078cc0ff */
[----:B------:R-:W-:Y:S01]  /*3420*/  FADD.FTZ R125, R138, -R125 ;  /* 0x8000007d8a7d7221 */ /* 0x000fe20000010000 */
[----:B------:R-:W-:Y:S01]  /*3430*/  FADD.FTZ R127, R139, -R126 ;  /* 0x8000007e8b7f7221 */ /* 0x000fe20000010000 */
[----:B------:R-:W-:Y:S01]  /*3440*/  FADD.FTZ R129, R140, -R129 ;  /* 0x800000818c817221 */ /* 0x000fe20000010000 */
[----:B------:R-:W-:Y:S01]  /*3450*/  FFMA.FTZ R130, R144, R174, R175 ;  /* 0x000000ae90827223 */ /* 0x000fe200000100af */
[C---:B-----5:R-:W-:Y:S01]  /*3460*/  FMUL.FTZ R125, R134.reuse, R125 ;  /* 0x0000007d867d7220 */ /* 0x060fe20000410000 */
[C---:B------:R-:W-:Y:S01]  /*3470*/  FMUL.FTZ R127, R134.reuse, R127 ;  /* 0x0000007f867f7220 */ /* 0x040fe20000410000 */
[----:B------:R-:W-:-:S02]  /*3480*/  FMUL.FTZ R128, R134, R129 ;  /* 0x0000008186807220 */ /* 0x000fc40000410000 */
[----:B------:R-:W-:Y:S01]  /*3490*/  FMUL.FTZ R124, R125, UR14 ;  /* 0x0000000e7d7c7c20 */ /* 0x000fe20008410000 */
[----:B------:R-:W-:Y:S01]  /*34a0*/  FMUL.FTZ R126, R127, UR14 ;  /* 0x0000000e7f7e7c20 */ /* 0x000fe20008410000 */
[----:B------:R-:W-:-:S03]  /*34b0*/  FMUL.FTZ R129, R128, UR14 ;  /* 0x0000000e80817c20 */ /* 0x000fc60008410000 */
[----:B------:R-:W-:Y:S02]  /*34c0*/  FSEL R124, R124, RZ, P6 ;  /* 0x000000ff7c7c7208 */ /* 0x000fe40003000000 */
[C---:B------:R-:W-:Y:S02]  /*34d0*/  LOP3.LUT P6, RZ, R137.reuse, 0xff00, RZ, 0xc0, !PT ;  /* 0x0000ff0089ff7812 */ /* 0x040fe400078cc0ff */
[----:B------:R-:W-:Y:S02]  /*34e0*/  F2FP.BF16.F32.PACK_AB R124, R124, R125 ;  /* 0x0000007d7c7c723e */ /* 0x000fe400000010ff */
[----:B------:R-:W-:Y:S02]  /*34f0*/  FSEL R126, R126, RZ, P6 ;  /* 0x000000ff7e7e7208 */ /* 0x000fe40003000000 */
[----:B------:R-:W-:Y:S02]  /*3500*/  LOP3.LUT P6, RZ, R137, 0xff0000, RZ, 0xc0, !PT ;  /* 0x00ff000089ff7812 */ /* 0x000fe400078cc0ff */
[----:B------:R-:W-:-:S02]  /*3510*/  F2FP.BF16.F32.PACK_AB R126, R126, R127 ;  /* 0x0000007f7e7e723e */ /* 0x000fc400000010ff */
[----:B------:R-:W-:Y:S01]  /*3520*/  FSEL R131, R129, RZ, P6 ;  /* 0x000000ff81837208 */ /* 0x000fe20003000000 */
[----:B------:R-:W-:Y:S01]  /*3530*/  FADD.FTZ R129, R141, -R130 ;  /* 0x800000828d817221 */ /* 0x000fe20000010000 */
[----:B------:R-:W-:Y:S02]  /*3540*/  ISETP.GE.U32.AND P6, PT, R137, 0x1000000, PT ;  /* 0x010000008900780c */ /* 0x000fe40003fc6070 */
[----:B------:R-:W-:Y:S01]  /*3550*/  F2FP.BF16.F32.PACK_AB R131, R131, R128 ;  /* 0x000000808383723e */ /* 0x000fe200000010ff */
[----:B------:R-:W-:Y:S01]  /*3560*/  FMUL.FTZ R130, R134, R129 ;  /* 0x0000008186827220 */ /* 0x000fe20000410000 */
[----:B------:R-:W-:Y:S02]  /*3570*/  PRMT R197, R124, 0x7610, R197 ;  /* 0x000076107cc57816 */ /* 0x000fe400000000c5 */
[----:B------:R-:W-:Y:S01]  /*3580*/  PRMT R128, R131, 0x7632, R128 ;  /* 0x0000763283807816 */ /* 0x000fe20000000080 */
[----:B------:R-:W-:Y:S01]  /*3590*/  FMUL.FTZ R129, R130, UR14 ;  /* 0x0000000e82817c20 */ /* 0x000fe20008410000 */
[----:B------:R-:W-:-:S04]  /*35a0*/  PRMT R198, R126, 0x7610, R198 ;  /* 0x000076107ec67816 */ /* 0x000fc800000000c6 */
[----:B------:R-:W-:Y:S02]  /*35b0*/  FSEL R199, R129, RZ, P6 ;  /* 0x000000ff81c77208 */ /* 0x000fe40003000000 */
[----:B------:R-:W-:Y:S02]  /*35c0*/  PRMT R129, R124, 0x7632, R129 ;  /* 0x000076327c817816 */ /* 0x000fe40000000081 */
[----:B------:R-:W-:Y:S02]  /*35d0*/  F2FP.BF16.F32.PACK_AB R130, R199, R130 ;  /* 0x00000082c782723e */ /* 0x000fe400000010ff */
[----:B------:R-:W-:Y:S02]  /*35e0*/  PRMT R199, R131, 0x7610, R199 ;  /* 0x0000761083c77816 */ /* 0x000fe400000000c7 */
[----:B------:R-:W-:Y:S02]  /*35f0*/  PRMT R124, R126, 0x7632, R124 ;  /* 0x000076327e7c7816 */ /* 0x000fe4000000007c */
[----:B------:R-:W-:-:S02]  /*3600*/  PRMT R131, R130, 0x7632, R131 ;  /* 0x0000763282837816 */ /* 0x000fc40000000083 */
[----:B------:R-:W-:Y:S01]  /*3610*/  PRMT R200, R130, 0x7610, R200 ;  /* 0x0000761082c87816 */ /* 0x000fe200000000c8 */
[----:B------:R-:W-:Y:S06]  /*3620*/  BRA `(.L_x_270) ;  /* 0x0000001000bc7947 */ /* 0x000fec0003800000 */
.L_x_268:
[----:B------:R-:W-:Y:S01]  /*3630*/  UMOV UR4, UR6 ;  /* 0x0000000600047c82 */ /* 0x000fe20008000000 */
[----:B------:R-:W-:Y:S01]  /*3640*/  UMOV UR5, UR7 ;  /* 0x0000000700057c82 */ /* 0x000fe20008000000 */
[----:B------:R-:W-:-:S04]  /*3650*/  UISETP.NE.U32.AND UP0, UPT, UR4, URZ, UPT ;  /* 0x000000ff0400728c */ /* 0x000fc8000bf05070 */
[----:B------:R-:W-:-:S09]  /*3660*/  UISETP.NE.AND.EX UP0, UPT, UR5, URZ, UPT, UP0 ;  /* 0x000000ff0500728c */ /* 0x000fd2000bf05300 */
[----:B------:R-:W-:Y:S05]  /*3670*/  BRA.U UP0, `(.L_x_271) ;  /* 0x00000001009c7547 */ /* 0x000fea000b800000 */
[----:B------:R-:W-:Y:S02]  /*3680*/  IMAD.MOV.U32 R124, RZ, RZ, R168 ;  /* 0x000000ffff7c7224 */ /* 0x000fe400078e00a8 */
[-C--:B------:R-:W-:Y:S01]  /*3690*/  FFMA.FTZ R127, R3, R174.reuse, R175 ;  /* 0x000000ae037f7223 */ /* 0x080fe200000100af */
[----:B------:R-:W-:Y:S01]  /*36a0*/  LOP3.LUT P6, RZ, R137, 0xff, RZ, 0xc0, !PT ;  /* 0x000000ff89ff7812 */ /* 0x000fe200078cc0ff */
[----:B------:R-:W-:Y:S02]  /*36b0*/  IMAD.MOV.U32 R126, RZ, RZ, R169 ;  /* 0x000000ffff7e7224 */ /* 0x000fe400078e00a9 */
[-C--:B------:R-:W-:Y:S01]  /*36c0*/  FFMA.FTZ R129, R143, R174.reuse, R175 ;  /* 0x000000ae8f817223 */ /* 0x080fe200000100af */
[----:B------:R-:W-:Y:S02]  /*36d0*/  IMAD.U32 R125, R124, 0x10000, RZ ;  /* 0x000100007c7d7824 */ /* 0x000fe400078e00ff */
[----:B------:R-:W-:Y:S01]  /*36e0*/  FADD.FTZ R127, R138, -R127 ;  /* 0x8000007f8a7f7221 */ /* 0x000fe20000010000 */
[----:B------:R-:W-:Y:S01]  /*36f0*/  FFMA.FTZ R124, R142, R174, R175 ;  /* 0x000000ae8e7c7223 */ /* 0x000fe200000100af */
[----:B------:R-:W-:-:S02]  /*3700*/  FADD.FTZ R129, R140, -R129 ;  /* 0x800000818c817221 */ /* 0x000fc40000010000 */
[----:B-----5:R-:W-:Y:S01]  /*3710*/  FFMA.FTZ R125, R134, R127, R125 ;  /* 0x0000007f867d7223 */ /* 0x020fe2000001007d */
[----:B------:R-:W-:Y:S01]  /*3720*/  SHF.R.U64 R127, R168, 0x10, R169 ;  /* 0x00000010a87f7819 */ /* 0x000fe200000012a9 */
[----:B------:R-:W-:Y:S02]  /*3730*/  FADD.FTZ R124, R139, -R124 ;  /* 0x8000007c8b7c7221 */ /* 0x000fe40000010000 */
[----:B------:R-:W-:Y:S02]  /*3740*/  FMUL.FTZ R125, R125, UR14 ;  /* 0x0000000e7d7d7c20 */ /* 0x000fe40008410000 */
[----:B------:R-:W-:-:S03]  /*3750*/  IMAD.U32 R127, R127, 0x10000, RZ ;  /* 0x000100007f7f7824 */ /* 0x000fc600078e00ff */
[----:B------:R-:W-:Y:S01]  /*3760*/  FSEL R125, R125, RZ, P6 ;  /* 0x000000ff7d7d7208 */ /* 0x000fe20003000000 */
[----:B------:R-:W-:Y:S01]  /*3770*/  FFMA.FTZ R127, R134, R124, R127 ;  /* 0x0000007c867f7223 */ /* 0x000fe2000001007f */
[----:B------:R-:W-:-:S03]  /*3780*/  LOP3.LUT P6, RZ, R137, 0xff00, RZ, 0xc0, !PT ;  /* 0x0000ff0089ff7812 */ /* 0x000fc600078cc0ff */
[----:B------:R-:W-:-:S05]  /*3790*/  FMUL.FTZ R127, R127, UR14 ;  /* 0x0000000e7f7f7c20 */ /* 0x000fca0008410000 */
[----:B------:R-:W-:Y:S01]  /*37a0*/  FSEL R124, R127, RZ, P6 ;  /* 0x000000ff7f7c7208 */ /* 0x000fe20003000000 */
[----:B------:R-:W-:Y:S02]  /*37b0*/  IMAD.U32 R127, R126, 0x10000, RZ ;  /* 0x000100007e7f7824 */ /* 0x000fe400078e00ff */
[----:B------:R-:W-:Y:S01]  /*37c0*/  FFMA.FTZ R126, R144, R174, R175 ;  /* 0x000000ae907e7223 */ /* 0x000fe200000100af */
[----:B------:R-:W-:Y:S01]  /*37d0*/  LOP3.LUT P6, RZ, R137, 0xff0000, RZ, 0xc0, !PT ;  /* 0x00ff000089ff7812 */ /* 0x000fe200078cc0ff */
[----:B------:R-:W-:Y:S01]  /*37e0*/  FFMA.FTZ R127, R134, R129, R127 ;  /* 0x00000081867f7223 */ /* 0x000fe2000001007f */
[----:B------:R-:W-:Y:S01]  /*37f0*/  SHF.R.U32.HI R129, RZ, 0x10, R169 ;  /* 0x00000010ff817819 */ /* 0x000fe200000116a9 */
[----:B------:R-:W-:Y:S01]  /*3800*/  FADD.FTZ R126, R141, -R126 ;  /* 0x8000007e8d7e7221 */ /* 0x000fe20000010000 */
[----:B------:R-:W-:Y:S01]  /*3810*/  F2FP.BF16.F32.PACK_AB R125, R124, R125 ;  /* 0x0000007d7c7d723e */ /* 0x000fe200000010ff */
[----:B------:R-:W-:Y:S02]  /*3820*/  FMUL.FTZ R127, R127, UR14 ;  /* 0x0000000e7f7f7c20 */ /* 0x000fe40008410000 */
[----:B------:R-:W-:Y:S01]  /*3830*/  IMAD.U32 R129, R129, 0x10000, RZ ;  /* 0x0001000081817824 */ /* 0x000fe200078e00ff */
[----:B------:R-:W-:-:S02]  /*3840*/  PRMT R124, R125, 0x7632, R124 ;  /* 0x000076327d7c7816 */ /* 0x000fc4000000007c */
[----:B------:R-:W-:Y:S01]  /*3850*/  FSEL R127, R127, RZ, P6 ;  /* 0x000000ff7f7f7208 */ /* 0x000fe20003000000 */
[----:B------:R-:W-:Y:S01]  /*3860*/  FFMA.FTZ R129, R134, R126, R129 ;  /* 0x0000007e86817223 */ /* 0x000fe20000010081 */
[----:B------:R-:W-:-:S03]  /*3870*/  ISETP.GE.U32.AND P6, PT, R137, 0x1000000, PT ;  /* 0x010000008900780c */ /* 0x000fc60003fc6070 */
[----:B------:R-:W-:-:S05]  /*3880*/  FMUL.FTZ R129, R129, UR14 ;  /* 0x0000000e81817c20 */ /* 0x000fca0008410000 */
[----:B------:R-:W-:Y:S02]  /*3890*/  FSEL R126, R129, RZ, P6 ;  /* 0x000000ff817e7208 */ /* 0x000fe40003000000 */
[----:B------:R-:W-:Y:S02]  /*38a0*/  PRMT R129, R125, 0x7610, R129 ;  /* 0x000076107d817816 */ /* 0x000fe40000000081 */
[----:B------:R-:W-:-:S04]  /*38b0*/  F2FP.BF16.F32.PACK_AB R126, R126, R127 ;  /* 0x0000007f7e7e723e */ /* 0x000fc800000010ff */
[C---:B------:R-:W-:Y:S02]  /*38c0*/  PRMT R131, R126.reuse, 0x7632, R131 ;  /* 0x000076327e837816 */ /* 0x040fe40000000083 */
[----:B------:R-:W-:Y:S01]  /*38d0*/  PRMT R128, R126, 0x7610, R128 ;  /* 0x000076107e807816 */ /* 0x000fe20000000080 */
[----:B------:R-:W-:Y:S06]  /*38e0*/  BRA `(.L_x_270) ;  /* 0x00000010000c7947 */ /* 0x000fec0003800000 */
.L_x_271:
[----:B------:R-:W-:Y:S02]  /*38f0*/  IMAD.MOV.U32 R124, RZ, RZ, R168 ;  /* 0x000000ffff7c7224 */ /* 0x000fe400078e00a8 */
[-CC-:B------:R-:W-:Y:S01]  /*3900*/  FFMA.FTZ R125, R3, R174.reuse, R175.reuse ;  /* 0x000000ae037d7223 */ /* 0x180fe200000100af */
[-C--:B------:R-:W-:Y:S01]  /*3910*/  FFMA.FTZ R126, R142, R174.reuse, R175 ;  /* 0x000000ae8e7e7223 */ /* 0x080fe200000100af */
[----:B------:R-:W-:Y:S01]  /*3920*/  IMAD.MOV.U32 R128, RZ, RZ, R169 ;  /* 0x000000ffff807224 */ /* 0x000fe200078e00a9 */
[----:B------:R-:W-:Y:S01]  /*3930*/  LOP3.LUT P6, RZ, R137, 0xff, RZ, 0xc0, !PT ;  /* 0x000000ff89ff7812 */ /* 0x000fe200078cc0ff */
[----:B------:R-:W-:Y:S02]  /*3940*/  IMAD.U32 R127, R124, 0x10000, RZ ;  /* 0x000100007c7f7824 */ /* 0x000fe400078e00ff */
[----:B------:R-:W-:Y:S01]  /*3950*/  FADD.FTZ R125, R138, -R125 ;  /* 0x8000007d8a7d7221 */ /* 0x000fe20000010000 */
[----:B------:R-:W-:Y:S02]  /*3960*/  IMAD.U32 R131, R128, 0x10000, RZ ;  /* 0x0001000080837824 */ /* 0x000fe400078e00ff */
[----:B------:R-:W-:Y:S01]  /*3970*/  FFMA.FTZ R130, R144, R174, R175 ;  /* 0x000000ae90827223 */ /* 0x000fe200000100af */
[----:B-----5:R-:W-:Y:S01]  /*3980*/  FFMA.FTZ R125, R134, R125, R127 ;  /* 0x0000007d867d7223 */ /* 0x020fe2000001007f */
[----:B------:R-:W-:-:S03]  /*3990*/  SHF.R.U64 R127, R168, 0x10, R169 ;  /* 0x00000010a87f7819 */ /* 0x000fc600000012a9 */
[----:B------:R-:W-:Y:S02]  /*39a0*/  FMUL.FTZ R124, R125, UR14 ;  /* 0x0000000e7d7c7c20 */ /* 0x000fe40008410000 */
[----:B------:R-:W-:Y:S02]  /*39b0*/  IMAD.U32 R129, R127, 0x10000, RZ ;  /* 0x000100007f817824 */ /* 0x000fe400078e00ff */
[----:B------:R-:W-:Y:S01]  /*39c0*/  FADD.FTZ R127, R139, -R126 ;  /* 0x8000007e8b7f7221 */ /* 0x000fe20000010000 */
[----:B------:R-:W-:-:S03]  /*39d0*/  FSEL R124, R124, RZ, P6 ;  /* 0x000000ff7c7c7208 */ /* 0x000fc60003000000 */
[----:B------:R-:W-:Y:S01]  /*39e0*/  FFMA.FTZ R127, R134, R127, R129 ;  /* 0x0000007f867f7223 */ /* 0x000fe20000010081 */
[----:B------:R-:W-:Y:S01]  /*39f0*/  FFMA.FTZ R129, R143, R174, R175 ;  /* 0x000000ae8f817223 */ /* 0x000fe200000100af */
[----:B------:R-:W-:Y:S02]  /*3a00*/  LOP3.LUT P6, RZ, R137, 0xff00, RZ, 0xc0, !PT ;  /* 0x0000ff0089ff7812 */ /* 0x000fe400078cc0ff */
[----:B------:R-:W-:Y:S01]  /*3a10*/  FMUL.FTZ R126, R127, UR14 ;  /* 0x0000000e7f7e7c20 */ /* 0x000fe20008410000 */
[----:B------:R-:W-:Y:S01]  /*3a20*/  FADD.FTZ R129, R140, -R129 ;  /* 0x800000818c817221 */ /* 0x000fe20000010000 */
[----:B------:R-:W-:-:S03]  /*3a30*/  F2FP.BF16.F32.PACK_AB R124, R124, R125 ;  /* 0x0000007d7c7c723e */ /* 0x000fc600000010ff */
[----:B------:R-:W-:Y:S01]  /*3a40*/  FFMA.FTZ R131, R134, R129, R131 ;  /* 0x0000008186837223 */ /* 0x000fe20000010083 */
[----:B------:R-:W-:Y:S02]  /*3a50*/  SHF.R.U32.HI R129, RZ, 0x10, R169 ;  /* 0x00000010ff817819 */ /* 0x000fe400000116a9 */
[----:B------:R-:W-:Y:S01]  /*3a60*/  FSEL R126, R126, RZ, P6 ;  /* 0x000000ff7e7e7208 */ /* 0x000fe20003000000 */
[----:B------:R-:W-:Y:S01]  /*3a70*/  FMUL.FTZ R128, R131, UR14 ;  /* 0x0000000e83807c20 */ /* 0x000fe20008410000 */
[----:B------:R-:W-:Y:S01]  /*3a80*/  LOP3.LUT P6, RZ, R137, 0xff0000, RZ, 0xc0, !PT ;  /* 0x00ff000089ff7812 */ /* 0x000fe200078cc0ff */
[----:B------:R-:W-:Y:S02]  /*3a90*/  IMAD.U32 R197, R129, 0x10000, RZ ;  /* 0x0001000081c57824 */ /* 0x000fe400078e00ff */
[----:B------:R-:W-:Y:S01]  /*3aa0*/  FADD.FTZ R129, R141, -R130 ;  /* 0x800000828d817221 */ /* 0x000fe20000010000 */
[----:B------:R-:W-:Y:S02]  /*3ab0*/  F2FP.BF16.F32.PACK_AB R126, R126, R127 ;  /* 0x0000007f7e7e723e */ /* 0x000fe400000010ff */
[----:B------:R-:W-:Y:S01]  /*3ac0*/  FSEL R128, R128, RZ, P6 ;  /* 0x000000ff80807208 */ /* 0x000fe20003000000 */
[----:B------:R-:W-:Y:S01]  /*3ad0*/  FFMA.FTZ R130, R134, R129, R197 ;  /* 0x0000008186827223 */ /* 0x000fe200000100c5 */
[----:B------:R-:W-:-:S02]  /*3ae0*/  ISETP.GE.U32.AND P6, PT, R137, 0x1000000, PT ;  /* 0x010000008900780c */ /* 0x000fc40003fc6070 */
[----:B------:R-:W-:Y:S01]  /*3af0*/  F2FP.BF16.F32.PACK_AB R131, R128, R131 ;  /* 0x000000838083723e */ /* 0x000fe200000010ff */
[----:B------:R-:W-:Y:S01]  /*3b00*/  FMUL.FTZ R129, R130, UR14 ;  /* 0x0000000e82817c20 */ /* 0x000fe20008410000 */
[C---:B------:R-:W-:Y:S02]  /*3b10*/  PRMT R197, R124.reuse, 0x7610, R197 ;  /* 0x000076107cc57816 */ /* 0x040fe400000000c5 */
[----:B------:R-:W-:Y:S02]  /*3b20*/  PRMT R128, R131, 0x7632, R128 ;  /* 0x0000763283807816 */ /* 0x000fe40000000080 */
[----:B------:R-:W-:Y:S02]  /*3b30*/  FSEL R199, R129, RZ, P6 ;  /* 0x000000ff81c77208 */ /* 0x000fe40003000000 */
[----:B------:R-:W-:Y:S02]  /*3b40*/  PRMT R129, R124, 0x7632, R129 ;  /* 0x000076327c817816 */ /* 0x000fe40000000081 */
[----:B------:R-:W-:-:S02]  /*3b50*/  F2FP.BF16.F32.PACK_AB R130, R199, R130 ;  /* 0x00000082c782723e */ /* 0x000fc400000010ff */
[----:B------:R-:W-:Y:S02]  /*3b60*/  PRMT R199, R131, 0x7610, R199 ;  /* 0x0000761083c77816 */ /* 0x000fe400000000c7 */
[C---:B------:R-:W-:Y:S02]  /*3b70*/  PRMT R124, R126.reuse, 0x7632, R124 ;  /* 0x000076327e7c7816 */ /* 0x040fe4000000007c */
[----:B------:R-:W-:Y:S02]  /*3b80*/  PRMT R198, R126, 0x7610, R198 ;  /* 0x000076107ec67816 */ /* 0x000fe400000000c6 */
[C---:B------:R-:W-:Y:S02]  /*3b90*/  PRMT R131, R130.reuse, 0x7632, R131 ;  /* 0x0000763282837816 */ /* 0x040fe40000000083 */
[----:B------:R-:W-:Y:S01]  /*3ba0*/  PRMT R200, R130, 0x7610, R200 ;  /* 0x0000761082c87816 */ /* 0x000fe200000000c8 */
[----:B------:R-:W-:Y:S06]  /*3bb0*/  BRA `(.L_x_270) ;  /* 0x0000000c00587947 */ /* 0x000fec0003800000 */
.L_x_267:
        /* <DEDUP_REMOVED lines=13> */
[----:B------:R-:W-:-:S03]  /*3c90*/  FADD.FTZ R127, R140, -R127 ;  /* 0x8000007f8c7f7221 */ /* 0x000fc60000010000 */
[C---:B-----5:R-:W-:Y:S01]  /*3ca0*/  FMUL.FTZ R125, R134.reuse, R125 ;  /* 0x0000007d867d7220 */ /* 0x060fe20000410000 */
[----:B------:R-:W-:-:S03]  /*3cb0*/  FMUL.FTZ R127, R134, R127 ;  /* 0x0000007f867f7220 */ /* 0x000fc60000410000 */
[----:B------:R-:W-:Y:S01]  /*3cc0*/  FMUL.FTZ R125, R125, UR14 ;  /* 0x0000000e7d7d7c20 */ /* 0x000fe20008410000 */
[----:B------:R-:W-:-:S04]  /*3cd0*/  FMUL.FTZ R127, R127, UR14 ;  /* 0x0000000e7f7f7c20 */ /* 0x000fc80008410000 */
[----:B------:R-:W-:Y:S02]  /*3ce0*/  FSEL R128, R125, RZ, P6 ;  /* 0x000000ff7d807208 */ /* 0x000fe40003000000 */
[----:B------:R-:W-:-:S04]  /*3cf0*/  LOP3.LUT P6, RZ, R136, 0xff00, RZ, 0xc0, !PT ;  /* 0x0000ff0088ff7812 */ /* 0x000fc800078cc0ff */
[----:B------:R-:W-:Y:S02]  /*3d00*/  FSEL R125, R125, RZ, P6 ;  /* 0x000000ff7d7d7208 */ /* 0x000fe40003000000 */
[----:B------:R-:W-:Y:S02]  /*3d10*/  LOP3.LUT P6, RZ, R137, 0xff0000, RZ, 0xc0, !PT ;  /* 0x00ff000089ff7812 */ /* 0x000fe400078cc0ff */
[----:B------:R-:W-:Y:S02]  /*3d20*/  F2FP.BF16.F32.PACK_AB R125, R125, R128 ;  /* 0x000000807d7d723e */ /* 0x000fe400000010ff */
[----:B------:R-:W-:Y:S02]  /*3d30*/  FSEL R131, R127, RZ, P6 ;  /* 0x000000ff7f837208 */ /* 0x000fe40003000000 */
[----:B------:R-:W-:Y:S02]  /*3d40*/  LOP3.LUT P6, RZ, R136, 0xff0000, RZ, 0xc0, !PT ;  /* 0x00ff000088ff7812 */ /* 0x000fe400078cc0ff */
[----:B------:R-:W-:-:S02]  /*3d50*/  PRMT R202, R125, 0x7632, R202 ;  /* 0x000076327dca7816 */ /* 0x000fc400000000ca */
[----:B------:R-:W-:Y:S01]  /*3d60*/  FSEL R126, R127, RZ, P6 ;  /* 0x000000ff7f7e7208 */ /* 0x000fe20003000000 */
[----:B------:R-:W-:Y:S01]  /*3d70*/  FFMA.FTZ R127, R3, R174, R175 ;  /* 0x000000ae037f7223 */ /* 0x000fe200000100af */
[----:B------:R-:W-:Y:S02]  /*3d80*/  LOP3.LUT P6, RZ, R137, 0xff, RZ, 0xc0, !PT ;  /* 0x000000ff89ff7812 */ /* 0x000fe400078cc0ff */
[----:B------:R-:W-:Y:S01]  /*3d90*/  F2FP.BF16.F32.PACK_AB R126, R126, R131 ;  /* 0x000000837e7e723e */ /* 0x000fe200000010ff */
[----:B------:R-:W-:-:S03]  /*3da0*/  FADD.FTZ R127, R138, -R127 ;  /* 0x8000007f8a7f7221 */ /* 0x000fc60000010000 */
[----:B------:R-:W-:Y:S01]  /*3db0*/  PRMT R203, R126, 0x7632, R203 ;  /* 0x000076327ecb7816 */ /* 0x000fe200000000cb */
[----:B------:R-:W-:Y:S01]  /*3dc0*/  FMUL.FTZ R127, R134, R127 ;  /* 0x0000007f867f7220 */ /* 0x000fe20000410000 */
[----:B------:R-:W-:-:S03]  /*3dd0*/  PRMT R128, R126, 0x7610, R128 ;  /* 0x000076107e807816 */ /* 0x000fc60000000080 */
[----:B------:R-:W-:-:S05]  /*3de0*/  FMUL.FTZ R127, R127, UR14 ;  /* 0x0000000e7f7f7c20 */ /* 0x000fca0008410000 */
[----:B------:R-:W-:Y:S02]  /*3df0*/  FSEL R129, R127, RZ, P6 ;  /* 0x000000ff7f817208 */ /* 0x000fe40003000000 */
[----:B------:R-:W-:-:S04]  /*3e00*/  LOP3.LUT P6, RZ, R136, 0xff, RZ, 0xc0, !PT ;  /* 0x000000ff88ff7812 */ /* 0x000fc800078cc0ff */
[----:B------:R-:W-:Y:S01]  /*3e10*/  FSEL R124, R127, RZ, P6 ;  /* 0x000000ff7f7c7208 */ /* 0x000fe20003000000 */
[----:B------:R-:W-:Y:S01]  /*3e20*/  FADD.FTZ R127, R141, -R130 ;  /* 0x800000828d7f7221 */ /* 0x000fe20000010000 */
[----:B------:R-:W-:Y:S02]  /*3e30*/  ISETP.GE.U32.AND P6, PT, R137, 0x1000000, PT ;  /* 0x010000008900780c */ /* 0x000fe40003fc6070 */
[----:B------:R-:W-:Y:S01]  /*3e40*/  F2FP.BF16.F32.PACK_AB R129, R124, R129 ;  /* 0x000000817c81723e */ /* 0x000fe200000010ff */
[----:B------:R-:W-:Y:S01]  /*3e50*/  FMUL.FTZ R127, R134, R127 ;  /* 0x0000007f867f7220 */ /* 0x000fe20000410000 */
[----:B------:R-:W-:Y:S02]  /*3e60*/  PRMT R124, R125, 0x7610, R124 ;  /* 0x000076107d7c7816 */ /* 0x000fe4000000007c */
[----:B------:R-:W-:Y:S01]  /*3e70*/  PRMT R201, R129, 0x7632, R201 ;  /* 0x0000763281c97816 */ /* 0x000fe200000000c9 */
[----:B------:R-:W-:-:S05]  /*3e80*/  FMUL.FTZ R127, R127, UR14 ;  /* 0x0000000e7f7f7c20 */ /* 0x000fca0008410000 */
[----:B------:R-:W-:Y:S02]  /*3e90*/  FSEL R130, R127, RZ, P6 ;  /* 0x000000ff7f827208 */ /* 0x000fe40003000000 */
[----:B------:R-:W-:-:S04]  /*3ea0*/  ISETP.GE.U32.AND P6, PT, R136, 0x1000000, PT ;  /* 0x010000008800780c */ /* 0x000fc80003fc6070 */
[----:B------:R-:W-:-:S04]  /*3eb0*/  FSEL R127, R127, RZ, P6 ;  /* 0x000000ff7f7f7208 */ /* 0x000fc80003000000 */
[----:B------:R-:W-:-:S04]  /*3ec0*/  F2FP.BF16.F32.PACK_AB R127, R127, R130 ;  /* 0x000000827f7f723e */ /* 0x000fc800000010ff */
[C---:B------:R-:W-:Y:S02]  /*3ed0*/  PRMT R204, R127.reuse, 0x7632, R204 ;  /* 0x000076327fcc7816 */ /* 0x040fe400000000cc */
[----:B------:R-:W-:Y:S01]  /*3ee0*/  PRMT R131, R127, 0x7610, R131 ;  /* 0x000076107f837816 */ /* 0x000fe20000000083 */
[----:B------:R-:W-:Y:S06]  /*3ef0*/  BRA `(.L_x_270) ;  /* 0x0000000800887947 */ /* 0x000fec0003800000 */
.L_x_273:
[-CC-:B------:R-:W-:Y:S01]  /*3f00*/  FFMA.FTZ R125, R143, R174.reuse, R175.reuse ;  /* 0x000000ae8f7d7223 */ /* 0x180fe200000100af */
[----:B------:R-:W-:Y:S01]  /*3f10*/  LOP3.LUT P6, RZ, R137, 0xff0000, RZ, 0xc0, !PT ;  /* 0x00ff000089ff7812 */ /* 0x000fe200078cc0ff */
[----:B------:R-:W-:Y:S02]  /*3f20*/  FFMA.FTZ R128, R142, R174, R175 ;  /* 0x000000ae8e807223 */ /* 0x000fe400000100af */
[----:B------:R-:W-:Y:S02]  /*3f30*/  FADD.FTZ R125, R140, -R125 ;  /* 0x8000007d8c7d7221 */ /* 0x000fe40000010000 */
[----:B------:R-:W-:Y:S02]  /*3f40*/  FADD.FTZ R127, R139, -R128 ;  /* 0x800000808b7f7221 */ /* 0x000fe40000010000 */
[C---:B-----5:R-:W-:Y:S02]  /*3f50*/  FMUL.FTZ R199, R134.reuse, R125 ;  /* 0x0000007d86c77220 */ /* 0x060fe40000410000 */
[----:B------:R-:W-:-:S02]  /*3f60*/  FMUL.FTZ R127, R134, R127 ;  /* 0x0000007f867f7220 */ /* 0x000fc40000410000 */
[----:B------:R-:W-:Y:S02]  /*3f70*/  FMUL.FTZ R124, R199, UR14 ;  /* 0x0000000ec77c7c20 */ /* 0x000fe40008410000 */
[----:B------:R-:W-:-:S03]  /*3f80*/  FMUL.FTZ R128, R127, UR14 ;  /* 0x0000000e7f807c20 */ /* 0x000fc60008410000 */
[----:B------:R-:W-:Y:S02]  /*3f90*/  FSEL R200, R124, RZ, P6 ;  /* 0x000000ff7cc87208 */ /* 0x000fe40003000000 */
[----:B------:R-:W-:Y:S02]  /*3fa0*/  LOP3.LUT P6, RZ, R136, 0xff0000, RZ, 0xc0, !PT ;  /* 0x00ff000088ff7812 */ /* 0x000fe400078cc0ff */
[----:B------:R-:W-:Y:S02]  /*3fb0*/  F2FP.BF16.F32.PACK_AB R199, R200, R199 ;  /* 0x000000c7c8c7723e */ /* 0x000fe400000010ff */
[----:B------:R-:W-:Y:S01]  /*3fc0*/  FSEL R203, R124, RZ, P6 ;  /* 0x000000ff7ccb7208 */ /* 0x000fe20003000000 */
[----:B------:R-:W-:Y:S01]  /*3fd0*/  FFMA.FTZ R124, R144, R174, R175 ;  /* 0x000000ae907c7223 */ /* 0x000fe200000100af */
[----:B------:R-:W-:-:S03]  /*3fe0*/  ISETP.GE.U32.AND P6, PT, R137, 0x1000000, PT ;  /* 0x010000008900780c */ /* 0x000fc60003fc6070 */
[----:B------:R-:W-:-:S04]  /*3ff0*/  FADD.FTZ R125, R141, -R124 ;  /* 0x8000007c8d7d7221 */ /* 0x000fc80000010000 */
[----:B------:R-:W-:Y:S01]  /*4000*/  FMUL.FTZ R204, R134, R125 ;  /* 0x0000007d86cc7220 */ /* 0x000fe20000410000 */
[----:B------:R-:W-:-:S03]  /*4010*/  FFMA.FTZ R125, R3, R174, R175 ;  /* 0x000000ae037d7223 */ /* 0x000fc600000100af */
[----:B------:R-:W-:Y:S01]  /*4020*/  FMUL.FTZ R124, R204, UR14 ;  /* 0x0000000ecc7c7c20 */ /* 0x000fe20008410000 */
[----:B------:R-:W-:Y:S01]  /*4030*/  FADD.FTZ R125, R138, -R125 ;  /* 0x8000007d8a7d7221 */ /* 0x000fe20000010000 */
[----:B------:R-:W-:-:S03]  /*4040*/  F2FP.BF16.F32.PACK_AB R203, R204, R203 ;  /* 0x000000cbcccb723e */ /* 0x000fc600000010ff */
[----:B------:R-:W-:Y:S01]  /*4050*/  FSEL R206, R124, RZ, P6 ;  /* 0x000000ff7cce7208 */ /* 0x000fe20003000000 */
[----:B------:R-:W-:Y:S01]  /*4060*/  FMUL.FTZ R125, R134, R125 ;  /* 0x0000007d867d7220 */ /* 0x000fe20000410000 */
[----:B------:R-:W-:Y:S02]  /*4070*/  ISETP.GE.U32.AND P6, PT, R136, 0x1000000, PT ;  /* 0x010000008800780c */ /* 0x000fe40003fc6070 */
[----:B------:R-:W-:Y:S02]  /*4080*/  PRMT R200, R203, 0x7632, R200 ;  /* 0x00007632cbc87816 */ /* 0x000fe400000000c8 */
[----:B------:R-:W-:Y:S01]  /*4090*/  FSEL R207, R124, RZ, P6 ;  /* 0x000000ff7ccf7208 */ /* 0x000fe20003000000 */
[----:B------:R-:W-:Y:S01]  /*40a0*/  FMUL.FTZ R124, R125, UR14 ;  /* 0x0000000e7d7c7c20 */ /* 0x000fe20008410000 */
[----:B------:R-:W-:Y:S02]  /*40b0*/  LOP3.LUT P6, RZ, R137, 0xff, RZ, 0xc0, !PT ;  /* 0x000000ff89ff7812 */ /* 0x000fe400078cc0ff */
[----:B------:R-:W-:-:S02]  /*40c0*/  F2FP.BF16.F32.PACK_AB R206, R207, R206 ;  /* 0x000000cecfce723e */ /* 0x000fc400000010ff */
[----:B------:R-:W-:Y:S02]  /*40d0*/  FSEL R126, R124, RZ, P6 ;  /* 0x000000ff7c7e7208 */ /* 0x000fe40003000000 */
[----:B------:R-:W-:Y:S02]  /*40e0*/  LOP3.LUT P6, RZ, R136, 0xff, RZ, 0xc0, !PT ;  /* 0x000000ff88ff7812 */ /* 0x000fe400078cc0ff */
[----:B------:R-:W-:Y:S02]  /*40f0*/  F2FP.BF16.F32.PACK_AB R126, R126, R125 ;  /* 0x0000007d7e7e723e */ /* 0x000fe400000010ff */
[----:B------:R-:W-:Y:S02]  /*4100*/  FSEL R124, R124, RZ, P6 ;  /* 0x000000ff7c7c7208 */ /* 0x000fe40003000000 */
[----:B------:R-:W-:Y:S02]  /*4110*/  LOP3.LUT P6, RZ, R137, 0xff00, RZ, 0xc0, !PT ;  /* 0x0000ff0089ff7812 */ /* 0x000fe400078cc0ff */
[----:B------:R-:W-:-:S02]  /*4120*/  F2FP.BF16.F32.PACK_AB R124, R127, R124 ;  /* 0x0000007c7f7c723e */ /* 0x000fc400000010ff */
[----:B------:R-:W-:Y:S02]  /*4130*/  FSEL R130, R128, RZ, P6 ;  /* 0x000000ff80827208 */ /* 0x000fe40003000000 */
[----:B------:R-:W-:Y:S02]  /*4140*/  LOP3.LUT P6, RZ, R136, 0xff00, RZ, 0xc0, !PT ;  /* 0x0000ff0088ff7812 */ /* 0x000fe400078cc0ff */
[----:B------:R-:W-:Y:S02]  /*4150*/  PRMT R198, R124, 0x7632, R198 ;  /* 0x000076327cc67816 */ /* 0x000fe400000000c6 */
[----:B------:R-:W-:Y:S02]  /*4160*/  FSEL R131, R128, RZ, P6 ;  /* 0x000000ff80837208 */ /* 0x000fe40003000000 */
[----:B------:R-:W-:Y:S02]  /*4170*/  PRMT R201, R124, 0x7610, R201 ;  /* 0x000076107cc97816 */ /* 0x000fe400000000c9 */
[----:B------:R-:W-:-:S02]  /*4180*/  F2FP.BF16.F32.PACK_AB R130, R131, R130 ;  /* 0x000000828382723e */ /* 0x000fc400000010ff */
[C---:B------:R-:W-:Y:S02]  /*4190*/  PRMT R129, R126.reuse, 0x7632, R129 ;  /* 0x000076327e817816 */ /* 0x040fe40000000081 */
[----:B------:R-:W-:Y:S02]  /*41a0*/  PRMT R197, R126, 0x7610, R197 ;  /* 0x000076107ec57816 */ /* 0x000fe400000000c5 */
[C---:B------:R-:W-:Y:S02]  /*41b0*/  PRMT R202, R130.reuse, 0x7632, R202 ;  /* 0x0000763282ca7816 */ /* 0x040fe400000000ca */
[----:B------:R-:W-:Y:S02]  /*41c0*/  PRMT R124, R130, 0x7610, R124 ;  /* 0x00007610827c7816 */ /* 0x000fe4000000007c */
[----:B------:R-:W-:Y:S02]  /*41d0*/  PRMT R128, R199, 0x7632, R128 ;  /* 0x00007632c7807816 */ /* 0x000fe40000000080 */
[----:B------:R-:W-:-:S02]  /*41e0*/  PRMT R204, R206, 0x7632, R204 ;  /* 0x00007632cecc7816 */ /* 0x000fc400000000cc */
[----:B------:R-:W-:Y:S01]  /*41f0*/  PRMT R131, R206, 0x7610, R131 ;  /* 0x00007610ce837816 */ /* 0x000fe20000000083 */
[----:B------:R-:W-:Y:S06]  /*4200*/  BRA `(.L_x_270) ;  /* 0x0000000400c47947 */ /* 0x000fec0003800000 */
.L_x_272:
[----:B------:R-:W-:Y:S01]  /*4210*/  UMOV UR4, UR6 ;  /* 0x0000000600047c82 */ /* 0x000fe20008000000 */
[----:B------:R-:W-:Y:S01]  /*4220*/  UMOV UR5, UR7 ;  /* 0x0000000700057c82 */ /* 0x000fe20008000000 */
[----:B------:R-:W-:-:S04]  /*4230*/  UISETP.NE.U32.AND UP0, UPT, UR4, URZ, UPT ;  /* 0x000000ff0400728c */ /* 0x000fc8000bf05070 */
[----:B------:R-:W-:-:S09]  /*4240*/  UISETP.NE.AND.EX UP0, UPT, UR5, URZ, UPT, UP0 ;  /* 0x000000ff0500728c */ /* 0x000fd2000bf05300 */
[----:B------:R-:W-:Y:S05]  /*4250*/  BRA.U UP0, `(.L_x_274) ;  /* 0x0000000100d07547 */ /* 0x000fea000b800000 */
[----:B------:R-:W-:Y:S01]  /*4260*/  SHF.R.U64 R125, R168, 0x10, R169 ;  /* 0x00000010a87d7819 */ /* 0x000fe200000012a9 */
[-CC-:B------:R-:W-:Y:S01]  /*4270*/  FFMA.FTZ R124, R142, R174.reuse, R175.reuse ;  /* 0x000000ae8e7c7223 */ /* 0x180fe200000100af */
[----:B------:R-:W-:Y:S01]  /*4280*/  LOP3.LUT P6, RZ, R137, 0xff00, RZ, 0xc0, !PT ;  /* 0x0000ff0089ff7812 */ /* 0x000fe200078cc0ff */
[----:B------:R-:W-:Y:S02]  /*4290*/  FFMA.FTZ R130, R144, R174, R175 ;  /* 0x000000ae90827223 */ /* 0x000fe400000100af */
[----:B------:R-:W-:Y:S02]  /*42a0*/  IMAD.U32 R127, R125, 0x10000, RZ ;  /* 0x000100007d7f7824 */ /* 0x000fe400078e00ff */
[----:B------:R-:W-:Y:S01]  /*42b0*/  FADD.FTZ R125, R139, -R124 ;  /* 0x8000007c8b7d7221 */ /* 0x000fe20000010000 */
[----:B------:R-:W-:-:S03]  /*42c0*/  IMAD.MOV.U32 R124, RZ, RZ, R169 ;  /* 0x000000ffff7c7224 */ /* 0x000fc600078e00a9 */
[----:B-----5:R-:W-:Y:S01]  /*42d0*/  FFMA.FTZ R125, R134, R125, R127 ;  /* 0x0000007d867d7223 */ /* 0x020fe2000001007f */
[----:B------:R-:W-:Y:S01]  /*42e0*/  FFMA.FTZ R127, R143, R174, R175 ;  /* 0x000000ae8f7f7223 */ /* 0x000fe200000100af */
[----:B------:R-:W-:Y:S02]  /*42f0*/  IMAD.U32 R129, R124, 0x10000, RZ ;  /* 0x000100007c817824 */ /* 0x000fe400078e00ff */
[----:B------:R-:W-:Y:S01]  /*4300*/  FMUL.FTZ R125, R125, UR14 ;  /* 0x0000000e7d7d7c20 */ /* 0x000fe20008410000 */
[----:B------:R-:W-:Y:S01]  /*4310*/  FADD.FTZ R127, R140, -R127 ;  /* 0x8000007f8c7f7221 */ /* 0x000fe20000010000 */
[----:B------:R-:W-:-:S03]  /*4320*/  IMAD.MOV.U32 R124, RZ, RZ, R168 ;  /* 0x000000ffff7c7224 */ /* 0x000fc600078e00a8 */
[----:B------:R-:W-:Y:S01]  /*4330*/  FSEL R128, R125, RZ, P6 ;  /* 0x000000ff7d807208 */ /* 0x000fe20003000000 */
[----:B------:R-:W-:Y:S01]  /*4340*/  FFMA.FTZ R127, R134, R127, R129 ;  /* 0x0000007f867f7223 */ /* 0x000fe20000010081 */
[----:B------:R-:W-:Y:S01]  /*4350*/  LOP3.LUT P6, RZ, R136, 0xff00, RZ, 0xc0, !PT ;  /* 0x0000ff0088ff7812 */ /* 0x000fe200078cc0ff */
[----:B------:R-:W-:Y:S02]  /*4360*/  IMAD.U32 R129, R124, 0x10000, RZ ;  /* 0x000100007c817824 */ /* 0x000fe400078e00ff */
[----:B------:R-:W-:Y:S01]  /*4370*/  FMUL.FTZ R127, R127, UR14 ;  /* 0x0000000e7f7f7c20 */ /* 0x000fe20008410000 */
[----:B------:R-:W-:Y:S02]  /*4380*/  FSEL R125, R125, RZ, P6 ;  /* 0x000000ff7d7d7208 */ /* 0x000fe40003000000 */
[----:B------:R-:W-:Y:S02]  /*4390*/  LOP3.LUT P6, RZ, R137, 0xff0000, RZ, 0xc0, !PT ;  /* 0x00ff000089ff7812 */ /* 0x000fe400078cc0ff */
[----:B------:R-:W-:-:S02]  /*43a0*/  F2FP.BF16.F32.PACK_AB R125, R125, R128 ;  /* 0x000000807d7d723e */ /* 0x000fc400000010ff */
[----:B------:R-:W-:Y:S02]  /*43b0*/  FSEL R131, R127, RZ, P6 ;  /* 0x000000ff7f837208 */ /* 0x000fe40003000000 */
[----:B------:R-:W-:Y:S02]  /*43c0*/  LOP3.LUT P6, RZ, R136, 0xff0000, RZ, 0xc0, !PT ;  /* 0x00ff000088ff7812 */ /* 0x000fe400078cc0ff */
[----:B------:R-:W-:Y:S02]  /*43d0*/  PRMT R202, R125, 0x7632, R202 ;  /* 0x000076327dca7816 */ /* 0x000fe400000000ca */
[----:B------:R-:W-:Y:S01]  /*43e0*/  FSEL R126, R127, RZ, P6 ;  /* 0x000000ff7f7e7208 */ /* 0x000fe20003000000 */
[----:B------:R-:W-:Y:S01]  /*43f0*/  FFMA.FTZ R127, R3, R174, R175 ;  /* 0x000000ae037f7223 */ /* 0x000fe200000100af */
[----:B------:R-:W-:Y:S02]  /*4400*/  LOP3.LUT P6, RZ, R137, 0xff, RZ, 0xc0, !PT ;  /* 0x000000ff89ff7812 */ /* 0x000fe400078cc0ff */
[----:B------:R-:W-:Y:S01]  /*4410*/  F2FP.BF16.F32.PACK_AB R126, R126, R131 ;  /* 0x000000837e7e723e */ /* 0x000fe200000010ff */
[----:B------:R-:W-:-:S03]  /*4420*/  FADD.FTZ R127, R138, -R127 ;  /* 0x8000007f8a7f7221 */ /* 0x000fc60000010000 */
[----:B------:R-:W-:Y:S01]  /*4430*/  PRMT R203, R126, 0x7632, R203 ;  /* 0x000076327ecb7816 */ /* 0x000fe200000000cb */
[----:B------:R-:W-:Y:S01]  /*4440*/  FFMA.FTZ R127, R134, R127, R129 ;  /* 0x0000007f867f7223 */ /* 0x000fe20000010081 */
[----:B------:R-:W-:-:S03]  /*4450*/  PRMT R128, R126, 0x7610, R128 ;  /* 0x000076107e807816 */ /* 0x000fc60000000080 */
[----:B------:R-:W-:-:S05]  /*4460*/  FMUL.FTZ R127, R127, UR14 ;  /* 0x0000000e7f7f7c20 */ /* 0x000fca0008410000 */
[----:B------:R-:W-:Y:S02]  /*4470*/  FSEL R129, R127, RZ, P6 ;  /* 0x000000ff7f817208 */ /* 0x000fe40003000000 */
[----:B------:R-:W-:-:S04]  /*4480*/  LOP3.LUT P6, RZ, R136, 0xff, RZ, 0xc0, !PT ;  /* 0x000000ff88ff7812 */ /* 0x000fc800078cc0ff */
[----:B------:R-:W-:Y:S02]  /*4490*/  FSEL R124, R127, RZ, P6 ;  /* 0x000000ff7f7c7208 */ /* 0x000fe40003000000 */
[----:B------:R-:W-:Y:S02]  /*44a0*/  SHF.R.U32.HI R127, RZ, 0x10, R169 ;  /* 0x00000010ff7f7819 */ /* 0x000fe400000116a9 */
[----:B------:R-:W-:Y:S02]  /*44b0*/  ISETP.GE.U32.AND P6, PT, R137, 0x1000000, PT ;  /* 0x010000008900780c */ /* 0x000fe40003fc6070 */
[----:B------:R-:W-:Y:S01]  /*44c0*/  F2FP.BF16.F32.PACK_AB R129, R124, R129 ;  /* 0x000000817c81723e */ /* 0x000fe200000010ff */
[----:B------:R-:W-:Y:S02]  /*44d0*/  IMAD.U32 R201, R127, 0x10000, RZ ;  /* 0x000100007fc97824 */ /* 0x000fe400078e00ff */
[----:B------:R-:W-:Y:S01]  /*44e0*/  FADD.FTZ R127, R141, -R130 ;  /* 0x800000828d7f7221 */ /* 0x000fe20000010000 */
[----:B------:R-:W-:-:S03]  /*44f0*/  PRMT R124, R125, 0x7610, R124 ;  /* 0x000076107d7c7816 */ /* 0x000fc6000000007c */
[--C-:B------:R-:W-:Y:S01]  /*4500*/  FFMA.FTZ R127, R134, R127, R201.reuse ;  /* 0x0000007f867f7223 */ /* 0x100fe200000100c9 */
[----:B------:R-:W-:-:S03]  /*4510*/  PRMT R201, R129, 0x7632, R201 ;  /* 0x0000763281c97816 */ /* 0x000fc600000000c9 */
        /* <DEDUP_REMOVED lines=8> */
.L_x_274:
[----:B------:R-:W-:Y:S02]  /*45a0*/  IMAD.MOV.U32 R124, RZ, RZ, R169 ;  /* 0x000000ffff7c7224 */ /* 0x000fe400078e00a9 */
[-CC-:B------:R-:W-:Y:S01]  /*45b0*/  FFMA.FTZ R125, R143, R174.reuse, R175.reuse ;  /* 0x000000ae8f7d7223 */ /* 0x180fe200000100af */
[----:B------:R-:W-:Y:S01]  /*45c0*/  LOP3.LUT P6, RZ, R137, 0xff0000, RZ, 0xc0, !PT ;  /* 0x00ff000089ff7812 */ /* 0x000fe200078cc0ff */
[----:B------:R-:W-:Y:S01]  /*45d0*/  FFMA.FTZ R128, R142, R174, R175 ;  /* 0x000000ae8e807223 */ /* 0x000fe200000100af */
[----:B------:R-:W-:Y:S01]  /*45e0*/  SHF.L.U32 R127, R124, 0x10, RZ ;  /* 0x000000107c7f7819 */ /* 0x000fe200000006ff */
[----:B------:R-:W-:-:S04]  /*45f0*/  FADD.FTZ R125, R140, -R125 ;  /* 0x8000007d8c7d7221 */ /* 0x000fc80000010000 */
[----:B-----5:R-:W-:Y:S01]  /*4600*/  FFMA.FTZ R199, R134, R125, R127 ;  /* 0x0000007d86c77223 */ /* 0x020fe2000001007f */
[----:B------:R-:W-:-:S03]  /*4610*/  SHF.R.U32.HI R125, RZ, 0x10, R169 ;  /* 0x00000010ff7d7819 */ /* 0x000fc600000116a9 */
[----:B------:R-:W-:Y:S02]  /*4620*/  FMUL.FTZ R124, R199, UR14 ;  /* 0x0000000ec77c7c20 */ /* 0x000fe40008410000 */
[----:B------:R-:W-:-:S03]  /*4630*/  IMAD.U32 R127, R125, 0x10000, RZ ;  /* 0x000100007d7f7824 */ /* 0x000fc600078e00ff */
[----:B------:R-:W-:Y:S02]  /*4640*/  FSEL R200, R124, RZ, P6 ;  /* 0x000000ff7cc87208 */ /* 0x000fe40003000000 */
[----:B------:R-:W-:Y:S02]  /*4650*/  LOP3.LUT P6, RZ, R136, 0xff0000, RZ, 0xc0, !PT ;  /* 0x00ff000088ff7812 */ /* 0x000fe400078cc0ff */
[----:B------:R-:W-:Y:S02]  /*4660*/  F2FP.BF16.F32.PACK_AB R199, R200, R199 ;  /* 0x000000c7c8c7723e */ /* 0x000fe400000010ff */
[----:B------:R-:W-:Y:S01]  /*4670*/  FSEL R203, R124, RZ, P6 ;  /* 0x000000ff7ccb7208 */ /* 0x000fe20003000000 */
[----:B------:R-:W-:Y:S01]  /*4680*/  FFMA.FTZ R124, R144, R174, R175 ;  /* 0x000000ae907c7223 */ /* 0x000fe200000100af */
[----:B------:R-:W-:-:S03]  /*4690*/  ISETP.GE.U32.AND P6, PT, R137, 0x1000000, PT ;  /* 0x010000008900780c */ /* 0x000fc60003fc6070 */
[----:B------:R-:W-:-:S04]  /*46a0*/  FADD.FTZ R125, R141, -R124 ;  /* 0x8000007c8d7d7221 */ /* 0x000fc80000010000 */
[----:B------:R-:W-:Y:S01]  /*46b0*/  FFMA.FTZ R204, R134, R125, R127 ;  /* 0x0000007d86cc7223 */ /* 0x000fe2000001007f */
[----:B------:R-:W-:-:S03]  /*46c0*/  FFMA.FTZ R125, R3, R174, R175 ;  /* 0x000000ae037d7223 */ /* 0x000fc600000100af */
[----:B------:R-:W-:Y:S01]  /*46d0*/  FMUL.FTZ R124, R204, UR14 ;  /* 0x0000000ecc7c7c20 */ /* 0x000fe20008410000 */
[----:B------:R-:W-:Y:S01]  /*46e0*/  FADD.FTZ R125, R138, -R125 ;  /* 0x8000007d8a7d7221 */ /* 0x000fe20000010000 */
[----:B------:R-:W-:-:S03]  /*46f0*/  F2FP.BF16.F32.PACK_AB R203, R204, R203 ;  /* 0x000000cbcccb723e */ /* 0x000fc600000010ff */
[----:B------:R-:W-:Y:S02]  /*4700*/  FSEL R206, R124, RZ, P6 ;  /* 0x000000ff7cce7208 */ /* 0x000fe40003000000 */
[----:B------:R-:W-:Y:S02]  /*4710*/  ISETP.GE.U32.AND P6, PT, R136, 0x1000000, PT ;  /* 0x010000008800780c */ /* 0x000fe40003fc6070 */
[----:B------:R-:W-:Y:S02]  /*4720*/  PRMT R200, R203, 0x7632, R200 ;  /* 0x00007632cbc87816 */ /* 0x000fe400000000c8 */
[----:B------:R-:W-:Y:S01]  /*4730*/  FSEL R207, R124, RZ, P6 ;  /* 0x000000ff7ccf7208 */ /* 0x000fe20003000000 */
[----:B------:R-:W-:Y:S01]  /*4740*/  IMAD.MOV.U32 R124, RZ, RZ, R168 ;  /* 0x000000ffff7c7224 */ /* 0x000fe200078e00a8 */
[----:B------:R-:W-:Y:S02]  /*4750*/  LOP3.LUT P6, RZ, R137, 0xff, RZ, 0xc0, !PT ;  /* 0x000000ff89ff7812 */ /* 0x000fe400078cc0ff */
[----:B------:R-:W-:Y:S01]  /*4760*/  F2FP.BF16.F32.PACK_AB R206, R207, R206 ;  /* 0x000000cecfce723e */ /* 0x000fe200000010ff */
[----:B------:R-:W-:-:S03]  /*4770*/  IMAD.U32 R127, R124, 0x10000, RZ ;  /* 0x000100007c7f7824 */ /* 0x000fc600078e00ff */
[----:B------:R-:W-:Y:S01]  /*4780*/  PRMT R204, R206, 0x7632, R204 ;  /* 0x00007632cecc7816 */ /* 0x000fe200000000cc */
[----:B------:R-:W-:Y:S01]  /*4790*/  FFMA.FTZ R125, R134, R125, R127 ;  /* 0x0000007d867d7223 */ /* 0x000fe2000001007f */
[----:B------:R-:W-:-:S03]  /*47a0*/  SHF.R.U64 R127, R168, 0x10, R169 ;  /* 0x00000010a87f7819 */ /* 0x000fc600000012a9 */
[----:B------:R-:W-:Y:S02]  /*47b0*/  FMUL.FTZ R124, R125, UR14 ;  /* 0x0000000e7d7c7c20 */ /* 0x000fe40008410000 */
[----:B------:R-:W-:Y:S02]  /*47c0*/  IMAD.U32 R129, R127, 0x10000, RZ ;  /* 0x000100007f817824 */ /* 0x000fe400078e00ff */
[----:B------:R-:W-:Y:S01]  /*47d0*/  FADD.FTZ R127, R139, -R128 ;  /* 0x800000808b7f7221 */ /* 0x000fe20000010000 */
[----:B------:R-:W-:Y:S02]  /*47e0*/  FSEL R126, R124, RZ, P6 ;  /* 0x000000ff7c7e7208 */ /* 0x000fe40003000000 */
[----:B------:R-:W-:Y:S01]  /*47f0*/  LOP3.LUT P6, RZ, R136, 0xff, RZ, 0xc0, !PT ;  /* 0x000000ff88ff7812 */ /* 0x000fe200078cc0ff */
[----:B------:R-:W-:Y:S01]  /*4800*/  FFMA.FTZ R127, R134, R127, R129 ;  /* 0x0000007f867f7223 */ /* 0x000fe20000010081 */
[----:B------:R-:W-:Y:S02]  /*4810*/  F2FP.BF16.F32.PACK_AB R126, R126, R125 ;  /* 0x0000007d7e7e723e */ /* 0x000fe400000010ff */
[----:B------:R-:W-:Y:S01]  /*4820*/  FSEL R124, R124, RZ, P6 ;  /* 0x000000ff7c7c7208 */ /* 0x000fe20003000000 */
[----:B------:R-:W-:Y:S01]  /*4830*/  FMUL.FTZ R128, R127, UR14 ;  /* 0x0000000e7f807c20 */ /* 0x000fe20008410000 */
[----:B------:R-:W-:-:S02]  /*4840*/  LOP3.LUT P6, RZ, R137, 0xff00, RZ, 0xc0, !PT ;  /* 0x0000ff0089ff7812 */ /* 0x000fc400078cc0ff */
[----:B------:R-:W-:Y:S02]  /*4850*/  F2FP.BF16.F32.PACK_AB R124, R127, R124 ;  /* 0x0000007c7f7c723e */ /* 0x000fe400000010ff */
[----:B------:R-:W-:Y:S02]  /*4860*/  FSEL R130, R128, RZ, P6 ;  /* 0x000000ff80827208 */ /* 0x000fe40003000000 */
[----:B------:R-:W-:Y:S02]  /*4870*/  LOP3.LUT P6, RZ, R136, 0xff00, RZ, 0xc0, !PT ;  /* 0x0000ff0088ff7812 */ /* 0x000fe400078cc0ff */
[----:B------:R-:W-:Y:S02]  /*4880*/  PRMT R198, R124, 0x7632, R198 ;  /* 0x000076327cc67816 */ /* 0x000fe400000000c6 */
[----:B------:R-:W-:Y:S02]  /*4890*/  FSEL R131, R128, RZ, P6 ;  /* 0x000000ff80837208 */ /* 0x000fe40003000000 */
[----:B------:R-:W-:-:S02]  /*48a0*/  PRMT R201, R124, 0x7610, R201 ;  /* 0x000076107cc97816 */ /* 0x000fc400000000c9 */
[----:B------:R-:W-:Y:S02]  /*48b0*/  F2FP.BF16.F32.PACK_AB R130, R131, R130 ;  /* 0x000000828382723e */ /* 0x000fe400000010ff */
[C---:B------:R-:W-:Y:S02]  /*48c0*/  PRMT R129, R126.reuse, 0x7632, R129 ;  /* 0x000076327e817816 */ /* 0x040fe40000000081 */
[----:B------:R-:W-:Y:S02]  /*48d0*/  PRMT R197, R126, 0x7610, R197 ;  /* 0x000076107ec57816 */ /* 0x000fe400000000c5 */
[C---:B------:R-:W-:Y:S02]  /*48e0*/  PRMT R202, R130.reuse, 0x7632, R202 ;  /* 0x0000763282ca7816 */ /* 0x040fe400000000ca */
[----:B------:R-:W-:Y:S02]  /*48f0*/  PRMT R124, R130, 0x7610, R124 ;  /* 0x00007610827c7816 */ /* 0x000fe4000000007c */
[----:B------:R-:W-:-:S02]  /*4900*/  PRMT R128, R199, 0x7632, R128 ;  /* 0x00007632c7807816 */ /* 0x000fc40000000080 */
[----:B------:R-:W-:-:S07]  /*4910*/  PRMT R131, R206, 0x7610, R131 ;  /* 0x00007610ce837816 */ /* 0x000fce0000000083 */
.L_x_270:
        /* <DEDUP_REMOVED lines=18> */
.L_x_275:
        /* <DEDUP_REMOVED lines=12> */
.L_x_276:
[----:B------:R-:W-:-:S07]  /*4b00*/  VIADD R135, R135, 0x80 ;  /* 0x0000008087877836 */ /* 0x000fce0000000000 */
.L_x_266:
[----:B------:R-:W-:Y:S05]  /*4b10*/  BSYNC.RECONVERGENT B0 ;  /* 0x0000000000007941 */ /* 0x000fea0003800200 */
.L_x_265:
        /* <DEDUP_REMOVED lines=11> */
[----:B-1----:R-:W-:Y:S02]  /*4bd0*/  IMAD.MOV.U32 R125, RZ, RZ, R167 ;  /* 0x000000ffff7d7224 */ /* 0x002fe400078e00a7 */
[----:B------:R-:W-:Y:S01]  /*4be0*/  FFMA.FTZ R124, R153, R174, R175 ;  /* 0x000000ae997c7223 */ /* 0x000fe200000100af */
[----:B------:R-:W-:Y:S01]  /*4bf0*/  LOP3.LUT P6, RZ, R146, 0xff0000, RZ, 0xc0, !PT ;  /* 0x00ff000092ff7812 */ /* 0x000fe200078cc0ff */
[----:B------:R-:W-:Y:S02]  /*4c00*/  IMAD.U32 R127, R125, 0x10000, RZ ;  /* 0x000100007d7f7824 */ /* 0x000fe400078e00ff */
[----:B------:R-:W-:Y:S01]  /*4c10*/  FADD.FTZ R125, R149, -R124 ;  /* 0x8000007c957d7221 */ /* 0x000fe20000010000 */
[----:B0-----:R-:W-:-:S03]  /*4c20*/  SHF.R.U64 R129, R166, 0x10, R167 ;  /* 0x00000010a6817819 */ /* 0x001fc600000012a7 */
[----:B-----5:R-:W-:Y:S01]  /*4c30*/  FFMA.FTZ R199, R134, R125, R127 ;  /* 0x0000007d86c77223 */ /* 0x020fe2000001007f */
[----:B------:R-:W-:Y:S01]  /*4c40*/  SHF.R.U32.HI R127, RZ, 0x10, R167 ;  /* 0x00000010ff7f7819 */ /* 0x000fe200000116a7 */
[----:B------:R-:W-:Y:S01]  /*4c50*/  FFMA.FTZ R125, R154, R174, R175 ;  /* 0x000000ae9a7d7223 */ /* 0x000fe200000100af */
[----:B------:R-:W-:Y:S02]  /*4c60*/  IMAD.U32 R129, R129, 0x10000, RZ ;  /* 0x0001000081817824 */ /* 0x000fe400078e00ff */
[----:B------:R-:W-:Y:S01]  /*4c70*/  FMUL.FTZ R124, R199, UR14 ;  /* 0x0000000ec77c7c20 */ /* 0x000fe20008410000 */
[----:B------:R-:W-:Y:S02]  /*4c80*/  IMAD.U32 R127, R127, 0x10000, RZ ;  /* 0x000100007f7f7824 */ /* 0x000fe400078e00ff */
[----:B------:R-:W-:Y:S02]  /*4c90*/  FADD.FTZ R125, R150, -R125 ;  /* 0x8000007d967d7221 */ /* 0x000fe40000010000 */
[----:B------:R-:W-:-:S02]  /*4ca0*/  FSEL R200, R124, RZ, P6 ;  /* 0x000000ff7cc87208 */ /* 0x000fc40003000000 */
[----:B------:R-:W-:Y:S01]  /*4cb0*/  LOP3.LUT P6, RZ, R145, 0xff0000, RZ, 0xc0, !PT ;  /* 0x00ff000091ff7812 */ /* 0x000fe200078cc0ff */
[----:B------:R-:W-:Y:S01]  /*4cc0*/  FFMA.FTZ R204, R134, R125, R127 ;  /* 0x0000007d86cc7223 */ /* 0x000fe2000001007f */
[----:B------:R-:W-:Y:S01]  /*4cd0*/  IMAD.MOV.U32 R125, RZ, RZ, R166 ;  /* 0x000000ffff7d7224 */ /* 0x000fe200078e00a6 */
[----:B------:R-:W-:Y:S02]  /*4ce0*/  F2FP.BF16.F32.PACK_AB R199, R200, R199 ;  /* 0x000000c7c8c7723e */ /* 0x000fe400000010ff */
[----:B------:R-:W-:Y:S01]  /*4cf0*/  FSEL R203, R124, RZ, P6 ;  /* 0x000000ff7ccb7208 */ /* 0x000fe20003000000 */
[----:B------:R-:W-:Y:S01]  /*4d00*/  FMUL.FTZ R124, R204, UR14 ;  /* 0x0000000ecc7c7c20 */ /* 0x000fe20008410000 */
[----:B------:R-:W-:Y:S01]  /*4d10*/  ISETP.GE.U32.AND P6, PT, R146, 0x1000000, PT ;  /* 0x010000009200780c */ /* 0x000fe20003fc6070 */
[----:B------:R-:W-:Y:S01]  /*4d20*/  IMAD.U32 R127, R125, 0x10000, RZ ;  /* 0x000100007d7f7824 */ /* 0x000fe200078e00ff */
[----:B------:R-:W-:Y:S02]  /*4d30*/  F2FP.BF16.F32.PACK_AB R203, R204, R203 ;  /* 0x000000cbcccb723e */ /* 0x000fe400000010ff */
[----:B------:R-:W-:-:S02]  /*4d40*/  FSEL R206, R124, RZ, P6 ;  /* 0x000000ff7cce7208 */ /* 0x000fc40003000000 */
[----:B------:R-:W-:Y:S02]  /*4d50*/  ISETP.GE.U32.AND P6, PT, R145, 0x1000000, PT ;  /* 0x010000009100780c */ /* 0x000fe40003fc6070 */
        /* <DEDUP_REMOVED lines=8> */
[----:B------:R-:W-:-:S03]  /*4de0*/  FFMA.FTZ R127, R152, R174, R175 ;  /* 0x000000ae987f7223 */ /* 0x000fc600000100af */
[----:B------:R-:W-:Y:S01]  /*4df0*/  FMUL.FTZ R124, R125, UR14 ;  /* 0x0000000e7d7c7c20 */ /* 0x000fe20008410000 */
[----:B------:R-:W-:-:S04]  /*4e00*/  FADD.FTZ R127, R148, -R127 ;  /* 0x8000007f947f7221 */ /* 0x000fc80000010000 */
[----:B------:R-:W-:Y:S01]  /*4e10*/  FSEL R126, R124, RZ, P6 ;  /* 0x000000ff7c7e7208 */ /* 0x000fe20003000000 */
[----:B------:R-:W-:Y:S01]  /*4e20*/  FFMA.FTZ R127, R134, R127, R129 ;  /* 0x0000007f867f7223 */ /* 0x000fe20000010081 */
[----:B------:R-:W-:Y:S02]  /*4e30*/  LOP3.LUT P6, RZ, R145, 0xff, RZ, 0xc0, !PT ;  /* 0x000000ff91ff7812 */ /* 0x000fe400078cc0ff */
[----:B------:R-:W-:Y:S01]  /*4e40*/  F2FP.BF16.F32.PACK_AB R126, R126, R125 ;  /* 0x0000007d7e7e723e */ /* 0x000fe200000010ff */
[C---:B------:R-:W-:Y:S01]  /*4e50*/  FMUL.FTZ R128, R127.reuse, UR14 ;  /* 0x0000000e7f807c20 */ /* 0x040fe20008410000 */
        /* <DEDUP_REMOVED lines=14> */
[----:B------:R-:W-:Y:S01]  /*4f40*/  PRMT R131, R206, 0x7610, R131 ;  /* 0x00007610ce837816 */ /* 0x000fe20000000083 */
[----:B------:R-:W-:Y:S06]  /*4f50*/  BRA `(.L_x_282) ;  /* 0x0000001000c87947 */ /* 0x000fec0003800000 */
.L_x_281:
[----:B-1----:R-:W-:Y:S01]  /*4f60*/  SHF.R.U64 R124, R166, 0x10, R167 ;  /* 0x00000010a67c7819 */ /* 0x002fe200000012a7 */
[-C--:B------:R-:W-:Y:S01]  /*4f70*/  FFMA.FTZ R125, R152, R174.reuse, R175 ;  /* 0x000000ae987d7223 */ /* 0x080fe200000100af */
[----:B------:R-:W-:Y:S02]  /*4f80*/  LOP3.LUT P6, RZ, R146, 0xff00, RZ, 0xc0, !PT ;  /* 0x0000ff0092ff7812 */ /* 0x000fe400078cc0ff */
[----:B0-----:R-:W-:Y:S01]  /*4f90*/  SHF.R.U32.HI R130, RZ, 0x10, R167 ;  /* 0x00000010ff827819 */ /* 0x001fe200000116a7 */
[----:B------:R-:W-:Y:S02]  /*4fa0*/  IMAD.U32 R127, R124, 0x10000, RZ ;  /* 0x000100007c7f7824 */ /* 0x000fe400078e00ff */
[----:B------:R-:W-:Y:S01]  /*4fb0*/  FADD.FTZ R125, R148, -R125 ;  /* 0x8000007d947d7221 */ /* 0x000fe20000010000 */
[----:B------:R-:W-:Y:S01]  /*4fc0*/  FFMA.FTZ R124, R153, R174, R175 ;  /* 0x000000ae997c7223 */ /* 0x000fe200000100af */
[----:B------:R-:W-:Y:S02]  /*4fd0*/  IMAD.U32 R201, R130, 0x10000, RZ ;  /* 0x0001000082c97824 */ /* 0x000fe400078e00ff */
[----:B-----5:R-:W-:-:S04]  /*4fe0*/  FFMA.FTZ R125, R134, R125, R127 ;  /* 0x0000007d867d7223 */ /* 0x020fc8000001007f */
[----:B------:R-:W-:-:S05]  /*4ff0*/  FMUL.FTZ R125, R125, UR14 ;  /* 0x0000000e7d7d7c20 */ /* 0x000fca0008410000 */
[----:B------:R-:W-:Y:S02]  /*5000*/  FSEL R126, R125, RZ, P6 ;  /* 0x000000ff7d7e7208 */ /* 0x000fe40003000000 */
[----:B------:R-:W-:-:S04]  /*5010*/  LOP3.LUT P6, RZ, R145, 0xff00, RZ, 0xc0, !PT ;  /* 0x0000ff0091ff7812 */ /* 0x000fc800078cc0ff */
[----:B------:R-:W-:Y:S01]  /*5020*/  FSEL R129, R125, RZ, P6 ;  /* 0x000000ff7d817208 */ /* 0x000fe20003000000 */
[----:B------:R-:W-:Y:S01]  /*5030*/  IMAD.MOV.U32 R125, RZ, RZ, R167 ;  /* 0x000000ffff7d7224 */ /* 0x000fe200078e00a7 */
[----:B------:R-:W-:Y:S02]  /*5040*/  LOP3.LUT P6, RZ, R146, 0xff0000, RZ, 0xc0, !PT ;  /* 0x00ff000092ff7812 */ /* 0x000fe400078cc0ff */
[----:B------:R-:W-:Y:S01]  /*5050*/  F2FP.BF16.F32.PACK_AB R126, R129, R126 ;  /* 0x0000007e817e723e */ /* 0x000fe200000010ff */
[----:B------:R-:W-:Y:S02]  /*5060*/  IMAD.U32 R127, R125, 0x10000, RZ ;  /* 0x000100007d7f7824 */ /* 0x000fe400078e00ff */
[----:B------:R-:W-:Y:S01]  /*5070*/  FADD.FTZ R125, R149, -R124 ;  /* 0x8000007c957d7221 */ /* 0x000fe20000010000 */
[----:B------:R-:W-:Y:S01]  /*5080*/  FFMA.FTZ R124, R151, R174, R175 ;  /* 0x000000ae977c7223 */ /* 0x000fe200000100af */
[----:B------:R-:W-:Y:S02]  /*5090*/  PRMT R202, R126, 0x7632, R202 ;  /* 0x000076327eca7816 */ /* 0x000fe400000000ca */
[----:B------:R-:W-:-:S04]  /*50a0*/  FFMA.FTZ R125, R134, R125, R127 ;  /* 0x0000007d867d7223 */ /* 0x000fc8000001007f */
        /* <DEDUP_REMOVED lines=9> */
[----:B------:R-:W-:-:S03]  /*5140*/  PRMT R203, R128, 0x7632, R203 ;  /* 0x0000763280cb7816 */ /* 0x000fc600000000cb */
[----:B------:R-:W-:Y:S01]  /*5150*/  FFMA.FTZ R125, R134, R125, R127 ;  /* 0x0000007d867d7223 */ /* 0x000fe2000001007f */
[----:B------:R-:W-:-:S03]  /*5160*/  FFMA.FTZ R127, R154, R174, R175 ;  /* 0x000000ae9a7f7223 */ /* 0x000fc600000100af */
[----:B------:R-:W-:Y:S01]  /*5170*/  FMUL.FTZ R125, R125, UR14 ;  /* 0x0000000e7d7d7c20 */ /* 0x000fe20008410000 */
[----:B------:R-:W-:-:S04]  /*5180*/  FADD.FTZ R127, R150, -R127 ;  /* 0x8000007f967f7221 */ /* 0x000fc80000010000 */
[----:B------:R-:W-:Y:S01]  /*5190*/  FSEL R124, R125, RZ, P6 ;  /* 0x000000ff7d7c7208 */ /* 0x000fe20003000000 */
[----:B------:R-:W-:Y:S01]  /*51a0*/  FFMA.FTZ R127, R134, R127, R201 ;  /* 0x0000007f867f7223 */ /* 0x000fe200000100c9 */
[----:B------:R-:W-:-:S03]  /*51b0*/  LOP3.LUT P6, RZ, R145, 0xff, RZ, 0xc0, !PT ;  /* 0x000000ff91ff7812 */ /* 0x000fc600078cc0ff */
[----:B------:R-:W-:Y:S01]  /*51c0*/  FMUL.FTZ R127, R127, UR14 ;  /* 0x0000000e7f7f7c20 */ /* 0x000fe20008410000 */
[----:B------:R-:W-:Y:S02]  /*51d0*/  FSEL R125, R125, RZ, P6 ;  /* 0x000000ff7d7d7208 */ /* 0x000fe40003000000 */
[----:B------:R-:W-:Y:S02]  /*51e0*/  ISETP.GE.U32.AND P6, PT, R146, 0x1000000, PT ;  /* 0x010000009200780c */ /* 0x000fe40003fc6070 */
[----:B------:R-:W-:Y:S02]  /*51f0*/  F2FP.BF16.F32.PACK_AB R124, R125, R124 ;  /* 0x0000007c7d7c723e */ /* 0x000fe400000010ff */
[----:B------:R-:W-:Y:S02]  /*5200*/  FSEL R130, R127, RZ, P6 ;  /* 0x000000ff7f827208 */ /* 0x000fe40003000000 */
[----:B------:R-:W-:Y:S02]  /*5210*/  ISETP.GE.U32.AND P6, PT, R145, 0x1000000, PT ;  /* 0x010000009100780c */ /* 0x000fe40003fc6070 */
[----:B------:R-:W-:-:S02]  /*5220*/  PRMT R201, R124, 0x7632, R201 ;  /* 0x000076327cc97816 */ /* 0x000fc400000000c9 */
[----:B------:R-:W-:Y:S02]  /*5230*/  FSEL R127, R127, RZ, P6 ;  /* 0x000000ff7f7f7208 */ /* 0x000fe40003000000 */
[----:B------:R-:W-:Y:S02]  /*5240*/  PRMT R129, R124, 0x7610, R129 ;  /* 0x000076107c817816 */ /* 0x000fe40000000081 */
[----:B------:R-:W-:-:S04]  /*5250*/  F2FP.BF16.F32.PACK_AB R127, R127, R130 ;  /* 0x000000827f7f723e */ /* 0x000fc800000010ff */
[C---:B------:R-:W-:Y:S02]  /*5260*/  PRMT R204, R127.reuse, 0x7632, R204 ;  /* 0x000076327fcc7816 */ /* 0x040fe400000000cc */
[----:B------:R-:W-:Y:S01]  /*5270*/  PRMT R131, R127, 0x7610, R131 ;  /* 0x000076107f837816 */ /* 0x000fe20000000083 */
[----:B------:R-:W-:Y:S06]  /*5280*/  BRA `(.L_x_282) ;  /* 0x0000000c00fc7947 */ /* 0x000fec0003800000 */
.L_x_280:
[----:B------:R-:W-:-:S04]  /*5290*/  UISETP.NE.U32.AND UP2, UPT, UR6, URZ, UPT ;  /* 0x000000ff0600728c */ /* 0x000fc8000bf45070 */
[----:B------:R-:W-:-:S09]  /*52a0*/  UISETP.NE.AND.EX UP2, UPT, UR7, URZ, UPT, UP2 ;  /* 0x000000ff0700728c */ /* 0x000fd2000bf45320 */
[----:B------:R-:W-:Y:S05]  /*52b0*/  BRA.U !UP2, `(.L_x_283) ;  /* 0x000000010ac47547 */ /* 0x000fea000b800000 */
[-CC-:B-1----:R-:W-:Y:S01]  /*52c0*/  FFMA.FTZ R124, R153, R174.reuse, R175.reuse ;  /* 0x000000ae997c7223 */ /* 0x182fe200000100af */
[-CC-:B------:R-:W-:Y:S01]  /*52d0*/  FFMA.FTZ R125, R154, R174.reuse, R175.reuse ;  /* 0x000000ae9a7d7223 */ /* 0x180fe200000100af */
[----:B------:R-:W-:Y:S01]  /*52e0*/  LOP3.LUT P6, RZ, R146, 0xff0000, RZ, 0xc0, !PT ;  /* 0x00ff000092ff7812 */ /* 0x000fe200078cc0ff */
[----:B0-----:R-:W-:Y:S01]  /*52f0*/  FFMA.FTZ R129, R152, R174, R175 ;  /* 0x000000ae98817223 */ /* 0x001fe200000100af */
[----:B------:R-:W-:Y:S01]  /*5300*/  FADD.FTZ R199, R149, -R124 ;  /* 0x8000007c95c77221 */ /* 0x000fe20000010000 */
[----:B------:R-:W-:Y:S02]  /*5310*/  FADD.FTZ R125, R150, -R125 ;  /* 0x8000007d967d7221 */ /* 0x000fe40000010000 */
[----:B------:R-:W-:Y:S01]  /*5320*/  FADD.FTZ R129, R148, -R129 ;  /* 0x8000008194817221 */ /* 0x000fe20000010000 */
[C---:B-----5:R-:W-:Y:S01]  /*5330*/  FMUL.FTZ R199, R134.reuse, R199 ;  /* 0x000000c786c77220 */ /* 0x060fe20000410000 */
[C---:B------:R-:W-:Y:S02]  /*5340*/  FMUL.FTZ R204, R134.reuse, R125 ;  /* 0x0000007d86cc7220 */ /* 0x040fe40000410000 */
[----:B------:R-:W-:Y:S01]  /*5350*/  FMUL.FTZ R126, R134, R129 ;  /* 0x00000081867e7220 */ /* 0x000fe20000410000 */
[----:B------:R-:W-:-:S03]  /*5360*/  FMUL.FTZ R124, R199, UR14 ;  /* 0x0000000ec77c7c20 */ /* 0x000fc60008410000 */
[----:B------:R-:W-:Y:S02]  /*5370*/  FMUL.FTZ R128, R126, UR14 ;  /* 0x0000000e7e807c20 */ /* 0x000fe40008410000 */
[----:B------:R-:W-:Y:S02]  /*5380*/  FSEL R200, R124, RZ, P6 ;  /* 0x000000ff7cc87208 */ /* 0x000fe40003000000 */
[----:B------:R-:W-:Y:S02]  /*5390*/  LOP3.LUT P6, RZ, R145, 0xff0000, RZ, 0xc0, !PT ;  /* 0x00ff000091ff7812 */ /* 0x000fe400078cc0ff */
[----:B------:R-:W-:Y:S02]  /*53a0*/  F2FP.BF16.F32.PACK_AB R199, R200, R199 ;  /* 0x000000c7c8c7723e */ /* 0x000fe400000010ff */
[----:B------:R-:W-:Y:S01]  /*53b0*/  FSEL R203, R124, RZ, P6 ;  /* 0x000000ff7ccb7208 */ /* 0x000fe20003000000 */
[----:B------:R-:W-:Y:S01]  /*53c0*/  FMUL.FTZ R124, R204, UR14 ;  /* 0x0000000ecc7c7c20 */ /* 0x000fe20008410000 */
[----:B------:R-:W-:-:S02]  /*53d0*/  ISETP.GE.U32.AND P6, PT, R146, 0x1000000, PT ;  /* 0x010000009200780c */ /* 0x000fc40003fc6070 */
[----:B------:R-:W-:Y:S02]  /*53e0*/  F2FP.BF16.F32.PACK_AB R203, R204, R203 ;  /* 0x000000cbcccb723e */ /* 0x000fe400000010ff */
[C---:B------:R-:W-:Y:S02]  /*53f0*/  FSEL R206, R124.reuse, RZ, P6 ;  /* 0x000000ff7cce7208 */ /* 0x040fe40003000000 */
[----:B------:R-:W-:Y:S02]  /*5400*/  ISETP.GE.U32.AND P6, PT, R145, 0x1000000, PT ;  /* 0x010000009100780c */ /* 0x000fe40003fc6070 */
[----:B------:R-:W-:Y:S02]  /*5410*/  PRMT R200, R203, 0x7632, R200 ;  /* 0x00007632cbc87816 */ /* 0x000fe400000000c8 */
[----:B------:R-:W-:Y:S01]  /*5420*/  FSEL R207, R124, RZ, P6 ;  /* 0x000000ff7ccf7208 */ /* 0x000fe20003000000 */
[----:B------:R-:W-:Y:S01]  /*5430*/  FFMA.FTZ R124, R151, R174, R175 ;  /* 0x000000ae977c7223 */ /* 0x000fe200000100af */
[----:B------:R-:W-:-:S02]  /*5440*/  LOP3.LUT P6, RZ, R146, 0xff, RZ, 0xc0, !PT ;  /* 0x000000ff92ff7812 */ /* 0x000fc400078cc0ff */
[----:B------:R-:W-:Y:S01]  /*5450*/  F2FP.BF16.F32.PACK_AB R206, R207, R206 ;  /* 0x000000cecfce723e */ /* 0x000fe200000010ff */
[----:B------:R-:W-:-:S03]  /*5460*/  FADD.FTZ R125, R147, -R124 ;  /* 0x8000007c937d7221 */ /* 0x000fc60000010000 */
[----:B------:R-:W-:Y:S01]  /*5470*/  PRMT R204, R206, 0x7632, R204 ;  /* 0x00007632cecc7816 */ /* 0x000fe200000000cc */
[----:B------:R-:W-:-:S04]  /*5480*/  FMUL.FTZ R124, R134, R125 ;  /* 0x0000007d867c7220 */ /* 0x000fc80000410000 */
[----:B------:R-:W-:-:S05]  /*5490*/  FMUL.FTZ R125, R124, UR14 ;  /* 0x0000000e7c7d7c20 */ /* 0x000fca0008410000 */
[----:B------:R-:W-:Y:S02]  /*54a0*/  FSEL R127, R125, RZ, P6 ;  /* 0x000000ff7d7f7208 */ /* 0x000fe40003000000 */
[----:B------:R-:W-:Y:S02]  /*54b0*/  LOP3.LUT P6, RZ, R145, 0xff, RZ, 0xc0, !PT ;  /* 0x000000ff91ff7812 */ /* 0x000fe400078cc0ff */
[----:B------:R-:W-:Y:S02]  /*54c0*/  F2FP.BF16.F32.PACK_AB R127, R127, R124 ;  /* 0x0000007c7f7f723e */ /* 0x000fe400000010ff */
[----:B------:R-:W-:Y:S02]  /*54d0*/  FSEL R125, R125, RZ, P6 ;  /* 0x000000ff7d7d7208 */ /* 0x000fe40003000000 */
[----:B------:R-:W-:Y:S02]  /*54e0*/  LOP3.LUT P6, RZ, R146, 0xff00, RZ, 0xc0, !PT ;  /* 0x0000ff0092ff7812 */ /* 0x000fe400078cc0ff */
[----:B------:R-:W-:-:S02]  /*54f0*/  F2FP.BF16.F32.PACK_AB R125, R126, R125 ;  /* 0x0000007d7e7d723e */ /* 0x000fc400000010ff */
[C---:B------:R-:W-:Y:S02]  /*5500*/  FSEL R130, R128.reuse, RZ, P6 ;  /* 0x000000ff80827208 */ /* 0x040fe40003000000 */
[----:B------:R-:W-:Y:S02]  /*5510*/  LOP3.LUT P6, RZ, R145, 0xff00, RZ, 0xc0, !PT ;  /* 0x0000ff0091ff7812 */ /* 0x000fe400078cc0ff */
[C---:B------:R-:W-:Y:S02]  /*5520*/  PRMT R129, R127.reuse, 0x7632, R129 ;  /* 0x000076327f817816 */ /* 0x040fe40000000081 */
        /* <DEDUP_REMOVED lines=10> */
.L_x_283:
[-CC-:B-1----:R-:W-:Y:S01]  /*55d0*/  FFMA.FTZ R125, R152, R174.reuse, R175.reuse ;  /* 0x000000ae987d7223 */ /* 0x182fe200000100af */
[----:B------:R-:W-:Y:S01]  /*55e0*/  LOP3.LUT P6, RZ, R146, 0xff00, RZ, 0xc0, !PT ;  /* 0x0000ff0092ff7812 */ /* 0x000fe200078cc0ff */
[-CC-:B------:R-:W-:Y:S01]  /*55f0*/  FFMA.FTZ R124, R153, R174.reuse, R175.reuse ;  /* 0x000000ae997c7223 */ /* 0x180fe200000100af */
[----:B0-----:R-:W-:Y:S01]  /*5600*/  FFMA.FTZ R129, R154, R174, R175 ;  /* 0x000000ae9a817223 */ /* 0x001fe200000100af */
[----:B------:R-:W-:-:S03]  /*5610*/  FADD.FTZ R125, R148, -R125 ;  /* 0x8000007d947d7221 */ /* 0x000fc60000010000 */
[----:B------:R-:W-:Y:S01]  /*5620*/  FADD.FTZ R129, R150, -R129 ;  /* 0x8000008196817221 */ /* 0x000fe20000010000 */
[----:B-----5:R-:W-:-:S03]  /*5630*/  FMUL.FTZ R125, R134, R125 ;  /* 0x0000007d867d7220 */ /* 0x020fc60000410000 */
[----:B------:R-:W-:Y:S01]  /*5640*/  FMUL.FTZ R129, R134, R129 ;  /* 0x0000008186817220 */ /* 0x000fe20000410000 */
[----:B------:R-:W-:-:S03]  /*5650*/  FMUL.FTZ R125, R125, UR14 ;  /* 0x0000000e7d7d7c20 */ /* 0x000fc60008410000 */
[----:B------:R-:W-:Y:S02]  /*5660*/  FMUL.FTZ R129, R129, UR14 ;  /* 0x0000000e81817c20 */ /* 0x000fe40008410000 */
[----:B------:R-:W-:Y:S02]  /*5670*/  FSEL R126, R125, RZ, P6 ;  /* 0x000000ff7d7e7208 */ /* 0x000fe40003000000 */
[----:B------:R-:W-:-:S04]  /*5680*/  LOP3.LUT P6, RZ, R145, 0xff00, RZ, 0xc0, !PT ;  /* 0x0000ff0091ff7812 */ /* 0x000fc800078cc0ff */
[----:B------:R-:W-:Y:S01]  /*5690*/  FSEL R127, R125, RZ, P6 ;  /* 0x000000ff7d7f7208 */ /* 0x000fe20003000000 */
[----:B------:R-:W-:Y:S01]  /*56a0*/  FADD.FTZ R125, R149, -R124 ;  /* 0x8000007c957d7221 */ /* 0x000fe20000010000 */
[----:B------:R-:W-:Y:S01]  /*56b0*/  LOP3.LUT P6, RZ, R146, 0xff0000, RZ, 0xc0, !PT ;  /* 0x00ff000092ff7812 */ /* 0x000fe200078cc0ff */
[----:B------:R-:W-:Y:S01]  /*56c0*/  FFMA.FTZ R124, R151, R174, R175 ;  /* 0x000000ae977c7223 */ /* 0x000fe200000100af */
[----:B------:R-:W-:Y:S01]  /*56d0*/  F2FP.BF16.F32.PACK_AB R126, R127, R126 ;  /* 0x0000007e7f7e723e */ /* 0x000fe200000010ff */
[----:B------:R-:W-:-:S03]  /*56e0*/  FMUL.FTZ R125, R134, R125 ;  /* 0x0000007d867d7220 */ /* 0x000fc60000410000 */
[----:B------:R-:W-:Y:S01]  /*56f0*/  PRMT R202, R126, 0x7632, R202 ;  /* 0x000076327eca7816 */ /* 0x000fe200000000ca */
[----:B------:R-:W-:-:S05]  /*5700*/  FMUL.FTZ R125, R125, UR14 ;  /* 0x0000000e7d7d7c20 */ /* 0x000fca0008410000 */
[----:B------:R-:W-:Y:S02]  /*5710*/  FSEL R128, R125, RZ, P6 ;  /* 0x000000ff7d807208 */ /* 0x000fe40003000000 */
[----:B------:R-:W-:-:S04]  /*5720*/  LOP3.LUT P6, RZ, R145, 0xff0000, RZ, 0xc0, !PT ;  /* 0x00ff000091ff7812 */ /* 0x000fc800078cc0ff */
[----:B------:R-:W-:Y:S01]  /*5730*/  FSEL R131, R125, RZ, P6 ;  /* 0x000000ff7d837208 */ /* 0x000fe20003000000 */
[----:B------:R-:W-:Y:S01]  /*5740*/  FADD.FTZ R125, R147, -R124 ;  /* 0x8000007c937d7221 */ /* 0x000fe20000010000 */
[----:B------:R-:W-:Y:S02]  /*5750*/  LOP3.LUT P6, RZ, R146, 0xff, RZ, 0xc0, !PT ;  /* 0x000000ff92ff7812 */ /* 0x000fe400078cc0ff */
[----:B------:R-:W-:Y:S01]  /*5760*/  F2FP.BF16.F32.PACK_AB R128, R131, R128 ;  /* 0x000000808380723e */ /* 0x000fe200000010ff */
[----:B------:R-:W-:-:S04]  /*5770*/  FMUL.FTZ R125, R134, R125 ;  /* 0x0000007d867d7220 */ /* 0x000fc80000410000 */
[----:B------:R-:W-:-:S05]  /*5780*/  FMUL.FTZ R125, R125, UR14 ;  /* 0x0000000e7d7d7c20 */ /* 0x000fca0008410000 */
[----:B------:R-:W-:Y:S02]  /*5790*/  FSEL R124, R125, RZ, P6 ;  /* 0x000000ff7d7c7208 */ /* 0x000fe40003000000 */
[----:B------:R-:W-:-:S04]  /*57a0*/  LOP3.LUT P6, RZ, R145, 0xff, RZ, 0xc0, !PT ;  /* 0x000000ff91ff7812 */ /* 0x000fc800078cc0ff */
        /* <DEDUP_REMOVED lines=8> */
[----:B------:R-:W-:Y:S02]  /*5830*/  F2FP.BF16.F32.PACK_AB R130, R203, R130 ;  /* 0x00000082cb82723e */ /* 0x000fe400000010ff */
[----:B------:R-:W-:Y:S02]  /*5840*/  PRMT R203, R128, 0x7632, R203 ;  /* 0x0000763280cb7816 */ /* 0x000fe400000000cb */
[C---:B------:R-:W-:Y:S02]  /*5850*/  PRMT R204, R130.reuse, 0x7632, R204 ;  /* 0x0000763282cc7816 */ /* 0x040fe400000000cc */
[----:B------:R-:W-:Y:S01]  /*5860*/  PRMT R131, R130, 0x7610, R131 ;  /* 0x0000761082837816 */ /* 0x000fe20000000083 */
[----:B------:R-:W-:Y:S06]  /*5870*/  BRA `(.L_x_282) ;  /* 0x0000000800807947 */ /* 0x000fec0003800000 */
.L_x_279:
[----:B------:R-:W-:-:S04]  /*5880*/  UISETP.NE.U32.AND UP2, UPT, UR16, URZ, UPT ;  /* 0x000000ff1000728c */ /* 0x000fc8000bf45070 */
[----:B------:R-:W-:-:S09]  /*5890*/  UISETP.NE.AND.EX UP2, UPT, UR17, URZ, UPT, UP2 ;  /* 0x000000ff1100728c */ /* 0x000fd2000bf45320 */
[----:B------:R-:W-:Y:S05]  /*58a0*/  BRA.U !UP2, `(.L_x_284) ;  /* 0x000000050a5c7547 */ /* 0x000fea000b800000 */
[----:B------:R-:W-:-:S04]  /*58b0*/  UISETP.NE.U32.AND UP2, UPT, UR6, URZ, UPT ;  /* 0x000000ff0600728c */ /* 0x000fc8000bf45070 */
[----:B------:R-:W-:-:S09]  /*58c0*/  UISETP.NE.AND.EX UP2, UPT, UR7, URZ, UPT, UP2 ;  /* 0x000000ff0700728c */ /* 0x000fd2000bf45320 */
[----:B------:R-:W-:Y:S05]  /*58d0*/  BRA.U !UP2, `(.L_x_285) ;  /* 0x000000010ab47547 */ /* 0x000fea000b800000 */
[----:B-1----:R-:W-:Y:S02]  /*58e0*/  IMAD.MOV.U32 R125, RZ, RZ, R166 ;  /* 0x000000ffff7d7224 */ /* 0x002fe400078e00a6 */
[-C--:B------:R-:W-:Y:S01]  /*58f0*/  FFMA.FTZ R124, R151, R174.reuse, R175 ;  /* 0x000000ae977c7223 */ /* 0x080fe200000100af */
[----:B------:R-:W-:Y:S01]  /*5900*/  SHF.R.U64 R126, R166, 0x10, R167 ;  /* 0x00000010a67e7819 */ /* 0x000fe200000012a7 */
[-C--:B0-----:R-:W-:Y:S01]  /*5910*/  FFMA.FTZ R128, R153, R174.reuse, R175 ;  /* 0x000000ae99807223 */ /* 0x081fe200000100af */
[----:B------:R-:W-:Y:S02]  /*5920*/  IMAD.U32 R127, R125, 0x10000, RZ ;  /* 0x000100007d7f7824 */ /* 0x000fe400078e00ff */
[----:B------:R-:W-:Y:S01]  /*5930*/  FADD.FTZ R125, R147, -R124 ;  /* 0x8000007c937d7221 */ /* 0x000fe20000010000 */
[----:B------:R-:W-:Y:S01]  /*5940*/  LOP3.LUT P6, RZ, R146, 0xff, RZ, 0xc0, !PT ;  /* 0x000000ff92ff7812 */ /* 0x000fe200078cc0ff */
[----:B------:R-:W-:Y:S01]  /*5950*/  IMAD.U32 R129, R126, 0x10000, RZ ;  /* 0x000100007e817824 */ /* 0x000fe200078e00ff */
[----:B------:R-:W-:Y:S01]  /*5960*/  SHF.R.U32.HI R130, RZ, 0x10, R167 ;  /* 0x00000010ff827819 */ /* 0x000fe200000116a7 */
[----:B-----5:R-:W-:Y:S01]  /*5970*/  FFMA.FTZ R125, R134, R125, R127 ;  /* 0x0000007d867d7223 */ /* 0x020fe2000001007f */
[----:B------:R-:W-:-:S03]  /*5980*/  FFMA.FTZ R127, R152, R174, R175 ;  /* 0x000000ae987f7223 */ /* 0x000fc600000100af */
[----:B------:R-:W-:Y:S01]  /*5990*/  FMUL.FTZ R124, R125, UR14 ;  /* 0x0000000e7d7c7c20 */ /* 0x000fe20008410000 */
[----:B------:R-:W-:Y:S01]  /*59a0*/  FADD.FTZ R127, R148, -R127 ;  /* 0x8000007f947f7221 */ /* 0x000fe20000010000 */
[----:B------:R-:W-:-:S03]  /*59b0*/  IMAD.U32 R197, R130, 0x10000, RZ ;  /* 0x0001000082c57824 */ /* 0x000fc600078e00ff */
[----:B------:R-:W-:Y:S01]  /*59c0*/  FFMA.FTZ R127, R134, R127, R129 ;  /* 0x0000007f867f7223 */ /* 0x000fe20000010081 */
[----:B------:R-:W-:Y:S01]  /*59d0*/  IMAD.MOV.U32 R129, RZ, RZ, R167 ;  /* 0x000000ffff817224 */ /* 0x000fe200078e00a7 */
[----:B------:R-:W-:Y:S02]  /*59e0*/  FSEL R124, R124, RZ, P6 ;  /* 0x000000ff7c7c7208 */ /* 0x000fe40003000000 */
[----:B------:R-:W-:Y:S01]  /*59f0*/  FMUL.FTZ R126, R127, UR14 ;  /* 0x0000000e7f7e7c20 */ /* 0x000fe20008410000 */
[----:B------:R-:W-:Y:S02]  /*5a00*/  IMAD.U32 R131, R129, 0x10000, RZ ;  /* 0x0001000081837824 */ /* 0x000fe400078e00ff */
[----:B------:R-:W-:Y:S01]  /*5a10*/  FADD.FTZ R129, R149, -R128 ;  /* 0x8000008095817221 */ /* 0x000fe20000010000 */
[----:B------:R-:W-:Y:S02]  /*5a20*/  LOP3.LUT P6, RZ, R146, 0xff00, RZ, 0xc0, !PT ;  /* 0x0000ff0092ff7812 */ /* 0x000fe400078cc0ff */
[----:B------:R-:W-:Y:S01]  /*5a30*/  F2FP.BF16.F32.PACK_AB R124, R124, R125 ;  /* 0x0000007d7c7c723e */ /* 0x000fe200000010ff */
[----:B------:R-:W-:Y:S01]  /*5a40*/  FFMA.FTZ R131, R134, R129, R131 ;  /* 0x0000008186837223 */ /* 0x000fe20000010083 */
[----:B------:R-:W-:Y:S01]  /*5a50*/  FFMA.FTZ R129, R154, R174, R175 ;  /* 0x000000ae9a817223 */ /* 0x000fe200000100af */
[----:B------:R-:W-:-:S02]  /*5a60*/  FSEL R126, R126, RZ, P6 ;  /* 0x000000ff7e7e7208 */ /* 0x000fc40003000000 */
[----:B------:R-:W-:Y:S01]  /*5a70*/  FMUL.FTZ R128, R131, UR14 ;  /* 0x0000000e83807c20 */ /* 0x000fe20008410000 */
[----:B------:R-:W-:Y:S01]  /*5a80*/  FADD.FTZ R129, R150, -R129 ;  /* 0x8000008196817221 */ /* 0x000fe20000010000 */
[----:B------:R-:W-:Y:S02]  /*5a90*/  LOP3.LUT P6, RZ, R146, 0xff0000, RZ, 0xc0, !PT ;  /* 0x00ff000092ff7812 */ /* 0x000fe400078cc0ff */
[----:B------:R-:W-:Y:S01]  /*5aa0*/  F2FP.BF16.F32.PACK_AB R127, R126, R127 ;  /* 0x0000007f7e7f723e */ /* 0x000fe200000010ff */
[----:B------:R-:W-:Y:S01]  /*5ab0*/  FFMA.FTZ R130, R134, R129, R197 ;  /* 0x0000008186827223 */ /* 0x000fe200000100c5 */
[----:B------:R-:W-:Y:S02]  /*5ac0*/  FSEL R128, R128, RZ, P6 ;  /* 0x000000ff80807208 */ /* 0x000fe40003000000 */
[----:B------:R-:W-:Y:S01]  /*5ad0*/  ISETP.GE.U32.AND P6, PT, R146, 0x1000000, PT ;  /* 0x010000009200780c */ /* 0x000fe20003fc6070 */
[----:B------:R-:W-:Y:S01]  /*5ae0*/  FMUL.FTZ R129, R130, UR14 ;  /* 0x0000000e82817c20 */ /* 0x000fe20008410000 */
[----:B------:R-:W-:-:S02]  /*5af0*/  F2FP.BF16.F32.PACK_AB R131, R128, R131 ;  /* 0x000000838083723e */ /* 0x000fc400000010ff */
[C---:B------:R-:W-:Y:S02]  /*5b00*/  PRMT R197, R124.reuse, 0x7610, R197 ;  /* 0x000076107cc57816 */ /* 0x040fe400000000c5 */
[----:B------:R-:W-:Y:S02]  /*5b10*/  FSEL R199, R129, RZ, P6 ;  /* 0x000000ff81c77208 */ /* 0x000fe40003000000 */
[----:B------:R-:W-:Y:S02]  /*5b20*/  PRMT R128, R131, 0x7632, R128 ;  /* 0x0000763283807816 */ /* 0x000fe40000000080 */
[----:B------:R-:W-:Y:S02]  /*5b30*/  F2FP.BF16.F32.PACK_AB R130, R199, R130 ;  /* 0x00000082c782723e */ /* 0x000fe400000010ff */
[----:B------:R-:W-:Y:S02]  /*5b40*/  PRMT R199, R131, 0x7610, R199 ;  /* 0x0000761083c77816 */ /* 0x000fe400000000c7 */
[----:B------:R-:W-:-:S02]  /*5b50*/  PRMT R129, R124, 0x7632, R129 ;  /* 0x000076327c817816 */ /* 0x000fc40000000081 */
[C---:B------:R-:W-:Y:S02]  /*5b60*/  PRMT R126, R127.reuse, 0x7632, R126 ;  /* 0x000076327f7e7816 */ /* 0x040fe4000000007e */
[----:B------:R-:W-:Y:S02]  /*5b70*/  PRMT R198, R127, 0x7610, R198 ;  /* 0x000076107fc67816 */ /* 0x000fe400000000c6 */
[C---:B------:R-:W-:Y:S02]  /*5b80*/  PRMT R131, R130.reuse, 0x7632, R131 ;  /* 0x0000763282837816 */ /* 0x040fe40000000083 */
[----:B------:R-:W-:Y:S01]  /*5b90*/  PRMT R200, R130, 0x7610, R200 ;  /* 0x0000761082c87816 */ /* 0x000fe200000000c8 */
[----:B------:R-:W-:Y:S06]  /*5ba0*/  BRA `(.L_x_282) ;  /* 0x0000000400b47947 */ /* 0x000fec0003800000 */
.L_x_285:
[----:B-1----:R-:W-:Y:S02]  /*5bb0*/  IMAD.MOV.U32 R125, RZ, RZ, R166 ;  /* 0x000000ffff7d7224 */ /* 0x002fe400078e00a6 */
[-CC-:B------:R-:W-:Y:S01]  /*5bc0*/  FFMA.FTZ R124, R151, R174.reuse, R175.reuse ;  /* 0x000000ae977c7223 */ /* 0x180fe200000100af */
[----:B------:R-:W-:Y:S01]  /*5bd0*/  LOP3.LUT P6, RZ, R146, 0xff, RZ, 0xc0, !PT ;  /* 0x000000ff92ff7812 */ /* 0x000fe200078cc0ff */
[----:B------:R-:W-:Y:S01]  /*5be0*/  FFMA.FTZ R126, R153, R174, R175 ;  /* 0x000000ae997e7223 */ /* 0x000fe200000100af */
[----:B------:R-:W-:Y:S02]  /*5bf0*/  IMAD.U32 R127, R125, 0x10000, RZ ;  /* 0x000100007d7f7824 */ /* 0x000fe400078e00ff */
[----:B------:R-:W-:Y:S01]  /*5c00*/  FADD.FTZ R125, R147, -R124 ;  /* 0x8000007c937d7221 */ /* 0x000fe20000010000 */
[----:B------:R-:W-:-:S03]  /*5c10*/  SHF.R.U64 R124, R166, 0x10, R167 ;  /* 0x00000010a67c7819 */ /* 0x000fc600000012a7 */
[----:B-----5:R-:W-:Y:S01]  /*5c20*/  FFMA.FTZ R125, R134, R125, R127 ;  /* 0x0000007d867d7223 */ /* 0x020fe2000001007f */
[----:B------:R-:W-:Y:S01]  /*5c30*/  FFMA.FTZ R127, R152, R174, R175 ;  /* 0x000000ae987f7223 */ /* 0x000fe200000100af */
[----:B0-----:R-:W-:Y:S02]  /*5c40*/  IMAD.U32 R129, R124, 0x10000, RZ ;  /* 0x000100007c817824 */ /* 0x001fe400078e00ff */
[----:B------:R-:W-:Y:S01]  /*5c50*/  FMUL.FTZ R125, R125, UR14 ;  /* 0x0000000e7d7d7c20 */ /* 0x000fe20008410000 */
[----:B------:R-:W-:-:S04]  /*5c60*/  FADD.FTZ R127, R148, -R127 ;  /* 0x8000007f947f7221 */ /* 0x000fc80000010000 */
[----:B------:R-:W-:Y:S01]  /*5c70*/  FFMA.FTZ R127, R134, R127, R129 ;  /* 0x0000007f867f7223 */ /* 0x000fe20000010081 */
[----:B------:R-:W-:Y:S02]  /*5c80*/  FSEL R125, R125, RZ, P6 ;  /* 0x000000ff7d7d7208 */ /* 0x000fe40003000000 */
[----:B------:R-:W-:Y:S01]  /*5c90*/  LOP3.LUT P6, RZ, R146, 0xff00, RZ, 0xc0, !PT ;  /* 0x0000ff0092ff7812 */ /* 0x000fe200078cc0ff */
[----:B------:R-:W-:-:S05]  /*5ca0*/  FMUL.FTZ R127, R127, UR14 ;  /* 0x0000000e7f7f7c20 */ /* 0x000fca0008410000 */
[----:B------:R-:W-:Y:S01]  /*5cb0*/  FSEL R124, R127, RZ, P6 ;  /* 0x000000ff7f7c7208 */ /* 0x000fe20003000000 */
[--C-:B------:R-:W-:Y:S01]  /*5cc0*/  IMAD.MOV.U32 R127, RZ, RZ, R167.reuse ;  /* 0x000000ffff7f7224 */ /* 0x100fe200078e00a7 */
[----:B------:R-:W-:Y:S02]  /*5cd0*/  LOP3.LUT P6, RZ, R146, 0xff0000, RZ, 0xc0, !PT ;  /* 0x00ff000092ff7812 */ /* 0x000fe400078cc0ff */
[----:B------:R-:W-:Y:S01]  /*5ce0*/  F2FP.BF16.F32.PACK_AB R124, R124, R125 ;  /* 0x0000007d7c7c723e */ /* 0x000fe200000010ff */
[----:B------:R-:W-:Y:S02]  /*5cf0*/  IMAD.U32 R129, R127, 0x10000, RZ ;  /* 0x000100007f817824 */ /* 0x000fe400078e00ff */
[----:B------:R-:W-:Y:S01]  /*5d00*/  FADD.FTZ R127, R149, -R126 ;  /* 0x8000007e957f7221 */ /* 0x000fe20000010000 */
[----:B------:R-:W-:-:S03]  /*5d10*/  SHF.R.U32.HI R126, RZ, 0x10, R167 ;  /* 0x00000010ff7e7819 */ /* 0x000fc600000116a7 */
[----:B------:R-:W-:Y:S01]  /*5d20*/  FFMA.FTZ R127, R134, R127, R129 ;  /* 0x0000007f867f7223 */ /* 0x000fe20000010081 */
[----:B------:R-:W-:Y:S01]  /*5d30*/  FFMA.FTZ R129, R154, R174, R175 ;  /* 0x000000ae9a817223 */ /* 0x000fe200000100af */
[----:B------:R-:W-:Y:S02]  /*5d40*/  IMAD.U32 R131, R126, 0x10000, RZ ;  /* 0x000100007e837824 */ /* 0x000fe400078e00ff */
[----:B------:R-:W-:Y:S01]  /*5d50*/  FMUL.FTZ R127, R127, UR14 ;  /* 0x0000000e7f7f7c20 */ /* 0x000fe20008410000 */
[----:B------:R-:W-:-:S04]  /*5d60*/  FADD.FTZ R129, R150, -R129 ;  /* 0x8000008196817221 */ /* 0x000fc80000010000 */
[----:B------:R-:W-:Y:S01]  /*5d70*/  FFMA.FTZ R129, R134, R129, R131 ;  /* 0x0000008186817223 */ /* 0x000fe20000010083 */
[----:B------:R-:W-:Y:S02]  /*5d80*/  FSEL R127, R127, RZ, P6 ;  /* 0x000000ff7f7f7208 */ /* 0x000fe40003000000 */
[----:B------:R-:W-:Y:S01]  /*5d90*/  ISETP.GE.U32.AND P6, PT, R146, 0x1000000, PT ;  /* 0x010000009200780c */ /* 0x000fe20003fc6070 */
[----:B------:R-:W-:-:S05]  /*5da0*/  FMUL.FTZ R129, R129, UR14 ;  /* 0x0000000e81817c20 */ /* 0x000fca0008410000 */
[----:B------:R-:W-:Y:S02]  /*5db0*/  FSEL R126, R129, RZ, P6 ;  /* 0x000000ff817e7208 */ /* 0x000fe40003000000 */
[----:B------:R-:W-:Y:S02]  /*5dc0*/  PRMT R129, R124, 0x7610, R129 ;  /* 0x000076107c817816 */ /* 0x000fe40000000081 */
[----:B------:R-:W-:Y:S02]  /*5dd0*/  F2FP.BF16.F32.PACK_AB R127, R126, R127 ;  /* 0x0000007f7e7f723e */ /* 0x000fe400000010ff */
[----:B------:R-:W-:Y:S02]  /*5de0*/  PRMT R126, R124, 0x7632, R126 ;  /* 0x000076327c7e7816 */ /* 0x000fe4000000007e */
[C---:B------:R-:W-:Y:S02]  /*5df0*/  PRMT R131, R127.reuse, 0x7632, R131 ;  /* 0x000076327f837816 */ /* 0x040fe40000000083 */
[----:B------:R-:W-:Y:S01]  /*5e00*/  PRMT R128, R127, 0x7610, R128 ;  /* 0x000076107f807816 */ /* 0x000fe20000000080 */
[----:B------:R-:W-:Y:S06]  /*5e10*/  BRA `(.L_x_282) ;  /* 0x0000000400187947 */ /* 0x000fec0003800000 */
.L_x_284:
[----:B------:R-:W-:-:S04]  /*5e20*/  UISETP.NE.U32.AND UP2, UPT, UR6, URZ, UPT ;  /* 0x000000ff0600728c */ /* 0x000fc8000bf45070 */
[----:B------:R-:W-:-:S09]  /*5e30*/  UISETP.NE.AND.EX UP2, UPT, UR7, URZ, UPT, UP2 ;  /* 0x000000ff0700728c */ /* 0x000fd2000bf45320 */
[----:B------:R-:W-:Y:S05]  /*5e40*/  BRA.U !UP2, `(.L_x_286) ;  /* 0x000000010a947547 */ /* 0x000fea000b800000 */
[-CC-:B-1----:R-:W-:Y:S01]  /*5e50*/  FFMA.FTZ R124, R151, R174.reuse, R175.reuse ;  /* 0x000000ae977c7223 */ /* 0x182fe200000100af */
[-CC-:B------:R-:W-:Y:S01]  /*5e60*/  FFMA.FTZ R127, R152, R174.reuse, R175.reuse ;  /* 0x000000ae987f7223 */ /* 0x180fe200000100af */
[----:B0-----:R-:W-:Y:S01]  /*5e70*/  FFMA.FTZ R128, R153, R174, R175 ;  /* 0x000000ae99807223 */ /* 0x001fe200000100af */
[----:B------:R-:W-:Y:S01]  /*5e80*/  LOP3.LUT P6, RZ, R146, 0xff, RZ, 0xc0, !PT ;  /* 0x000000ff92ff7812 */ /* 0x000fe200078cc0ff */
[----:B------:R-:W-:Y:S01]  /*5e90*/  FADD.FTZ R125, R147, -R124 ;  /* 0x8000007c937d7221 */ /* 0x000fe20000010000 */
[----:B------:R-:W-:Y:S01]  /*5ea0*/  FADD.FTZ R127, R148, -R127 ;  /* 0x8000007f947f7221 */ /* 0x000fe20000010000 */
[----:B------:R-:W-:Y:S02]  /*5eb0*/  FADD.FTZ R129, R149, -R128 ;  /* 0x8000008095817221 */ /* 0x000fe40000010000 */
[C---:B-----5:R-:W-:Y:S01]  /*5ec0*/  FMUL.FTZ R125, R134.reuse, R125 ;  /* 0x0000007d867d7220 */ /* 0x060fe20000410000 */
[C---:B------:R-:W-:Y:S01]  /*5ed0*/  FMUL.FTZ R127, R134.reuse, R127 ;  /* 0x0000007f867f7220 */ /* 0x040fe20000410000 */
[----:B------:R-:W-:-:S02]  /*5ee0*/  FMUL.FTZ R128, R134, R129 ;  /* 0x0000008186807220 */ /* 0x000fc40000410000 */
[----:B------:R-:W-:Y:S01]  /*5ef0*/  FMUL.FTZ R124, R125, UR14 ;  /* 0x0000000e7d7c7c20 */ /* 0x000fe20008410000 */
[----:B------:R-:W-:Y:S01]  /*5f00*/  FMUL.FTZ R126, R127, UR14 ;  /* 0x0000000e7f7e7c20 */ /* 0x000fe20008410000 */
[----:B------:R-:W-:-:S03]  /*5f10*/  FMUL.FTZ R129, R128, UR14 ;  /* 0x0000000e80817c20 */ /* 0x000fc60008410000 */
[----:B------:R-:W-:Y:S02]  /*5f20*/  FSEL R124, R124, RZ, P6 ;  /* 0x000000ff7c7c7208 */ /* 0x000fe40003000000 */
[----:B------:R-:W-:Y:S02]  /*5f30*/  LOP3.LUT P6, RZ, R146, 0xff00, RZ, 0xc0, !PT ;  /* 0x0000ff0092ff7812 */ /* 0x000fe400078cc0ff */
[----:B------:R-:W-:Y:S02]  /*5f40*/  F2FP.BF16.F32.PACK_AB R124, R124, R125 ;  /* 0x0000007d7c7c723e */ /* 0x000fe400000010ff */
[----:B------:R-:W-:Y:S02]  /*5f50*/  FSEL R126, R126, RZ, P6 ;  /* 0x000000ff7e7e7208 */ /* 0x000fe40003000000 */
[----:B------:R-:W-:Y:S02]  /*5f60*/  LOP3.LUT P6, RZ, R146, 0xff0000, RZ, 0xc0, !PT ;  /* 0x00ff000092ff7812 */ /* 0x000fe400078cc0ff */
[----:B------:R-:W-:-:S02]  /*5f70*/  F2FP.BF16.F32.PACK_AB R127, R126, R127 ;  /* 0x0000007f7e7f723e */ /* 0x000fc400000010ff */
[----:B------:R-:W-:Y:S01]  /*5f80*/  FSEL R131, R129, RZ, P6 ;  /* 0x000000ff81837208 */ /* 0x000fe20003000000 */
[----:B------:R-:W-:Y:S01]  /*5f90*/  FFMA.FTZ R129, R154, R174, R175 ;  /* 0x000000ae9a817223 */ /* 0x000fe200000100af */
[----:B------:R-:W-:Y:S02]  /*5fa0*/  ISETP.GE.U32.AND P6, PT, R146, 0x1000000, PT ;  /* 0x010000009200780c */ /* 0x000fe40003fc6070 */
[----:B------:R-:W-:Y:S01]  /*5fb0*/  F2FP.BF16.F32.PACK_AB R131, R131, R128 ;  /* 0x000000808383723e */ /* 0x000fe200000010ff */
[----:B------:R-:W-:Y:S01]  /*5fc0*/  FADD.FTZ R129, R150, -R129 ;  /* 0x8000008196817221 */ /* 0x000fe20000010000 */
[----:B------:R-:W-:Y:S02]  /*5fd0*/  PRMT R197, R124, 0x7610, R197 ;  /* 0x000076107cc57816 */ /* 0x000fe400000000c5 */
[----:B------:R-:W-:Y:S01]  /*5fe0*/  PRMT R128, R131, 0x7632, R128 ;  /* 0x0000763283807816 */ /* 0x000fe20000000080 */
[----:B------:R-:W-:Y:S01]  /*5ff0*/  FMUL.FTZ R130, R134, R129 ;  /* 0x0000008186827220 */ /* 0x000fe20000410000 */
[----:B------:R-:W-:-:S02]  /*6000*/  PRMT R126, R127, 0x7632, R126 ;  /* 0x000076327f7e7816 */ /* 0x000fc4000000007e */
[----:B------:R-:W-:Y:S01]  /*6010*/  PRMT R198, R127, 0x7610, R198 ;  /* 0x000076107fc67816 */ /* 0x000fe200000000c6 */
        /* <DEDUP_REMOVED lines=8> */
.L_x_286:
[-CC-:B-1----:R-:W-:Y:S01]  /*60a0*/  FFMA.FTZ R124, R151, R174.reuse, R175.reuse ;  /* 0x000000ae977c7223 */ /* 0x182fe200000100af */
[-CC-:B------:R-:W-:Y:S01]  /*60b0*/  FFMA.FTZ R127, R152, R174.reuse, R175.reuse ;  /* 0x000000ae987f7223 */ /* 0x180fe200000100af */
[----:B------:R-:W-:Y:S01]  /*60c0*/  LOP3.LUT P6, RZ, R146, 0xff, RZ, 0xc0, !PT ;  /* 0x000000ff92ff7812 */ /* 0x000fe200078cc0ff */
[-C--:B------:R-:W-:Y:S01]  /*60d0*/  FFMA.FTZ R126, R153, R174.reuse, R175 ;  /* 0x000000ae997e7223 */ /* 0x080fe200000100af */
[----:B------:R-:W-:Y:S01]  /*60e0*/  FADD.FTZ R125, R147, -R124 ;  /* 0x8000007c937d7221 */ /* 0x000fe20000010000 */
[----:B------:R-:W-:Y:S01]  /*60f0*/  FADD.FTZ R127, R148, -R127 ;  /* 0x8000007f947f7221 */ /* 0x000fe20000010000 */
[----:B0-----:R-:W-:Y:S02]  /*6100*/  FFMA.FTZ R129, R154, R174, R175 ;  /* 0x000000ae9a817223 */ /* 0x001fe400000100af */
[C---:B-----5:R-:W-:Y:S01]  /*6110*/  FMUL.FTZ R125, R134.reuse, R125 ;  /* 0x0000007d867d7220 */ /* 0x060fe20000410000 */
[----:B------:R-:W-:Y:S01]  /*6120*/  FMUL.FTZ R127, R134, R127 ;  /* 0x0000007f867f7220 */ /* 0x000fe20000410000 */
[----:B------:R-:W-:-:S02]  /*6130*/  FADD.FTZ R129, R150, -R129 ;  /* 0x8000008196817221 */ /* 0x000fc40000010000 */
[----:B------:R-:W-:Y:S01]  /*6140*/  FMUL.FTZ R125, R125, UR14 ;  /* 0x0000000e7d7d7c20 */ /* 0x000fe20008410000 */
[----:B------:R-:W-:Y:S01]  /*6150*/  FMUL.FTZ R127, R127, UR14 ;  /* 0x0000000e7f7f7c20 */ /* 0x000fe20008410000 */
[----:B------:R-:W-:-:S03]  /*6160*/  FMUL.FTZ R129, R134, R129 ;  /* 0x0000008186817220 */ /* 0x000fc60000410000 */
[----:B------:R-:W-:Y:S01]  /*6170*/  FSEL R125, R125, RZ, P6 ;  /* 0x000000ff7d7d7208 */ /* 0x000fe20003000000 */
[----:B------:R-:W-:Y:S01]  /*6180*/  FMUL.FTZ R129, R129, UR14 ;  /* 0x0000000e81817c20 */ /* 0x000fe20008410000 */
        /* <DEDUP_REMOVED lines=8> */
[----:B------:R-:W-:-:S04]  /*6210*/  ISETP.GE.U32.AND P6, PT, R146, 0x1000000, PT ;  /* 0x010000009200780c */ /* 0x000fc80003fc6070 */
[----:B------:R-:W-:Y:S02]  /*6220*/  FSEL R126, R129, RZ, P6 ;  /* 0x000000ff817e7208 */ /* 0x000fe40003000000 */
[----:B------:R-:W-:Y:S02]  /*6230*/  PRMT R129, R124, 0x7610, R129 ;  /* 0x000076107c817816 */ /* 0x000fe40000000081 */
[----:B------:R-:W-:Y:S02]  /*6240*/  F2FP.BF16.F32.PACK_AB R127, R126, R127 ;  /* 0x0000007f7e7f723e */ /* 0x000fe400000010ff */
[----:B------:R-:W-:Y:S02]  /*6250*/  PRMT R126, R124, 0x7632, R126 ;  /* 0x000076327c7e7816 */ /* 0x000fe4000000007e */
[C---:B------:R-:W-:Y:S02]  /*6260*/  PRMT R131, R127.reuse, 0x7632, R131 ;  /* 0x000076327f837816 */ /* 0x040fe40000000083 */
[----:B------:R-:W-:-:S07]  /*6270*/  PRMT R128, R127, 0x7610, R128 ;  /* 0x000076107f807816 */ /* 0x000fce0000000080 */
.L_x_282:
        /* <DEDUP_REMOVED lines=16> */
.L_x_287:
        /* <DEDUP_REMOVED lines=10> */
.L_x_288:
[----:B------:R-:W-:-:S07]  /*6420*/  VIADD R135, R135, 0x80 ;  /* 0x0000008087877836 */ /* 0x000fce0000000000 */
.L_x_278:
[----:B------:R-:W-:Y:S05]  /*6430*/  BSYNC.RECONVERGENT B0 ;  /* 0x0000000000007941 */ /* 0x000fea0003800200 */
.L_x_277:
        /* <DEDUP_REMOVED lines=11> */
[----:B-12---:R-:W-:Y:S02]  /*64f0*/  IMAD.MOV.U32 R125, RZ, RZ, R165 ;  /* 0x000000ffff7d7224 */ /* 0x006fe400078e00a5 */
        /* <DEDUP_REMOVED lines=56> */
.L_x_293:
[----:B-12---:R-:W-:Y:S01]  /*6880*/  SHF.R.U64 R124, R164, 0x10, R165 ;  /* 0x00000010a47c7819 */ /* 0x006fe200000012a5 */
        /* <DEDUP_REMOVED lines=50> */
.L_x_292:
[----:B------:R-:W-:-:S04]  /*6bb0*/  UISETP.NE.U32.AND UP2, UPT, UR6, URZ, UPT ;  /* 0x000000ff0600728c */ /* 0x000fc8000bf45070 */
[----:B------:R-:W-:-:S09]  /*6bc0*/  UISETP.NE.AND.EX UP2, UPT, UR7, URZ, UPT, UP2 ;  /* 0x000000ff0700728c */ /* 0x000fd2000bf45320 */
[----:B------:R-:W-:Y:S05]  /*6bd0*/  BRA.U !UP2, `(.L_x_295) ;  /* 0x000000010ac47547 */ /* 0x000fea000b800000 */
[-CC-:B-12---:R-:W-:Y:S01]  /*6be0*/  FFMA.FTZ R124, R163, R174.reuse, R175.reuse ;  /* 0x000000aea37c7223 */ /* 0x186fe200000100af */
        /* <DEDUP_REMOVED lines=48> */
.L_x_295:
[-CC-:B-12---:R-:W-:Y:S01]  /*6ef0*/  FFMA.FTZ R125, R162, R174.reuse, R175.reuse ;  /* 0x000000aea27d7223 */ /* 0x186fe200000100af */
        /* <DEDUP_REMOVED lines=42> */
.L_x_291:
[----:B------:R-:W-:-:S04]  /*71a0*/  UISETP.NE.U32.AND UP2, UPT, UR16, URZ, UPT ;  /* 0x000000ff1000728c */ /* 0x000fc8000bf45070 */
[----:B------:R-:W-:-:S09]  /*71b0*/  UISETP.NE.AND.EX UP2, UPT, UR17, URZ, UPT, UP2 ;  /* 0x000000ff1100728c */ /* 0x000fd2000bf45320 */
[----:B------:R-:W-:Y:S05]  /*71c0*/  BRA.U !UP2, `(.L_x_296) ;  /* 0x000000050a5c7547 */ /* 0x000fea000b800000 */
[----:B------:R-:W-:-:S04]  /*71d0*/  UISETP.NE.U32.AND UP2, UPT, UR6, URZ, UPT ;  /* 0x000000ff0600728c */ /* 0x000fc8000bf45070 */
[----:B------:R-:W-:-:S09]  /*71e0*/  UISETP.NE.AND.EX UP2, UPT, UR7, URZ, UPT, UP2 ;  /* 0x000000ff0700728c */ /* 0x000fd2000bf45320 */
[----:B------:R-:W-:Y:S05]  /*71f0*/  BRA.U !UP2, `(.L_x_297) ;  /* 0x000000010ab47547 */ /* 0x000fea000b800000 */
[----:B-12---:R-:W-:Y:S02]  /*7200*/  IMAD.MOV.U32 R125, RZ, RZ, R164 ;  /* 0x000000ffff7d7224 */ /* 0x006fe400078e00a4 */
        /* <DEDUP_REMOVED lines=44> */
.L_x_297:
[----:B-12---:R-:W-:Y:S02]  /*74d0*/  IMAD.MOV.U32 R125, RZ, RZ, R164 ;  /* 0x000000ffff7d7224 */ /* 0x006fe400078e00a4 */
        /* <DEDUP_REMOVED lines=38> */
.L_x_296:
[----:B------:R-:W-:-:S04]  /*7740*/  UISETP.NE.U32.AND UP2, UPT, UR6, URZ, UPT ;  /* 0x000000ff0600728c */ /* 0x000fc8000bf45070 */
[----:B------:R-:W-:-:S09]  /*7750*/  UISETP.NE.AND.EX UP2, UPT, UR7, URZ, UPT, UP2 ;  /* 0x000000ff0700728c */ /* 0x000fd2000bf45320 */
[----:B------:R-:W-:Y:S05]  /*7760*/  BRA.U !UP2, `(.L_x_298) ;  /* 0x000000010a947547 */ /* 0x000fea000b800000 */
[-CC-:B-12---:R-:W-:Y:S01]  /*7770*/  FFMA.FTZ R124, R161, R174.reuse, R175.reuse ;  /* 0x000000aea17c7223 */ /* 0x186fe200000100af */
        /* <DEDUP_REMOVED lines=36> */
.L_x_298:
[-CC-:B-12---:R-:W-:Y:S01]  /*79c0*/  FFMA.FTZ R124, R161, R174.reuse, R175.reuse ;  /* 0x000000aea17c7223 */ /* 0x186fe200000100af */
        /* <DEDUP_REMOVED lines=29> */
.L_x_294:
        /* <DEDUP_REMOVED lines=16> */
.L_x_299:
        /* <DEDUP_REMOVED lines=10> */
.L_x_300:
[----:B------:R-:W-:-:S07]  /*7d40*/  IADD3 R135, PT, PT, R135, 0x80, RZ ;  /* 0x0000008087877810 */ /* 0x000fce0007ffe0ff */
.L_x_290:
[----:B------:R-:W-:Y:S05]  /*7d50*/  BSYNC.RECONVERGENT B0 ;  /* 0x0000000000007941 */ /* 0x000fea0003800200 */
.L_x_289:
        /* <DEDUP_REMOVED lines=68> */
.L_x_305:
        /* <DEDUP_REMOVED lines=51> */
.L_x_304:
        /* <DEDUP_REMOVED lines=52> */
.L_x_307:
        /* <DEDUP_REMOVED lines=43> */
.L_x_303:
        /* <DEDUP_REMOVED lines=51> */
.L_x_309:
        /* <DEDUP_REMOVED lines=39> */
.L_x_308:
        /* <DEDUP_REMOVED lines=40> */
.L_x_310:
        /* <DEDUP_REMOVED lines=30> */
.L_x_306:
        /* <DEDUP_REMOVED lines=16> */
.L_x_311:
        /* <DEDUP_REMOVED lines=10> */
.L_x_312:
[----:B------:R-:W-:-:S07]  /*9660*/  VIADD R135, R135, 0x80 ;  /* 0x0000008087877836 */ /* 0x000fce0000000000 */
.L_x_302:
[----:B------:R-:W-:Y:S05]  /*9670*/  BSYNC.RECONVERGENT B0 ;  /* 0x0000000000007941 */ /* 0x000fea0003800200 */
.L_x_301:
        /* <DEDUP_REMOVED lines=15> */
[----:B------:R-:W-:-:S04]  /*9770*/  FADD.FTZ R125, R191, -R124 ;  /* 0x8000007cbf7d7221 */ /* 0x000fc80000010000 */
[----:B0----5:R-:W-:Y:S01]  /*9780*/  FFMA.FTZ R130, R134, R125, R127 ;  /* 0x0000007d86827223 */ /* 0x021fe2000001007f */
[----:B------:R-:W-:Y:S01]  /*9790*/  SHF.R.U32.HI R127, RZ, 0x10, R173 ;  /* 0x00000010ff7f7819 */ /* 0x000fe200000116ad */
[----:B------:R-:W-:Y:S02]  /*97a0*/  FFMA.FTZ R125, R196, R174, R175 ;  /* 0x000000aec47d7223 */ /* 0x000fe400000100af */
[----:B------:R-:W-:Y:S02]  /*97b0*/  FMUL.FTZ R124, R130, UR14 ;  /* 0x0000000e827c7c20 */ /* 0x000fe40008410000 */
[----:B------:R-:W-:Y:S02]  /*97c0*/  IMAD.U32 R127, R127, 0x10000, RZ ;  /* 0x000100007f7f7824 */ /* 0x000fe400078e00ff */
[----:B------:R-:W-:Y:S01]  /*97d0*/  FADD.FTZ R125, R192, -R125 ;  /* 0x8000007dc07d7221 */ /* 0x000fe20000010000 */
[----:B------:R-:W-:Y:S02]  /*97e0*/  FSEL R131, R124, RZ, P6 ;  /* 0x000000ff7c837208 */ /* 0x000fe40003000000 */
[----:B------:R-:W-:Y:S01]  /*97f0*/  LOP3.LUT P6, RZ, R188, 0xff0000, RZ, 0xc0, !PT ;  /* 0x00ff0000bcff7812 */ /* 0x000fe200078cc0ff */
[----:B------:R-:W-:Y:S01]  /*9800*/  FFMA.FTZ R200, R134, R125, R127 ;  /* 0x0000007d86c87223 */ /* 0x000fe2000001007f */
[----:B------:R-:W-:Y:S01]  /*9810*/  IMAD.MOV.U32 R125, RZ, RZ, R172 ;  /* 0x000000ffff7d7224 */ /* 0x000fe200078e00ac */
[----:B------:R-:W-:-:S02]  /*9820*/  F2FP.BF16.F32.PACK_AB R131, R131, R130 ;  /* 0x000000828383723e */ /* 0x000fc400000010ff */
[----:B------:R-:W-:Y:S01]  /*9830*/  FSEL R199, R124, RZ, P6 ;  /* 0x000000ff7cc77208 */ /* 0x000fe20003000000 */
[----:B------:R-:W-:Y:S01]  /*9840*/  FMUL.FTZ R124, R200, UR14 ;  /* 0x0000000ec87c7c20 */ /* 0x000fe20008410000 */
[----:B------:R-:W-:Y:S01]  /*9850*/  ISETP.GE.U32.AND P6, PT, R187, 0x1000000, PT ;  /* 0x01000000bb00780c */ /* 0x000fe20003fc6070 */
[----:B------:R-:W-:-:S03]  /*9860*/  IMAD.U32 R127, R125, 0x10000, RZ ;  /* 0x000100007d7f7824 */ /* 0x000fc600078e00ff */
[----:B------:R-:W-:Y:S02]  /*9870*/  FSEL R203, R124, RZ, P6 ;  /* 0x000000ff7ccb7208 */ /* 0x000fe40003000000 */
[----:B------:R-:W-:-:S04]  /*9880*/  ISETP.GE.U32.AND P6, PT, R188, 0x1000000, PT ;  /* 0x01000000bc00780c */ /* 0x000fc80003fc6070 */
[----:B------:R-:W-:Y:S01]  /*9890*/  FSEL R204, R124, RZ, P6 ;  /* 0x000000ff7ccc7208 */ /* 0x000fe20003000000 */
[-CC-:B------:R-:W-:Y:S01]  /*98a0*/  FFMA.FTZ R124, R193, R174.reuse, R175.reuse ;  /* 0x000000aec17c7223 */ /* 0x180fe200000100af */
[----:B------:R-:W-:Y:S01]  /*98b0*/  FFMA.FTZ R175, R194, R174, R175 ;  /* 0x000000aec2af7223 */ /* 0x000fe200000100af */
[----:B------:R-:W-:Y:S02]  /*98c0*/  LOP3.LUT P6, RZ, R187, 0xff, RZ, 0xc0, !PT ;  /* 0x000000ffbbff7812 */ /* 0x000fe400078cc0ff */
[----:B------:R-:W-:Y:S01]  /*98d0*/  FADD.FTZ R125, R189, -R124 ;  /* 0x8000007cbd7d7221 */ /* 0x000fe20000010000 */
[----:B------:R-:W-:-:S03]  /*98e0*/  FADD.FTZ R175, R190, -R175 ;  /* 0x800000afbeaf7221 */ /* 0x000fc60000010000 */
[----:B------:R-:W-:Y:S01]  /*98f0*/  FFMA.FTZ R125, R134, R125, R127 ;  /* 0x0000007d867d7223 */ /* 0x000fe2000001007f */
[----:B------:R-:W-:-:S03]  /*9900*/  SHF.R.U64 R127, R172, 0x10, R173 ;  /* 0x00000010ac7f7819 */ /* 0x000fc600000012ad */
[----:B------:R-:W-:Y:S02]  /*9910*/  FMUL.FTZ R124, R125, UR14 ;  /* 0x0000000e7d7c7c20 */ /* 0x000fe40008410000 */
[----:B------:R-:W-:-:S03]  /*9920*/  IMAD.U32 R127, R127, 0x10000, RZ ;  /* 0x000100007f7f7824 */ /* 0x000fc600078e00ff */
[----:B------:R-:W-:Y:S01]  /*9930*/  FSEL R126, R124, RZ, P6 ;  /* 0x000000ff7c7e7208 */ /* 0x000fe20003000000 */
[----:B------:R-:W-:Y:S01]  /*9940*/  FFMA.FTZ R127, R134, R175, R127 ;  /* 0x000000af867f7223 */ /* 0x000fe2000001007f */
[----:B------:R-:W-:Y:S02]  /*9950*/  LOP3.LUT P6, RZ, R188, 0xff, RZ, 0xc0, !PT ;  /* 0x000000ffbcff7812 */ /* 0x000fe400078cc0ff */
[----:B------:R-:W-:Y:S01]  /*9960*/  F2FP.BF16.F32.PACK_AB R126, R126, R125 ;  /* 0x0000007d7e7e723e */ /* 0x000fe200000010ff */
[----:B------:R-:W-:Y:S01]  /*9970*/  FMUL.FTZ R128, R127, UR14 ;  /* 0x0000000e7f807c20 */ /* 0x000fe20008410000 */
[----:B------:R-:W-:Y:S02]  /*9980*/  FSEL R124, R124, RZ, P6 ;  /* 0x000000ff7c7c7208 */ /* 0x000fe40003000000 */
[----:B------:R-:W-:Y:S02]  /*9990*/  LOP3.LUT P6, RZ, R187, 0xff00, RZ, 0xc0, !PT ;  /* 0x0000ff00bbff7812 */ /* 0x000fe400078cc0ff */
[----:B------:R-:W-:-:S02]  /*99a0*/  F2FP.BF16.F32.PACK_AB R124, R127, R124 ;  /* 0x0000007c7f7c723e */ /* 0x000fc400000010ff */
[----:B------:R-:W-:Y:S02]  /*99b0*/  FSEL R129, R128, RZ, P6 ;  /* 0x000000ff80817208 */ /* 0x000fe40003000000 */
[----:B------:R-:W-:Y:S02]  /*99c0*/  LOP3.LUT P6, RZ, R188, 0xff00, RZ, 0xc0, !PT ;  /* 0x0000ff00bcff7812 */ /* 0x000fe400078cc0ff */
[----:B------:R-:W-:Y:S02]  /*99d0*/  F2FP.BF16.F32.PACK_AB R125, R200, R199 ;  /* 0x000000c7c87d723e */ /* 0x000fe400000010ff */
[----:B------:R-:W-:Y:S02]  /*99e0*/  FSEL R128, R128, RZ, P6 ;  /* 0x000000ff80807208 */ /* 0x000fe40003000000 */
[----:B------:R-:W-:Y:S02]  /*99f0*/  PRMT R127, R126, 0x7632, R127 ;  /* 0x000076327e7f7816 */ /* 0x000fe4000000007f */
[----:B------:R-:W-:-:S02]  /*9a00*/  F2FP.BF16.F32.PACK_AB R128, R128, R129 ;  /* 0x000000818080723e */ /* 0x000fc400000010ff */
[----:B------:R-:W-:Y:S02]  /*9a10*/  F2FP.BF16.F32.PACK_AB R129, R204, R203 ;  /* 0x000000cbcc81723e */ /* 0x000fe400000010ff */
[----:B------:R-:W-:Y:S02]  /*9a20*/  PRMT R197, R126, 0x7610, R197 ;  /* 0x000076107ec57816 */ /* 0x000fe400000000c5 */
[C---:B------:R-:W-:Y:S02]  /*9a30*/  PRMT R198, R124.reuse, 0x7632, R198 ;  /* 0x000076327cc67816 */ /* 0x040fe400000000c6 */
[----:B------:R-:W-:Y:S02]  /*9a40*/  PRMT R201, R124, 0x7610, R201 ;  /* 0x000076107cc97816 */ /* 0x000fe400000000c9 */
[C---:B------:R-:W-:Y:S02]  /*9a50*/  PRMT R202, R128.reuse, 0x7632, R202 ;  /* 0x0000763280ca7816 */ /* 0x040fe400000000ca */
[----:B------:R-:W-:-:S02]  /*9a60*/  PRMT R124, R128, 0x7610, R124 ;  /* 0x00007610807c7816 */ /* 0x000fc4000000007c */
[C---:B------:R-:W-:Y:S02]  /*9a70*/  PRMT R126, R131.reuse, 0x7632, R126 ;  /* 0x00007632837e7816 */ /* 0x040fe4000000007e */
[----:B------:R-:W-:Y:S02]  /*9a80*/  PRMT R199, R131, 0x7610, R199 ;  /* 0x0000761083c77816 */ /* 0x000fe400000000c7 */
[C---:B------:R-:W-:Y:S02]  /*9a90*/  PRMT R200, R125.reuse, 0x7632, R200 ;  /* 0x000076327dc87816 */ /* 0x040fe400000000c8 */
[----:B------:R-:W-:Y:S02]  /*9aa0*/  PRMT R203, R125, 0x7610, R203 ;  /* 0x000076107dcb7816 */ /* 0x000fe400000000cb */
[----:B------:R-:W-:Y:S01]  /*9ab0*/  PRMT R204, R129, 0x7632, R204 ;  /* 0x0000763281cc7816 */ /* 0x000fe200000000cc */
[----:B------:R-:W-:Y:S06]  /*9ac0*/  BRA `(.L_x_318) ;  /* 0x0000001000d87947 */ /* 0x000fec0003800000 */
.L_x_317:
[----:B-12---:R-:W-:Y:S01]  /*9ad0*/  SHF.R.U64 R124, R172, 0x10, R173 ;  /* 0x00000010ac7c7819 */ /* 0x006fe200000012ad */
[----:B------:R-:W-:Y:S01]  /*9ae0*/  FFMA.FTZ R125, R194, R174, R175 ;  /* 0x000000aec27d7223 */ /* 0x000fe200000100af */
[----:B------:R-:W-:-:S03]  /*9af0*/  LOP3.LUT P6, RZ, R187, 0xff00, RZ, 0xc0, !PT ;  /* 0x0000ff00bbff7812 */ /* 0x000fc600078cc0ff */
[----:B------:R-:W-:Y:S02]  /*9b00*/  IMAD.U32 R127, R124, 0x10000, RZ ;  /* 0x000100007c7f7824 */ /* 0x000fe400078e00ff */
[----:B------:R-:W-:Y:S01]  /*9b10*/  FADD.FTZ R125, R190, -R125 ;  /* 0x8000007dbe7d7221 */ /* 0x000fe20000010000 */
[----:B------:R-:W-:-:S03]  /*9b20*/  FFMA.FTZ R124, R195, R174, R175 ;  /* 0x000000aec37c7223 */ /* 0x000fc600000100af */
[----:B-----5:R-:W-:-:S04]  /*9b30*/  FFMA.FTZ R125, R134, R125, R127 ;  /* 0x0000007d867d7223 */ /* 0x020fc8000001007f */
[----:B------:R-:W-:-:S05]  /*9b40*/  FMUL.FTZ R125, R125, UR14 ;  /* 0x0000000e7d7d7c20 */ /* 0x000fca0008410000 */
[----:B------:R-:W-:Y:S02]  /*9b50*/  FSEL R126, R125, RZ, P6 ;  /* 0x000000ff7d7e7208 */ /* 0x000fe40003000000 */
[----:B------:R-:W-:-:S04]  /*9b60*/  LOP3.LUT P6, RZ, R188, 0xff00, RZ, 0xc0, !PT ;  /* 0x0000ff00bcff7812 */ /* 0x000fc800078cc0ff */
[----:B0-----:R-:W-:Y:S01]  /*9b70*/  FSEL R129, R125, RZ, P6 ;  /* 0x000000ff7d817208 */ /* 0x001fe20003000000 */
[----:B------:R-:W-:Y:S01]  /*9b80*/  IMAD.MOV.U32 R125, RZ, RZ, R173 ;  /* 0x000000ffff7d7224 */ /* 0x000fe200078e00ad */
[----:B------:R-:W-:Y:S02]  /*9b90*/  LOP3.LUT P6, RZ, R187, 0xff0000, RZ, 0xc0, !PT ;  /* 0x00ff0000bbff7812 */ /* 0x000fe400078cc0ff */
[----:B------:R-:W-:Y:S01]  /*9ba0*/  F2FP.BF16.F32.PACK_AB R126, R129, R126 ;  /* 0x0000007e817e723e */ /* 0x000fe200000010ff */
[----:B------:R-:W-:Y:S02]  /*9bb0*/  IMAD.U32 R127, R125, 0x10000, RZ ;  /* 0x000100007d7f7824 */ /* 0x000fe400078e00ff */
[----:B------:R-:W-:Y:S01]  /*9bc0*/  FADD.FTZ R125, R191, -R124 ;  /* 0x8000007cbf7d7221 */ /* 0x000fe20000010000 */
[-CC-:B------:R-:W-:Y:S01]  /*9bd0*/  FFMA.FTZ R124, R193, R174.reuse, R175.reuse ;  /* 0x000000aec17c7223 */ /* 0x180fe200000100af */
[----:B------:R-:W-:Y:S01]  /*9be0*/  FFMA.FTZ R175, R196, R174, R175 ;  /* 0x000000aec4af7223 */ /* 0x000fe200000100af */
[----:B------:R-:W-:Y:S01]  /*9bf0*/  PRMT R202, R126, 0x7632, R202 ;  /* 0x000076327eca7816 */ /* 0x000fe200000000ca */
[----:B------:R-:W-:-:S02]  /*9c00*/  FFMA.FTZ R125, R134, R125, R127 ;  /* 0x0000007d867d7223 */ /* 0x000fc4000001007f */
[----:B------:R-:W-:Y:S02]  /*9c10*/  FADD.FTZ R175, R192, -R175 ;  /* 0x800000afc0af7221 */ /* 0x000fe40000010000 */
        /* <DEDUP_REMOVED lines=11> */
[----:B------:R-:W-:-:S03]  /*9cd0*/  SHF.R.U32.HI R127, RZ, 0x10, R173 ;  /* 0x00000010ff7f7819 */ /* 0x000fc600000116ad */
[----:B------:R-:W-:Y:S02]  /*9ce0*/  FMUL.FTZ R125, R125, UR14 ;  /* 0x0000000e7d7d7c20 */ /* 0x000fe40008410000 */
[----:B------:R-:W-:-:S03]  /*9cf0*/  IMAD.U32 R127, R127, 0x10000, RZ ;  /* 0x000100007f7f7824 */ /* 0x000fc600078e00ff */
        /* <DEDUP_REMOVED lines=18> */
.L_x_316:
[----:B------:R-:W-:-:S04]  /*9e20*/  UISETP.NE.U32.AND UP2, UPT, UR6, URZ, UPT ;  /* 0x000000ff0600728c */ /* 0x000fc8000bf45070 */
[----:B------:R-:W-:-:S09]  /*9e30*/  UISETP.NE.AND.EX UP2, UPT, UR7, URZ, UPT, UP2 ;  /* 0x000000ff0700728c */ /* 0x000fd2000bf45320 */
[----:B------:R-:W-:Y:S05]  /*9e40*/  BRA.U !UP2, `(.L_x_319) ;  /* 0x000000010ac87547 */ /* 0x000fea000b800000 */
[----:B-12---:R-:W-:Y:S01]  /*9e50*/  FFMA.FTZ R124, R195, R174, R175 ;  /* 0x000000aec37c7223 */ /* 0x006fe200000100af */
[----:B------:R-:W-:-:S03]  /*9e60*/  LOP3.LUT P6, RZ, R187, 0xff0000, RZ, 0xc0, !PT ;  /* 0x00ff0000bbff7812 */ /* 0x000fc600078cc0ff */
[----:B------:R-:W-:-:S04]  /*9e70*/  FADD.FTZ R125, R191, -R124 ;  /* 0x8000007cbf7d7221 */ /* 0x000fc80000010000 */
[----:B0----5:R-:W-:Y:S01]  /*9e80*/  FMUL.FTZ R130, R134, R125 ;  /* 0x0000007d86827220 */ /* 0x021fe20000410000 */
[----:B------:R-:W-:-:S03]  /*9e90*/  FFMA.FTZ R125, R196, R174, R175 ;  /* 0x000000aec47d7223 */ /* 0x000fc600000100af */
[----:B------:R-:W-:Y:S01]  /*9ea0*/  FMUL.FTZ R124, R130, UR14 ;  /* 0x0000000e827c7c20 */ /* 0x000fe20008410000 */
[----:B------:R-:W-:-:S04]  /*9eb0*/  FADD.FTZ R125, R192, -R125 ;  /* 0x8000007dc07d7221 */ /* 0x000fc80000010000 */
[----:B------:R-:W-:Y:S01]  /*9ec0*/  FSEL R131, R124, RZ, P6 ;  /* 0x000000ff7c837208 */ /* 0x000fe20003000000 */
[----:B------:R-:W-:Y:S01]  /*9ed0*/  FMUL.FTZ R200, R134, R125 ;  /* 0x0000007d86c87220 */ /* 0x000fe20000410000 */
[----:B------:R-:W-:Y:S02]  /*9ee0*/  LOP3.LUT P6, RZ, R188, 0xff0000, RZ, 0xc0, !PT ;  /* 0x00ff0000bcff7812 */ /* 0x000fe400078cc0ff */
[----:B------:R-:W-:Y:S02]  /*9ef0*/  F2FP.BF16.F32.PACK_AB R131, R131, R130 ;  /* 0x000000828383723e */ /* 0x000fe400000010ff */
[----:B------:R-:W-:Y:S01]  /*9f00*/  FSEL R199, R124, RZ, P6 ;  /* 0x000000ff7cc77208 */ /* 0x000fe20003000000 */
[----:B------:R-:W-:Y:S01]  /*9f10*/  FMUL.FTZ R124, R200, UR14 ;  /* 0x0000000ec87c7c20 */ /* 0x000fe20008410000 */
[----:B------:R-:W-:-:S04]  /*9f20*/  ISETP.GE.U32.AND P6, PT, R187, 0x1000000, PT ;  /* 0x01000000bb00780c */ /* 0x000fc80003fc6070 */
        /* <DEDUP_REMOVED lines=8> */
[C---:B------:R-:W-:Y:S01]  /*9fb0*/  FMUL.FTZ R124, R134.reuse, R125 ;  /* 0x0000007d867c7220 */ /* 0x040fe20000410000 */
[----:B------:R-:W-:-:S03]  /*9fc0*/  FMUL.FTZ R134, R134, R175 ;  /* 0x000000af86867220 */ /* 0x000fc60000410000 */
[----:B------:R-:W-:Y:S01]  /*9fd0*/  FMUL.FTZ R125, R124, UR14 ;  /* 0x0000000e7c7d7c20 */ /* 0x000fe20008410000 */
[----:B------:R-:W-:-:S04]  /*9fe0*/  FMUL.FTZ R126, R134, UR14 ;  /* 0x0000000e867e7c20 */ /* 0x000fc80008410000 */
        /* <DEDUP_REMOVED lines=8> */
[C---:B------:R-:W-:Y:S02]  /*a070*/  PRMT R198, R125.reuse, 0x7632, R198 ;  /* 0x000076327dc67816 */ /* 0x040fe400000000c6 */
[----:B------:R-:W-:Y:S02]  /*a080*/  FSEL R129, R126, RZ, P6 ;  /* 0x000000ff7e817208 */ /* 0x000fe40003000000 */
[----:B------:R-:W-:Y:S02]  /*a090*/  PRMT R201, R125, 0x7610, R201 ;  /* 0x000076107dc97816 */ /* 0x000fe400000000c9 */
[----:B------:R-:W-:-:S02]  /*a0a0*/  F2FP.BF16.F32.PACK_AB R128, R129, R128 ;  /* 0x000000808180723e */ /* 0x000fc400000010ff */
[----:B------:R-:W-:Y:S02]  /*a0b0*/  F2FP.BF16.F32.PACK_AB R125, R200, R199 ;  /* 0x000000c7c87d723e */ /* 0x000fe400000010ff */
[----:B------:R-:W-:Y:S02]  /*a0c0*/  F2FP.BF16.F32.PACK_AB R129, R204, R203 ;  /* 0x000000cbcc81723e */ /* 0x000fe400000010ff */
        /* <DEDUP_REMOVED lines=10> */
.L_x_319:
[-CC-:B-12---:R-:W-:Y:S01]  /*a170*/  FFMA.FTZ R125, R194, R174.reuse, R175.reuse ;  /* 0x000000aec27d7223 */ /* 0x186fe200000100af */
[----:B------:R-:W-:Y:S01]  /*a180*/  LOP3.LUT P6, RZ, R187, 0xff00, RZ, 0xc0, !PT ;  /* 0x0000ff00bbff7812 */ /* 0x000fe200078cc0ff */
[----:B------:R-:W-:Y:S02]  /*a190*/  FFMA.FTZ R124, R195, R174, R175 ;  /* 0x000000aec37c7223 */ /* 0x000fe400000100af */
[----:B------:R-:W-:-:S04]  /*a1a0*/  FADD.FTZ R125, R190, -R125 ;  /* 0x8000007dbe7d7221 */ /* 0x000fc80000010000 */
[----:B-----5:R-:W-:-:S04]  /*a1b0*/  FMUL.FTZ R125, R134, R125 ;  /* 0x0000007d867d7220 */ /* 0x020fc80000410000 */
[----:B------:R-:W-:-:S05]  /*a1c0*/  FMUL.FTZ R125, R125, UR14 ;  /* 0x0000000e7d7d7c20 */ /* 0x000fca0008410000 */
[----:B------:R-:W-:Y:S02]  /*a1d0*/  FSEL R126, R125, RZ, P6 ;  /* 0x000000ff7d7e7208 */ /* 0x000fe40003000000 */
[----:B------:R-:W-:-:S04]  /*a1e0*/  LOP3.LUT P6, RZ, R188, 0xff00, RZ, 0xc0, !PT ;  /* 0x0000ff00bcff7812 */ /* 0x000fc800078cc0ff */
[----:B------:R-:W-:Y:S01]  /*a1f0*/  FSEL R127, R125, RZ, P6 ;  /* 0x000000ff7d7f7208 */ /* 0x000fe20003000000 */
[----:B------:R-:W-:Y:S01]  /*a200*/  FADD.FTZ R125, R191, -R124 ;  /* 0x8000007cbf7d7221 */ /* 0x000fe20000010000 */
[----:B------:R-:W-:Y:S01]  /*a210*/  LOP3.LUT P6, RZ, R187, 0xff0000, RZ, 0xc0, !PT ;  /* 0x00ff0000bbff7812 */ /* 0x000fe200078cc0ff */
[-CC-:B------:R-:W-:Y:S01]  /*a220*/  FFMA.FTZ R124, R193, R174.reuse, R175.reuse ;  /* 0x000000aec17c7223 */ /* 0x180fe200000100af */
[----:B------:R-:W-:Y:S01]  /*a230*/  FFMA.FTZ R175, R196, R174, R175 ;  /* 0x000000aec4af7223 */ /* 0x000fe200000100af */
[----:B------:R-:W-:Y:S01]  /*a240*/  FMUL.FTZ R125, R134, R125 ;  /* 0x0000007d867d7220 */ /* 0x000fe20000410000 */
[----:B------:R-:W-:Y:S02]  /*a250*/  F2FP.BF16.F32.PACK_AB R126, R127, R126 ;  /* 0x0000007e7f7e723e */ /* 0x000fe400000010ff */
[----:B------:R-:W-:Y:S01]  /*a260*/  FADD.FTZ R175, R192, -R175 ;  /* 0x800000afc0af7221 */ /* 0x000fe20000010000 */
[----:B------:R-:W-:Y:S01]  /*a270*/  FMUL.FTZ R125, R125, UR14 ;  /* 0x0000000e7d7d7c20 */ /* 0x000fe20008410000 */
[----:B------:R-:W-:-:S02]  /*a280*/  PRMT R202, R126, 0x7632, R202 ;  /* 0x000076327eca7816 */ /* 0x000fc400000000ca */
[----:B------:R-:W-:Y:S02]  /*a290*/  FMUL.FTZ R175, R134, R175 ;  /* 0x000000af86af7220 */ /* 0x000fe40000410000 */
[----:B0-----:R-:W-:Y:S02]  /*a2a0*/  FSEL R128, R125, RZ, P6 ;  /* 0x000000ff7d807208 */ /* 0x001fe40003000000 */
[----:B------:R-:W-:Y:S01]  /*a2b0*/  LOP3.LUT P6, RZ, R188, 0xff0000, RZ, 0xc0, !PT ;  /* 0x00ff0000bcff7812 */ /* 0x000fe200078cc0ff */
[----:B------:R-:W-:-:S03]  /*a2c0*/  FMUL.FTZ R175, R175, UR14 ;  /* 0x0000000eafaf7c20 */ /* 0x000fc60008410000 */
[----:B------:R-:W-:Y:S01]  /*a2d0*/  FSEL R129, R125, RZ, P6 ;  /* 0x000000ff7d817208 */ /* 0x000fe20003000000 */
[----:B------:R-:W-:Y:S01]  /*a2e0*/  FADD.FTZ R125, R189, -R124 ;  /* 0x8000007cbd7d7221 */ /* 0x000fe20000010000 */
[----:B------:R-:W-:Y:S02]  /*a2f0*/  LOP3.LUT P6, RZ, R187, 0xff, RZ, 0xc0, !PT ;  /* 0x000000ffbbff7812 */ /* 0x000fe400078cc0ff */
[----:B------:R-:W-:Y:S01]  /*a300*/  F2FP.BF16.F32.PACK_AB R128, R129, R128 ;  /* 0x000000808180723e */ /* 0x000fe200000010ff */
[----:B------:R-:W-:-:S03]  /*a310*/  FMUL.FTZ R125, R134, R125 ;  /* 0x0000007d867d7220 */ /* 0x000fc60000410000 */
[----:B------:R-:W-:Y:S01]  /*a320*/  PRMT R203, R128, 0x7632, R203 ;  /* 0x0000763280cb7816 */ /* 0x000fe200000000cb */
        /* <DEDUP_REMOVED lines=17> */
.L_x_315:
        /* <DEDUP_REMOVED lines=16> */
[-CC-:B------:R-:W-:Y:S01]  /*a540*/  FFMA.FTZ R127, R194, R174.reuse, R175.reuse ;  /* 0x000000aec27f7223 */ /* 0x180fe200000100af */
[----:B------:R-:W-:-:S02]  /*a550*/  FFMA.FTZ R175, R196, R174, R175 ;  /* 0x000000aec4af7223 */ /* 0x000fc400000100af */
[----:B------:R-:W-:Y:S01]  /*a560*/  FMUL.FTZ R124, R125, UR14 ;  /* 0x0000000e7d7c7c20 */ /* 0x000fe20008410000 */
[----:B------:R-:W-:Y:S01]  /*a570*/  FADD.FTZ R127, R190, -R127 ;  /* 0x8000007fbe7f7221 */ /* 0x000fe20000010000 */
[----:B------:R-:W-:-:S03]  /*a580*/  FADD.FTZ R175, R192, -R175 ;  /* 0x800000afc0af7221 */ /* 0x000fc60000010000 */
        /* <DEDUP_REMOVED lines=9> */
[----:B------:R-:W-:Y:S01]  /*a620*/  IMAD.U32 R131, R130, 0x10000, RZ ;  /* 0x0001000082837824 */ /* 0x000fe200078e00ff */
[----:B------:R-:W-:-:S02]  /*a630*/  FSEL R126, R126, RZ, P6 ;  /* 0x000000ff7e7e7208 */ /* 0x000fc40003000000 */
[----:B------:R-:W-:Y:S01]  /*a640*/  FMUL.FTZ R128, R129, UR14 ;  /* 0x0000000e81807c20 */ /* 0x000fe20008410000 */
[----:B------:R-:W-:Y:S01]  /*a650*/  LOP3.LUT P6, RZ, R187, 0xff0000, RZ, 0xc0, !PT ;  /* 0x00ff0000bbff7812 */ /* 0x000fe200078cc0ff */
[----:B------:R-:W-:Y:S01]  /*a660*/  FFMA.FTZ R131, R134, R175, R131 ;  /* 0x000000af86837223 */ /* 0x000fe20000010083 */
[----:B------:R-:W-:Y:S02]  /*a670*/  F2FP.BF16.F32.PACK_AB R126, R126, R127 ;  /* 0x0000007f7e7e723e */ /* 0x000fe400000010ff */
[----:B------:R-:W-:Y:S01]  /*a680*/  FSEL R128, R128, RZ, P6 ;  /* 0x000000ff80807208 */ /* 0x000fe20003000000 */
[----:B------:R-:W-:Y:S01]  /*a690*/  FMUL.FTZ R130, R131, UR14 ;  /* 0x0000000e83827c20 */ /* 0x000fe20008410000 */
[----:B------:R-:W-:Y:S02]  /*a6a0*/  ISETP.GE.U32.AND P6, PT, R187, 0x1000000, PT ;  /* 0x01000000bb00780c */ /* 0x000fe40003fc6070 */
[----:B------:R-:W-:Y:S02]  /*a6b0*/  F2FP.BF16.F32.PACK_AB R128, R128, R129 ;  /* 0x000000818080723e */ /* 0x000fe400000010ff */
[----:B------:R-:W-:-:S02]  /*a6c0*/  FSEL R130, R130, RZ, P6 ;  /* 0x000000ff82827208 */ /* 0x000fc40003000000 */
[----:B------:R-:W-:Y:S02]  /*a6d0*/  PRMT R127, R124, 0x7632, R127 ;  /* 0x000076327c7f7816 */ /* 0x000fe4000000007f */
[----:B------:R-:W-:Y:S02]  /*a6e0*/  F2FP.BF16.F32.PACK_AB R130, R130, R131 ;  /* 0x000000838282723e */ /* 0x000fe400000010ff */
[----:B------:R-:W-:Y:S02]  /*a6f0*/  PRMT R197, R124, 0x7610, R197 ;  /* 0x000076107cc57816 */ /* 0x000fe400000000c5 */
[C---:B------:R-:W-:Y:S02]  /*a700*/  PRMT R124, R126.reuse, 0x7632, R124 ;  /* 0x000076327e7c7816 */ /* 0x040fe4000000007c */
[----:B------:R-:W-:Y:S02]  /*a710*/  PRMT R198, R126, 0x7610, R198 ;  /* 0x000076107ec67816 */ /* 0x000fe400000000c6 */
[----:B------:R-:W-:-:S02]  /*a720*/  PRMT R126, R128, 0x7632, R126 ;  /* 0x00007632807e7816 */ /* 0x000fc4000000007e */
[----:B------:R-:W-:Y:S02]  /*a730*/  PRMT R199, R128, 0x7610, R199 ;  /* 0x0000761080c77816 */ /* 0x000fe400000000c7 */
[C---:B------:R-:W-:Y:S02]  /*a740*/  PRMT R129, R130.reuse, 0x7632, R129 ;  /* 0x0000763282817816 */ /* 0x040fe40000000081 */
[----:B------:R-:W-:Y:S01]  /*a750*/  PRMT R200, R130, 0x7610, R200 ;  /* 0x0000761082c87816 */ /* 0x000fe200000000c8 */
[----:B------:R-:W-:Y:S06]  /*a760*/  BRA `(.L_x_318) ;  /* 0x0000000400b07947 */ /* 0x000fec0003800000 */
.L_x_321:
[----:B-12---:R-:W-:Y:S02]  /*a770*/  IMAD.MOV.U32 R125, RZ, RZ, R172 ;  /* 0x000000ffff7d7224 */ /* 0x006fe400078e00ac */
[-C--:B------:R-:W-:Y:S01]  /*a780*/  FFMA.FTZ R124, R193, R174.reuse, R175 ;  /* 0x000000aec17c7223 */ /* 0x080fe200000100af */
[----:B------:R-:W-:Y:S01]  /*a790*/  LOP3.LUT P6, RZ, R187, 0xff, RZ, 0xc0, !PT ;  /* 0x000000ffbbff7812 */ /* 0x000fe200078cc0ff */
[----:B------:R-:W-:Y:S02]  /*a7a0*/  IMAD.U32 R127, R125, 0x10000, RZ ;  /* 0x000100007d7f7824 */ /* 0x000fe400078e00ff */
[----:B------:R-:W-:Y:S01]  /*a7b0*/  FADD.FTZ R125, R189, -R124 ;  /* 0x8000007cbd7d7221 */ /* 0x000fe20000010000 */
[--C-:B------:R-:W-:Y:S02]  /*a7c0*/  SHF.R.U64 R124, R172, 0x10, R173.reuse ;  /* 0x00000010ac7c7819 */ /* 0x100fe400000012ad */
[----:B------:R-:W-:Y:S01]  /*a7d0*/  SHF.R.U32.HI R126, RZ, 0x10, R173 ;  /* 0x00000010ff7e7819 */ /* 0x000fe200000116ad */
[----:B-----5:R-:W-:Y:S01]  /*a7e0*/  FFMA.FTZ R125, R134, R125, R127 ;  /* 0x0000007d867d7223 */ /* 0x020fe2000001007f */
[----:B------:R-:W-:Y:S01]  /*a7f0*/  FFMA.FTZ R127, R194, R174, R175 ;  /* 0x000000aec27f7223 */ /* 0x000fe200000100af */
[----:B0-----:R-:W-:-:S02]  /*a800*/  IMAD.U32 R129, R124, 0x10000, RZ ;  /* 0x000100007c817824 */ /* 0x001fc400078e00ff */
[----:B------:R-:W-:Y:S01]  /*a810*/  FMUL.FTZ R125, R125, UR14 ;  /* 0x0000000e7d7d7c20 */ /* 0x000fe20008410000 */
[----:B------:R-:W-:-:S04]  /*a820*/  FADD.FTZ R127, R190, -R127 ;  /* 0x8000007fbe7f7221 */ /* 0x000fc80000010000 */
[----:B------:R-:W-:Y:S01]  /*a830*/  FFMA.FTZ R127, R134, R127, R129 ;  /* 0x0000007f867f7223 */ /* 0x000fe20000010081 */
[----:B------:R-:W-:Y:S01]  /*a840*/  FSEL R125, R125, RZ, P6 ;  /* 0x000000ff7d7d7208 */ /* 0x000fe20003000000 */
[----:B------:R-:W-:Y:S01]  /*a850*/  IMAD.U32 R129, R126, 0x10000, RZ ;  /* 0x000100007e817824 */ /* 0x000fe200078e00ff */
[----:B------:R-:W-:Y:S01]  /*a860*/  LOP3.LUT P6, RZ, R187, 0xff00, RZ, 0xc0, !PT ;  /* 0x0000ff00bbff7812 */ /* 0x000fe200078cc0ff */
[----:B------:R-:W-:Y:S01]  /*a870*/  FMUL.FTZ R127, R127, UR14 ;  /* 0x0000000e7f7f7c20 */ /* 0x000fe20008410000 */
[----:B------:R-:W-:-:S04]  /*a880*/  IMAD.MOV.U32 R126, RZ, RZ, R173 ;  /* 0x000000ffff7e7224 */ /* 0x000fc800078e00ad */
[----:B------:R-:W-:Y:S01]  /*a890*/  FSEL R124, R127, RZ, P6 ;  /* 0x000000ff7f7c7208 */ /* 0x000fe20003000000 */
[-CC-:B------:R-:W-:Y:S01]  /*a8a0*/  FFMA.FTZ R127, R196, R174.reuse, R175.reuse ;  /* 0x000000aec47f7223 */ /* 0x180fe200000100af */
[----:B------:R-:W-:Y:S01]  /*a8b0*/  ISETP.GE.U32.AND P6, PT, R187, 0x1000000, PT ;  /* 0x01000000bb00780c */ /* 0x000fe20003fc6070 */
[----:B------:R-:W-:Y:S01]  /*a8c0*/  FFMA.FTZ R174, R195, R174, R175 ;  /* 0x000000aec3ae7223 */ /* 0x000fe200000100af */
[----:B------:R-:W-:Y:S01]  /*a8d0*/  F2FP.BF16.F32.PACK_AB R125, R124, R125 ;  /* 0x0000007d7c7d723e */ /* 0x000fe200000010ff */
[----:B------:R-:W-:-:S03]  /*a8e0*/  FADD.FTZ R127, R192, -R127 ;  /* 0x8000007fc07f7221 */ /* 0x000fc60000010000 */
[----:B------:R-:W-:Y:S01]  /*a8f0*/  PRMT R124, R125, 0x7632, R124 ;  /* 0x000076327d7c7816 */ /* 0x000fe2000000007c */
[----:B------:R-:W-:Y:S01]  /*a900*/  FFMA.FTZ R127, R134, R127, R129 ;  /* 0x0000007f867f7223 */ /* 0x000fe20000010081 */
[----:B------:R-:W-:-:S03]  /*a910*/  IMAD.U32 R129, R126, 0x10000, RZ ;  /* 0x000100007e817824 */ /* 0x000fc600078e00ff */
[----:B------:R-:W-:-:S05]  /*a920*/  FMUL.FTZ R127, R127, UR14 ;  /* 0x0000000e7f7f7c20 */ /* 0x000fca0008410000 */
[----:B------:R-:W-:Y:S01]  /*a930*/  FSEL R128, R127, RZ, P6 ;  /* 0x000000ff7f807208 */ /* 0x000fe20003000000 */
[----:B------:R-:W-:Y:S01]  /*a940*/  FADD.FTZ R127, R191, -R174 ;  /* 0x800000aebf7f7221 */ /* 0x000fe20000010000 */
[----:B------:R-:W-:-:S03]  /*a950*/  LOP3.LUT P6, RZ, R187, 0xff0000, RZ, 0xc0, !PT ;  /* 0x00ff0000bbff7812 */ /* 0x000fc600078cc0ff */
[----:B------:R-:W-:-:S04]  /*a960*/  FFMA.FTZ R127, R134, R127, R129 ;  /* 0x0000007f867f7223 */ /* 0x000fc80000010081 */
[----:B------:R-:W-:-:S05]  /*a970*/  FMUL.FTZ R127, R127, UR14 ;  /* 0x0000000e7f7f7c20 */ /* 0x000fca0008410000 */
[----:B------:R-:W-:-:S04]  /*a980*/  FSEL R127, R127, RZ, P6 ;  /* 0x000000ff7f7f7208 */ /* 0x000fc80003000000 */
[----:B------:R-:W-:Y:S02]  /*a990*/  F2FP.BF16.F32.PACK_AB R128, R128, R127 ;  /* 0x0000007f8080723e */ /* 0x000fe400000010ff */
[----:B------:R-:W-:Y:S02]  /*a9a0*/  PRMT R127, R125, 0x7610, R127 ;  /* 0x000076107d7f7816 */ /* 0x000fe4000000007f */
[C---:B------:R-:W-:Y:S02]  /*a9b0*/  PRMT R129, R128.reuse, 0x7632, R129 ;  /* 0x0000763280817816 */ /* 0x040fe40000000081 */
[----:B------:R-:W-:Y:S01]  /*a9c0*/  PRMT R126, R128, 0x7610, R126 ;  /* 0x00007610807e7816 */ /* 0x000fe2000000007e */
[----:B------:R-:W-:Y:S06]  /*a9d0*/  BRA `(.L_x_318) ;  /* 0x0000000400147947 */ /* 0x000fec0003800000 */
.L_x_320:
[----:B------:R-:W-:-:S04]  /*a9e0*/  UISETP.NE.U32.AND UP2, UPT, UR6, URZ, UPT ;  /* 0x000000ff0600728c */ /* 0x000fc8000bf45070 */
[----:B------:R-:W-:-:S09]  /*a9f0*/  UISETP.NE.AND.EX UP2, UPT, UR7, URZ, UPT, UP2 ;  /* 0x000000ff0700728c */ /* 0x000fd2000bf45320 */
[----:B------:R-:W-:Y:S05]  /*aa00*/  BRA.U !UP2, `(.L_x_322) ;  /* 0x000000010a947547 */ /* 0x000fea000b800000 */
[-CC-:B-12---:R-:W-:Y:S01]  /*aa10*/  FFMA.FTZ R124, R193, R174.reuse, R175.reuse ;  /* 0x000000aec17c7223 */ /* 0x186fe200000100af */
[-CC-:B------:R-:W-:Y:S01]  /*aa20*/  FFMA.FTZ R127, R194, R174.reuse, R175.reuse ;  /* 0x000000aec27f7223 */ /* 0x180fe200000100af */
[-C--:B0-----:R-:W-:Y:S01]  /*aa30*/  FFMA.FTZ R128, R195, R174.reuse, R175 ;  /* 0x000000aec3807223 */ /* 0x081fe200000100af */
[----:B------:R-:W-:Y:S01]  /*aa40*/  LOP3.LUT P6, RZ, R187, 0xff, RZ, 0xc0, !PT ;  /* 0x000000ffbbff7812 */ /* 0x000fe200078cc0ff */
[----:B------:R-:W-:Y:S01]  /*aa50*/  FADD.FTZ R125, R189, -R124 ;  /* 0x8000007cbd7d7221 */ /* 0x000fe20000010000 */
[----:B------:R-:W-:Y:S01]  /*aa60*/  FADD.FTZ R127, R190, -R127 ;  /* 0x8000007fbe7f7221 */ /* 0x000fe20000010000 */
[----:B------:R-:W-:Y:S01]  /*aa70*/  FADD.FTZ R129, R191, -R128 ;  /* 0x80000080bf817221 */ /* 0x000fe20000010000 */
[----:B------:R-:W-:Y:S01]  /*aa80*/  FFMA.FTZ R175, R196, R174, R175 ;  /* 0x000000aec4af7223 */ /* 0x000fe200000100af */
[C---:B-----5:R-:W-:Y:S01]  /*aa90*/  FMUL.FTZ R125, R134.reuse, R125 ;  /* 0x0000007d867d7220 */ /* 0x060fe20000410000 */
[C---:B------:R-:W-:Y:S01]  /*aaa0*/  FMUL.FTZ R127, R134.reuse, R127 ;  /* 0x0000007f867f7220 */ /* 0x040fe20000410000 */
[----:B------:R-:W-:Y:S01]  /*aab0*/  FMUL.FTZ R129, R134, R129 ;  /* 0x0000008186817220 */ /* 0x000fe20000410000 */
[----:B------:R-:W-:Y:S01]  /*aac0*/  FADD.FTZ R175, R192, -R175 ;  /* 0x800000afc0af7221 */ /* 0x000fe20000010000 */
[----:B------:R-:W-:Y:S01]  /*aad0*/  FMUL.FTZ R124, R125, UR14 ;  /* 0x0000000e7d7c7c20 */ /* 0x000fe20008410000 */
[----:B------:R-:W-:Y:S01]  /*aae0*/  FMUL.FTZ R126, R127, UR14 ;  /* 0x0000000e7f7e7c20 */ /* 0x000fe20008410000 */
[----:B------:R-:W-:Y:S01]  /*aaf0*/  FMUL.FTZ R128, R129, UR14 ;  /* 0x0000000e81807c20 */ /* 0x000fe20008410000 */
[----:B------:R-:W-:-:S02]  /*ab00*/  FMUL.FTZ R175, R134, R175 ;  /* 0x000000af86af7220 */ /* 0x000fc40000410000 */
[----:B------:R-:W-:Y:S02]  /*ab10*/  FSEL R124, R124, RZ, P6 ;  /* 0x000000ff7c7c7208 */ /* 0x000fe40003000000 */
[----:B------:R-:W-:Y:S01]  /*ab20*/  LOP3.LUT P6, RZ, R187, 0xff00, RZ, 0xc0, !PT ;  /* 0x0000ff00bbff7812 */ /* 0x000fe200078cc0ff */
[----:B------:R-:W-:Y:S01]  /*ab30*/  FMUL.FTZ R130, R175, UR14 ;  /* 0x0000000eaf827c20 */ /* 0x000fe20008410000 */
[----:B------:R-:W-:Y:S02]  /*ab40*/  F2FP.BF16.F32.PACK_AB R124, R124, R125 ;  /* 0x0000007d7c7c723e */ /* 0x000fe400000010ff */
[----:B------:R-:W-:Y:S02]  /*ab50*/  FSEL R126, R126, RZ, P6 ;  /* 0x000000ff7e7e7208 */ /* 0x000fe40003000000 */
[----:B------:R-:W-:Y:S02]  /*ab60*/  LOP3.LUT P6, RZ, R187, 0xff0000, RZ, 0xc0, !PT ;  /* 0x00ff0000bbff7812 */ /* 0x000fe400078cc0ff */
[----:B------:R-:W-:-:S02]  /*ab70*/  F2FP.BF16.F32.PACK_AB R126, R126, R127 ;  /* 0x0000007f7e7e723e */ /* 0x000fc400000010ff */
[----:B------:R-:W-:Y:S02]  /*ab80*/  FSEL R128, R128, RZ, P6 ;  /* 0x000000ff80807208 */ /* 0x000fe40003000000 */
[----:B------:R-:W-:Y:S02]  /*ab90*/  ISETP.GE.U32.AND P6, PT, R187, 0x1000000, PT ;  /* 0x01000000bb00780c */ /* 0x000fe40003fc6070 */
[----:B------:R-:W-:Y:S02]  /*aba0*/  F2FP.BF16.F32.PACK_AB R128, R128, R129 ;  /* 0x000000818080723e */ /* 0x000fe400000010ff */
[----:B------:R-:W-:Y:S02]  /*abb0*/  FSEL R130, R130, RZ, P6 ;  /* 0x000000ff82827208 */ /* 0x000fe40003000000 */
[----:B------:R-:W-:Y:S02]  /*abc0*/  PRMT R127, R124, 0x7632, R127 ;  /* 0x000076327c7f7816 */ /* 0x000fe4000000007f */
[----:B------:R-:W-:-:S02]  /*abd0*/  F2FP.BF16.F32.PACK_AB R130, R130, R175 ;  /* 0x000000af8282723e */ /* 0x000fc400000010ff */
[----:B------:R-:W-:Y:S02]  /*abe0*/  PRMT R197, R124, 0x7610, R197 ;  /* 0x000076107cc57816 */ /* 0x000fe400000000c5 */
[C---:B------:R-:W-:Y:S02]  /*abf0*/  PRMT R124, R126.reuse, 0x7632, R124 ;  /* 0x000076327e7c7816 */ /* 0x040fe4000000007c */
[----:B------:R-:W-:Y:S02]  /*ac00*/  PRMT R198, R126, 0x7610, R198 ;  /* 0x000076107ec67816 */ /* 0x000fe400000000c6 */
[C---:B------:R-:W-:Y:S02]  /*ac10*/  PRMT R126, R128.reuse, 0x7632, R126 ;  /* 0x00007632807e7816 */ /* 0x040fe4000000007e */
[----:B------:R-:W-:Y:S02]  /*ac20*/  PRMT R199, R128, 0x7610, R199 ;  /* 0x0000761080c77816 */ /* 0x000fe400000000c7 */
[----:B------:R-:W-:-:S02]  /*ac30*/  PRMT R129, R130, 0x7632, R129 ;  /* 0x0000763282817816 */ /* 0x000fc40000000081 */
[----:B------:R-:W-:Y:S01]  /*ac40*/  PRMT R200, R130, 0x7610, R200 ;  /* 0x0000761082c87816 */ /* 0x000fe200000000c8 */
[----:B------:R-:W-:Y:S06]  /*ac50*/  BRA `(.L_x_318) ;  /* 0x0000000000747947 */ /* 0x000fec0003800000 */
.L_x_322:
[-CC-:B-12---:R-:W-:Y:S01]  /*ac60*/  FFMA.FTZ R125, R196, R174.reuse, R175.reuse ;  /* 0x000000aec47d7223 */ /* 0x186fe200000100af */
[----:B------:R-:W-:Y:S01]  /*ac70*/  ISETP.GE.U32.AND P6, PT, R187, 0x1000000, PT ;  /* 0x01000000bb00780c */ /* 0x000fe20003fc6070 */
[-CC-:B------:R-:W-:Y:S01]  /*ac80*/  FFMA.FTZ R124, R193, R174.reuse, R175.reuse ;  /* 0x000000aec17c7223 */ /* 0x180fe200000100af */
[-C--:B------:R-:W-:Y:S01]  /*ac90*/  FFMA.FTZ R127, R194, R174.reuse, R175 ;  /* 0x000000aec27f7223 */ /* 0x080fe200000100af */
[----:B------:R-:W-:Y:S01]  /*aca0*/  FADD.FTZ R125, R192, -R125 ;  /* 0x8000007dc07d7221 */ /* 0x000fe20000010000 */
[----:B------:R-:W-:Y:S02]  /*acb0*/  FFMA.FTZ R174, R195, R174, R175 ;  /* 0x000000aec3ae7223 */ /* 0x000fe400000100af */
[----:B------:R-:W-:Y:S01]  /*acc0*/  FADD.FTZ R127, R190, -R127 ;  /* 0x8000007fbe7f7221 */ /* 0x000fe20000010000 */
[----:B-----5:R-:W-:-:S03]  /*acd0*/  FMUL.FTZ R125, R134, R125 ;  /* 0x0000007d867d7220 */ /* 0x020fc60000410000 */
[----:B------:R-:W-:Y:S01]  /*ace0*/  FMUL.FTZ R127, R134, R127 ;  /* 0x0000007f867f7220 */ /* 0x000fe20000410000 */
[----:B------:R-:W-:-:S03]  /*acf0*/  FMUL.FTZ R125, R125, UR14 ;  /* 0x0000000e7d7d7c20 */ /* 0x000fc60008410000 */
[----:B------:R-:W-:Y:S02]  /*ad00*/  FMUL.FTZ R127, R127, UR14 ;  /* 0x0000000e7f7f7c20 */ /* 0x000fe40008410000 */
[----:B------:R-:W-:Y:S01]  /*ad10*/  FSEL R126, R125, RZ, P6 ;  /* 0x000000ff7d7e7208 */ /* 0x000fe20003000000 */
[----:B------:R-:W-:Y:S01]  /*ad20*/  FADD.FTZ R125, R189, -R124 ;  /* 0x8000007cbd7d7221 */ /* 0x000fe20000010000 */
[----:B------:R-:W-:-:S03]  /*ad30*/  LOP3.LUT P6, RZ, R187, 0xff, RZ, 0xc0, !PT ;  /* 0x000000ffbbff7812 */ /* 0x000fc600078cc0ff */
[----:B------:R-:W-:-:S04]  /*ad40*/  FMUL.FTZ R125, R134, R125 ;  /* 0x0000007d867d7220 */ /* 0x000fc80000410000 */
[----:B------:R-:W-:-:S05]  /*ad50*/  FMUL.FTZ R125, R125, UR14 ;  /* 0x0000000e7d7d7c20 */ /* 0x000fca0008410000 */
[----:B------:R-:W-:Y:S02]  /*ad60*/  FSEL R125, R125, RZ, P6 ;  /* 0x000000ff7d7d7208 */ /* 0x000fe40003000000 */
[----:B------:R-:W-:-:S04]  /*ad70*/  LOP3.LUT P6, RZ, R187, 0xff00, RZ, 0xc0, !PT ;  /* 0x0000ff00bbff7812 */ /* 0x000fc800078cc0ff */
[----:B------:R-:W-:Y:S01]  /*ad80*/  FSEL R124, R127, RZ, P6 ;  /* 0x000000ff7f7c7208 */ /* 0x000fe20003000000 */
[----:B------:R-:W-:Y:S01]  /*ad90*/  FADD.FTZ R127, R191, -R174 ;  /* 0x800000aebf7f7221 */ /* 0x000fe20000010000 */
[----:B------:R-:W-:Y:S02]  /*ada0*/  LOP3.LUT P6, RZ, R187, 0xff0000, RZ, 0xc0, !PT ;  /* 0x00ff0000bbff7812 */ /* 0x000fe400078cc0ff */
[----:B------:R-:W-:Y:S01]  /*adb0*/  F2FP.BF16.F32.PACK_AB R125, R124, R125 ;  /* 0x0000007d7c7d723e */ /* 0x000fe200000010ff */
[----:B------:R-:W-:-:S03]  /*adc0*/  FMUL.FTZ R127, R134, R127 ;  /* 0x0000007f867f7220 */ /* 0x000fc60000410000 */
[----:B------:R-:W-:Y:S01]  /*add0*/  PRMT R124, R125, 0x7632, R124 ;  /* 0x000076327d7c7816 */ /* 0x000fe2000000007c */
[----:B------:R-:W-:-:S05]  /*ade0*/  FMUL.FTZ R127, R127, UR14 ;  /* 0x0000000e7f7f7c20 */ /* 0x000fca0008410000 */
[----:B------:R-:W-:-:S04]  /*adf0*/  FSEL R127, R127, RZ, P6 ;  /* 0x000000ff7f7f7208 */ /* 0x000fc80003000000 */
[----:B------:R-:W-:Y:S02]  /*ae00*/  F2FP.BF16.F32.PACK_AB R126, R126, R127 ;  /* 0x0000007f7e7e723e */ /* 0x000fe400000010ff */
[----:B------:R-:W-:Y:S02]  /*ae10*/  PRMT R127, R125, 0x7610, R127 ;  /* 0x000076107d7f7816 */ /* 0x000fe4000000007f */
[----:B0-----:R-:W-:-:S07]  /*ae20*/  PRMT R129, R126, 0x7632, R129 ;  /* 0x000076327e817816 */ /* 0x001fce0000000081 */
.L_x_318:
        /* <DEDUP_REMOVED lines=16> */
.L_x_323:
        /* <DEDUP_REMOVED lines=10> */
.L_x_314:
[----:B------:R-:W-:Y:S05]  /*afd0*/  BSYNC.RECONVERGENT B0 ;  /* 0x0000000000007941 */ /* 0x000fea0003800200 */
.L_x_313:
[----:B------:R-:W-:Y:S01]  /*afe0*/  ISETP.NE.AND P6, PT, R205, RZ, PT ;  /* 0x000000ffcd00720c */ /* 0x000fe20003fc5270 */
[----:B------:R-:W-:-:S12]  /*aff0*/  UPLOP3.LUT UP1, UPT, UPT, UPT, UP1, 0x40, 0x4 ;  /* 0x000000000004789c */ /* 0x000fd80003f2e810 */
[----:B------:R-:W-:Y:S05]  /*b000*/  @!P6 BRA `(.L_x_324) ;  /* 0xffffff5c0060e947 */ /* 0x000fea000383ffff */
.L_x_252:
[----:B------:R-:W0:Y:S01]  /*b010*/  S2UR UR4, SR_CTAID.X ;  /* 0x00000000000479c3 */ /* 0x000e220000002500 */
[----:B------:R-:W-:Y:S01]  /*b020*/  BSSY.RECONVERGENT B0, `(.L_x_325) ;  /* 0x0000011000007945 */ /* 0x000fe20003800200 */
[----:B0-----:R-:W-:-:S05]  /*b030*/  IMAD R3, R2, UR4, RZ ;  /* 0x0000000402037c24 */ /* 0x001fca000f8e02ff */
[----:B------:R-:W-:Y:S01]  /*b040*/  LEA.HI R11, R3, R0, RZ, 0x1e ;  /* 0x00000000030b7211 */ /* 0x000fe200078ff0ff */
[----:B------:R-:W-:Y:S06]  /*b050*/  @!P0 BRA `(.L_x_326) ;  /* 0x0000000000348947 */ /* 0x000fec0003800000 */
[----:B------:R-:W0:Y:S08]  /*b060*/  LDC.64 R2, c[0x0][0x440] ;  /* 0x00011000ff027b82 */ /* 0x000e300000000a00 */
[----:B------:R-:W1:Y:S08]  /*b070*/  LDC.64 R4, c[0x0][0x448] ;  /* 0x00011200ff047b82 */ /* 0x000e700000000a00 */
[----:B------:R-:W2:Y:S08]  /*b080*/  LDC.64 R6, c[0x0][0x450] ;  /* 0x00011400ff067b82 */ /* 0x000eb00000000a00 */
[----:B-----5:R-:W3:Y:S01]  /*b090*/  LDC.64 R8, c[0x0][0x458] ;  /* 0x00011600ff087b82 */ /* 0x020ee20000000a00 */
[----:B0-----:R-:W-:-:S05]  /*b0a0*/  IMAD.WIDE.U32 R2, R11, 0x10, R2 ;  /* 0x000000100b027825 */ /* 0x001fca00078e0002 */
[----:B------:R0:W-:Y:S01]  /*b0b0*/  STG.E.128 desc[UR10][R2.64], R100 ;  /* 0x0000006402007986 */ /* 0x0001e2000c101d0a */
[----:B-1----:R-:W-:-:S05]  /*b0c0*/  IMAD.WIDE.U32 R4, R11, 0x10, R4 ;  /* 0x000000100b047825 */ /* 0x002fca00078e0004 */
[----:B------:R0:W-:Y:S01]  /*b0d0*/  STG.E.128 desc[UR10][R4.64], R120 ;  /* 0x0000007804007986 */ /* 0x0001e2000c101d0a */
[----:B--2---:R-:W-:-:S05]  /*b0e0*/  IMAD.WIDE.U32 R6, R11, 0x10, R6 ;  /* 0x000000100b067825 */ /* 0x004fca00078e0006 */
[----:B------:R0:W-:Y:S01]  /*b0f0*/  STG.E.128 desc[UR10][R6.64], R60 ;  /* 0x0000003c06007986 */ /* 0x0001e2000c101d0a */
[----:B---3--:R-:W-:-:S04]  /*b100*/  IMAD.WIDE.U32 R8, R11, 0x10, R8 ;  /* 0x000000100b087825 */ /* 0x008fc800078e0008 */
[----:B------:R-:W-:Y:S01]  /*b110*/  VIADD R11, R11, 0x80 ;  /* 0x000000800b0b7836 */ /* 0x000fe20000000000 */
[----:B------:R0:W-:Y:S06]  /*b120*/  STG.E.128 desc[UR10][R8.64], R80 ;  /* 0x0000005008007986 */ /* 0x0001ec000c101d0a */
.L_x_326:
[----:B------:R-:W-:Y:S05]  /*b130*/  BSYNC.RECONVERGENT B0 ;  /* 0x0000000000007941 */ /* 0x000fea0003800200 */
.L_x_325:
[----:B------:R-:W-:Y:S04]  /*b140*/  BSSY.RECONVERGENT B0, `(.L_x_327) ;  /* 0x000000f000007945 */ /* 0x000fe80003800200 */
[----:B------:R-:W-:Y:S05]  /*b150*/  @!P1 BRA `(.L_x_328) ;  /* 0x0000000000349947 */ /* 0x000fea0003800000 */
[----:B0-----:R-:W0:Y:S08]  /*b160*/  LDC.64 R2, c[0x0][0x440] ;  /* 0x00011000ff027b82 */ /* 0x001e300000000a00 */
        /* <DEDUP_REMOVED lines=12> */
.L_x_328:
[----:B------:R-:W-:Y:S05]  /*b230*/  BSYNC.RECONVERGENT B0 ;  /* 0x0000000000007941 */ /* 0x000fea0003800200 */
.L_x_327:
        /* <DEDUP_REMOVED lines=15> */
.L_x_330:
[----:B------:R-:W-:Y:S05]  /*b330*/  BSYNC.RECONVERGENT B0 ;  /* 0x0000000000007941 */ /* 0x000fea0003800200 */
.L_x_329:
        /* <DEDUP_REMOVED lines=15> */
.L_x_332:
[----:B------:R-:W-:Y:S05]  /*b430*/  BSYNC.RECONVERGENT B0 ;  /* 0x0000000000007941 */ /* 0x000fea0003800200 */
.L_x_331:
[----:B------:R-:W-:Y:S05]  /*b440*/  @!P4 EXIT ;  /* 0x000000000000c94d */ /* 0x000fea0003800000 */
[----:B0-----:R-:W0:Y:S08]  /*b450*/  LDC.64 R2, c[0x0][0x440] ;  /* 0x00011000ff027b82 */ /* 0x001e300000000a00 */
[----:B------:R-:W1:Y:S08]  /*b460*/  LDC.64 R4, c[0x0][0x448] ;  /* 0x00011200ff047b82 */ /* 0x000e700000000a00 */
[----:B------:R-:W2:Y:S08]  /*b470*/  LDC.64 R6, c[0x0][0x450] ;  /* 0x00011400ff067b82 */ /* 0x000eb00000000a00 */
[----:B-----5:R-:W3:Y:S01]  /*b480*/  LDC.64 R8, c[0x0][0x458] ;  /* 0x00011600ff087b82 */ /* 0x020ee20000000a00 */
[----:B0-----:R-:W-:-:S05]  /*b490*/  IMAD.WIDE.U32 R2, R11, 0x10, R2 ;  /* 0x000000100b027825 */ /* 0x001fca00078e0002 */
[----:B------:R-:W-:Y:S01]  /*b4a0*/  STG.E.128 desc[UR10][R2.64], R84 ;  /* 0x0000005402007986 */ /* 0x000fe2000c101d0a */
[----:B-1----:R-:W-:-:S05]  /*b4b0*/  IMAD.WIDE.U32 R4, R11, 0x10, R4 ;  /* 0x000000100b047825 */ /* 0x002fca00078e0004 */
[----:B------:R-:W-:Y:S01]  /*b4c0*/  STG.E.128 desc[UR10][R4.64], R104 ;  /* 0x0000006804007986 */ /* 0x000fe2000c101d0a */
[----:B--2---:R-:W-:-:S05]  /*b4d0*/  IMAD.WIDE.U32 R6, R11, 0x10, R6 ;  /* 0x000000100b067825 */ /* 0x004fca00078e0006 */
[----:B------:R-:W-:Y:S01]  /*b4e0*/  STG.E.128 desc[UR10][R6.64], R44 ;  /* 0x0000002c06007986 */ /* 0x000fe2000c101d0a */
[----:B---3--:R-:W-:-:S05]  /*b4f0*/  IMAD.WIDE.U32 R8, R11, 0x10, R8 ;  /* 0x000000100b087825 */ /* 0x008fca00078e0008 */
[----:B------:R-:W-:Y:S01]  /*b500*/  STG.E.128 desc[UR10][R8.64], R64 ;  /* 0x0000004008007986 */ /* 0x000fe2000c101d0a */
[----:B------:R-:W-:Y:S05]  /*b510*/  EXIT ;  /* 0x000000000000794d */ /* 0x000fea0003800000 */
.L_x_333:
        /* <DEDUP_REMOVED lines=14> */
.L_x_5376:


//--------------------- .text._ZN10layer_norm31ln_parallel_residual_bwd_kernelINS_13Kernel_traitsI13__nv_bfloat16S2_S2_S2_fjLj2560ELj1ELj1ELj4ELj8ENS_18Kernel_traits_baseILj2560ES2_S2_S2_S2_fjLj128EEEEELb1ELb0ELb1EEEvNS_9BwdParamsE --------------------------
	.section	.text._ZN10layer_norm31ln_parallel_residual_bwd_kernelINS_13Kernel_traitsI13__nv_bfloat16S2_S2_S2_fjLj2560ELj1ELj1ELj4ELj8ENS_18Kernel_traits_baseILj2560ES2_S2_S2_S2_fjLj128EEEEELb1ELb0ELb1EEEvNS_9BwdParamsE,"ax",@progbits
	.align	128
        .global         _ZN10layer_norm31ln_parallel_residual_bwd_kernelINS_13Kernel_traitsI13__nv_bfloat16S2_S2_S2_fjLj2560ELj1ELj1ELj4ELj8ENS_18Kernel_traits_baseILj2560ES2_S2_S2_S2_fjLj128EEEEELb1ELb0ELb1EEEvNS_9BwdParamsE
        .type           _ZN10layer_norm31ln_parallel_residual_bwd_kernelINS_13Kernel_traitsI13__nv_bfloat16S2_S2_S2_fjLj2560ELj1ELj1ELj4ELj8ENS_18Kernel_traits_baseILj2560ES2_S2_S2_S2_fjLj128EEEEELb1ELb0ELb1EEEvNS_9BwdParamsE,@function
        .size           _ZN10layer_norm31ln_parallel_residual_bwd_kernelINS_13Kernel_traitsI13__nv_bfloat16S2_S2_S2_fjLj2560ELj1ELj1ELj4ELj8ENS_18Kernel_traits_baseILj2560ES2_S2_S2_S2_fjLj128EEEEELb1ELb0ELb1EEEvNS_9BwdParamsE,(.L_x_5377 - _ZN10layer_norm31ln_parallel_residual_bwd_kernelINS_13Kernel_traitsI13__nv_bfloat16S2_S2_S2_fjLj2560ELj1ELj1ELj4ELj8ENS_18Kernel_traits_baseILj2560ES2_S2_S2_S2_fjLj128EEEEELb1ELb0ELb1EEEvNS_9BwdParamsE)
        .other          _ZN10layer_norm31ln_parallel_residual_bwd_kernelINS_13Kernel_traitsI13__nv_bfloat16S2_S2_S2_fjLj2560ELj1ELj1ELj4ELj8ENS_18Kernel_traits_baseILj2560ES2_S2_S2_S2_fjLj128EEEEELb1ELb0ELb1EEEvNS_9BwdParamsE,@"STO_CUDA_ENTRY STV_DEFAULT"
_ZN10layer_norm31ln_parallel_residual_bwd_kernelINS_13Kernel_traitsI13__nv_bfloat16S2_S2_S2_fjLj2560ELj1ELj1ELj4ELj8ENS_18Kernel_traits_baseILj2560ES2_S2_S2_S2_fjLj128EEEEELb1ELb0ELb1EEEvNS_9BwdParamsE:
.text._ZN10layer_norm31ln_parallel_residual_bwd_kernelINS_13Kernel_traitsI13__nv_bfloat16S2_S2_S2_fjLj2560ELj1ELj1ELj4ELj8ENS_18Kernel_traits_baseILj2560ES2_S2_S2_S2_fjLj128EEEEELb1ELb0ELb1EEEvNS_9BwdParamsE:
        /* <DEDUP_REMOVED lines=49> */
[----:B------:R-:W-:Y:S01]  /*0310*/  IMAD.U32 R114, RZ, RZ, UR4 ;  /* 0x00000004ff727e24 */ /* 0x000fe2000f8e00ff */
[----:B------:R-:W-:Y:S01]  /*0320*/  CS2R R84, SRZ ;  /* 0x0000000000547805 */ /* 0x000fe2000001ff00 */
[----:B------:R-:W-:Y:S01]  /*0330*/  IMAD.MOV.U32 R0, RZ, RZ, RZ ;  /* 0x000000ffff007224 */ /* 0x000fe200078e00ff */
        /* <DEDUP_REMOVED lines=12> */
[----:B-1----:R-:W-:Y:S01]  /*0400*/  IMAD.WIDE.U32 R4, R133, 0x8, R4 ;  /* 0x0000000885047825 */ /* 0x002fe200078e0004 */
[----:B------:R-:W-:-:S02]  /*0410*/  CS2R R22, SRZ ;  /* 0x0000000000167805 */ /* 0x000fc4000001ff00 */
[----:B------:R-:W-:Y:S02]  /*0420*/  CS2R R24, SRZ ;  /* 0x0000000000187805 */ /* 0x000fe4000001ff00 */
[----:B------:R-:W-:Y:S02]  /*0430*/  CS2R R50, SRZ ;  /* 0x0000000000327805 */ /* 0x000fe4000001ff00 */
[----:B------:R-:W-:Y:S01]  /*0440*/  CS2R R54, SRZ ;  /* 0x0000000000367805 */ /* 0x000fe2000001ff00 */
[----:B0-----:R-:W3:Y:S01]  /*0450*/  LDG.E.64 R116, desc[UR10][R4.64+0x1000] ;  /* 0x0010000a04747981 */ /* 0x001ee2000c1e1b00 */
[----:B------:R-:W-:Y:S02]  /*0460*/  CS2R R76, SRZ ;  /* 0x00000000004c7805 */ /* 0x000fe4000001ff00 */
[----:B------:R-:W-:Y:S01]  /*0470*/  CS2R R74, SRZ ;  /* 0x00000000004a7805 */ /* 0x000fe2000001ff00 */
[----:B--2---:R-:W-:Y:S01]  /*0480*/  IMAD.WIDE.U32 R2, R133, 0x8, R2 ;  /* 0x0000000885027825 */ /* 0x004fe200078e0002 */
[----:B------:R-:W2:Y:S01]  /*0490*/  LDG.E.64 R142, desc[UR10][R4.64+0xc00] ;  /* 0x000c000a048e7981 */ /* 0x000ea2000c1e1b00 */
[----:B------:R-:W-:-:S02]  /*04a0*/  CS2R R72, SRZ ;  /* 0x0000000000487805 */ /* 0x000fc4000001ff00 */
[----:B------:R-:W-:Y:S02]  /*04b0*/  CS2R R26, SRZ ;  /* 0x00000000001a7805 */ /* 0x000fe4000001ff00 */
[----:B------:R-:W-:Y:S01]  /*04c0*/  CS2R R28, SRZ ;  /* 0x00000000001c7805 */ /* 0x000fe2000001ff00 */
[----:B------:R-:W4:Y:S01]  /*04d0*/  LDG.E.64 R144, desc[UR10][R4.64+0x800] ;  /* 0x0008000a04907981 */ /* 0x000f22000c1e1b00 */
[----:B------:R-:W-:Y:S02]  /*04e0*/  CS2R R30, SRZ ;  /* 0x00000000001e7805 */ /* 0x000fe4000001ff00 */
[----:B------:R-:W-:Y:S02]  /*04f0*/  CS2R R32, SRZ ;  /* 0x0000000000207805 */ /* 0x000fe4000001ff00 */
[----:B------:R-:W-:Y:S01]  /*0500*/  CS2R R34, SRZ ;  /* 0x0000000000227805 */ /* 0x000fe2000001ff00 */
[----:B------:R-:W5:Y:S01]  /*0510*/  LDG.E.64 R148, desc[UR10][R4.64+0x400] ;  /* 0x0004000a04947981 */ /* 0x000f62000c1e1b00 */
[----:B------:R-:W-:-:S02]  /*0520*/  CS2R R36, SRZ ;  /* 0x0000000000247805 */ /* 0x000fc4000001ff00 */
[----:B------:R-:W-:Y:S02]  /*0530*/  CS2R R70, SRZ ;  /* 0x0000000000467805 */ /* 0x000fe4000001ff00 */
[----:B------:R-:W-:Y:S01]  /*0540*/  CS2R R68, SRZ ;  /* 0x0000000000447805 */ /* 0x000fe2000001ff00 */
[----:B------:R0:W5:Y:S01]  /*0550*/  LDG.E.64 R150, desc[UR10][R4.64] ;  /* 0x0000000a04967981 */ /* 0x000162000c1e1b00 */
[----:B------:R-:W-:Y:S02]  /*0560*/  CS2R R78, SRZ ;  /* 0x00000000004e7805 */ /* 0x000fe4000001ff00 */
[----:B------:R-:W-:Y:S02]  /*0570*/  CS2R R82, SRZ ;  /* 0x0000000000527805 */ /* 0x000fe4000001ff00 */
[----:B------:R-:W-:Y:S01]  /*0580*/  CS2R R38, SRZ ;  /* 0x0000000000267805 */ /* 0x000fe2000001ff00 */
[----:B------:R-:W5:Y:S01]  /*0590*/  LDG.E.64 R152, desc[UR10][R2.64+0x1000] ;  /* 0x0010000a02987981 */ /* 0x000f62000c1e1b00 */
[----:B------:R-:W-:-:S02]  /*05a0*/  CS2R R40, SRZ ;  /* 0x0000000000287805 */ /* 0x000fc4000001ff00 */
[----:B------:R-:W-:Y:S02]  /*05b0*/  CS2R R42, SRZ ;  /* 0x00000000002a7805 */ /* 0x000fe4000001ff00 */
[----:B------:R-:W-:Y:S01]  /*05c0*/  CS2R R44, SRZ ;  /* 0x00000000002c7805 */ /* 0x000fe2000001ff00 */
[----:B------:R-:W5:Y:S01]  /*05d0*/  LDG.E.64 R154, desc[UR10][R2.64+0xc00] ;  /* 0x000c000a029a7981 */ /* 0x000f62000c1e1b00 */
[----:B------:R-:W-:Y:S02]  /*05e0*/  CS2R R46, SRZ ;  /* 0x00000000002e7805 */ /* 0x000fe4000001ff00 */
[----:B------:R-:W-:Y:S02]  /*05f0*/  CS2R R62, SRZ ;  /* 0x00000000003e7805 */ /* 0x000fe4000001ff00 */
[----:B------:R-:W-:Y:S01]  /*0600*/  CS2R R60, SRZ ;  /* 0x00000000003c7805 */ /* 0x000fe2000001ff00 */
[----:B------:R-:W5:Y:S01]  /*0610*/  LDG.E.64 R156, desc[UR10][R2.64+0x800] ;  /* 0x0008000a029c7981 */ /* 0x000f62000c1e1b00 */
[----:B------:R-:W-:Y:S01]  /*0620*/  IMAD.MOV.U32 R115, RZ, RZ, RZ ;  /* 0x000000ffff737224 */ /* 0x000fe200078e00ff */
[----:B------:R-:W-:-:S02]  /*0630*/  UPLOP3.LUT UP1, UPT, UPT, UPT, UPT, 0x40, 0x4 ;  /* 0x000000000004789c */ /* 0x000fc40003f2e870 */
[----:B------:R-:W5:Y:S01]  /*0640*/  LDG.E.64 R158, desc[UR10][R2.64+0x400] ;  /* 0x0004000a029e7981 */ /* 0x000f62000c1e1b00 */
[----:B------:R-:W1:Y:S03]  /*0650*/  LDCU UR6, c[0x0][0x408] ;  /* 0x00008100ff0677ac */ /* 0x000e660008000800 */
[----:B------:R1:W5:Y:S01]  /*0660*/  LDG.E.64 R160, desc[UR10][R2.64] ;  /* 0x0000000a02a07981 */ /* 0x000362000c1e1b00 */
[----:B0-----:R-:W-:Y:S01]  /*0670*/  CS2R R4, SRZ ;  /* 0x0000000000047805 */ /* 0x001fe2000001ff00 */
[----:B------:R-:W0:Y:S01]  /*0680*/  LDCU UR13, c[0x0][0x388] ;  /* 0x00007100ff0d77ac */ /* 0x000e220008000800 */
[----:B------:R-:W0:Y:S01]  /*0690*/  LDCU.U8 UR12, c[0x0][0x410] ;  /* 0x00008200ff0c77ac */ /* 0x000e220008000000 */
[----:B-1----:R-:W-:Y:S01]  /*06a0*/  CS2R R2, SRZ ;  /* 0x0000000000027805 */ /* 0x002fe2000001ff00 */
[----:B------:R-:W1:Y:S01]  /*06b0*/  LDCU UR18, c[0x0][0x400] ;  /* 0x00008000ff1277ac */ /* 0x000e620008000800 */
[----:B------:R-:W0:Y:S01]  /*06c0*/  LDCU.64 UR8, c[0x0][0x478] ;  /* 0x00008f00ff0877ac */ /* 0x000e220008000a00 */
[----:B------:R-:W0:Y:S01]  /*06d0*/  LDCU.64 UR14, c[0x0][0x438] ;  /* 0x00008700ff0e77ac */ /* 0x000e220008000a00 */
[----:B------:R-:W0:Y:S01]  /*06e0*/  LDCU.64 UR16, c[0x0][0x470] ;  /* 0x00008e00ff1077ac */ /* 0x000e220008000a00 */
[C---:B---3--:R-:W-:Y:S01]  /*06f0*/  IMAD.U32 R94, R116.reuse, 0x10000, RZ ;  /* 0x00010000745e7824 */ /* 0x048fe200078e00ff */
[--C-:B------:R-:W-:Y:S01]  /*0700*/  SHF.R.U64 R116, R116, 0x10, R117.reuse ;  /* 0x0000001074747819 */ /* 0x100fe20000001275 */
[----:B------:R-:W-:Y:S01]  /*0710*/  IMAD.U32 R95, R117, 0x10000, RZ ;  /* 0x00010000755f7824 */ /* 0x000fe200078e00ff */
[----:B------:R-:W-:Y:S01]  /*0720*/  SHF.R.U32.HI R117, RZ, 0x10, R117 ;  /* 0x00000010ff757819 */ /* 0x000fe20000011675 */
[C---:B--2---:R-:W-:Y:S01]  /*0730*/  IMAD.U32 R96, R142.reuse, 0x10000, RZ ;  /* 0x000100008e607824 */ /* 0x044fe200078e00ff */
[--C-:B------:R-:W-:Y:S01]  /*0740*/  SHF.R.U64 R142, R142, 0x10, R143.reuse ;  /* 0x000000108e8e7819 */ /* 0x100fe2000000128f */
[----:B------:R-:W-:Y:S01]  /*0750*/  IMAD.U32 R97, R143, 0x10000, RZ ;  /* 0x000100008f617824 */ /* 0x000fe200078e00ff */
[----:B------:R-:W-:Y:S01]  /*0760*/  SHF.R.U32.HI R143, RZ, 0x10, R143 ;  /* 0x00000010ff8f7819 */ /* 0x000fe2000001168f */
[C---:B----4-:R-:W-:Y:S01]  /*0770*/  IMAD.U32 R98, R144.reuse, 0x10000, RZ ;  /* 0x0001000090627824 */ /* 0x050fe200078e00ff */
[--C-:B------:R-:W-:Y:S01]  /*0780*/  SHF.R.U64 R144, R144, 0x10, R145.reuse ;  /* 0x0000001090907819 */ /* 0x100fe20000001291 */
[----:B------:R-:W-:Y:S01]  /*0790*/  IMAD.U32 R99, R145, 0x10000, RZ ;  /* 0x0001000091637824 */ /* 0x000fe200078e00ff */
[----:B------:R-:W-:Y:S01]  /*07a0*/  SHF.R.U32.HI R145, RZ, 0x10, R145 ;  /* 0x00000010ff917819 */ /* 0x000fe20000011691 */
[C---:B-----5:R-:W-:Y:S01]  /*07b0*/  IMAD.U32 R100, R148.reuse, 0x10000, RZ ;  /* 0x0001000094647824 */ /* 0x060fe200078e00ff */
[----:B------:R-:W-:Y:S01]  /*07c0*/  SHF.R.U64 R148, R148, 0x10, R149 ;  /* 0x0000001094947819 */ /* 0x000fe20000001295 */
[----:B------:R-:W-:Y:S01]  /*07d0*/  IMAD.U32 R117, R117, 0x10000, RZ ;  /* 0x0001000075757824 */ /* 0x000fe200078e00ff */
[----:B------:R-:W-:Y:S01]  /*07e0*/  SHF.L.U32 R101, R149, 0x10, RZ ;  /* 0x0000001095657819 */ /* 0x000fe200000006ff */
[C---:B------:R-:W-:Y:S01]  /*07f0*/  IMAD.U32 R102, R150.reuse, 0x10000, RZ ;  /* 0x0001000096667824 */ /* 0x040fe200078e00ff */
[----:B------:R-:W-:Y:S01]  /*0800*/  SHF.R.U64 R150, R150, 0x10, R151 ;  /* 0x0000001096967819 */ /* 0x000fe20000001297 */
[----:B------:R-:W-:Y:S01]  /*0810*/  IMAD.U32 R103, R151, 0x10000, RZ ;  /* 0x0001000097677824 */ /* 0x000fe200078e00ff */
[----:B------:R-:W-:Y:S01]  /*0820*/  SHF.R.U32.HI R149, RZ, 0x10, R149 ;  /* 0x00000010ff957819 */ /* 0x000fe20000011695 */
        /* <DEDUP_REMOVED lines=20> */
[----:B------:R-:W-:Y:S01]  /*0970*/  IMAD.U32 R143, R143, 0x10000, RZ ;  /* 0x000100008f8f7824 */ /* 0x000fe200078e00ff */
[----:B------:R-:W-:Y:S01]  /*0980*/  SHF.R.U32.HI R159, RZ, 0x10, R159 ;  /* 0x00000010ff9f7819 */ /* 0x000fe2000001169f */
[----:B------:R-:W-:Y:S01]  /*0990*/  IMAD.U32 R144, R144, 0x10000, RZ ;  /* 0x0001000090907824 */ /* 0x000fe200078e00ff */
[----:B------:R-:W-:Y:S01]  /*09a0*/  SHF.R.U32.HI R161, RZ, 0x10, R161 ;  /* 0x00000010ffa17819 */ /* 0x000fe200000116a1 */
[----:B------:R-:W-:Y:S01]  /*09b0*/  IMAD.U32 R145, R145, 0x10000, RZ ;  /* 0x0001000091917824 */ /* 0x000fe200078e00ff */
[----:B------:R-:W-:Y:S01]  /*09c0*/  SHF.L.U32 R116, R116, 0x10, RZ ;  /* 0x0000001074747819 */ /* 0x000fe200000006ff */
[----:B------:R-:W-:Y:S01]  /*09d0*/  IMAD.U32 R148, R148, 0x10000, RZ ;  /* 0x0001000094947824 */ /* 0x000fe200078e00ff */
[----:B------:R-:W-:Y:S01]  /*09e0*/  SHF.L.U32 R150, R150, 0x10, RZ ;  /* 0x0000001096967819 */ /* 0x000fe200000006ff */
[----:B------:R-:W-:Y:S01]  /*09f0*/  IMAD.U32 R149, R149, 0x10000, RZ ;  /* 0x0001000095957824 */ /* 0x000fe200078e00ff */
[----:B------:R-:W-:Y:S01]  /*0a00*/  SHF.L.U32 R158, R158, 0x10, RZ ;  /* 0x000000109e9e7819 */ /* 0x000fe200000006ff */
[----:B------:R-:W-:-:S02]  /*0a10*/  IMAD.U32 R151, R151, 0x10000, RZ ;  /* 0x0001000097977824 */ /* 0x000fc400078e00ff */
[----:B------:R-:W-:Y:S02]  /*0a20*/  IMAD.U32 R152, R152, 0x10000, RZ ;  /* 0x0001000098987824 */ /* 0x000fe400078e00ff */
[----:B------:R-:W-:Y:S02]  /*0a30*/  IMAD.U32 R153, R153, 0x10000, RZ ;  /* 0x0001000099997824 */ /* 0x000fe400078e00ff */
[----:B------:R-:W-:Y:S02]  /*0a40*/  IMAD.U32 R154, R154, 0x10000, RZ ;  /* 0x000100009a9a7824 */ /* 0x000fe400078e00ff */
[----:B------:R-:W-:Y:S02]  /*0a50*/  IMAD.U32 R155, R155, 0x10000, RZ ;  /* 0x000100009b9b7824 */ /* 0x000fe400078e00ff */
[----:B------:R-:W-:Y:S02]  /*0a60*/  IMAD.U32 R156, R156, 0x10000, RZ ;  /* 0x000100009c9c7824 */ /* 0x000fe400078e00ff */
[----:B------:R-:W-:-:S02]  /*0a70*/  IMAD.U32 R157, R157, 0x10000, RZ ;  /* 0x000100009d9d7824 */ /* 0x000fc400078e00ff */
[----:B------:R-:W-:Y:S02]  /*0a80*/  IMAD.U32 R159, R159, 0x10000, RZ ;  /* 0x000100009f9f7824 */ /* 0x000fe400078e00ff */
[----:B------:R-:W-:Y:S02]  /*0a90*/  IMAD.U32 R160, R160, 0x10000, RZ ;  /* 0x00010000a0a07824 */ /* 0x000fe400078e00ff */
[----:B01----:R-:W-:-:S07]  /*0aa0*/  IMAD.U32 R161, R161, 0x10000, RZ ;  /* 0x00010000a1a17824 */ /* 0x003fce00078e00ff */
.L_x_387:
[----:B0-----:R-:W0:Y:S01]  /*0ab0*/  LDC.64 R180, c[0x0][0x428] ;  /* 0x00010a00ffb47b82 */ /* 0x001e220000000a00 */
[----:B--2---:R-:W-:-:S05]  /*0ac0*/  IMAD R58, R114, UR13, RZ ;  /* 0x0000000d723a7c24 */ /* 0x004fca000f8e02ff */
[----:B------:R-:W-:Y:S02]  /*0ad0*/  SHF.R.S32.HI R59, RZ, 0x1f, R58 ;  /* 0x0000001fff3b7819 */ /* 0x000fe4000001143a */
[----:B-1----:R-:W1:Y:S02]  /*0ae0*/  LDC.64 R56, c[0x0][0x3a8] ;  /* 0x0000ea00ff387b82 */ /* 0x002e640000000a00 */
[----:B------:R-:W-:-:S04]  /*0af0*/  LEA.HI R58, R59, R58, RZ, 0x2 ;  /* 0x0000003a3b3a7211 */ /* 0x000fc800078f10ff */
[----:B------:R-:W-:Y:S02]  /*0b00*/  LEA.HI.SX32 R163, R58, R133, 0x1e ;  /* 0x000000853aa37211 */ /* 0x000fe400078ff2ff */
[----:B------:R-:W2:Y:S03]  /*0b10*/  LDC.64 R136, c[0x0][0x430] ;  /* 0x00010c00ff887b82 */ /* 0x000ea60000000a00 */
[C---:B------:R-:W-:Y:S02]  /*0b20*/  VIADD R165, R163.reuse, 0x80 ;  /* 0x00000080a3a57836 */ /* 0x040fe40000000000 */
[C---:B------:R-:W-:Y:S02]  /*0b30*/  VIADD R167, R163.reuse, 0x100 ;  /* 0x00000100a3a77836 */ /* 0x040fe40000000000 */
[C---:B------:R-:W-:Y:S02]  /*0b40*/  VIADD R169, R163.reuse, 0x180 ;  /* 0x00000180a3a97836 */ /* 0x040fe40000000000 */
[----:B------:R-:W-:-:S02]  /*0b50*/  VIADD R171, R163, 0x200 ;  /* 0x00000200a3ab7836 */ /* 0x000fc40000000000 */
[----:B0-----:R-:W-:-:S04]  /*0b60*/  IMAD.WIDE.U32 R178, R163, 0x8, R180 ;  /* 0x00000008a3b27825 */ /* 0x001fc800078e00b4 */
[--C-:B------:R-:W-:Y:S02]  /*0b70*/  IMAD.WIDE.U32 R140, R165, 0x8, R180.reuse ;  /* 0x00000008a58c7825 */ /* 0x100fe400078e00b4 */
[----:B------:R-:W3:Y:S02]  /*0b80*/  LDG.E.64 R178, desc[UR10][R178.64] ;  /* 0x0000000ab2b27981 */ /* 0x000ee4000c1e1b00 */
[--C-:B------:R-:W-:Y:S02]  /*0b90*/  IMAD.WIDE.U32 R130, R167, 0x8, R180.reuse ;  /* 0x00000008a7827825 */ /* 0x100fe400078e00b4 */
[----:B------:R-:W4:Y:S02]  /*0ba0*/  LDG.E.64 R140, desc[UR10][R140.64] ;  /* 0x0000000a8c8c7981 */ /* 0x000f24000c1e1b00 */
[--C-:B------:R-:W-:Y:S02]  /*0bb0*/  IMAD.WIDE.U32 R64, R169, 0x8, R180.reuse ;  /* 0x00000008a9407825 */ /* 0x100fe400078e00b4 */
[----:B------:R-:W4:Y:S02]  /*0bc0*/  LDG.E.64 R130, desc[UR10][R130.64] ;  /* 0x0000000a82827981 */ /* 0x000f24000c1e1b00 */
[----:B------:R-:W-:-:S02]  /*0bd0*/  IMAD.WIDE.U32 R132, R171, 0x8, R180 ;  /* 0x00000008ab847825 */ /* 0x000fc400078e00b4 */
[----:B------:R-:W0:Y:S01]  /*0be0*/  LDC.64 R180, c[0x0][0x3c0] ;  /* 0x0000f000ffb47b82 */ /* 0x000e220000000a00 */
[----:B------:R-:W4:Y:S01]  /*0bf0*/  LDG.E.64 R64, desc[UR10][R64.64] ;  /* 0x0000000a40407981 */ /* 0x000f22000c1e1b00 */
[----:B-1----:R-:W-:-:S03]  /*0c00*/  IMAD.WIDE.U32 R58, R169, 0x8, R56 ;  /* 0x00000008a93a7825 */ /* 0x002fc600078e0038 */
[----:B------:R-:W4:Y:S01]  /*0c10*/  LDG.E.64 R132, desc[UR10][R132.64] ;  /* 0x0000000a84847981 */ /* 0x000f22000c1e1b00 */
[----:B------:R-:W-:-:S03]  /*0c20*/  IMAD.WIDE.U32 R176, R163, 0x8, R56 ;  /* 0x00000008a3b07825 */ /* 0x000fc600078e0038 */
[----:B------:R-:W4:Y:S01]  /*0c30*/  LDG.E.64 R58, desc[UR10][R58.64] ;  /* 0x0000000a3a3a7981 */ /* 0x000f22000c1e1b00 */
[----:B--2---:R-:W-:-:S03]  /*0c40*/  IMAD.WIDE.U32 R184, R163, 0x8, R136 ;  /* 0x00000008a3b87825 */ /* 0x004fc600078e0088 */
[----:B------:R-:W2:Y:S01]  /*0c50*/  LDG.E.64 R176, desc[UR10][R176.64] ;  /* 0x0000000ab0b07981 */ /* 0x000ea2000c1e1b00 */
[----:B------:R-:W-:-:S03]  /*0c60*/  IMAD.WIDE.U32 R134, R167, 0x8, R56 ;  /* 0x00000008a7867825 */ /* 0x000fc600078e0038 */
        /* <DEDUP_REMOVED lines=12> */
[----:B------:R-:W2:Y:S04]  /*0d30*/  LDG.E.64 R146, desc[UR10][R146.64] ;  /* 0x0000000a92927981 */ /* 0x000ea8000c1e1b00 */
[----:B------:R-:W2:Y:S01]  /*0d40*/  LDG.E.64 R56, desc[UR10][R56.64] ;  /* 0x0000000a38387981 */ /* 0x000ea2000c1e1b00 */
[C---:B0-----:R-:W-:Y:S02]  /*0d50*/  IMAD.WIDE R182, R114.reuse, 0x4, R180 ;  /* 0x0000000472b67825 */ /* 0x041fe400078e02b4 */
[----:B------:R-:W0:Y:S03]  /*0d60*/  LDC.64 R180, c[0x0][0x3c8] ;  /* 0x0000f200ffb47b82 */ /* 0x000e260000000a00 */
[----:B------:R1:W2:Y:S01]  /*0d70*/  LDG.E R175, desc[UR10][R182.64] ;  /* 0x0000000ab6af7981 */ /* 0x0002a2000c1e1900 */
[----:B0-----:R-:W-:-:S05]  /*0d80*/  IMAD.WIDE R180, R114, 0x4, R180 ;  /* 0x0000000472b47825 */ /* 0x001fca00078e02b4 */
[----:B------:R0:W2:Y:S01]  /*0d90*/  LDG.E R162, desc[UR10][R180.64] ;  /* 0x0000000ab4a27981 */ /* 0x0000a2000c1e1900 */
[----:B------:R-:W-:Y:S02]  /*0da0*/  ISETP.NE.U32.AND P1, PT, RZ, UR16, PT ;  /* 0x00000010ff007c0c */ /* 0x000fe4000bf25070 */
[----:B------:R-:W-:Y:S02]  /*0db0*/  ISETP.NE.U32.AND P0, PT, RZ, UR14, PT ;  /* 0x0000000eff007c0c */ /* 0x000fe4000bf05070 */
[----:B------:R-:W-:Y:S02]  /*0dc0*/  ISETP.NE.AND.EX P1, PT, RZ, UR17, PT, P1 ;  /* 0x00000011ff007c0c */ /* 0x000fe4000bf25310 */
[----:B------:R-:W-:Y:S02]  /*0dd0*/  ISETP.NE.AND.EX P0, PT, RZ, UR15, PT, P0 ;  /* 0x0000000fff007c0c */ /* 0x000fe4000bf05300 */
[----:B------:R-:W-:Y:S01]  /*0de0*/  ISETP.NE.AND P3, PT, RZ, UR12, PT ;  /* 0x0000000cff007c0c */ /* 0x000fe2000bf65270 */
[----:B---3--:R-:W-:Y:S01]  /*0df0*/  IMAD.MOV.U32 R230, RZ, RZ, R178 ;  /* 0x000000ffffe67224 */ /* 0x008fe200078e00b2 */
[----:B-1----:R-:W-:-:S02]  /*0e00*/  SHF.R.U32.HI R182, RZ, 0x10, R179 ;  /* 0x00000010ffb67819 */ /* 0x002fc400000116b3 */
[----:B----4-:R-:W-:Y:S02]  /*0e10*/  MOV R220, R140 ;  /* 0x0000008c00dc7202 */ /* 0x010fe40000000f00 */
[----:B------:R-:W-:Y:S01]  /*0e20*/  SHF.R.U64 R183, R140, 0x10, R141 ;  /* 0x000000108cb77819 */ /* 0x000fe2000000128d */
[----:B------:R-:W-:Y:S02]  /*0e30*/  IMAD.MOV.U32 R190, RZ, RZ, R130 ;  /* 0x000000ffffbe7224 */ /* 0x000fe400078e0082 */
[----:B------:R-:W-:Y:S01]  /*0e40*/  IMAD.MOV.U32 R198, RZ, RZ, R64 ;  /* 0x000000ffffc67224 */ /* 0x000fe200078e0040 */
[--C-:B------:R-:W-:Y:S01]  /*0e50*/  SHF.R.U64 R199, R64, 0x10, R65.reuse ;  /* 0x0000001040c77819 */ /* 0x100fe20000001241 */
[--C-:B------:R-:W-:Y:S01]  /*0e60*/  IMAD.MOV.U32 R201, RZ, RZ, R65.reuse ;  /* 0x000000ffffc97224 */ /* 0x100fe200078e0041 */
[----:B------:R-:W-:Y:S02]  /*0e70*/  SHF.R.U32.HI R200, RZ, 0x10, R65 ;  /* 0x00000010ffc87819 */ /* 0x000fe40000011641 */
[----:B------:R-:W1:Y:S01]  /*0e80*/  @P0 LDC.64 R64, c[0x0][0x438] ;  /* 0x00010e00ff400b82 */ /* 0x000e620000000a00 */
[----:B------:R-:W-:Y:S01]  /*0e90*/  IMAD.MOV.U32 R228, RZ, RZ, R58 ;  /* 0x000000ffffe47224 */ /* 0x000fe200078e003a */
[--C-:B------:R-:W-:Y:S01]  /*0ea0*/  SHF.R.U64 R224, R58, 0x10, R59.reuse ;  /* 0x000000103ae07819 */ /* 0x100fe2000000123b */
[--C-:B------:R-:W-:Y:S01]  /*0eb0*/  IMAD.MOV.U32 R215, RZ, RZ, R59.reuse ;  /* 0x000000ffffd77224 */ /* 0x100fe200078e003b */
[----:B------:R-:W-:Y:S01]  /*0ec0*/  SHF.R.U32.HI R227, RZ, 0x10, R59 ;  /* 0x00000010ffe37819 */ /* 0x000fe2000001163b */
[----:B--2---:R-:W-:Y:S01]  /*0ed0*/  IMAD.MOV.U32 R213, RZ, RZ, R177 ;  /* 0x000000ffffd57224 */ /* 0x004fe200078e00b1 */
[----:B------:R-:W-:-:S02]  /*0ee0*/  MOV R216, R176 ;  /* 0x000000b000d87202 */ /* 0x000fc40000000f00 */
[----:B------:R-:W2:Y:S01]  /*0ef0*/  @P1 LDC.64 R58, c[0x0][0x3b8] ;  /* 0x0000ee00ff3a1b82 */ /* 0x000ea20000000a00 */
[--C-:B------:R-:W-:Y:S02]  /*0f00*/  SHF.R.U64 R229, R176, 0x10, R177.reuse ;  /* 0x00000010b0e57819 */ /* 0x100fe400000012b1 */
[----:B------:R-:W-:Y:S01]  /*0f10*/  SHF.R.U32.HI R214, RZ, 0x10, R177 ;  /* 0x00000010ffd67819 */ /* 0x000fe200000116b1 */
[--C-:B------:R-:W-:Y:S01]  /*0f20*/  IMAD.MOV.U32 R177, RZ, RZ, R179.reuse ;  /* 0x000000ffffb17224 */ /* 0x100fe200078e00b3 */
[----:B------:R-:W-:Y:S01]  /*0f30*/  SHF.R.U64 R176, R178, 0x10, R179 ;  /* 0x00000010b2b07819 */ /* 0x000fe200000012b3 */
[----:B------:R-:W-:Y:S01]  /*0f40*/  IMAD.MOV.U32 R178, RZ, RZ, R184 ;  /* 0x000000ffffb27224 */ /* 0x000fe200078e00b8 */
[--C-:B------:R-:W-:Y:S01]  /*0f50*/  SHF.R.U64 R179, R184, 0x10, R185.reuse ;  /* 0x00000010b8b37819 */ /* 0x100fe200000012b9 */
[--C-:B0-----:R-:W-:Y:S01]  /*0f60*/  IMAD.MOV.U32 R181, RZ, RZ, R185.reuse ;  /* 0x000000ffffb57224 */ /* 0x101fe200078e00b9 */
[----:B------:R-:W-:Y:S01]  /*0f70*/  SHF.R.U32.HI R180, RZ, 0x10, R185 ;  /* 0x00000010ffb47819 */ /* 0x000fe200000116b9 */
[--C-:B------:R-:W-:Y:S01]  /*0f80*/  IMAD.MOV.U32 R185, RZ, RZ, R141.reuse ;  /* 0x000000ffffb97224 */ /* 0x100fe200078e008d */
[----:B------:R-:W-:Y:S01]  /*0f90*/  SHF.R.U32.HI R184, RZ, 0x10, R141 ;  /* 0x00000010ffb87819 */ /* 0x000fe2000001168d */
[----:B------:R-:W-:Y:S01]  /*0fa0*/  IMAD.MOV.U32 R222, RZ, RZ, R134 ;  /* 0x000000ffffde7224 */ /* 0x000fe200078e0086 */
[----:B------:R-:W0:Y:S01]  /*0fb0*/  @P0 LDC.64 R140, c[0x0][0x438] ;  /* 0x00010e00ff8c0b82 */ /* 0x000e220000000a00 */
[--C-:B------:R-:W-:Y:S01]  /*0fc0*/  SHF.R.U64 R219, R134, 0x10, R135.reuse ;  /* 0x0000001086db7819 */ /* 0x100fe20000001287 */
[--C-:B------:R-:W-:Y:S01]  /*0fd0*/  IMAD.MOV.U32 R225, RZ, RZ, R135.reuse ;  /* 0x000000ffffe17224 */ /* 0x100fe200078e0087 */
[----:B------:R-:W-:Y:S01]  /*0fe0*/  SHF.R.U32.HI R223, RZ, 0x10, R135 ;  /* 0x00000010ffdf7819 */ /* 0x000fe20000011687 */
[--C-:B------:R-:W-:Y:S01]  /*0ff0*/  IMAD.MOV.U32 R197, RZ, RZ, R67.reuse ;  /* 0x000000ffffc57224 */ /* 0x100fe200078e0043 */
[----:B------:R-:W-:Y:S01]  /*1000*/  MOV R194, R66 ;  /* 0x0000004200c27202 */ /* 0x000fe20000000f00 */
[----:B------:R-:W-:Y:S01]  /*1010*/  IMAD.MOV.U32 R202, RZ, RZ, R128 ;  /* 0x000000ffffca7224 */ /* 0x000fe200078e0080 */
[--C-:B------:R-:W-:Y:S01]  /*1020*/  SHF.R.U64 R195, R66, 0x10, R67.reuse ;  /* 0x0000001042c37819 */ /* 0x100fe20000001243 */
[----:B------:R-:W3:Y:S01]  /*1030*/  LDC.64 R134, c[0x0][0x3b0] ;  /* 0x0000ec00ff867b82 */ /* 0x000ee20000000a00 */
[----:B------:R-:W-:Y:S01]  /*1040*/  SHF.R.U32.HI R196, RZ, 0x10, R67 ;  /* 0x00000010ffc47819 */ /* 0x000fe20000011643 */
[--C-:B------:R-:W-:Y:S01]  /*1050*/  IMAD.MOV.U32 R205, RZ, RZ, R129.reuse ;  /* 0x000000ffffcd7224 */ /* 0x100fe200078e0081 */
[----:B------:R-:W-:Y:S01]  /*1060*/  SHF.R.U64 R203, R128, 0x10, R129 ;  /* 0x0000001080cb7819 */ /* 0x000fe20000001281 */
[----:B------:R-:W-:Y:S01]  /*1070*/  IMAD.MOV.U32 R193, RZ, RZ, R131 ;  /* 0x000000ffffc17224 */ /* 0x000fe200078e0083 */
[----:B------:R-:W-:Y:S01]  /*1080*/  SHF.R.U32.HI R204, RZ, 0x10, R129 ;  /* 0x00000010ffcc7819 */ /* 0x000fe20000011681 */
[----:B------:R-:W-:Y:S01]  /*1090*/  IMAD.MOV.U32 R209, RZ, RZ, R133 ;  /* 0x000000ffffd17224 */ /* 0x000fe200078e0085 */
[--C-:B------:R-:W-:Y:S01]  /*10a0*/  SHF.R.U64 R191, R130, 0x10, R131.reuse ;  /* 0x0000001082bf7819 */ /* 0x100fe20000001283 */
[----:B------:R-:W4:Y:S01]  /*10b0*/  @P1 LDC.64 R66, c[0x0][0x3b8] ;  /* 0x0000ee00ff421b82 */ /* 0x000f220000000a00 */
[----:B------:R-:W-:Y:S01]  /*10c0*/  SHF.R.U32.HI R192, RZ, 0x10, R131 ;  /* 0x00000010ffc07819 */ /* 0x000fe20000011683 */
[----:B------:R-:W-:Y:S01]  /*10d0*/  IMAD.MOV.U32 R210, RZ, RZ, R136 ;  /* 0x000000ffffd27224 */ /* 0x000fe200078e0088 */
[----:B------:R-:W-:Y:S01]  /*10e0*/  MOV R206, R132 ;  /* 0x0000008400ce7202 */ /* 0x000fe20000000f00 */
[----:B------:R-:W-:Y:S01]  /*10f0*/  IMAD.MOV.U32 R212, RZ, RZ, R137 ;  /* 0x000000ffffd47224 */ /* 0x000fe200078e0089 */
[----:B------:R-:W-:-:S02]  /*1100*/  SHF.R.U64 R207, R132, 0x10, R133 ;  /* 0x0000001084cf7819 */ /* 0x000fc40000001285 */
[----:B------:R-:W-:Y:S01]  /*1110*/  SHF.R.U32.HI R208, RZ, 0x10, R133 ;  /* 0x00000010ffd07819 */ /* 0x000fe20000011685 */
[----:B------:R-:W3:Y:S01]  /*1120*/  @P0 LDC.64 R128, c[0x0][0x438] ;  /* 0x00010e00ff800b82 */ /* 0x000ee20000000a00 */
[--C-:B------:R-:W-:Y:S02]  /*1130*/  SHF.R.U64 R211, R136, 0x10, R137.reuse ;  /* 0x0000001088d37819 */ /* 0x100fe40000001289 */
[----:B------:R-:W-:Y:S01]  /*1140*/  SHF.R.U32.HI R231, RZ, 0x10, R137 ;  /* 0x00000010ffe77819 */ /* 0x000fe20000011689 */
[----:B------:R-:W-:Y:S01]  /*1150*/  IMAD.MOV.U32 R186, RZ, RZ, R138 ;  /* 0x000000ffffba7224 */ /* 0x000fe200078e008a */
[----:B------:R-:W-:-:S03]  /*1160*/  SHF.R.U64 R187, R138, 0x10, R139 ;  /* 0x000000108abb7819 */ /* 0x000fc6000000128b */
[----:B------:R-:W3:Y:S01]  /*1170*/  @P1 LDC.64 R130, c[0x0][0x3b8] ;  /* 0x0000ee00ff821b82 */ /* 0x000ee20000000a00 */
[--C-:B------:R-:W-:Y:S01]  /*1180*/  IMAD.MOV.U32 R189, RZ, RZ, R139.reuse ;  /* 0x000000ffffbd7224 */ /* 0x100fe200078e008b */
[----:B------:R-:W-:Y:S01]  /*1190*/  SHF.R.U32.HI R188, RZ, 0x10, R139 ;  /* 0x00000010ffbc7819 */ /* 0x000fe2000001168b */
[----:B------:R-:W-:Y:S01]  /*11a0*/  IMAD.MOV.U32 R233, RZ, RZ, R56 ;  /* 0x000000ffffe97224 */ /* 0x000fe200078e0038 */
[--C-:B------:R-:W-:Y:S01]  /*11b0*/  SHF.R.U64 R232, R56, 0x10, R57.reuse ;  /* 0x0000001038e87819 */ /* 0x100fe20000001239 */
[----:B------:R-:W-:-:S03]  /*11c0*/  IMAD.MOV.U32 R234, RZ, RZ, R57 ;  /* 0x000000ffffea7224 */ /* 0x000fc600078e0039 */
[----:B------:R-:W3:Y:S01]  /*11d0*/  @P0 LDC.64 R132, c[0x0][0x438] ;  /* 0x00010e00ff840b82 */ /* 0x000ee20000000a00 */
[----:B------:R-:W-:-:S07]  /*11e0*/  SHF.R.U32.HI R235, RZ, 0x10, R57 ;  /* 0x00000010ffeb7819 */ /* 0x000fce0000011639 */
[----:B------:R-:W3:Y:S08]  /*11f0*/  @P1 LDC.64 R136, c[0x0][0x3b8] ;  /* 0x0000ee00ff881b82 */ /* 0x000ef00000000a00 */
[----:B------:R-:W3:Y:S08]  /*1200*/  @P0 LDC.64 R138, c[0x0][0x438] ;  /* 0x00010e00ff8a0b82 */ /* 0x000ef00000000a00 */
[----:B------:R-:W3:Y:S01]  /*1210*/  @P1 LDC.64 R56, c[0x0][0x3b8] ;  /* 0x0000ee00ff381b82 */ /* 0x000ee20000000a00 */
[----:B--2---:R-:W-:-:S04]  /*1220*/  @P1 IMAD.WIDE.U32 R58, R163, 0x4, R58 ;  /* 0x00000004a33a1825 */ /* 0x004fc800078e003a */
[----:B0-----:R-:W-:Y:S01]  /*1230*/  @P0 IMAD.WIDE.U32 R140, R163, 0x8, R140 ;  /* 0x00000008a38c0825 */ /* 0x001fe200078e008c */
[----:B------:R3:W5:Y:S03]  /*1240*/  @P1 LDG.E R92, desc[UR10][R58.64] ;  /* 0x0000000a3a5c1981 */ /* 0x000766000c1e1900 */
[C---:B-1----:R-:W-:Y:S01]  /*1250*/  @P0 IMAD.WIDE.U32 R64, R165.reuse, 0x8, R64 ;  /* 0x00000008a5400825 */ /* 0x042fe200078e0040 */
[--C-:B------:R-:W-:Y:S01]  /*1260*/  SHF.R.U64 R226, R146, 0x10, R147.reuse ;  /* 0x0000001092e27819 */ /* 0x100fe20000001293 */
[----:B------:R0:W5:Y:S01]  /*1270*/  @P0 LDG.E.64 R124, desc[UR10][R140.64] ;  /* 0x0000000a8c7c0981 */ /* 0x000162000c1e1b00 */
[----:B------:R-:W-:Y:S01]  /*1280*/  SHF.R.U32.HI R217, RZ, 0x10, R147 ;  /* 0x00000010ffd97819 */ /* 0x000fe20000011693 */
[----:B----4-:R-:W-:Y:S02]  /*1290*/  @P1 IMAD.WIDE.U32 R66, R165, 0x4, R66 ;  /* 0x00000004a5421825 */ /* 0x010fe400078e0042 */
[----:B------:R-:W5:Y:S02]  /*12a0*/  @P0 LDG.E.64 R122, desc[UR10][R64.64] ;  /* 0x0000000a407a0981 */ /* 0x000f64000c1e1b00 */
[----:B---3--:R-:W-:-:S04]  /*12b0*/  IMAD.WIDE.U32 R58, R167, 0x4, R134 ;  /* 0x00000004a73a7825 */ /* 0x008fc800078e0086 */
[----:B------:R-:W-:Y:S01]  /*12c0*/  IMAD.MOV.U32 R218, RZ, RZ, R146 ;  /* 0x000000ffffda7224 */ /* 0x000fe200078e0092 */
[----:B------:R-:W5:Y:S01]  /*12d0*/  LDG.E R236, desc[UR10][R58.64] ;  /* 0x0000000a3aec7981 */ /* 0x000f62000c1e1900 */
[----:B------:R-:W-:Y:S02]  /*12e0*/  IMAD.MOV.U32 R221, RZ, RZ, R147 ;  /* 0x000000ffffdd7224 */ /* 0x000fe400078e0093 */
[C---:B------:R-:W-:Y:S01]  /*12f0*/  @P0 IMAD.WIDE.U32 R128, R167.reuse, 0x8, R128 ;  /* 0x00000008a7800825 */ /* 0x040fe200078e0080 */
[----:B------:R1:W5:Y:S03]  /*1300*/  @P1 LDG.E R91, desc[UR10][R66.64] ;  /* 0x0000000a425b1981 */ /* 0x000366000c1e1900 */
[----:B------:R-:W-:Y:S01]  /*1310*/  @P1 IMAD.WIDE.U32 R130, R167, 0x4, R130 ;  /* 0x00000004a7821825 */ /* 0x000fe200078e0082 */
[----:B------:R-:W5:Y:S03]  /*1320*/  @P0 LDG.E.64 R120, desc[UR10][R128.64] ;  /* 0x0000000a80780981 */ /* 0x000f66000c1e1b00 */
[----:B------:R-:W-:Y:S01]  /*1330*/  @P0 IMAD.WIDE.U32 R146, R169, 0x8, R132 ;  /* 0x00000008a9920825 */ /* 0x000fe200078e0084 */
[----:B------:R-:W-:Y:S01]  /*1340*/  SHF.L.U32 R213, R213, 0x10, RZ ;  /* 0x00000010d5d57819 */ /* 0x000fe200000006ff */
[----:B------:R-:W5:Y:S02]  /*1350*/  @P1 LDG.E R90, desc[UR10][R130.64] ;  /* 0x0000000a825a1981 */ /* 0x000f64000c1e1900 */
[----:B0-----:R-:W-:-:S04]  /*1360*/  IMAD.WIDE.U32 R140, R163, 0x4, R134 ;  /* 0x00000004a38c7825 */ /* 0x001fc800078e0086 */
[----:B------:R-:W-:Y:S01]  /*1370*/  @P1 IMAD.WIDE.U32 R136, R169, 0x4, R136 ;  /* 0x00000004a9881825 */ /* 0x000fe200078e0088 */
[----:B-1----:R-:W-:Y:S01]  /*1380*/  FSEL R66, R175, RZ, !P3 ;  /* 0x000000ffaf427208 */ /* 0x002fe20005800000 */
[----:B------:R-:W5:Y:S02]  /*1390*/  LDG.E R140, desc[UR10][R140.64] ;  /* 0x0000000a8c8c7981 */ /* 0x000f64000c1e1900 */
[--C-:B------:R-:W-:Y:S02]  /*13a0*/  IMAD.WIDE.U32 R132, R165, 0x4, R134.reuse ;  /* 0x00000004a5847825 */ /* 0x100fe400078e0086 */
[----:B------:R-:W5:Y:S02]  /*13b0*/  @P1 LDG.E R89, desc[UR10][R136.64] ;  /* 0x0000000a88591981 */ /* 0x000f64000c1e1900 */
[--C-:B------:R-:W-:Y:S02]  /*13c0*/  IMAD.WIDE.U32 R64, R169, 0x4, R134.reuse ;  /* 0x00000004a9407825 */ /* 0x100fe400078e0086 */
[----:B------:R0:W5:Y:S02]  /*13d0*/  @P0 LDG.E.64 R118, desc[UR10][R146.64] ;  /* 0x0000000a92760981 */ /* 0x000164000c1e1b00 */
[----:B------:R-:W-:-:S02]  /*13e0*/  IMAD.WIDE.U32 R134, R171, 0x4, R134 ;  /* 0x00000004ab867825 */ /* 0x000fc400078e0086 */
[----:B------:R1:W5:Y:S02]  /*13f0*/  LDG.E R237, desc[UR10][R64.64] ;  /* 0x0000000a40ed7981 */ /* 0x000364000c1e1900 */
[----:B------:R-:W-:Y:S02]  /*1400*/  IMAD.U32 R58, R177, 0x10000, RZ ;  /* 0x00010000b13a7824 */ /* 0x000fe400078e00ff */
[----:B------:R-:W-:Y:S01]  /*1410*/  IMAD.U32 R177, R178, 0x10000, RZ ;  /* 0x00010000b2b17824 */ /* 0x000fe200078e00ff */
[----:B------:R2:W5:Y:S01]  /*1420*/  LDG.E R134, desc[UR10][R134.64] ;  /* 0x0000000a86867981 */ /* 0x000562000c1e1900 */
[----:B------:R-:W-:-:S04]  /*1430*/  @P0 IMAD.WIDE.U32 R138, R171, 0x8, R138 ;  /* 0x00000008ab8a0825 */ /* 0x000fc800078e008a */
[----:B------:R-:W-:Y:S01]  /*1440*/  @P1 IMAD.WIDE.U32 R56, R171, 0x4, R56 ;  /* 0x00000004ab381825 */ /* 0x000fe200078e0038 */
[----:B0-----:R-:W-:Y:S01]  /*1450*/  SHF.L.U32 R147, R225, 0x10, RZ ;  /* 0x00000010e1937819 */ /* 0x001fe200000006ff */
[----:B------:R-:W5:Y:S02]  /*1460*/  LDG.E R132, desc[UR10][R132.64] ;  /* 0x0000000a84847981 */ /* 0x000f64000c1e1900 */
[----:B------:R-:W-:Y:S02]  /*1470*/  IMAD.U32 R129, R216, 0x10000, RZ ;  /* 0x00010000d8817824 */ /* 0x000fe400078e00ff */
[----:B------:R-:W-:Y:S02]  /*1480*/  IMAD.U32 R59, R229, 0x10000, RZ ;  /* 0x00010000e53b7824 */ /* 0x000fe400078e00ff */
[----:B------:R-:W-:Y:S01]  /*1490*/  FMUL.FTZ R229, R102, R177 ;  /* 0x000000b166e57220 */ /* 0x000fe20000410000 */
[----:B------:R-:W-:Y:S01]  /*14a0*/  IMAD.U32 R131, R218, 0x10000, RZ ;  /* 0x00010000da837824 */ /* 0x000fe200078e00ff */
[----:B------:R-:W5:Y:S01]  /*14b0*/  @P0 LDG.E.64 R126, desc[UR10][R138.64] ;  /* 0x0000000a8a7e0981 */ /* 0x000f62000c1e1b00 */
[----:B------:R-:W-:-:S02]  /*14c0*/  IMAD.U32 R137, R217, 0x10000, RZ ;  /* 0x00010000d9897824 */ /* 0x000fc400078e00ff */
[----:B------:R-:W-:Y:S01]  /*14d0*/  IMAD.U32 R141, R219, 0x10000, RZ ;  /* 0x00010000db8d7824 */ /* 0x000fe200078e00ff */
[----:B------:R0:W5:Y:S01]  /*14e0*/  @P1 LDG.E R88, desc[UR10][R56.64] ;  /* 0x0000000a38581981 */ /* 0x000162000c1e1900 */
[----:B------:R-:W-:Y:S02]  /*14f0*/  IMAD.U32 R217, R224, 0x10000, RZ ;  /* 0x00010000e0d97824 */ /* 0x000fe400078e00ff */
[----:B------:R-:W-:Y:S02]  /*1500*/  IMAD.U32 R230, R230, 0x10000, RZ ;  /* 0x00010000e6e67824 */ /* 0x000fe400078e00ff */
[----:B-1----:R-:W-:Y:S02]  /*1510*/  IMAD.U32 R64, R179, 0x10000, RZ ;  /* 0x00010000b3407824 */ /* 0x002fe400078e00ff */
[C---:B------:R-:W-:Y:S01]  /*1520*/  FADD.FTZ R129, -R66.reuse, R129 ;  /* 0x0000008142817221 */ /* 0x040fe20000010100 */
[----:B------:R-:W-:Y:S02]  /*1530*/  IMAD.U32 R219, R215, 0x10000, RZ ;  /* 0x00010000d7db7824 */ /* 0x000fe400078e00ff */
[----:B------:R-:W-:Y:S01]  /*1540*/  FADD.FTZ R65, -R66, R213 ;  /* 0x000000d542417221 */ /* 0x000fe20000010100 */
[----:B--2---:R-:W-:Y:S01]  /*1550*/  IMAD.U32 R135, R221, 0x10000, RZ ;  /* 0x00010000dd877824 */ /* 0x004fe200078e00ff */
[----:B------:R-:W-:Y:S01]  /*1560*/  SHF.L.U32 R225, R234, 0x10, RZ ;  /* 0x00000010eae17819 */ /* 0x000fe200000006ff */
[----:B------:R-:W-:-:S02]  /*1570*/  IMAD.U32 R175, R223, 0x10000, RZ ;  /* 0x00010000dfaf7824 */ /* 0x000fc400078e00ff */
[C---:B0-----:R-:W-:Y:S01]  /*1580*/  FADD.FTZ R57, -R66.reuse, R131 ;  /* 0x0000008342397221 */ /* 0x041fe20000010100 */
[----:B------:R-:W-:Y:S02]  /*1590*/  IMAD.U32 R227, R227, 0x10000, RZ ;  /* 0x00010000e3e37824 */ /* 0x000fe400078e00ff */
[----:B------:R-:W-:Y:S01]  /*15a0*/  FADD.FTZ R215, -R66, R217 ;  /* 0x000000d942d77221 */ /* 0x000fe20000010100 */
[----:B------:R-:W-:Y:S02]  /*15b0*/  IMAD.U32 R67, R214, 0x10000, RZ ;  /* 0x00010000d6437824 */ /* 0x000fe400078e00ff */
[----:B------:R-:W-:Y:S01]  /*15c0*/  FFMA.FTZ R229, R112, R230, R229 ;  /* 0x000000e670e57223 */ /* 0x000fe200000100e5 */
[----:B------:R-:W-:Y:S02]  /*15d0*/  IMAD.U32 R133, R226, 0x10000, RZ ;  /* 0x00010000e2857824 */ /* 0x000fe400078e00ff */
[----:B------:R-:W-:Y:S02]  /*15e0*/  IMAD.U32 R139, R222, 0x10000, RZ ;  /* 0x00010000de8b7824 */ /* 0x000fe400078e00ff */
[----:B------:R-:W-:-:S02]  /*15f0*/  IMAD.U32 R213, R228, 0x10000, RZ ;  /* 0x00010000e4d57824 */ /* 0x000fc400078e00ff */
[----:B------:R-:W-:Y:S02]  /*1600*/  IMAD.U32 R221, R233, 0x10000, RZ ;  /* 0x00010000e9dd7824 */ /* 0x000fe400078e00ff */
[----:B------:R-:W-:Y:S01]  /*1610*/  FMUL.FTZ R233, R150, R64 ;  /* 0x0000004096e97220 */ /* 0x000fe20000410000 */
[----:B------:R-:W-:Y:S02]  /*1620*/  IMAD.U32 R223, R232, 0x10000, RZ ;  /* 0x00010000e8df7824 */ /* 0x000fe400078e00ff */
[----:B------:R-:W-:Y:S02]  /*1630*/  IMAD.U32 R235, R235, 0x10000, RZ ;  /* 0x00010000ebeb7824 */ /* 0x000fe400078e00ff */
[----:B------:R-:W-:Y:S01]  /*1640*/  FADD.FTZ R217, -R66, R219 ;  /* 0x000000db42d97221 */ /* 0x000fe20000010100 */
[----:B------:R-:W-:Y:S02]  /*1650*/  IMAD.U32 R131, R176, 0x10000, RZ ;  /* 0x00010000b0837824 */ /* 0x000fe400078e00ff */
[----:B------:R-:W-:-:S02]  /*1660*/  IMAD.U32 R181, R181, 0x10000, RZ ;  /* 0x00010000b5b57824 */ /* 0x000fc400078e00ff */
[C---:B------:R-:W-:Y:S01]  /*1670*/  FADD.FTZ R59, -R66.reuse, R59 ;  /* 0x0000003b423b7221 */ /* 0x040fe20000010100 */
[----:B------:R-:W-:Y:S01]  /*1680*/  FADD.FTZ R219, -R66, R227 ;  /* 0x000000e342db7221 */ /* 0x000fe20000010100 */
[----:B------:R-:W-:Y:S01]  /*1690*/  FMUL.FTZ R130, R162, R129 ;  /* 0x00000081a2827220 */ /* 0x000fe20000410000 */
        /* <DEDUP_REMOVED lines=14> */
[----:B------:R-:W-:Y:S01]  /*1780*/  FMUL.FTZ R56, R103, R181 ;  /* 0x000000b567387220 */ /* 0x000fe20000410000 */
[----:B------:R-:W-:Y:S01]  /*1790*/  IMAD.U32 R66, R183, 0x10000, RZ ;  /* 0x00010000b7427824 */ /* 0x000fe200078e00ff */
[----:B------:R-:W-:Y:S01]  /*17a0*/  SHF.L.U32 R176, R189, 0x10, RZ ;  /* 0x00000010bdb07819 */ /* 0x000fe200000006ff */
[----:B------:R-:W-:-:S02]  /*17b0*/  IMAD.U32 R138, R191, 0x10000, RZ ;  /* 0x00010000bf8a7824 */ /* 0x000fc400078e00ff */
[----:B------:R-:W-:Y:S01]  /*17c0*/  FFMA.FTZ R233, R160, R131, R233 ;  /* 0x00000083a0e97223 */ /* 0x000fe200000100e9 */
[----:B------:R-:W-:Y:S01]  /*17d0*/  FADD.FTZ R216, RZ, R229 ;  /* 0x000000e5ffd87221 */ /* 0x000fe20000010000 */
[----:B------:R-:W-:Y:S02]  /*17e0*/  IMAD.U32 R183, R186, 0x10000, RZ ;  /* 0x00010000bab77824 */ /* 0x000fe400078e00ff */
[----:B------:R-:W-:Y:S01]  /*17f0*/  FFMA.FTZ R245, R130, R229, RZ ;  /* 0x000000e582f57223 */ /* 0x000fe200000100ff */
[----:B------:R-:W-:Y:S02]  /*1800*/  IMAD.U32 R189, R194, 0x10000, RZ ;  /* 0x00010000c2bd7824 */ /* 0x000fe400078e00ff */
[----:B------:R-:W-:Y:S02]  /*1810*/  IMAD.U32 R191, R202, 0x10000, RZ ;  /* 0x00010000cabf7824 */ /* 0x000fe400078e00ff */
[----:B------:R-:W-:Y:S01]  /*1820*/  FMUL.FTZ R202, R162, R59 ;  /* 0x0000003ba2ca7220 */ /* 0x000fe20000410000 */
[----:B------:R-:W-:Y:S01]  /*1830*/  IMAD.U32 R186, R203, 0x10000, RZ ;  /* 0x00010000cbba7824 */ /* 0x000fe200078e00ff */
[----:B------:R-:W-:Y:S01]  /*1840*/  SHF.L.U32 R203, R212, 0x10, RZ ;  /* 0x00000010d4cb7819 */ /* 0x000fe200000006ff */
[----:B------:R-:W-:-:S02]  /*1850*/  IMAD.U32 R194, R211, 0x10000, RZ ;  /* 0x00010000d3c27824 */ /* 0x000fc400078e00ff */
[----:B------:R-:W-:Y:S01]  /*1860*/  FMUL.FTZ R211, R162, R57 ;  /* 0x00000039a2d37220 */ /* 0x000fe20000410000 */
[----:B------:R-:W-:Y:S02]  /*1870*/  IMAD.U32 R182, R182, 0x10000, RZ ;  /* 0x00010000b6b67824 */ /* 0x000fe400078e00ff */
[----:B------:R-:W-:Y:S01]  /*1880*/  FMUL.FTZ R128, R151, R180 ;  /* 0x000000b497807220 */ /* 0x000fe20000410000 */
[----:B------:R-:W-:Y:S02]  /*1890*/  IMAD.U32 R235, R190, 0x10000, RZ ;  /* 0x00010000beeb7824 */ /* 0x000fe400078e00ff */
[----:B------:R-:W-:Y:S01]  /*18a0*/  FFMA.FTZ R212, R113, R58, R56 ;  /* 0x0000003a71d47223 */ /* 0x000fe20000010038 */
[----:B------:R-:W-:Y:S01]  /*18b0*/  FADD.FTZ R57, R233, R216 ;  /* 0x000000d8e9397221 */ /* 0x000fe20000010000 */
[----:B------:R-:W-:Y:S02]  /*18c0*/  IMAD.U32 R188, R188, 0x10000, RZ ;  /* 0x00010000bcbc7824 */ /* 0x000fe400078e00ff */
[----:B------:R-:W-:Y:S01]  /*18d0*/  FFMA.FTZ R218, R202, R233, R245 ;  /* 0x000000e9cada7223 */ /* 0x000fe200000100f5 */
[----:B------:R-:W-:-:S02]  /*18e0*/  IMAD.U32 R190, R207, 0x10000, RZ ;  /* 0x00010000cfbe7824 */ /* 0x000fc400078e00ff */
[----:B------:R-:W-:Y:S01]  /*18f0*/  FMUL.FTZ R207, R162, R65 ;  /* 0x00000041a2cf7220 */ /* 0x000fe20000410000 */
[----:B------:R-:W-:Y:S02]  /*1900*/  IMAD.U32 R179, R220, 0x10000, RZ ;  /* 0x00010000dcb37824 */ /* 0x000fe400078e00ff */
[----:B------:R-:W-:Y:S01]  /*1910*/  FMUL.FTZ R129, R100, R183 ;  /* 0x000000b764817220 */ /* 0x000fe20000410000 */
[----:B------:R-:W-:Y:S02]  /*1920*/  IMAD.U32 R146, R187, 0x10000, RZ ;  /* 0x00010000bb927824 */ /* 0x000fe400078e00ff */
[----:B------:R-:W-:Y:S01]  /*1930*/  FFMA.FTZ R241, R161, R182, R128 ;  /* 0x000000b6a1f17223 */ /* 0x000fe20000010080 */
[----:B------:R-:W-:Y:S02]  /*1940*/  IMAD.U32 R136, R195, 0x10000, RZ ;  /* 0x00010000c3887824 */ /* 0x000fe400078e00ff */
[----:B------:R-:W-:Y:S01]  /*1950*/  FADD.FTZ R222, R212, R57 ;  /* 0x00000039d4de7221 */ /* 0x000fe20000010000 */
[----:B------:R-:W-:-:S02]  /*1960*/  IMAD.U32 R184, R184, 0x10000, RZ ;  /* 0x00010000b8b87824 */ /* 0x000fc400078e00ff */
[----:B------:R-:W-:Y:S01]  /*1970*/  FMUL.FTZ R128, R149, R188 ;  /* 0x000000bc95807220 */ /* 0x000fe20000410000 */
[----:B------:R-:W-:Y:S02]  /*1980*/  IMAD.U32 R195, R206, 0x10000, RZ ;  /* 0x00010000cec37824 */ /* 0x000fe400078e00ff */
[----:B------:R-:W-:Y:S01]  /*1990*/  FMUL.FTZ R206, R162, R67 ;  /* 0x00000043a2ce7220 */ /* 0x000fe20000410000 */
[----:B------:R-:W-:Y:S02]  /*19a0*/  IMAD.U32 R187, R198, 0x10000, RZ ;  /* 0x00010000c6bb7824 */ /* 0x000fe400078e00ff */
[----:B------:R-:W-:Y:S01]  /*19b0*/  FFMA.FTZ R57, R207, R212, R218 ;  /* 0x000000d4cf397223 */ /* 0x000fe200000100da */
[----:B------:R-:W-:Y:S02]  /*19c0*/  IMAD.U32 R198, R231, 0x10000, RZ ;  /* 0x00010000e7c67824 */ /* 0x000fe400078e00ff */
[----:B------:R-:W-:Y:S01]  /*19d0*/  FFMA.FTZ R216, R110, R179, R129 ;  /* 0x000000b36ed87223 */ /* 0x000fe20000010081 */
[----:B------:R-:W-:Y:S01]  /*19e0*/  FMUL.FTZ R231, R148, R146 ;  /* 0x0000009294e77220 */ /* 0x000fe20000410000 */
[----:B------:R-:W-:Y:S01]  /*19f0*/  FMUL.FTZ R239, R162, R137 ;  /* 0x00000089a2ef7220 */ /* 0x000fe20000410000 */
[----:B------:R-:W-:Y:S01]  /*1a00*/  FADD.FTZ R129, R241, R222 ;  /* 0x000000def1817221 */ /* 0x000fe20000010000 */
[----:B------:R-:W-:Y:S01]  /*1a10*/  FFMA.FTZ R137, R159, R184, R128 ;  /* 0x000000b89f897223 */ /* 0x000fe20000010080 */
[----:B------:R-:W-:Y:S01]  /*1a20*/  FFMA.FTZ R128, R206, R241, R57 ;  /* 0x000000f1ce807223 */ /* 0x000fe20000010039 */
[----:B------:R-:W-:-:S02]  /*1a30*/  IMAD.U32 R185, R185, 0x10000, RZ ;  /* 0x00010000b9b97824 */ /* 0x000fc400078e00ff */
[----:B------:R-:W-:Y:S01]  /*1a40*/  FMUL.FTZ R214, R101, R176 ;  /* 0x000000b065d67220 */ /* 0x000fe20000410000 */
[----:B------:R-:W-:Y:S02]  /*1a50*/  IMAD.U32 R178, R199, 0x10000, RZ ;  /* 0x00010000c7b27824 */ /* 0x000fe400078e00ff */
[----:B------:R-:W-:Y:S01]  /*1a60*/  FFMA.FTZ R231, R158, R66, R231 ;  /* 0x000000429ee77223 */ /* 0x000fe200000100e7 */
[----:B------:R-:W-:Y:S01]  /*1a70*/  FADD.FTZ R222, R216, R129 ;  /* 0x00000081d8de7221 */ /* 0x000fe20000010000 */
[----:B------:R-:W-:Y:S02]  /*1a80*/  IMAD.U32 R199, R210, 0x10000, RZ ;  /* 0x00010000d2c77824 */ /* 0x000fe400078e00ff */
[C---:B------:R-:W-:Y:S01]  /*1a90*/  FMUL.FTZ R210, R162.reuse, R133 ;  /* 0x00000085a2d27220 */ /* 0x040fe20000410000 */
[----:B------:R-:W-:Y:S01]  /*1aa0*/  FFMA.FTZ R57, R211, R216, R128 ;  /* 0x000000d8d3397223 */ /* 0x000fe20000010080 */
[----:B------:R-:W-:Y:S01]  /*1ab0*/  FFMA.FTZ R214, R111, R185, R214 ;  /* 0x000000b96fd67223 */ /* 0x000fe200000100d6 */
[----:B------:R-:W-:Y:S01]  /*1ac0*/  FADD.FTZ R129, R231, R222 ;  /* 0x000000dee7817221 */ /* 0x000fe20000010000 */
[----:B------:R-:W-:Y:S01]  /*1ad0*/  FMUL.FTZ R135, R162, R135 ;  /* 0x00000087a2877220 */ /* 0x000fe20000410000 */
[----:B------:R-:W-:Y:S01]  /*1ae0*/  FFMA.FTZ R128, R210, R231, R57 ;  /* 0x000000e7d2807223 */ /* 0x000fe20000010039 */
[----:B------:R-:W-:-:S02]  /*1af0*/  IMAD.U32 R196, R196, 0x10000, RZ ;  /* 0x00010000c4c47824 */ /* 0x000fc400078e00ff */
[----:B------:R-:W-:Y:S01]  /*1b00*/  FMUL.FTZ R67, R98, R189 ;  /* 0x000000bd62437220 */ /* 0x000fe20000410000 */
[----:B------:R-:W-:Y:S01]  /*1b10*/  FADD.FTZ R226, R214, R129 ;  /* 0x00000081d6e27221 */ /* 0x000fe20000010000 */
[----:B------:R-:W-:Y:S01]  /*1b20*/  FFMA.FTZ R128, R135, R214, R128 ;  /* 0x000000d687807223 */ /* 0x000fe20000010080 */
[----:B------:R-:W-:Y:S01]  /*1b30*/  IMAD.U32 R192, R192, 0x10000, RZ ;  /* 0x00010000c0c07824 */ /* 0x000fe200078e00ff */
[----:B------:R-:W-:Y:S01]  /*1b40*/  SHF.L.U32 R197, R197, 0x10, RZ ;  /* 0x00000010c5c57819 */ /* 0x000fe200000006ff */
[----:B------:R-:W-:Y:S01]  /*1b50*/  FMUL.FTZ R56, R145, R196 ;  /* 0x000000c491387220 */ /* 0x000fe20000410000 */
[----:B------:R-:W-:Y:S01]  /*1b60*/  FMUL.FTZ R65, R144, R136 ;  /* 0x0000008890417220 */ /* 0x000fe20000410000 */
[----:B------:R-:W-:Y:S01]  /*1b70*/  FFMA.FTZ R222, R108, R235, R67 ;  /* 0x000000eb6cde7223 */ /* 0x000fe20000010043 */
[----:B------:R-:W-:Y:S01]  /*1b80*/  FADD.FTZ R57, R137, R226 ;  /* 0x000000e289397221 */ /* 0x000fe20000010000 */
[C---:B------:R-:W-:Y:S01]  /*1b90*/  FMUL.FTZ R139, R162.reuse, R139 ;  /* 0x0000008ba28b7220 */ /* 0x040fe20000410000 */
[C---:B------:R-:W-:Y:S01]  /*1ba0*/  FMUL.FTZ R218, R162.reuse, R141 ;  /* 0x0000008da2da7220 */ /* 0x040fe20000410000 */
[----:B------:R-:W-:Y:S01]  /*1bb0*/  FFMA.FTZ R128, R239, R137, R128 ;  /* 0x00000089ef807223 */ /* 0x000fe20000010080 */
[----:B------:R-:W-:Y:S01]  /*1bc0*/  FMUL.FTZ R224, R162, R175 ;  /* 0x000000afa2e07220 */ /* 0x000fe20000410000 */
[----:B------:R-:W-:Y:S01]  /*1bd0*/  FFMA.FTZ R141, R157, R192, R56 ;  /* 0x000000c09d8d7223 */ /* 0x000fe20000010038 */
[----:B------:R-:W-:-:S02]  /*1be0*/  IMAD.U32 R193, R193, 0x10000, RZ ;  /* 0x00010000c1c17824 */ /* 0x000fc400078e00ff */
[----:B------:R-:W-:Y:S01]  /*1bf0*/  FMUL.FTZ R220, R99, R197 ;  /* 0x000000c563dc7220 */ /* 0x000fe20000410000 */
[----:B------:R-:W-:Y:S01]  /*1c00*/  FFMA.FTZ R175, R156, R138, R65 ;  /* 0x0000008a9caf7223 */ /* 0x000fe20000010041 */
[----:B------:R-:W-:Y:S01]  /*1c10*/  FADD.FTZ R56, R222, R57 ;  /* 0x00000039de387221 */ /* 0x000fe20000010000 */
[----:B------:R-:W-:Y:S01]  /*1c20*/  FFMA.FTZ R57, R139, R222, R128 ;  /* 0x000000de8b397223 */ /* 0x000fe20000010080 */
[----:B------:R-:W-:Y:S02]  /*1c30*/  FFMA.FTZ R220, R109, R193, R220 ;  /* 0x000000c16ddc7223 */ /* 0x000fe400000100dc */
[----:B------:R-:W-:Y:S01]  /*1c40*/  FADD.FTZ R65, R175, R56 ;  /* 0x00000038af417221 */ /* 0x000fe20000010000 */
[----:B------:R-:W-:Y:S01]  /*1c50*/  FMUL.FTZ R147, R162, R147 ;  /* 0x00000093a2937220 */ /* 0x000fe20000410000 */
[----:B------:R-:W-:Y:S01]  /*1c60*/  FFMA.FTZ R56, R218, R175, R57 ;  /* 0x000000afda387223 */ /* 0x000fe20000010039 */
[----:B------:R-:W-:Y:S01]  /*1c70*/  FMUL.FTZ R59, R96, R191 ;  /* 0x000000bf603b7220 */ /* 0x000fe20000410000 */
[----:B------:R-:W-:-:S02]  /*1c80*/  FADD.FTZ R128, R220, R65 ;  /* 0x00000041dc807221 */ /* 0x000fc40000010000 */
[----:B------:R-:W-:Y:S01]  /*1c90*/  FFMA.FTZ R57, R147, R220, R56 ;  /* 0x000000dc93397223 */ /* 0x000fe20000010038 */
[----:B------:R-:W-:Y:S01]  /*1ca0*/  FFMA.FTZ R238, R106, R187, R59 ;  /* 0x000000bb6aee7223 */ /* 0x000fe2000001003b */
[----:B------:R-:W-:Y:S01]  /*1cb0*/  FADD.FTZ R59, R141, R128 ;  /* 0x000000808d3b7221 */ /* 0x000fe20000010000 */
[----:B------:R-:W-:Y:S01]  /*1cc0*/  SHF.L.U32 R205, R205, 0x10, RZ ;  /* 0x00000010cdcd7819 */ /* 0x000fe200000006ff */
[----:B------:R-:W-:Y:S01]  /*1cd0*/  FMUL.FTZ R243, R142, R186 ;  /* 0x000000ba8ef37220 */ /* 0x000fe20000410000 */
[----:B------:R-:W-:Y:S01]  /*1ce0*/  FMUL.FTZ R213, R162, R213 ;  /* 0x000000d5a2d57220 */ /* 0x000fe20000410000 */
[----:B------:R-:W-:Y:S01]  /*1cf0*/  FFMA.FTZ R56, R224, R141, R57 ;  /* 0x0000008de0387223 */ /* 0x000fe20000010039 */
[----:B------:R-:W-:Y:S01]  /*1d00*/  FADD.FTZ R128, R238, R59 ;  /* 0x0000003bee807221 */ /* 0x000fe20000010000 */
[----:B------:R-:W-:Y:S01]  /*1d10*/  FMUL.FTZ R59, R94, R199 ;  /* 0x000000c75e3b7220 */ /* 0x000fe20000410000 */
[----:B------:R-:W-:Y:S02]  /*1d20*/  IMAD.U32 R201, R201, 0x10000, RZ ;  /* 0x00010000c9c97824 */ /* 0x000fe400078e00ff */
[----:B------:R-:W-:Y:S01]  /*1d30*/  FMUL.FTZ R234, R97, R205 ;  /* 0x000000cd61ea7220 */ /* 0x000fe20000410000 */
[----:B------:R-:W-:-:S02]  /*1d40*/  IMAD.U32 R204, R204, 0x10000, RZ ;  /* 0x00010000cccc7824 */ /* 0x000fc400078e00ff */
[----:B------:R-:W-:Y:S01]  /*1d50*/  FMUL.FTZ R226, R162, R215 ;  /* 0x000000d7a2e27220 */ /* 0x000fe20000410000 */
[----:B------:R-:W-:Y:S01]  /*1d60*/  FFMA.FTZ R243, R154, R178, R243 ;  /* 0x000000b29af37223 */ /* 0x000fe200000100f3 */
[----:B------:R-:W-:Y:S01]  /*1d70*/  FFMA.FTZ R57, R213, R238, R56 ;  /* 0x000000eed5397223 */ /* 0x000fe20000010038 */
[----:B------:R-:W-:Y:S01]  /*1d80*/  FFMA.FTZ R228, R104, R195, R59 ;  /* 0x000000c368e47223 */ /* 0x000fe2000001003b */
[----:B------:R-:W-:Y:S02]  /*1d90*/  IMAD.U32 R200, R200, 0x10000, RZ ;  /* 0x00010000c8c87824 */ /* 0x000fe400078e00ff */
[----:B------:R-:W-:Y:S01]  /*1da0*/  FMUL.FTZ R232, R143, R204 ;  /* 0x000000cc8fe87220 */ /* 0x000fe20000410000 */
[----:B------:R-:W-:Y:S01]  /*1db0*/  FMUL.FTZ R217, R162, R217 ;  /* 0x000000d9a2d97220 */ /* 0x000fe20000410000 */
[----:B------:R-:W-:Y:S01]  /*1dc0*/  FFMA.FTZ R234, R107, R201, R234 ;  /* 0x000000c96bea7223 */ /* 0x000fe200000100ea */
[----:B------:R-:W-:Y:S01]  /*1dd0*/  FADD.FTZ R59, R243, R128 ;  /* 0x00000080f33b7221 */ /* 0x000fe20000010000 */
[----:B------:R-:W-:Y:S01]  /*1de0*/  FFMA.FTZ R56, R226, R243, R57 ;  /* 0x000000f3e2387223 */ /* 0x000fe20000010039 */
[----:B------:R-:W-:-:S02]  /*1df0*/  IMAD.U32 R209, R209, 0x10000, RZ ;  /* 0x00010000d1d17824 */ /* 0x000fc400078e00ff */
[----:B------:R-:W-:Y:S01]  /*1e00*/  FMUL.FTZ R128, R95, R203 ;  /* 0x000000cb5f807220 */ /* 0x000fe20000410000 */
[----:B------:R-:W-:Y:S01]  /*1e10*/  FMUL.FTZ R245, R162, R219 ;  /* 0x000000dba2f57220 */ /* 0x000fe20000410000 */
[----:B------:R-:W-:Y:S01]  /*1e20*/  FFMA.FTZ R232, R155, R200, R232 ;  /* 0x000000c89be87223 */ /* 0x000fe200000100e8 */
[----:B------:R-:W-:Y:S01]  /*1e30*/  FADD.FTZ R59, R234, R59 ;  /* 0x0000003bea3b7221 */ /* 0x000fe20000010000 */
[----:B------:R-:W-:Y:S01]  /*1e40*/  FFMA.FTZ R56, R217, R234, R56 ;  /* 0x000000ead9387223 */ /* 0x000fe20000010038 */
[----:B------:R-:W-:Y:S01]  /*1e50*/  FFMA.FTZ R215, R105, R209, R128 ;  /* 0x000000d169d77223 */ /* 0x000fe20000010080 */
[----:B------:R-:W-:Y:S01]  /*1e60*/  FMUL.FTZ R219, R116, R194 ;  /* 0x000000c274db7220 */ /* 0x000fe20000410000 */
[----:B------:R-:W-:Y:S01]  /*1e70*/  FMUL.FTZ R221, R162, R221 ;  /* 0x000000dda2dd7220 */ /* 0x000fe20000410000 */
[----:B------:R-:W-:Y:S01]  /*1e80*/  FADD.FTZ R59, R232, R59 ;  /* 0x0000003be83b7221 */ /* 0x000fe20000010000 */
[----:B------:R-:W-:Y:S01]  /*1e90*/  FFMA.FTZ R128, R245, R232, R56 ;  /* 0x000000e8f5807223 */ /* 0x000fe20000010038 */
[----:B------:R-:W-:Y:S01]  /*1ea0*/  FFMA.FTZ R219, R152, R190, R219 ;  /* 0x000000be98db7223 */ /* 0x000fe200000100db */
[----:B------:R-:W-:Y:S01]  /*1eb0*/  FMUL.FTZ R240, R162, R223 ;  /* 0x000000dfa2f07220 */ /* 0x000fe20000410000 */
[----:B------:R-:W-:Y:S01]  /*1ec0*/  FADD.FTZ R56, R228, R59 ;  /* 0x0000003be4387221 */ /* 0x000fe20000010000 */
[----:B------:R-:W-:Y:S01]  /*1ed0*/  FFMA.FTZ R57, R221, R228, R128 ;  /* 0x000000e4dd397223 */ /* 0x000fe20000010080 */
[----:B------:R-:W-:-:S02]  /*1ee0*/  IMAD.U32 R208, R208, 0x10000, RZ ;  /* 0x00010000d0d07824 */ /* 0x000fc400078e00ff */
[----:B------:R-:W-:Y:S01]  /*1ef0*/  FMUL.FTZ R242, R117, R198 ;  /* 0x000000c675f27220 */ /* 0x000fe20000410000 */
[----:B------:R-:W-:Y:S01]  /*1f00*/  FMUL.FTZ R225, R162, R225 ;  /* 0x000000e1a2e17220 */ /* 0x000fe20000410000 */
[----:B------:R-:W-:Y:S01]  /*1f10*/  FADD.FTZ R56, R56, R219 ;  /* 0x000000db38387221 */ /* 0x000fe20000010000 */
        /* <DEDUP_REMOVED lines=39> */
.L_x_336:
[----:B------:R-:W-:Y:S05]  /*2190*/  BSYNC.RECONVERGENT B0 ;  /* 0x0000000000007941 */ /* 0x000fea0003800200 */
.L_x_335:
        /* <DEDUP_REMOVED lines=9> */
[----:B------:R-:W2:Y:S01]  /*2230*/  LDC.64 R128, c[0x0][0x380] ;  /* 0x0000e000ff807b82 */ /* 0x000ea20000000a00 */
[----:B------:R-:W-:Y:S01]  /*2240*/  FADD.FTZ R79, R131, R79 ;  /* 0x0000004f834f7221 */ /* 0x000fe20000010000 */
[----:B------:R-:W-:Y:S01]  /*2250*/  FFMA.FTZ R82, R202, R131, R82 ;  /* 0x00000083ca527223 */ /* 0x000fe20000010052 */
[----:B------:R-:W-:Y:S01]  /*2260*/  UISETP.NE.U32.AND UP0, UPT, UR16, URZ, UPT ;  /* 0x000000ff1000728c */ /* 0x000fe2000bf05070 */
[----:B------:R-:W-:Y:S01]  /*2270*/  FADD.FTZ R7, R136, R7 ;  /* 0x0000000788077221 */ /* 0x000fe20000010000 */
[----:B------:R-:W-:Y:S01]  /*2280*/  FFMA.FTZ R23, R218, R136, R23 ;  /* 0x00000088da177223 */ /* 0x000fe20000010017 */
[----:B------:R-:W-:Y:S01]  /*2290*/  FADD.FTZ R83, R230, R83 ;  /* 0x00000053e6537221 */ /* 0x000fe20000010000 */
[----:B------:R-:W-:Y:S01]  /*22a0*/  UISETP.NE.AND.EX UP0, UPT, UR17, URZ, UPT, UP0 ;  /* 0x000000ff1100728c */ /* 0x000fe2000bf05300 */
[----:B------:R-:W-:Y:S01]  /*22b0*/  FFMA.FTZ R115, R130, R230, R115 ;  /* 0x000000e682737223 */ /* 0x000fe20000010073 */
[----:B------:R-:W-:Y:S01]  /*22c0*/  FADD.FTZ R55, R182, R55 ;  /* 0x00000037b6377221 */ /* 0x000fe20000010000 */
[----:B------:R-:W-:Y:S01]  /*22d0*/  FFMA.FTZ R63, R206, R182, R63 ;  /* 0x000000b6ce3f7223 */ /* 0x000fe2000001003f */
[----:B------:R-:W-:Y:S01]  /*22e0*/  FADD.FTZ R84, R177, R84 ;  /* 0x00000054b1547221 */ /* 0x000fe20000010000 */
        /* <DEDUP_REMOVED lines=12> */
[----:B--2---:R-:W-:Y:S01]  /*23b0*/  IMAD.IADD R114, R114, 0x1, R128 ;  /* 0x0000000172727824 */ /* 0x004fe200078e0280 */
[----:B------:R-:W-:Y:S01]  /*23c0*/  @!UP1 UIADD3 UR7, UPT, UPT, UR4, 0x2810, URZ ;  /* 0x0000281004079890 */ /* 0x000fe2000fffe0ff */
[----:B------:R-:W-:Y:S01]  /*23d0*/  FFMA.FTZ R62, R135, R185, R62 ;  /* 0x000000b9873e7223 */ /* 0x000fe2000001003e */
[----:B------:R-:W-:Y:S01]  /*23e0*/  FADD.FTZ R51, R184, R51 ;  /* 0x00000033b8337221 */ /* 0x000fe20000010000 */
[----:B------:R-:W-:Y:S01]  /*23f0*/  FFMA.FTZ R52, R239, R184, R52 ;  /* 0x000000b8ef347223 */ /* 0x000fe20000010034 */
[----:B------:R-:W-:Y:S01]  /*2400*/  FADD.FTZ R80, R183, R80 ;  /* 0x00000050b7507221 */ /* 0x000fe20000010000 */
[----:B0-----:R-:W0:Y:S01]  /*2410*/  LDS.128 R56, [UR5] ;  /* 0x00000005ff387984 */ /* 0x001e220008000c00 */
[----:B------:R-:W-:Y:S01]  /*2420*/  FFMA.FTZ R76, R211, R183, R76 ;  /* 0x000000b7d34c7223 */ /* 0x000fe2000001004c */
[----:B------:R-:W-:Y:S01]  /*2430*/  FADD.FTZ R81, R146, R81 ;  /* 0x0000005192517221 */ /* 0x000fe20000010000 */
[----:B------:R-:W-:Y:S01]  /*2440*/  FFMA.FTZ R77, R210, R146, R77 ;  /* 0x00000092d24d7223 */ /* 0x000fe2000001004d */
[----:B------:R-:W1:Y:S01]  /*2450*/  LDS.128 R64, [UR7] ;  /* 0x00000007ff407984 */ /* 0x000e620008000c00 */
        /* <DEDUP_REMOVED lines=53> */
[----:B------:R-:W-:Y:S01]  /*27b0*/  FADD.FTZ R25, R208, R25 ;  /* 0x00000019d0197221 */ /* 0x000fe20000010000 */
[----:B------:R-:W-:Y:S01]  /*27c0*/  FFMA.FTZ R37, R242, R208, R37 ;  /* 0x000000d0f2257223 */ /* 0x000fe20000010025 */
[----:B------:R-:W-:Y:S01]  /*27d0*/  FADD.FTZ R16, R203, R16 ;  /* 0x00000010cb107221 */ /* 0x000fe20000010000 */
[----:B------:R-:W-:Y:S01]  /*27e0*/  FFMA.FTZ R4, R225, R203, R4 ;  /* 0x000000cbe1047223 */ /* 0x000fe20000010004 */
[----:B------:R-:W-:Y:S01]  /*27f0*/  ISETP.GE.AND P2, PT, R114, R129, PT ;  /* 0x000000817200720c */ /* 0x000fe20003f46270 */
[----:B------:R-:W-:Y:S01]  /*2800*/  FADD.FTZ R17, R198, R17 ;  /* 0x00000011c6117221 */ /* 0x000fe20000010000 */
[----:B------:R-:W-:Y:S01]  /*2810*/  FFMA.FTZ R5, R242, R198, R5 ;  /* 0x000000c6f2057223 */ /* 0x000fe20000010005 */
[----:B------:R-:W-:Y:S01]  /*2820*/  FMUL.FTZ R136, R56, UR18 ;  /* 0x0000001238887c20 */ /* 0x000fe20008410000 */
[----:B------:R-:W-:Y:S01]  /*2830*/  FSEL R131, R66, RZ, !P3 ;  /* 0x000000ff42837208 */ /* 0x000fe20005800000 */
[----:B------:R-:W-:Y:S08]  /*2840*/  BRA.U UP0, `(.L_x_337) ;  /* 0x0000000900807547 */ /* 0x000ff0000b800000 */
        /* <DEDUP_REMOVED lines=19> */
[----:B------:R-:W-:Y:S01]  /*2980*/  FMUL.FTZ R241, R162, R241 ;  /* 0x000000f1a2f17220 */ /* 0x000fe20000410000 */
[----:B------:R-:W-:Y:S01]  /*2990*/  FMUL.FTZ R229, R229, UR6 ;  /* 0x00000006e5e57c20 */ /* 0x000fe20008410000 */
[----:B------:R-:W-:Y:S01]  /*29a0*/  FMUL.FTZ R233, R233, UR6 ;  /* 0x00000006e9e97c20 */ /* 0x000fe20008410000 */
[----:B------:R-:W-:Y:S01]  /*29b0*/  FMUL.FTZ R207, R207, UR6 ;  /* 0x00000006cfcf7c20 */ /* 0x000fe20008410000 */
[----:B------:R-:W-:Y:S01]  /*29c0*/  FMUL.FTZ R241, R241, UR6 ;  /* 0x00000006f1f17c20 */ /* 0x000fe20008410000 */
[----:B-----5:R-:W-:-:S02]  /*29d0*/  LOP3.LUT P3, RZ, R140, 0xff, RZ, 0xc0, !PT ;  /* 0x000000ff8cff7812 */ /* 0x020fc4000786c0ff */
[C---:B------:R-:W-:Y:S02]  /*29e0*/  LOP3.LUT P4, RZ, R140.reuse, 0xff00, RZ, 0xc0, !PT ;  /* 0x0000ff008cff7812 */ /* 0x040fe4000788c0ff */
[C---:B------:R-:W-:Y:S02]  /*29f0*/  LOP3.LUT P5, RZ, R140.reuse, 0xff0000, RZ, 0xc0, !PT ;  /* 0x00ff00008cff7812 */ /* 0x040fe400078ac0ff */
[----:B------:R-:W-:Y:S02]  /*2a00*/  ISETP.GE.U32.AND P6, PT, R140, 0x1000000, PT ;  /* 0x010000008c00780c */ /* 0x000fe40003fc6070 */
[----:B------:R-:W-:Y:S02]  /*2a10*/  FSEL R229, R229, RZ, P3 ;  /* 0x000000ffe5e57208 */ /* 0x000fe40001800000 */
[----:B------:R-:W-:Y:S02]  /*2a20*/  FSEL R56, R233, RZ, P4 ;  /* 0x000000ffe9387208 */ /* 0x000fe40002000000 */
[----:B------:R-:W-:-:S02]  /*2a30*/  FSEL R207, R207, RZ, P5 ;  /* 0x000000ffcfcf7208 */ /* 0x000fc40002800000 */
[----:B------:R-:W-:Y:S02]  /*2a40*/  FSEL R58, R241, RZ, P6 ;  /* 0x000000fff13a7208 */ /* 0x000fe40003000000 */
[----:B------:R-:W-:Y:S02]  /*2a50*/  F2FP.BF16.F32.PACK_AB R56, R56, R229 ;  /* 0x000000e53838723e */ /* 0x000fe400000010ff */
[----:B------:R-:W-:Y:S02]  /*2a60*/  F2FP.BF16.F32.PACK_AB R207, R58, R207 ;  /* 0x000000cf3acf723e */ /* 0x000fe400000010ff */
[C---:B------:R-:W-:Y:S02]  /*2a70*/  PRMT R58, R56.reuse, 0x7632, R58 ;  /* 0x00007632383a7816 */ /* 0x040fe4000000003a */
[----:B------:R-:W-:Y:S02]  /*2a80*/  PRMT R67, R56, 0x7610, R67 ;  /* 0x0000761038437816 */ /* 0x000fe40000000043 */
[----:B------:R-:W-:-:S02]  /*2a90*/  PRMT R65, R207, 0x7632, R65 ;  /* 0x00007632cf417816 */ /* 0x000fc40000000041 */
[----:B------:R-:W-:Y:S01]  /*2aa0*/  PRMT R64, R207, 0x7610, R64 ;  /* 0x00007610cf407816 */ /* 0x000fe20000000040 */
[----:B------:R-:W-:Y:S06]  /*2ab0*/  BRA `(.L_x_340) ;  /* 0x0000001400487947 */ /* 0x000fec0003800000 */
.L_x_339:
        /* <DEDUP_REMOVED lines=9> */
[----:B------:R-:W-:Y:S01]  /*2b50*/  FMUL.FTZ R229, R162, R229 ;  /* 0x000000e5a2e57220 */ /* 0x000fe20000410000 */
[----:B-----5:R-:W-:Y:S01]  /*2b60*/  LOP3.LUT P4, RZ, R140, 0xff00, RZ, 0xc0, !PT ;  /* 0x0000ff008cff7812 */ /* 0x020fe2000788c0ff */
[----:B------:R-:W-:Y:S01]  /*2b70*/  FMUL.FTZ R207, R162, R207 ;  /* 0x000000cfa2cf7220 */ /* 0x000fe20000410000 */
[----:B------:R-:W-:Y:S01]  /*2b80*/  FMUL.FTZ R57, R233, UR6 ;  /* 0x00000006e9397c20 */ /* 0x000fe20008410000 */
[----:B------:R-:W-:Y:S01]  /*2b90*/  FMUL.FTZ R56, R229, UR6 ;  /* 0x00000006e5387c20 */ /* 0x000fe20008410000 */
[----:B------:R-:W-:Y:S01]  /*2ba0*/  LOP3.LUT P3, RZ, R140, 0xff, RZ, 0xc0, !PT ;  /* 0x000000ff8cff7812 */ /* 0x000fe2000786c0ff */
[----:B------:R-:W-:Y:S01]  /*2bb0*/  FMUL.FTZ R241, R162, R241 ;  /* 0x000000f1a2f17220 */ /* 0x000fe20000410000 */
[----:B------:R-:W-:Y:S01]  /*2bc0*/  FMUL.FTZ R59, R207, UR6 ;  /* 0x00000006cf3b7c20 */ /* 0x000fe20008410000 */
[----:B------:R-:W-:-:S02]  /*2bd0*/  FSEL R58, R57, RZ, P4 ;  /* 0x000000ff393a7208 */ /* 0x000fc40002000000 */
[----:B------:R-:W-:Y:S01]  /*2be0*/  FSEL R56, R56, RZ, P3 ;  /* 0x000000ff38387208 */ /* 0x000fe20001800000 */
[----:B------:R-:W-:Y:S01]  /*2bf0*/  FMUL.FTZ R57, R241, UR6 ;  /* 0x00000006f1397c20 */ /* 0x000fe20008410000 */
[C---:B------:R-:W-:Y:S02]  /*2c00*/  LOP3.LUT P5, RZ, R140.reuse, 0xff0000, RZ, 0xc0, !PT ;  /* 0x00ff00008cff7812 */ /* 0x040fe400078ac0ff */
[----:B------:R-:W-:Y:S02]  /*2c10*/  ISETP.GE.U32.AND P3, PT, R140, 0x1000000, PT ;  /* 0x010000008c00780c */ /* 0x000fe40003f66070 */
[----:B------:R-:W-:Y:S02]  /*2c20*/  F2FP.BF16.F32.PACK_AB R164, R56, R229 ;  /* 0x000000e538a4723e */ /* 0x000fe400000010ff */
[----:B------:R-:W-:Y:S02]  /*2c30*/  F2FP.BF16.F32.PACK_AB R170, R58, R233 ;  /* 0x000000e93aaa723e */ /* 0x000fe400000010ff */
[----:B------:R-:W-:-:S02]  /*2c40*/  FSEL R56, R59, RZ, P5 ;  /* 0x000000ff3b387208 */ /* 0x000fc40002800000 */
[----:B------:R-:W-:Y:S02]  /*2c50*/  FSEL R58, R57, RZ, P3 ;  /* 0x000000ff393a7208 */ /* 0x000fe40001800000 */
[----:B------:R-:W-:Y:S02]  /*2c60*/  F2FP.BF16.F32.PACK_AB R56, R56, R207 ;  /* 0x000000cf3838723e */ /* 0x000fe400000010ff */
[----:B------:R-:W-:Y:S02]  /*2c70*/  F2FP.BF16.F32.PACK_AB R173, R58, R241 ;  /* 0x000000f13aad723e */ /* 0x000fe400000010ff */
[----:B------:R-:W-:Y:S02]  /*2c80*/  PRMT R67, R164, 0x7632, R67 ;  /* 0x00007632a4437816 */ /* 0x000fe40000000043 */
[----:B------:R-:W-:Y:S02]  /*2c90*/  PRMT R58, R170, 0x7632, R58 ;  /* 0x00007632aa3a7816 */ /* 0x000fe4000000003a */
[----:B------:R-:W-:-:S02]  /*2ca0*/  PRMT R64, R56, 0x7632, R64 ;  /* 0x0000763238407816 */ /* 0x000fc40000000040 */
[----:B------:R-:W-:Y:S02]  /*2cb0*/  PRMT R168, R56, 0x7610, R168 ;  /* 0x0000761038a87816 */ /* 0x000fe400000000a8 */
[----:B------:R-:W-:Y:S01]  /*2cc0*/  PRMT R65, R173, 0x7632, R65 ;  /* 0x00007632ad417816 */ /* 0x000fe20000000041 */
[----:B------:R-:W-:Y:S06]  /*2cd0*/  BRA `(.L_x_340) ;  /* 0x0000001000c07947 */ /* 0x000fec0003800000 */
.L_x_338:
[----:B------:R-:W-:Y:S01]  /*2ce0*/  UMOV UR4, UR8 ;  /* 0x0000000800047c82 */ /* 0x000fe20008000000 */
[----:B------:R-:W-:Y:S01]  /*2cf0*/  UMOV UR5, UR9 ;  /* 0x0000000900057c82 */ /* 0x000fe20008000000 */
[----:B------:R-:W-:-:S04]  /*2d00*/  UISETP.NE.U32.AND UP0, UPT, UR4, URZ, UPT ;  /* 0x000000ff0400728c */ /* 0x000fc8000bf05070 */
[----:B------:R-:W-:-:S09]  /*2d10*/  UISETP.NE.AND.EX UP0, UPT, UR5, URZ, UPT, UP0 ;  /* 0x000000ff0500728c */ /* 0x000fd2000bf05300 */
[----:B------:R-:W-:Y:S05]  /*2d20*/  BRA.U UP0, `(.L_x_341) ;  /* 0x0000000100987547 */ /* 0x000fea000b800000 */
[----:B-----5:R-:W-:Y:S01]  /*2d30*/  SHF.R.U64 R59, R124, 0x10, R125 ;  /* 0x000000107c3b7819 */ /* 0x020fe2000000127d */
[-C--:B------:R-:W-:Y:S01]  /*2d40*/  FFMA.FTZ R130, R130, R136.reuse, R131 ;  /* 0x0000008882827223 */ /* 0x080fe20000010083 */
[----:B------:R-:W-:Y:S01]  /*2d50*/  SHF.R.U32.HI R67, RZ, 0x10, R125 ;  /* 0x00000010ff437819 */ /* 0x000fe2000001167d */
[-CC-:B------:R-:W-:Y:S01]  /*2d60*/  FFMA.FTZ R202, R202, R136.reuse, R131.reuse ;  /* 0x00000088caca7223 */ /* 0x180fe20000010083 */
[-CC-:B------:R-:W-:Y:S01]  /*2d70*/  FFMA.FTZ R207, R207, R136.reuse, R131.reuse ;  /* 0x00000088cfcf7223 */ /* 0x180fe20000010083 */
[----:B------:R-:W-:Y:S01]  /*2d80*/  FFMA.FTZ R206, R206, R136, R131 ;  /* 0x00000088cece7223 */ /* 0x000fe20000010083 */
[----:B------:R-:W-:Y:S01]  /*2d90*/  IMAD.MOV.U32 R56, RZ, RZ, R124 ;  /* 0x000000ffff387224 */ /* 0x000fe200078e007c */
[----:B------:R-:W-:Y:S01]  /*2da0*/  SHF.L.U32 R67, R67, 0x10, RZ ;  /* 0x0000001043437819 */ /* 0x000fe200000006ff */
[----:B------:R-:W-:Y:S02]  /*2db0*/  IMAD.MOV.U32 R58, RZ, RZ, R125 ;  /* 0x000000ffff3a7224 */ /* 0x000fe400078e007d */
[----:B------:R-:W-:Y:S01]  /*2dc0*/  FADD.FTZ R130, R229, -R130 ;  /* 0x80000082e5827221 */ /* 0x000fe20000010000 */
[----:B------:R-:W-:Y:S01]  /*2dd0*/  FADD.FTZ R202, R233, -R202 ;  /* 0x800000cae9ca7221 */ /* 0x000fe20000010000 */
[----:B------:R-:W-:Y:S01]  /*2de0*/  FADD.FTZ R212, R212, -R207 ;  /* 0x800000cfd4d47221 */ /* 0x000fe20000010000 */
[----:B------:R-:W-:-:S02]  /*2df0*/  IMAD.U32 R57, R56, 0x10000, RZ ;  /* 0x0001000038397824 */ /* 0x000fc400078e00ff */
[----:B------:R-:W-:Y:S01]  /*2e00*/  FADD.FTZ R206, R241, -R206 ;  /* 0x800000cef1ce7221 */ /* 0x000fe20000010000 */
[----:B------:R-:W-:Y:S01]  /*2e10*/  IMAD.U32 R59, R59, 0x10000, RZ ;  /* 0x000100003b3b7824 */ /* 0x000fe200078e00ff */
[----:B------:R-:W-:Y:S01]  /*2e20*/  LOP3.LUT P3, RZ, R140, 0xff, RZ, 0xc0, !PT ;  /* 0x000000ff8cff7812 */ /* 0x000fe2000786c0ff */
[----:B------:R-:W-:Y:S02]  /*2e30*/  IMAD.U32 R65, R58, 0x10000, RZ ;  /* 0x000100003a417824 */ /* 0x000fe400078e00ff */
[C---:B------:R-:W-:Y:S01]  /*2e40*/  FFMA.FTZ R57, R162.reuse, R130, R57 ;  /* 0x00000082a2397223 */ /* 0x040fe20000010039 */
[C---:B------:R-:W-:Y:S01]  /*2e50*/  FFMA.FTZ R59, R162.reuse, R202, R59 ;  /* 0x000000caa23b7223 */ /* 0x040fe2000001003b */
[C---:B------:R-:W-:Y:S01]  /*2e60*/  FFMA.FTZ R67, R162.reuse, R206, R67 ;  /* 0x000000cea2437223 */ /* 0x040fe20000010043 */
[----:B------:R-:W-:Y:S01]  /*2e70*/  FFMA.FTZ R65, R162, R212, R65 ;  /* 0x000000d4a2417223 */ /* 0x000fe20000010041 */
[----:B------:R-:W-:Y:S01]  /*2e80*/  FMUL.FTZ R57, R57, UR6 ;  /* 0x0000000639397c20 */ /* 0x000fe20008410000 */
[----:B------:R-:W-:Y:S01]  /*2e90*/  FMUL.FTZ R59, R59, UR6 ;  /* 0x000000063b3b7c20 */ /* 0x000fe20008410000 */
[----:B------:R-:W-:Y:S01]  /*2ea0*/  FMUL.FTZ R67, R67, UR6 ;  /* 0x0000000643437c20 */ /* 0x000fe20008410000 */
[----:B------:R-:W-:Y:S01]  /*2eb0*/  FMUL.FTZ R65, R65, UR6 ;  /* 0x0000000641417c20 */ /* 0x000fe20008410000 */
[----:B------:R-:W-:-:S02]  /*2ec0*/  LOP3.LUT P4, RZ, R140, 0xff00, RZ, 0xc0, !PT ;  /* 0x0000ff008cff7812 */ /* 0x000fc4000788c0ff */
[C---:B------:R-:W-:Y:S02]  /*2ed0*/  LOP3.LUT P5, RZ, R140.reuse, 0xff0000, RZ, 0xc0, !PT ;  /* 0x00ff00008cff7812 */ /* 0x040fe400078ac0ff */
[----:B------:R-:W-:Y:S02]  /*2ee0*/  ISETP.GE.U32.AND P6, PT, R140, 0x1000000, PT ;  /* 0x010000008c00780c */ /* 0x000fe40003fc6070 */
[----:B------:R-:W-:Y:S02]  /*2ef0*/  FSEL R57, R57, RZ, P3 ;  /* 0x000000ff39397208 */ /* 0x000fe40001800000 */
[----:B------:R-:W-:Y:S02]  /*2f00*/  FSEL R56, R59, RZ, P4 ;  /* 0x000000ff3b387208 */ /* 0x000fe40002000000 */
[----:B------:R-:W-:Y:S02]  /*2f10*/  FSEL R65, R65, RZ, P5 ;  /* 0x000000ff41417208 */ /* 0x000fe40002800000 */
[----:B------:R-:W-:-:S02]  /*2f20*/  FSEL R58, R67, RZ, P6 ;  /* 0x000000ff433a7208 */ /* 0x000fc40003000000 */
[----:B------:R-:W-:Y:S02]  /*2f30*/  F2FP.BF16.F32.PACK_AB R56, R56, R57 ;  /* 0x000000393838723e */ /* 0x000fe400000010ff */
[----:B------:R-:W-:Y:S02]  /*2f40*/  F2FP.BF16.F32.PACK_AB R64, R58, R65 ;  /* 0x000000413a40723e */ /* 0x000fe400000010ff */
[C---:B------:R-:W-:Y:S02]  /*2f50*/  PRMT R58, R56.reuse, 0x7632, R58 ;  /* 0x00007632383a7816 */ /* 0x040fe4000000003a */
[----:B------:R-:W-:Y:S02]  /*2f60*/  PRMT R67, R56, 0x7610, R67 ;  /* 0x0000761038437816 */ /* 0x000fe40000000043 */
[----:B------:R-:W-:Y:S01]  /*2f70*/  PRMT R65, R64, 0x7632, R65 ;  /* 0x0000763240417816 */ /* 0x000fe20000000041 */
[----:B------:R-:W-:Y:S06]  /*2f80*/  BRA `(.L_x_340) ;  /* 0x0000001000147947 */ /* 0x000fec0003800000 */
.L_x_341:
[-CC-:B------:R-:W-:Y:S01]  /*2f90*/  FFMA.FTZ R130, R130, R136.reuse, R131.reuse ;  /* 0x0000008882827223 */ /* 0x180fe20000010083 */
[----:B-----5:R-:W-:Y:S02]  /*2fa0*/  IMAD.MOV.U32 R56, RZ, RZ, R124 ;  /* 0x000000ffff387224 */ /* 0x020fe400078e007c */
[-C--:B------:R-:W-:Y:S01]  /*2fb0*/  FFMA.FTZ R207, R207, R136.reuse, R131 ;  /* 0x00000088cfcf7223 */ /* 0x080fe20000010083 */
[--C-:B------:R-:W-:Y:S02]  /*2fc0*/  IMAD.MOV.U32 R59, RZ, RZ, R125.reuse ;  /* 0x000000ffff3b7224 */ /* 0x100fe400078e007d */
[----:B------:R-:W-:Y:S01]  /*2fd0*/  FADD.FTZ R229, R229, -R130 ;  /* 0x80000082e5e57221 */ /* 0x000fe20000010000 */
[--C-:B------:R-:W-:Y:S01]  /*2fe0*/  SHF.R.U64 R58, R124, 0x10, R125.reuse ;  /* 0x000000107c3a7819 */ /* 0x100fe2000000127d */
[----:B------:R-:W-:Y:S01]  /*2ff0*/  IMAD.U32 R57, R56, 0x10000, RZ ;  /* 0x0001000038397824 */ /* 0x000fe200078e00ff */
[----:B------:R-:W-:Y:S01]  /*3000*/  SHF.R.U32.HI R64, RZ, 0x10, R125 ;  /* 0x00000010ff407819 */ /* 0x000fe2000001167d */
[-CC-:B------:R-:W-:Y:S01]  /*3010*/  FFMA.FTZ R202, R202, R136.reuse, R131.reuse ;  /* 0x00000088caca7223 */ /* 0x180fe20000010083 */
[----:B------:R-:W-:Y:S01]  /*3020*/  FFMA.FTZ R206, R206, R136, R131 ;  /* 0x00000088cece7223 */ /* 0x000fe20000010083 */
[----:B------:R-:W-:Y:S01]  /*3030*/  FADD.FTZ R207, R212, -R207 ;  /* 0x800000cfd4cf7221 */ /* 0x000fe20000010000 */
[----:B------:R-:W-:-:S02]  /*3040*/  IMAD.U32 R56, R59, 0x10000, RZ ;  /* 0x000100003b387824 */ /* 0x000fc400078e00ff */
[----:B------:R-:W-:Y:S01]  /*3050*/  FFMA.FTZ R57, R162, R229, R57 ;  /* 0x000000e5a2397223 */ /* 0x000fe20000010039 */
[----:B------:R-:W-:Y:S01]  /*3060*/  FADD.FTZ R233, R233, -R202 ;  /* 0x800000cae9e97221 */ /* 0x000fe20000010000 */
[----:B------:R-:W-:Y:S02]  /*3070*/  IMAD.U32 R58, R58, 0x10000, RZ ;  /* 0x000100003a3a7824 */ /* 0x000fe400078e00ff */
[----:B------:R-:W-:Y:S01]  /*3080*/  FADD.FTZ R241, R241, -R206 ;  /* 0x800000cef1f17221 */ /* 0x000fe20000010000 */
[----:B------:R-:W-:Y:S02]  /*3090*/  IMAD.U32 R64, R64, 0x10000, RZ ;  /* 0x0001000040407824 */ /* 0x000fe400078e00ff */
[C---:B------:R-:W-:Y:S01]  /*30a0*/  FFMA.FTZ R207, R162.reuse, R207, R56 ;  /* 0x000000cfa2cf7223 */ /* 0x040fe20000010038 */
[----:B------:R-:W-:Y:S01]  /*30b0*/  FMUL.FTZ R56, R57, UR6 ;  /* 0x0000000639387c20 */ /* 0x000fe20008410000 */
[C---:B------:R-:W-:Y:S01]  /*30c0*/  FFMA.FTZ R58, R162.reuse, R233, R58 ;  /* 0x000000e9a23a7223 */ /* 0x040fe2000001003a */
[----:B------:R-:W-:Y:S01]  /*30d0*/  FFMA.FTZ R241, R162, R241, R64 ;  /* 0x000000f1a2f17223 */ /* 0x000fe20000010040 */
[----:B------:R-:W-:Y:S01]  /*30e0*/  LOP3.LUT P3, RZ, R140, 0xff, RZ, 0xc0, !PT ;  /* 0x000000ff8cff7812 */ /* 0x000fe2000786c0ff */
[----:B------:R-:W-:Y:S01]  /*30f0*/  FMUL.FTZ R64, R207, UR6 ;  /* 0x00000006cf407c20 */ /* 0x000fe20008410000 */
[----:B------:R-:W-:Y:S01]  /*3100*/  FMUL.FTZ R59, R58, UR6 ;  /* 0x000000063a3b7c20 */ /* 0x000fe20008410000 */
[----:B------:R-:W-:Y:S01]  /*3110*/  FMUL.FTZ R65, R241, UR6 ;  /* 0x00000006f1417c20 */ /* 0x000fe20008410000 */
[----:B------:R-:W-:-:S02]  /*3120*/  FSEL R56, R56, RZ, P3 ;  /* 0x000000ff38387208 */ /* 0x000fc40001800000 */
[C---:B------:R-:W-:Y:S02]  /*3130*/  LOP3.LUT P4, RZ, R140.reuse, 0xff00, RZ, 0xc0, !PT ;  /* 0x0000ff008cff7812 */ /* 0x040fe4000788c0ff */
[C---:B------:R-:W-:Y:S02]  /*3140*/  LOP3.LUT P5, RZ, R140.reuse, 0xff0000, RZ, 0xc0, !PT ;  /* 0x00ff00008cff7812 */ /* 0x040fe400078ac0ff */
[----:B------:R-:W-:Y:S02]  /*3150*/  ISETP.GE.U32.AND P3, PT, R140, 0x1000000, PT ;  /* 0x010000008c00780c */ /* 0x000fe40003f66070 */
[----:B------:R-:W-:Y:S02]  /*3160*/  F2FP.BF16.F32.PACK_AB R57, R56, R57 ;  /* 0x000000393839723e */ /* 0x000fe400000010ff */
[----:B------:R-:W-:Y:S02]  /*3170*/  FSEL R59, R59, RZ, P4 ;  /* 0x000000ff3b3b7208 */ /* 0x000fe40002000000 */
[----:B------:R-:W-:-:S02]  /*3180*/  FSEL R64, R64, RZ, P5 ;  /* 0x000000ff40407208 */ /* 0x000fc40002800000 */
[----:B------:R-:W-:Y:S02]  /*3190*/  FSEL R56, R65, RZ, P3 ;  /* 0x000000ff41387208 */ /* 0x000fe40001800000 */
[----:B------:R-:W-:Y:S02]  /*31a0*/  F2FP.BF16.F32.PACK_AB R59, R59, R58 ;  /* 0x0000003a3b3b723e */ /* 0x000fe400000010ff */
[----:B------:R-:W-:Y:S02]  /*31b0*/  F2FP.BF16.F32.PACK_AB R168, R64, R207 ;  /* 0x000000cf40a8723e */ /* 0x000fe400000010ff */
[----:B------:R-:W-:Y:S02]  /*31c0*/  F2FP.BF16.F32.PACK_AB R56, R56, R241 ;  /* 0x000000f13838723e */ /* 0x000fe400000010ff */
[C---:B------:R-:W-:Y:S02]  /*31d0*/  PRMT R67, R57.reuse, 0x7632, R67 ;  /* 0x0000763239437816 */ /* 0x040fe40000000043 */
[----:B------:R-:W-:-:S02]  /*31e0*/  PRMT R164, R57, 0x7610, R164 ;  /* 0x0000761039a47816 */ /* 0x000fc400000000a4 */
[C---:B------:R-:W-:Y:S02]  /*31f0*/  PRMT R58, R59.reuse, 0x7632, R58 ;  /* 0x000076323b3a7816 */ /* 0x040fe4000000003a */
[----:B------:R-:W-:Y:S02]  /*3200*/  PRMT R170, R59, 0x7610, R170 ;  /* 0x000076103baa7816 */ /* 0x000fe400000000aa */
[----:B------:R-:W-:Y:S02]  /*3210*/  PRMT R64, R168, 0x7632, R64 ;  /* 0x00007632a8407816 */ /* 0x000fe40000000040 */
[C---:B------:R-:W-:Y:S02]  /*3220*/  PRMT R65, R56.reuse, 0x7632, R65 ;  /* 0x0000763238417816 */ /* 0x040fe40000000041 */
[----:B------:R-:W-:Y:S01]  /*3230*/  PRMT R173, R56, 0x7610, R173 ;  /* 0x0000761038ad7816 */ /* 0x000fe200000000ad */
[----:B------:R-:W-:Y:S06]  /*3240*/  BRA `(.L_x_340) ;  /* 0x0000000c00647947 */ /* 0x000fec0003800000 */
.L_x_337:
        /* <DEDUP_REMOVED lines=10> */
[----:B-----5:R-:W-:Y:S01]  /*32f0*/  LOP3.LUT P6, RZ, R140, 0xff00, RZ, 0xc0, !PT ;  /* 0x0000ff008cff7812 */ /* 0x020fe200078cc0ff */
[-CC-:B------:R-:W-:Y:S01]  /*3300*/  FFMA.FTZ R207, R207, R136.reuse, R131.reuse ;  /* 0x00000088cfcf7223 */ /* 0x180fe20000010083 */
[----:B------:R-:W-:Y:S01]  /*3310*/  FADD.FTZ R233, R233, -R202 ;  /* 0x800000cae9e97221 */ /* 0x000fe20000010000 */
[----:B------:R-:W-:Y:S01]  /*3320*/  FADD.FTZ R229, R229, -R130 ;  /* 0x80000082e5e57221 */ /* 0x000fe20000010000 */
[----:B------:R-:W-:Y:S01]  /*3330*/  FFMA.FTZ R206, R206, R136, R131 ;  /* 0x00000088cece7223 */ /* 0x000fe20000010083 */
[----:B------:R-:W-:Y:S01]  /*3340*/  FADD.FTZ R207, R212, -R207 ;  /* 0x800000cfd4cf7221 */ /* 0x000fe20000010000 */
[C---:B------:R-:W-:Y:S01]  /*3350*/  FMUL.FTZ R233, R162.reuse, R233 ;  /* 0x000000e9a2e97220 */ /* 0x040fe20000410000 */
[----:B------:R-:W-:Y:S01]  /*3360*/  FMUL.FTZ R229, R162, R229 ;  /* 0x000000e5a2e57220 */ /* 0x000fe20000410000 */
[----:B------:R-:W-:Y:S01]  /*3370*/  FADD.FTZ R241, R241, -R206 ;  /* 0x800000cef1f17221 */ /* 0x000fe20000010000 */
[----:B------:R-:W-:Y:S01]  /*3380*/  LOP3.LUT P5, RZ, R140, 0xff, RZ, 0xc0, !PT ;  /* 0x000000ff8cff7812 */ /* 0x000fe200078ac0ff */
[----:B------:R-:W-:Y:S01]  /*3390*/  FMUL.FTZ R233, R233, UR6 ;  /* 0x00000006e9e97c20 */ /* 0x000fe20008410000 */
[----:B------:R-:W-:Y:S01]  /*33a0*/  FMUL.FTZ R229, R229, UR6 ;  /* 0x00000006e5e57c20 */ /* 0x000fe20008410000 */
[C---:B------:R-:W-:Y:S01]  /*33b0*/  FMUL.FTZ R207, R162.reuse, R207 ;  /* 0x000000cfa2cf7220 */ /* 0x040fe20000410000 */
[----:B------:R-:W-:Y:S01]  /*33c0*/  FMUL.FTZ R241, R162, R241 ;  /* 0x000000f1a2f17220 */ /* 0x000fe20000410000 */
[----:B------:R-:W-:-:S02]  /*33d0*/  LOP3.LUT P3, RZ, R140, 0xff0000, RZ, 0xc0, !PT ;  /* 0x00ff00008cff7812 */ /* 0x000fc4000786c0ff */
[----:B------:R-:W-:Y:S01]  /*33e0*/  FSEL R57, R233, RZ, P6 ;  /* 0x000000ffe9397208 */ /* 0x000fe20003000000 */
[----:B------:R-:W-:Y:S01]  /*33f0*/  FMUL.FTZ R207, R207, UR6 ;  /* 0x00000006cfcf7c20 */ /* 0x000fe20008410000 */
[----:B------:R-:W-:Y:S01]  /*3400*/  LOP3.LUT P6, RZ, R92, 0xff00, RZ, 0xc0, !PT ;  /* 0x0000ff005cff7812 */ /* 0x000fe200078cc0ff */
[----:B------:R-:W-:Y:S01]  /*3410*/  FMUL.FTZ R241, R241, UR6 ;  /* 0x00000006f1f17c20 */ /* 0x000fe20008410000 */
[----:B------:R-:W-:Y:S02]  /*3420*/  ISETP.GE.U32.AND P4, PT, R140, 0x1000000, PT ;  /* 0x010000008c00780c */ /* 0x000fe40003f86070 */
[----:B------:R-:W-:Y:S02]  /*3430*/  FSEL R56, R233, RZ, P6 ;  /* 0x000000ffe9387208 */ /* 0x000fe40003000000 */
[----:B------:R-:W-:Y:S02]  /*3440*/  LOP3.LUT P6, RZ, R92, 0xff, RZ, 0xc0, !PT ;  /* 0x000000ff5cff7812 */ /* 0x000fe400078cc0ff */
[----:B------:R-:W-:-:S02]  /*3450*/  F2FP.BF16.F32.PACK_AB R64, R56, R57 ;  /* 0x000000393840723e */ /* 0x000fc400000010ff */
[C---:B------:R-:W-:Y:S02]  /*3460*/  FSEL R57, R229.reuse, RZ, P5 ;  /* 0x000000ffe5397208 */ /* 0x040fe40002800000 */
[----:B------:R-:W-:Y:S02]  /*3470*/  FSEL R56, R229, RZ, P6 ;  /* 0x000000ffe5387208 */ /* 0x000fe40003000000 */
[C---:B------:R-:W-:Y:S02]  /*3480*/  LOP3.LUT P5, RZ, R92.reuse, 0xff0000, RZ, 0xc0, !PT ;  /* 0x00ff00005cff7812 */ /* 0x040fe400078ac0ff */
[----:B------:R-:W-:Y:S02]  /*3490*/  ISETP.GE.U32.AND P6, PT, R92, 0x1000000, PT ;  /* 0x010000005c00780c */ /* 0x000fe40003fc6070 */
[----:B------:R-:W-:Y:S02]  /*34a0*/  F2FP.BF16.F32.PACK_AB R67, R56, R57 ;  /* 0x000000393843723e */ /* 0x000fe400000010ff */
[----:B------:R-:W-:-:S02]  /*34b0*/  FSEL R59, R207, RZ, P3 ;  /* 0x000000ffcf3b7208 */ /* 0x000fc40001800000 */
[----:B------:R-:W-:Y:S02]  /*34c0*/  FSEL R56, R207, RZ, P5 ;  /* 0x000000ffcf387208 */ /* 0x000fe40002800000 */
[C---:B------:R-:W-:Y:S02]  /*34d0*/  FSEL R58, R241.reuse, RZ, P4 ;  /* 0x000000fff13a7208 */ /* 0x040fe40002000000 */
[----:B------:R-:W-:Y:S02]  /*34e0*/  FSEL R57, R241, RZ, P6 ;  /* 0x000000fff1397208 */ /* 0x000fe40003000000 */
[----:B------:R-:W-:Y:S02]  /*34f0*/  F2FP.BF16.F32.PACK_AB R56, R56, R59 ;  /* 0x0000003b3838723e */ /* 0x000fe400000010ff */
[----:B------:R-:W-:Y:S02]  /*3500*/  F2FP.BF16.F32.PACK_AB R57, R57, R58 ;  /* 0x0000003a3939723e */ /* 0x000fe400000010ff */
[----:B------:R-:W-:-:S02]  /*3510*/  PRMT R174, R64, 0x7632, R174 ;  /* 0x0000763240ae7816 */ /* 0x000fc400000000ae */
[----:B------:R-:W-:Y:S02]  /*3520*/  PRMT R58, R64, 0x7610, R58 ;  /* 0x00007610403a7816 */ /* 0x000fe4000000003a */
[----:B------:R-:W-:Y:S02]  /*3530*/  PRMT R166, R67, 0x7632, R166 ;  /* 0x0000763243a67816 */ /* 0x000fe400000000a6 */
[C---:B------:R-:W-:Y:S02]  /*3540*/  PRMT R93, R56.reuse, 0x7632, R93 ;  /* 0x00007632385d7816 */ /* 0x040fe4000000005d */
[----:B------:R-:W-:Y:S02]  /*3550*/  PRMT R64, R56, 0x7610, R64 ;  /* 0x0000761038407816 */ /* 0x000fe40000000040 */
[C---:B------:R-:W-:Y:S02]  /*3560*/  PRMT R172, R57.reuse, 0x7632, R172 ;  /* 0x0000763239ac7816 */ /* 0x040fe400000000ac */
[----:B------:R-:W-:Y:S01]  /*3570*/  PRMT R65, R57, 0x7610, R65 ;  /* 0x0000761039417816 */ /* 0x000fe20000000041 */
[----:B------:R-:W-:Y:S06]  /*3580*/  BRA `(.L_x_340) ;  /* 0x0000000800947947 */ /* 0x000fec0003800000 */
.L_x_343:
        /* <DEDUP_REMOVED lines=9> */
[C---:B------:R-:W-:Y:S01]  /*3620*/  FMUL.FTZ R233, R162.reuse, R233 ;  /* 0x000000e9a2e97220 */ /* 0x040fe20000410000 */
[----:B------:R-:W-:Y:S01]  /*3630*/  FADD.FTZ R241, R241, -R206 ;  /* 0x800000cef1f17221 */ /* 0x000fe20000010000 */
[----:B------:R-:W-:Y:S01]  /*3640*/  FMUL.FTZ R207, R162, R207 ;  /* 0x000000cfa2cf7220 */ /* 0x000fe20000410000 */
[----:B------:R-:W-:Y:S01]  /*3650*/  FMUL.FTZ R56, R229, UR6 ;  /* 0x00000006e5387c20 */ /* 0x000fe20008410000 */
[----:B------:R-:W-:Y:S01]  /*3660*/  LOP3.LUT P5, RZ, R140, 0xff00, RZ, 0xc0, !PT ;  /* 0x0000ff008cff7812 */ /* 0x000fe200078ac0ff */
[----:B------:R-:W-:Y:S01]  /*3670*/  FMUL.FTZ R64, R162, R241 ;  /* 0x000000f1a2407220 */ /* 0x000fe20000410000 */
[----:B------:R-:W-:Y:S01]  /*3680*/  FMUL.FTZ R57, R207, UR6 ;  /* 0x00000006cf397c20 */ /* 0x000fe20008410000 */
[----:B------:R-:W-:-:S02]  /*3690*/  LOP3.LUT P3, RZ, R140, 0xff0000, RZ, 0xc0, !PT ;  /* 0x00ff00008cff7812 */ /* 0x000fc4000786c0ff */
[----:B------:R-:W-:Y:S01]  /*36a0*/  FSEL R58, R56, RZ, P6 ;  /* 0x000000ff383a7208 */ /* 0x000fe20003000000 */
[----:B------:R-:W-:Y:S01]  /*36b0*/  FMUL.FTZ R59, R64, UR6 ;  /* 0x00000006403b7c20 */ /* 0x000fe20008410000 */
[----:B------:R-:W-:Y:S02]  /*36c0*/  LOP3.LUT P6, RZ, R92, 0xff, RZ, 0xc0, !PT ;  /* 0x000000ff5cff7812 */ /* 0x000fe400078cc0ff */
[----:B------:R-:W-:Y:S02]  /*36d0*/  F2FP.BF16.F32.PACK_AB R58, R58, R229 ;  /* 0x000000e53a3a723e */ /* 0x000fe400000010ff */
[----:B------:R-:W-:Y:S02]  /*36e0*/  FSEL R56, R56, RZ, P6 ;  /* 0x000000ff38387208 */ /* 0x000fe40003000000 */
[----:B------:R-:W-:Y:S02]  /*36f0*/  LOP3.LUT P6, RZ, R92, 0xff00, RZ, 0xc0, !PT ;  /* 0x0000ff005cff7812 */ /* 0x000fe400078cc0ff */
[C---:B------:R-:W-:Y:S01]  /*3700*/  F2FP.BF16.F32.PACK_AB R56, R233.reuse, R56 ;  /* 0x00000038e938723e */ /* 0x040fe200000010ff */
[----:B------:R-:W-:Y:S01]  /*3710*/  FMUL.FTZ R233, R233, UR6 ;  /* 0x00000006e9e97c20 */ /* 0x000fe20008410000 */
[----:B------:R-:W-:-:S02]  /*3720*/  PRMT R67, R58, 0x7632, R67 ;  /* 0x000076323a437816 */ /* 0x000fc40000000043 */
[C---:B------:R-:W-:Y:S02]  /*3730*/  PRMT R170, R56.reuse, 0x7632, R170 ;  /* 0x0000763238aa7816 */ /* 0x040fe400000000aa */
[----:B------:R-:W-:Y:S02]  /*3740*/  PRMT R166, R56, 0x7610, R166 ;  /* 0x0000761038a67816 */ /* 0x000fe400000000a6 */
[C---:B------:R-:W-:Y:S02]  /*3750*/  FSEL R56, R233.reuse, RZ, P5 ;  /* 0x000000ffe9387208 */ /* 0x040fe40002800000 */
[----:B------:R-:W-:Y:S02]  /*3760*/  PRMT R164, R58, 0x7610, R164 ;  /* 0x000076103aa47816 */ /* 0x000fe400000000a4 */
[----:B------:R-:W-:Y:S02]  /*3770*/  FSEL R233, R233, RZ, P6 ;  /* 0x000000ffe9e97208 */ /* 0x000fe40003000000 */
[----:B------:R-:W-:-:S02]  /*3780*/  ISETP.GE.U32.AND P4, PT, R140, 0x1000000, PT ;  /* 0x010000008c00780c */ /* 0x000fc40003f86070 */
[----:B------:R-:W-:Y:S02]  /*3790*/  FSEL R58, R57, RZ, P3 ;  /* 0x000000ff393a7208 */ /* 0x000fe40001800000 */
        /* <DEDUP_REMOVED lines=11> */
[----:B------:R-:W-:Y:S02]  /*3850*/  PRMT R64, R168, 0x7632, R64 ;  /* 0x00007632a8407816 */ /* 0x000fe40000000040 */
[C---:B------:R-:W-:Y:S02]  /*3860*/  PRMT R173, R57.reuse, 0x7632, R173 ;  /* 0x0000763239ad7816 */ /* 0x040fe400000000ad */
[----:B------:R-:W-:Y:S02]  /*3870*/  PRMT R93, R57, 0x7610, R93 ;  /* 0x00007610395d7816 */ /* 0x000fe4000000005d */
[C---:B------:R-:W-:Y:S02]  /*3880*/  PRMT R172, R56.reuse, 0x7632, R172 ;  /* 0x0000763238ac7816 */ /* 0x040fe400000000ac */
[----:B------:R-:W-:Y:S01]  /*3890*/  PRMT R65, R56, 0x7610, R65 ;  /* 0x0000761038417816 */ /* 0x000fe20000000041 */
[----:B------:R-:W-:Y:S06]  /*38a0*/  BRA `(.L_x_340) ;  /* 0x0000000400cc7947 */ /* 0x000fec0003800000 */
.L_x_342:
[----:B------:R-:W-:Y:S01]  /*38b0*/  UMOV UR4, UR8 ;  /* 0x0000000800047c82 */ /* 0x000fe20008000000 */
[----:B------:R-:W-:Y:S01]  /*38c0*/  UMOV UR5, UR9 ;  /* 0x0000000900057c82 */ /* 0x000fe20008000000 */
[----:B------:R-:W-:-:S04]  /*38d0*/  UISETP.NE.U32.AND UP0, UPT, UR4, URZ, UPT ;  /* 0x000000ff0400728c */ /* 0x000fc8000bf05070 */
[----:B------:R-:W-:-:S09]  /*38e0*/  UISETP.NE.AND.EX UP0, UPT, UR5, URZ, UPT, UP0 ;  /* 0x000000ff0500728c */ /* 0x000fd2000bf05300 */
[----:B------:R-:W-:Y:S05]  /*38f0*/  BRA.U UP0, `(.L_x_344) ;  /* 0x0000000100d07547 */ /* 0x000fea000b800000 */
[----:B-----5:R-:W-:Y:S01]  /*3900*/  SHF.R.U64 R56, R124, 0x10, R125 ;  /* 0x000000107c387819 */ /* 0x020fe2000000127d */
[-CC-:B------:R-:W-:Y:S01]  /*3910*/  FFMA.FTZ R202, R202, R136.reuse, R131.reuse ;  /* 0x00000088caca7223 */ /* 0x180fe20000010083 */
[-CC-:B------:R-:W-:Y:S01]  /*3920*/  FFMA.FTZ R130, R130, R136.reuse, R131.reuse ;  /* 0x0000008882827223 */ /* 0x180fe20000010083 */
[----:B------:R-:W-:Y:S01]  /*3930*/  LOP3.LUT P6, RZ, R140, 0xff00, RZ, 0xc0, !PT ;  /* 0x0000ff008cff7812 */ /* 0x000fe200078cc0ff */
[----:B------:R-:W-:Y:S01]  /*3940*/  FFMA.FTZ R207, R207, R136, R131 ;  /* 0x00000088cfcf7223 */ /* 0x000fe20000010083 */
[----:B------:R-:W-:Y:S01]  /*3950*/  FADD.FTZ R233, R233, -R202 ;  /* 0x800000cae9e97221 */ /* 0x000fe20000010000 */
[----:B------:R-:W-:Y:S01]  /*3960*/  IMAD.U32 R57, R56, 0x10000, RZ ;  /* 0x0001000038397824 */ /* 0x000fe200078e00ff */
[----:B------:R-:W-:Y:S01]  /*3970*/  MOV R56, R124 ;  /* 0x0000007c00387202 */ /* 0x000fe20000000f00 */
[----:B------:R-:W-:Y:S01]  /*3980*/  FADD.FTZ R229, R229, -R130 ;  /* 0x80000082e5e57221 */ /* 0x000fe20000010000 */
[----:B------:R-:W-:Y:S01]  /*3990*/  SHF.R.U32.HI R58, RZ, 0x10, R125 ;  /* 0x00000010ff3a7819 */ /* 0x000fe2000001167d */
[----:B------:R-:W-:Y:S01]  /*39a0*/  FFMA.FTZ R233, R162, R233, R57 ;  /* 0x000000e9a2e97223 */ /* 0x000fe20000010039 */
[----:B------:R-:W-:Y:S01]  /*39b0*/  FFMA.FTZ R206, R206, R136, R131 ;  /* 0x00000088cece7223 */ /* 0x000fe20000010083 */
[----:B------:R-:W-:-:S02]  /*39c0*/  IMAD.U32 R57, R56, 0x10000, RZ ;  /* 0x0001000038397824 */ /* 0x000fc400078e00ff */
[----:B------:R-:W-:Y:S01]  /*39d0*/  FADD.FTZ R207, R212, -R207 ;  /* 0x800000cfd4cf7221 */ /* 0x000fe20000010000 */
[----:B------:R-:W-:Y:S01]  /*39e0*/  FMUL.FTZ R233, R233, UR6 ;  /* 0x00000006e9e97c20 */ /* 0x000fe20008410000 */
[----:B------:R-:W-:Y:S02]  /*39f0*/  IMAD.MOV.U32 R56, RZ, RZ, R125 ;  /* 0x000000ffff387224 */ /* 0x000fe400078e007d */
[----:B------:R-:W-:Y:S01]  /*3a00*/  FFMA.FTZ R57, R162, R229, R57 ;  /* 0x000000e5a2397223 */ /* 0x000fe20000010039 */
[----:B------:R-:W-:Y:S01]  /*3a10*/  FADD.FTZ R241, R241, -R206 ;  /* 0x800000cef1f17221 */ /* 0x000fe20000010000 */
[----:B------:R-:W-:Y:S01]  /*3a20*/  IMAD.U32 R58, R58, 0x10000, RZ ;  /* 0x000100003a3a7824 */ /* 0x000fe200078e00ff */
[----:B------:R-:W-:Y:S01]  /*3a30*/  FSEL R59, R233, RZ, P6 ;  /* 0x000000ffe93b7208 */ /* 0x000fe20003000000 */
[----:B------:R-:W-:Y:S01]  /*3a40*/  IMAD.U32 R65, R56, 0x10000, RZ ;  /* 0x0001000038417824 */ /* 0x000fe200078e00ff */
[----:B------:R-:W-:Y:S01]  /*3a50*/  LOP3.LUT P6, RZ, R92, 0xff00, RZ, 0xc0, !PT ;  /* 0x0000ff005cff7812 */ /* 0x000fe200078cc0ff */
[----:B------:R-:W-:Y:S01]  /*3a60*/  FMUL.FTZ R57, R57, UR6 ;  /* 0x0000000639397c20 */ /* 0x000fe20008410000 */
[----:B------:R-:W-:Y:S01]  /*3a70*/  LOP3.LUT P4, RZ, R140, 0xff, RZ, 0xc0, !PT ;  /* 0x000000ff8cff7812 */ /* 0x000fe2000788c0ff */
[C---:B------:R-:W-:Y:S01]  /*3a80*/  FFMA.FTZ R65, R162.reuse, R207, R65 ;  /* 0x000000cfa2417223 */ /* 0x040fe20000010041 */
[----:B------:R-:W-:Y:S01]  /*3a90*/  FSEL R56, R233, RZ, P6 ;  /* 0x000000ffe9387208 */ /* 0x000fe20003000000 */
[----:B------:R-:W-:Y:S01]  /*3aa0*/  FFMA.FTZ R58, R162, R241, R58 ;  /* 0x000000f1a23a7223 */ /* 0x000fe2000001003a */
[----:B------:R-:W-:Y:S01]  /*3ab0*/  LOP3.LUT P6, RZ, R92, 0xff, RZ, 0xc0, !PT ;  /* 0x000000ff5cff7812 */ /* 0x000fe200078cc0ff */
[----:B------:R-:W-:Y:S01]  /*3ac0*/  FMUL.FTZ R65, R65, UR6 ;  /* 0x0000000641417c20 */ /* 0x000fe20008410000 */
[----:B------:R-:W-:Y:S01]  /*3ad0*/  F2FP.BF16.F32.PACK_AB R66, R56, R59 ;  /* 0x0000003b3842723e */ /* 0x000fe200000010ff */
[----:B------:R-:W-:Y:S01]  /*3ae0*/  FMUL.FTZ R58, R58, UR6 ;  /* 0x000000063a3a7c20 */ /* 0x000fe20008410000 */
[----:B------:R-:W-:-:S02]  /*3af0*/  FSEL R59, R57, RZ, P4 ;  /* 0x000000ff393b7208 */ /* 0x000fc40002000000 */
[----:B------:R-:W-:Y:S02]  /*3b00*/  FSEL R56, R57, RZ, P6 ;  /* 0x000000ff39387208 */ /* 0x000fe40003000000 */
[C---:B------:R-:W-:Y:S02]  /*3b10*/  LOP3.LUT P3, RZ, R140.reuse, 0xff0000, RZ, 0xc0, !PT ;  /* 0x00ff00008cff7812 */ /* 0x040fe4000786c0ff */
[----:B------:R-:W-:Y:S02]  /*3b20*/  ISETP.GE.U32.AND P5, PT, R140, 0x1000000, PT ;  /* 0x010000008c00780c */ /* 0x000fe40003fa6070 */
[C---:B------:R-:W-:Y:S02]  /*3b30*/  LOP3.LUT P4, RZ, R92.reuse, 0xff0000, RZ, 0xc0, !PT ;  /* 0x00ff00005cff7812 */ /* 0x040fe4000788c0ff */
[----:B------:R-:W-:Y:S02]  /*3b40*/  ISETP.GE.U32.AND P6, PT, R92, 0x1000000, PT ;  /* 0x010000005c00780c */ /* 0x000fe40003fc6070 */
[----:B------:R-:W-:-:S02]  /*3b50*/  F2FP.BF16.F32.PACK_AB R67, R56, R59 ;  /* 0x0000003b3843723e */ /* 0x000fc400000010ff */
[C---:B------:R-:W-:Y:S02]  /*3b60*/  FSEL R59, R65.reuse, RZ, P3 ;  /* 0x000000ff413b7208 */ /* 0x040fe40001800000 */
[----:B------:R-:W-:Y:S02]  /*3b70*/  FSEL R56, R65, RZ, P4 ;  /* 0x000000ff41387208 */ /* 0x000fe40002000000 */
[C---:B------:R-:W-:Y:S02]  /*3b80*/  FSEL R64, R58.reuse, RZ, P5 ;  /* 0x000000ff3a407208 */ /* 0x040fe40002800000 */
[----:B------:R-:W-:Y:S02]  /*3b90*/  FSEL R57, R58, RZ, P6 ;  /* 0x000000ff3a397208 */ /* 0x000fe40003000000 */
[----:B------:R-:W-:Y:S02]  /*3ba0*/  F2FP.BF16.F32.PACK_AB R56, R56, R59 ;  /* 0x0000003b3838723e */ /* 0x000fe400000010ff */
        /* <DEDUP_REMOVED lines=9> */
.L_x_344:
[-C--:B------:R-:W-:Y:S01]  /*3c40*/  FFMA.FTZ R130, R130, R136.reuse, R131 ;  /* 0x0000008882827223 */ /* 0x080fe20000010083 */
[----:B-----5:R-:W-:Y:S01]  /*3c50*/  IMAD.MOV.U32 R56, RZ, RZ, R124 ;  /* 0x000000ffff387224 */ /* 0x020fe200078e007c */
[----:B------:R-:W-:Y:S01]  /*3c60*/  SHF.R.U64 R58, R124, 0x10, R125 ;  /* 0x000000107c3a7819 */ /* 0x000fe2000000127d */
[-CC-:B------:R-:W-:Y:S01]  /*3c70*/  FFMA.FTZ R202, R202, R136.reuse, R131.reuse ;  /* 0x00000088caca7223 */ /* 0x180fe20000010083 */
[----:B------:R-:W-:Y:S01]  /*3c80*/  FADD.FTZ R229, R229, -R130 ;  /* 0x80000082e5e57221 */ /* 0x000fe20000010000 */
[----:B------:R-:W-:Y:S01]  /*3c90*/  IMAD.U32 R57, R56, 0x10000, RZ ;  /* 0x0001000038397824 */ /* 0x000fe200078e00ff */
[----:B------:R-:W-:Y:S01]  /*3ca0*/  LOP3.LUT P6, RZ, R140, 0xff, RZ, 0xc0, !PT ;  /* 0x000000ff8cff7812 */ /* 0x000fe200078cc0ff */
[----:B------:R-:W-:Y:S01]  /*3cb0*/  FFMA.FTZ R207, R207, R136, R131 ;  /* 0x00000088cfcf7223 */ /* 0x000fe20000010083 */
[----:B------:R-:W-:Y:S02]  /*3cc0*/  IMAD.MOV.U32 R64, RZ, RZ, R125 ;  /* 0x000000ffff407224 */ /* 0x000fe400078e007d */
[----:B------:R-:W-:Y:S01]  /*3cd0*/  FFMA.FTZ R57, R162, R229, R57 ;  /* 0x000000e5a2397223 */ /* 0x000fe20000010039 */
[----:B------:R-:W-:Y:S01]  /*3ce0*/  SHF.L.U32 R59, R58, 0x10, RZ ;  /* 0x000000103a3b7819 */ /* 0x000fe200000006ff */
[----:B------:R-:W-:Y:S01]  /*3cf0*/  FADD.FTZ R233, R233, -R202 ;  /* 0x800000cae9e97221 */ /* 0x000fe20000010000 */
[----:B------:R-:W-:Y:S01]  /*3d00*/  FADD.FTZ R207, R212, -R207 ;  /* 0x800000cfd4cf7221 */ /* 0x000fe20000010000 */
[----:B------:R-:W-:Y:S01]  /*3d10*/  FMUL.FTZ R56, R57, UR6 ;  /* 0x0000000639387c20 */ /* 0x000fe20008410000 */
[----:B------:R-:W-:Y:S01]  /*3d20*/  SHF.R.U32.HI R65, RZ, 0x10, R125 ;  /* 0x00000010ff417819 */ /* 0x000fe2000001167d */
[----:B------:R-:W-:-:S02]  /*3d30*/  IMAD.U32 R64, R64, 0x10000, RZ ;  /* 0x0001000040407824 */ /* 0x000fc400078e00ff */
[----:B------:R-:W-:Y:S01]  /*3d40*/  FFMA.FTZ R206, R206, R136, R131 ;  /* 0x00000088cece7223 */ /* 0x000fe20000010083 */
[----:B------:R-:W-:Y:S01]  /*3d50*/  FFMA.FTZ R59, R162, R233, R59 ;  /* 0x000000e9a23b7223 */ /* 0x000fe2000001003b */
[----:B------:R-:W-:Y:S01]  /*3d60*/  FSEL R58, R56, RZ, P6 ;  /* 0x000000ff383a7208 */ /* 0x000fe20003000000 */
[----:B------:R-:W-:Y:S01]  /*3d70*/  FFMA.FTZ R64, R162, R207, R64 ;  /* 0x000000cfa2407223 */ /* 0x000fe20000010040 */
[----:B------:R-:W-:Y:S01]  /*3d80*/  LOP3.LUT P6, RZ, R92, 0xff, RZ, 0xc0, !PT ;  /* 0x000000ff5cff7812 */ /* 0x000fe200078cc0ff */
[----:B------:R-:W-:Y:S01]  /*3d90*/  FADD.FTZ R241, R241, -R206 ;  /* 0x800000cef1f17221 */ /* 0x000fe20000010000 */
[----:B------:R-:W-:Y:S01]  /*3da0*/  IMAD.U32 R66, R65, 0x10000, RZ ;  /* 0x0001000041427824 */ /* 0x000fe200078e00ff */
[----:B------:R-:W-:Y:S01]  /*3db0*/  F2FP.BF16.F32.PACK_AB R58, R58, R57 ;  /* 0x000000393a3a723e */ /* 0x000fe200000010ff */
[----:B------:R-:W-:Y:S01]  /*3dc0*/  FMUL.FTZ R57, R64, UR6 ;  /* 0x0000000640397c20 */ /* 0x000fe20008410000 */
[----:B------:R-:W-:Y:S01]  /*3dd0*/  FSEL R56, R56, RZ, P6 ;  /* 0x000000ff38387208 */ /* 0x000fe20003000000 */
[----:B------:R-:W-:Y:S01]  /*3de0*/  FFMA.FTZ R66, R162, R241, R66 ;  /* 0x000000f1a2427223 */ /* 0x000fe20000010042 */
[----:B------:R-:W-:-:S02]  /*3df0*/  LOP3.LUT P5, RZ, R140, 0xff00, RZ, 0xc0, !PT ;  /* 0x0000ff008cff7812 */ /* 0x000fc400078ac0ff */
[C---:B------:R-:W-:Y:S01]  /*3e00*/  F2FP.BF16.F32.PACK_AB R56, R59.reuse, R56 ;  /* 0x000000383b38723e */ /* 0x040fe200000010ff */
[----:B------:R-:W-:Y:S01]  /*3e10*/  FMUL.FTZ R59, R59, UR6 ;  /* 0x000000063b3b7c20 */ /* 0x000fe20008410000 */
[----:B------:R-:W-:Y:S02]  /*3e20*/  LOP3.LUT P3, RZ, R140, 0xff0000, RZ, 0xc0, !PT ;  /* 0x00ff00008cff7812 */ /* 0x000fe4000786c0ff */
[----:B------:R-:W-:Y:S02]  /*3e30*/  LOP3.LUT P6, RZ, R92, 0xff00, RZ, 0xc0, !PT ;  /* 0x0000ff005cff7812 */ /* 0x000fe400078cc0ff */
[C---:B------:R-:W-:Y:S02]  /*3e40*/  PRMT R170, R56.reuse, 0x7632, R170 ;  /* 0x0000763238aa7816 */ /* 0x040fe400000000aa */
[----:B------:R-:W-:Y:S02]  /*3e50*/  PRMT R166, R56, 0x7610, R166 ;  /* 0x0000761038a67816 */ /* 0x000fe400000000a6 */
[----:B------:R-:W-:-:S02]  /*3e60*/  PRMT R67, R58, 0x7632, R67 ;  /* 0x000076323a437816 */ /* 0x000fc40000000043 */
[----:B------:R-:W-:Y:S01]  /*3e70*/  PRMT R164, R58, 0x7610, R164 ;  /* 0x000076103aa47816 */ /* 0x000fe200000000a4 */
[----:B------:R-:W-:Y:S01]  /*3e80*/  FMUL.FTZ R58, R66, UR6 ;  /* 0x00000006423a7c20 */ /* 0x000fe20008410000 */
[C---:B------:R-:W-:Y:S02]  /*3e90*/  FSEL R56, R59.reuse, RZ, P5 ;  /* 0x000000ff3b387208 */ /* 0x040fe40002800000 */
[----:B------:R-:W-:Y:S02]  /*3ea0*/  FSEL R59, R59, RZ, P6 ;  /* 0x000000ff3b3b7208 */ /* 0x000fe40003000000 */
[----:B------:R-:W-:Y:S02]  /*3eb0*/  FSEL R65, R57, RZ, P3 ;  /* 0x000000ff39417208 */ /* 0x000fe40001800000 */
[----:B------:R-:W-:Y:S02]  /*3ec0*/  ISETP.GE.U32.AND P4, PT, R140, 0x1000000, PT ;  /* 0x010000008c00780c */ /* 0x000fe40003f86070 */
[----:B------:R-:W-:-:S02]  /*3ed0*/  LOP3.LUT P5, RZ, R92, 0xff0000, RZ, 0xc0, !PT ;  /* 0x00ff00005cff7812 */ /* 0x000fc400078ac0ff */
[----:B------:R-:W-:Y:S02]  /*3ee0*/  ISETP.GE.U32.AND P3, PT, R92, 0x1000000, PT ;  /* 0x010000005c00780c */ /* 0x000fe40003f66070 */
[----:B------:R-:W-:Y:S02]  /*3ef0*/  F2FP.BF16.F32.PACK_AB R93, R59, R56 ;  /* 0x000000383b5d723e */ /* 0x000fe400000010ff */
[----:B------:R-:W-:Y:S02]  /*3f00*/  FSEL R57, R57, RZ, P5 ;  /* 0x000000ff39397208 */ /* 0x000fe40002800000 */
[C---:B------:R-:W-:Y:S02]  /*3f10*/  FSEL R56, R58.reuse, RZ, P4 ;  /* 0x000000ff3a387208 */ /* 0x040fe40002000000 */
[----:B------:R-:W-:Y:S02]  /*3f20*/  FSEL R59, R58, RZ, P3 ;  /* 0x000000ff3a3b7208 */ /* 0x000fe40001800000 */
        /* <DEDUP_REMOVED lines=10> */
[----:B------:R-:W-:-:S07]  /*3fd0*/  PRMT R65, R56, 0x7610, R65 ;  /* 0x0000761038417816 */ /* 0x000fce0000000041 */
.L_x_340:
        /* <DEDUP_REMOVED lines=18> */
.L_x_345:
[----:B------:R1:W-:Y:S01]  /*4100*/  STG.E.64 desc[UR10][R128.64], R64 ;  /* 0x0000004080007986 */ /* 0x0003e2000c101b0a */
[----:B------:R-:W-:Y:S05]  /*4110*/  @!P1 BRA `(.L_x_346) ;  /* 0x0000000000209947 */ /* 0x000fea0003800000 */
        /* <DEDUP_REMOVED lines=8> */
.L_x_346:
[----:B------:R-:W-:Y:S05]  /*41a0*/  @!P1 BRA `(.L_x_347) ;  /* 0x0000000c00409947 */ /* 0x000fea0003800000 */
[----:B------:R-:W-:Y:S05]  /*41b0*/  @!P0 BRA `(.L_x_348) ;  /* 0x0000000400b88947 */ /* 0x000fea0003800000 */
[----:B------:R-:W-:Y:S05]  /*41c0*/  BRA.U !UP0, `(.L_x_349) ;  /* 0x0000000108e47547 */ /* 0x000fea000b800000 */
[-CC-:B------:R-:W-:Y:S01]  /*41d0*/  FFMA.FTZ R211, R211, R136.reuse, R131.reuse ;  /* 0x00000088d3d37223 */ /* 0x180fe20000010083 */
[----:B0-2---:R-:W-:Y:S02]  /*41e0*/  IMAD.MOV.U32 R58, RZ, RZ, R122 ;  /* 0x000000ffff3a7224 */ /* 0x005fe400078e007a */
[-C--:B------:R-:W-:Y:S01]  /*41f0*/  FFMA.FTZ R66, R239, R136.reuse, R131 ;  /* 0x00000088ef427223 */ /* 0x080fe20000010083 */
[----:B-1----:R-:W-:Y:S01]  /*4200*/  SHF.R.U64 R65, R122, 0x10, R123 ;  /* 0x000000107a417819 */ /* 0x002fe2000000127b */
[----:B------:R-:W-:Y:S01]  /*4210*/  FADD.FTZ R211, R216, -R211 ;  /* 0x800000d3d8d37221 */ /* 0x000fe20000010000 */
[----:B------:R-:W-:Y:S02]  /*4220*/  IMAD.U32 R59, R58, 0x10000, RZ ;  /* 0x000100003a3b7824 */ /* 0x000fe400078e00ff */
[-C--:B------:R-:W-:Y:S01]  /*4230*/  FFMA.FTZ R210, R210, R136.reuse, R131 ;  /* 0x00000088d2d27223 */ /* 0x080fe20000010083 */
[----:B------:R-:W-:Y:S01]  /*4240*/  IMAD.MOV.U32 R64, RZ, RZ, R123 ;  /* 0x000000ffff407224 */ /* 0x000fe200078e007b */
[----:B------:R-:W-:Y:S01]  /*4250*/  LOP3.LUT P6, RZ, R132, 0xff, RZ, 0xc0, !PT ;  /* 0x000000ff84ff7812 */ /* 0x000fe200078cc0ff */
[----:B------:R-:W-:Y:S01]  /*4260*/  FFMA.FTZ R59, R162, R211, R59 ;  /* 0x000000d3a23b7223 */ /* 0x000fe2000001003b */
[----:B------:R-:W-:Y:S01]  /*4270*/  FADD.FTZ R137, R137, -R66 ;  /* 0x8000004289897221 */ /* 0x000fe20000010000 */
[----:B------:R-:W-:Y:S01]  /*4280*/  FFMA.FTZ R135, R135, R136, R131 ;  /* 0x0000008887877223 */ /* 0x000fe20000010083 */
[----:B------:R-:W-:-:S02]  /*4290*/  IMAD.U32 R66, R64, 0x10000, RZ ;  /* 0x0001000040427824 */ /* 0x000fc400078e00ff */
[----:B------:R-:W-:Y:S01]  /*42a0*/  FMUL.FTZ R58, R59, UR6 ;  /* 0x000000063b3a7c20 */ /* 0x000fe20008410000 */
[----:B------:R-:W-:Y:S01]  /*42b0*/  FADD.FTZ R231, R231, -R210 ;  /* 0x800000d2e7e77221 */ /* 0x000fe20000010000 */
[----:B------:R-:W-:Y:S02]  /*42c0*/  IMAD.U32 R65, R65, 0x10000, RZ ;  /* 0x0001000041417824 */ /* 0x000fe400078e00ff */
[----:B------:R-:W-:Y:S01]  /*42d0*/  FADD.FTZ R135, R214, -R135 ;  /* 0x80000087d6877221 */ /* 0x000fe20000010000 */
[----:B------:R-:W-:Y:S02]  /*42e0*/  SHF.R.U32.HI R128, RZ, 0x10, R123 ;  /* 0x00000010ff807819 */ /* 0x000fe4000001167b */
[----:B------:R-:W-:Y:S01]  /*42f0*/  FSEL R64, R58, RZ, P6 ;  /* 0x000000ff3a407208 */ /* 0x000fe20003000000 */
[C---:B------:R-:W-:Y:S01]  /*4300*/  FFMA.FTZ R231, R162.reuse, R231, R65 ;  /* 0x000000e7a2e77223 */ /* 0x040fe20000010041 */
[----:B------:R-:W-:Y:S01]  /*4310*/  LOP3.LUT P6, RZ, R91, 0xff, RZ, 0xc0, !PT ;  /* 0x000000ff5bff7812 */ /* 0x000fe200078cc0ff */
[----:B------:R-:W-:Y:S01]  /*4320*/  FFMA.FTZ R66, R162, R135, R66 ;  /* 0x00000087a2427223 */ /* 0x000fe20000010042 */
[----:B------:R-:W-:-:S02]  /*4330*/  SHF.L.U32 R128, R128, 0x10, RZ ;  /* 0x0000001080807819 */ /* 0x000fc400000006ff */
[----:B------:R-:W-:Y:S02]  /*4340*/  FSEL R58, R58, RZ, P6 ;  /* 0x000000ff3a3a7208 */ /* 0x000fe40003000000 */
[----:B------:R-:W-:Y:S01]  /*4350*/  F2FP.BF16.F32.PACK_AB R64, R64, R59 ;  /* 0x0000003b4040723e */ /* 0x000fe200000010ff */
[----:B------:R-:W-:Y:S01]  /*4360*/  FMUL.FTZ R59, R66, UR6 ;  /* 0x00000006423b7c20 */ /* 0x000fe20008410000 */
[C---:B------:R-:W-:Y:S01]  /*4370*/  F2FP.BF16.F32.PACK_AB R58, R231.reuse, R58 ;  /* 0x0000003ae73a723e */ /* 0x040fe200000010ff */
[----:B------:R-:W-:Y:S01]  /*4380*/  FMUL.FTZ R231, R231, UR6 ;  /* 0x00000006e7e77c20 */ /* 0x000fe20008410000 */
[----:B------:R-:W-:Y:S01]  /*4390*/  LOP3.LUT P5, RZ, R132, 0xff00, RZ, 0xc0, !PT ;  /* 0x0000ff0084ff7812 */ /* 0x000fe200078ac0ff */
[----:B------:R-:W-:Y:S01]  /*43a0*/  FFMA.FTZ R128, R162, R137, R128 ;  /* 0x00000089a2807223 */ /* 0x000fe20000010080 */
[----:B------:R-:W-:Y:S02]  /*43b0*/  LOP3.LUT P3, RZ, R132, 0xff0000, RZ, 0xc0, !PT ;  /* 0x00ff000084ff7812 */ /* 0x000fe4000786c0ff */
[----:B------:R-:W-:-:S02]  /*43c0*/  LOP3.LUT P6, RZ, R91, 0xff00, RZ, 0xc0, !PT ;  /* 0x0000ff005bff7812 */ /* 0x000fc400078cc0ff */
[C---:B------:R-:W-:Y:S02]  /*43d0*/  PRMT R170, R58.reuse, 0x7632, R170 ;  /* 0x000076323aaa7816 */ /* 0x040fe400000000aa */
[----:B------:R-:W-:Y:S02]  /*43e0*/  PRMT R166, R58, 0x7610, R166 ;  /* 0x000076103aa67816 */ /* 0x000fe400000000a6 */
[C---:B------:R-:W-:Y:S02]  /*43f0*/  PRMT R65, R64.reuse, 0x7632, R65 ;  /* 0x0000763240417816 */ /* 0x040fe40000000041 */
[----:B------:R-:W-:Y:S01]  /*4400*/  PRMT R164, R64, 0x7610, R164 ;  /* 0x0000761040a47816 */ /* 0x000fe200000000a4 */
[----:B------:R-:W-:Y:S01]  /*4410*/  FMUL.FTZ R64, R128, UR6 ;  /* 0x0000000680407c20 */ /* 0x000fe20008410000 */
[C---:B------:R-:W-:Y:S02]  /*4420*/  FSEL R58, R231.reuse, RZ, P5 ;  /* 0x000000ffe73a7208 */ /* 0x040fe40002800000 */
[----:B------:R-:W-:-:S02]  /*4430*/  FSEL R231, R231, RZ, P6 ;  /* 0x000000ffe7e77208 */ /* 0x000fc40003000000 */
[----:B------:R-:W-:Y:S02]  /*4440*/  FSEL R67, R59, RZ, P3 ;  /* 0x000000ff3b437208 */ /* 0x000fe40001800000 */
[----:B------:R-:W-:Y:S02]  /*4450*/  ISETP.GE.U32.AND P4, PT, R132, 0x1000000, PT ;  /* 0x010000008400780c */ /* 0x000fe40003f86070 */
[C---:B------:R-:W-:Y:S02]  /*4460*/  LOP3.LUT P5, RZ, R91.reuse, 0xff0000, RZ, 0xc0, !PT ;  /* 0x00ff00005bff7812 */ /* 0x040fe400078ac0ff */
[----:B------:R-:W-:Y:S02]  /*4470*/  ISETP.GE.U32.AND P3, PT, R91, 0x1000000, PT ;  /* 0x010000005b00780c */ /* 0x000fe40003f66070 */
[----:B------:R-:W-:Y:S02]  /*4480*/  F2FP.BF16.F32.PACK_AB R231, R231, R58 ;  /* 0x0000003ae7e7723e */ /* 0x000fe400000010ff */
[----:B------:R-:W-:-:S02]  /*4490*/  F2FP.BF16.F32.PACK_AB R168, R67, R66 ;  /* 0x0000004243a8723e */ /* 0x000fc400000010ff */
        /* <DEDUP_REMOVED lines=10> */
[----:B------:R-:W-:Y:S01]  /*4540*/  PRMT R172, R67, 0x7632, R172 ;  /* 0x0000763243ac7816 */ /* 0x000fe200000000ac */
[----:B------:R-:W-:Y:S06]  /*4550*/  BRA `(.L_x_350) ;  /* 0x0000001000b07947 */ /* 0x000fec0003800000 */
.L_x_349:
[----:B0-2---:R-:W-:Y:S01]  /*4560*/  SHF.R.U64 R58, R122, 0x10, R123 ;  /* 0x000000107a3a7819 */ /* 0x005fe2000000127b */
[-CC-:B------:R-:W-:Y:S01]  /*4570*/  FFMA.FTZ R210, R210, R136.reuse, R131.reuse ;  /* 0x00000088d2d27223 */ /* 0x180fe20000010083 */
[-C--:B------:R-:W-:Y:S01]  /*4580*/  FFMA.FTZ R211, R211, R136.reuse, R131 ;  /* 0x00000088d3d37223 */ /* 0x080fe20000010083 */
[----:B------:R-:W-:Y:S01]  /*4590*/  LOP3.LUT P6, RZ, R132, 0xff00, RZ, 0xc0, !PT ;  /* 0x0000ff0084ff7812 */ /* 0x000fe200078cc0ff */
[----:B-1----:R-:W-:Y:S02]  /*45a0*/  IMAD.MOV.U32 R64, RZ, RZ, R123 ;  /* 0x000000ffff407224 */ /* 0x002fe400078e007b */
[----:B------:R-:W-:Y:S01]  /*45b0*/  FADD.FTZ R231, R231, -R210 ;  /* 0x800000d2e7e77221 */ /* 0x000fe20000010000 */
[----:B------:R-:W-:Y:S02]  /*45c0*/  IMAD.U32 R59, R58, 0x10000, RZ ;  /* 0x000100003a3b7824 */ /* 0x000fe400078e00ff */
[----:B------:R-:W-:Y:S01]  /*45d0*/  FADD.FTZ R211, R216, -R211 ;  /* 0x800000d3d8d37221 */ /* 0x000fe20000010000 */
[----:B------:R-:W-:Y:S01]  /*45e0*/  IMAD.MOV.U32 R58, RZ, RZ, R122 ;  /* 0x000000ffff3a7224 */ /* 0x000fe200078e007a */
[----:B------:R-:W-:Y:S01]  /*45f0*/  SHF.R.U32.HI R67, RZ, 0x10, R123 ;  /* 0x00000010ff437819 */ /* 0x000fe2000001167b */
[----:B------:R-:W-:Y:S01]  /*4600*/  FFMA.FTZ R231, R162, R231, R59 ;  /* 0x000000e7a2e77223 */ /* 0x000fe2000001003b */
[----:B------:R-:W-:Y:S01]  /*4610*/  FFMA.FTZ R135, R135, R136, R131 ;  /* 0x0000008887877223 */ /* 0x000fe20000010083 */
[----:B------:R-:W-:-:S02]  /*4620*/  IMAD.U32 R59, R58, 0x10000, RZ ;  /* 0x000100003a3b7824 */ /* 0x000fc400078e00ff */
[----:B------:R-:W-:Y:S01]  /*4630*/  FFMA.FTZ R66, R239, R136, R131 ;  /* 0x00000088ef427223 */ /* 0x000fe20000010083 */
[----:B------:R-:W-:Y:S01]  /*4640*/  FMUL.FTZ R231, R231, UR6 ;  /* 0x00000006e7e77c20 */ /* 0x000fe20008410000 */
[----:B------:R-:W-:Y:S02]  /*4650*/  IMAD.U32 R65, R64, 0x10000, RZ ;  /* 0x0001000040417824 */ /* 0x000fe400078e00ff */
[----:B------:R-:W-:Y:S01]  /*4660*/  FFMA.FTZ R59, R162, R211, R59 ;  /* 0x000000d3a23b7223 */ /* 0x000fe2000001003b */
[----:B------:R-:W-:Y:S01]  /*4670*/  FADD.FTZ R135, R214, -R135 ;  /* 0x80000087d6877221 */ /* 0x000fe20000010000 */
[----:B------:R-:W-:Y:S01]  /*4680*/  FADD.FTZ R137, R137, -R66 ;  /* 0x8000004289897221 */ /* 0x000fe20000010000 */
        /* <DEDUP_REMOVED lines=25> */
[C---:B------:R-:W-:Y:S02]  /*4820*/  PRMT R166, R93.reuse, 0x7632, R166 ;  /* 0x000076325da67816 */ /* 0x040fe400000000a6 */
[----:B------:R-:W-:Y:S02]  /*4830*/  PRMT R65, R93, 0x7610, R65 ;  /* 0x000076105d417816 */ /* 0x000fe40000000041 */
[C---:B------:R-:W-:Y:S02]  /*4840*/  PRMT R174, R231.reuse, 0x7632, R174 ;  /* 0x00007632e7ae7816 */ /* 0x040fe400000000ae */
[----:B------:R-:W-:Y:S02]  /*4850*/  PRMT R64, R231, 0x7610, R64 ;  /* 0x00007610e7407816 */ /* 0x000fe40000000040 */
[C---:B------:R-:W-:Y:S02]  /*4860*/  PRMT R93, R58.reuse, 0x7632, R93 ;  /* 0x000076323a5d7816 */ /* 0x040fe4000000005d */
[----:B------:R-:W-:-:S02]  /*4870*/  PRMT R66, R58, 0x7610, R66 ;  /* 0x000076103a427816 */ /* 0x000fc40000000042 */
[----:B------:R-:W-:Y:S01]  /*4880*/  PRMT R172, R67, 0x7632, R172 ;  /* 0x0000763243ac7816 */ /* 0x000fe200000000ac */
[----:B------:R-:W-:Y:S06]  /*4890*/  BRA `(.L_x_350) ;  /* 0x0000000c00e07947 */ /* 0x000fec0003800000 */
.L_x_348:
[----:B------:R-:W-:Y:S05]  /*48a0*/  BRA.U !UP0, `(.L_x_351) ;  /* 0x0000000108cc7547 */ /* 0x000fea000b800000 */
[-CC-:B------:R-:W-:Y:S01]  /*48b0*/  FFMA.FTZ R211, R211, R136.reuse, R131.reuse ;  /* 0x00000088d3d37223 */ /* 0x180fe20000010083 */
[-CC-:B------:R-:W-:Y:S01]  /*48c0*/  FFMA.FTZ R210, R210, R136.reuse, R131.reuse ;  /* 0x00000088d2d27223 */ /* 0x180fe20000010083 */
[----:B------:R-:W-:Y:S01]  /*48d0*/  LOP3.LUT P6, RZ, R132, 0xff, RZ, 0xc0, !PT ;  /* 0x000000ff84ff7812 */ /* 0x000fe200078cc0ff */
[-C--:B------:R-:W-:Y:S01]  /*48e0*/  FFMA.FTZ R135, R135, R136.reuse, R131 ;  /* 0x0000008887877223 */ /* 0x080fe20000010083 */
[----:B------:R-:W-:Y:S01]  /*48f0*/  FADD.FTZ R211, R216, -R211 ;  /* 0x800000d3d8d37221 */ /* 0x000fe20000010000 */
[----:B------:R-:W-:Y:S01]  /*4900*/  FADD.FTZ R231, R231, -R210 ;  /* 0x800000d2e7e77221 */ /* 0x000fe20000010000 */
[----:B0-----:R-:W-:Y:S01]  /*4910*/  FFMA.FTZ R66, R239, R136, R131 ;  /* 0x00000088ef427223 */ /* 0x001fe20000010083 */
[----:B------:R-:W-:Y:S01]  /*4920*/  FADD.FTZ R135, R214, -R135 ;  /* 0x80000087d6877221 */ /* 0x000fe20000010000 */
[C---:B--2---:R-:W-:Y:S01]  /*4930*/  FMUL.FTZ R58, R162.reuse, R211 ;  /* 0x000000d3a23a7220 */ /* 0x044fe20000410000 */
[C---:B-1----:R-:W-:Y:S01]  /*4940*/  FMUL.FTZ R64, R162.reuse, R231 ;  /* 0x000000e7a2407220 */ /* 0x042fe20000410000 */
[----:B------:R-:W-:Y:S01]  /*4950*/  FADD.FTZ R137, R137, -R66 ;  /* 0x8000004289897221 */ /* 0x000fe20000010000 */
[----:B------:R-:W-:Y:S01]  /*4960*/  FMUL.FTZ R66, R162, R135 ;  /* 0x00000087a2427220 */ /* 0x000fe20000410000 */
[----:B------:R-:W-:Y:S01]  /*4970*/  FMUL.FTZ R59, R58, UR6 ;  /* 0x000000063a3b7c20 */ /* 0x000fe20008410000 */
[----:B------:R-:W-:Y:S01]  /*4980*/  LOP3.LUT P5, RZ, R132, 0xff00, RZ, 0xc0, !PT ;  /* 0x0000ff0084ff7812 */ /* 0x000fe200078ac0ff */
[----:B------:R-:W-:Y:S01]  /*4990*/  FMUL.FTZ R128, R162, R137 ;  /* 0x00000089a2807220 */ /* 0x000fe20000410000 */
[----:B------:R-:W-:Y:S01]  /*49a0*/  FMUL.FTZ R67, R66, UR6 ;  /* 0x0000000642437c20 */ /* 0x000fe20008410000 */
[----:B------:R-:W-:-:S02]  /*49b0*/  LOP3.LUT P3, RZ, R132, 0xff0000, RZ, 0xc0, !PT ;  /* 0x00ff000084ff7812 */ /* 0x000fc4000786c0ff */
[----:B------:R-:W-:Y:S02]  /*49c0*/  FSEL R65, R59, RZ, P6 ;  /* 0x000000ff3b417208 */ /* 0x000fe40003000000 */
[----:B------:R-:W-:Y:S02]  /*49d0*/  LOP3.LUT P6, RZ, R91, 0xff, RZ, 0xc0, !PT ;  /* 0x000000ff5bff7812 */ /* 0x000fe400078cc0ff */
[----:B------:R-:W-:Y:S02]  /*49e0*/  F2FP.BF16.F32.PACK_AB R58, R65, R58 ;  /* 0x0000003a413a723e */ /* 0x000fe400000010ff */
[----:B------:R-:W-:Y:S02]  /*49f0*/  FSEL R59, R59, RZ, P6 ;  /* 0x000000ff3b3b7208 */ /* 0x000fe40003000000 */
[----:B------:R-:W-:Y:S02]  /*4a00*/  LOP3.LUT P6, RZ, R91, 0xff00, RZ, 0xc0, !PT ;  /* 0x0000ff005bff7812 */ /* 0x000fe400078cc0ff */
[C---:B------:R-:W-:Y:S01]  /*4a10*/  F2FP.BF16.F32.PACK_AB R59, R64.reuse, R59 ;  /* 0x0000003b403b723e */ /* 0x040fe200000010ff */
[----:B------:R-:W-:Y:S01]  /*4a20*/  FMUL.FTZ R64, R64, UR6 ;  /* 0x0000000640407c20 */ /* 0x000fe20008410000 */
[----:B------:R-:W-:-:S02]  /*4a30*/  PRMT R65, R58, 0x7632, R65 ;  /* 0x000076323a417816 */ /* 0x000fc40000000041 */
[----:B------:R-:W-:Y:S02]  /*4a40*/  PRMT R164, R58, 0x7610, R164 ;  /* 0x000076103aa47816 */ /* 0x000fe400000000a4 */
[C---:B------:R-:W-:Y:S02]  /*4a50*/  PRMT R170, R59.reuse, 0x7632, R170 ;  /* 0x000076323baa7816 */ /* 0x040fe400000000aa */
[----:B------:R-:W-:Y:S02]  /*4a60*/  PRMT R166, R59, 0x7610, R166 ;  /* 0x000076103ba67816 */ /* 0x000fe400000000a6 */
[C---:B------:R-:W-:Y:S02]  /*4a70*/  FSEL R58, R64.reuse, RZ, P5 ;  /* 0x000000ff403a7208 */ /* 0x040fe40002800000 */
[----:B------:R-:W-:Y:S01]  /*4a80*/  FSEL R59, R64, RZ, P6 ;  /* 0x000000ff403b7208 */ /* 0x000fe20003000000 */
[----:B------:R-:W-:Y:S01]  /*4a90*/  FMUL.FTZ R64, R128, UR6 ;  /* 0x0000000680407c20 */ /* 0x000fe20008410000 */
[----:B------:R-:W-:-:S02]  /*4aa0*/  LOP3.LUT P5, RZ, R91, 0xff0000, RZ, 0xc0, !PT ;  /* 0x00ff00005bff7812 */ /* 0x000fc400078ac0ff */
[----:B------:R-:W-:Y:S02]  /*4ab0*/  FSEL R93, R67, RZ, P3 ;  /* 0x000000ff435d7208 */ /* 0x000fe40001800000 */
[----:B------:R-:W-:Y:S02]  /*4ac0*/  ISETP.GE.U32.AND P4, PT, R132, 0x1000000, PT ;  /* 0x010000008400780c */ /* 0x000fe40003f86070 */
        /* <DEDUP_REMOVED lines=12> */
[C---:B------:R-:W-:Y:S02]  /*4b90*/  PRMT R174, R129.reuse, 0x7632, R174 ;  /* 0x0000763281ae7816 */ /* 0x040fe400000000ae */
[----:B------:R-:W-:Y:S02]  /*4ba0*/  PRMT R64, R129, 0x7610, R64 ;  /* 0x0000761081407816 */ /* 0x000fe40000000040 */
[C---:B------:R-:W-:Y:S02]  /*4bb0*/  PRMT R172, R58.reuse, 0x7632, R172 ;  /* 0x000076323aac7816 */ /* 0x040fe400000000ac */
[----:B------:R-:W-:Y:S01]  /*4bc0*/  PRMT R67, R58, 0x7610, R67 ;  /* 0x000076103a437816 */ /* 0x000fe20000000043 */
[----:B------:R-:W-:Y:S06]  /*4bd0*/  BRA `(.L_x_350) ;  /* 0x0000000c00107947 */ /* 0x000fec0003800000 */
.L_x_351:
[-CC-:B------:R-:W-:Y:S01]  /*4be0*/  FFMA.FTZ R210, R210, R136.reuse, R131.reuse ;  /* 0x00000088d2d27223 */ /* 0x180fe20000010083 */
[-CC-:B------:R-:W-:Y:S01]  /*4bf0*/  FFMA.FTZ R211, R211, R136.reuse, R131.reuse ;  /* 0x00000088d3d37223 */ /* 0x180fe20000010083 */
[----:B------:R-:W-:Y:S01]  /*4c00*/  LOP3.LUT P6, RZ, R132, 0xff00, RZ, 0xc0, !PT ;  /* 0x0000ff0084ff7812 */ /* 0x000fe200078cc0ff */
[-C--:B------:R-:W-:Y:S01]  /*4c10*/  FFMA.FTZ R135, R135, R136.reuse, R131 ;  /* 0x0000008887877223 */ /* 0x080fe20000010083 */
[----:B------:R-:W-:Y:S01]  /*4c20*/  FADD.FTZ R231, R231, -R210 ;  /* 0x800000d2e7e77221 */ /* 0x000fe20000010000 */
[----:B------:R-:W-:Y:S01]  /*4c30*/  FADD.FTZ R211, R216, -R211 ;  /* 0x800000d3d8d37221 */ /* 0x000fe20000010000 */
[----:B-12---:R-:W-:Y:S01]  /*4c40*/  FFMA.FTZ R64, R239, R136, R131 ;  /* 0x00000088ef407223 */ /* 0x006fe20000010083 */
        /* <DEDUP_REMOVED lines=10> */
[----:B0-----:R-:W-:Y:S01]  /*4cf0*/  FSEL R58, R231, RZ, P6 ;  /* 0x000000ffe73a7208 */ /* 0x001fe20003000000 */
        /* <DEDUP_REMOVED lines=27> */
.L_x_347:
[----:B------:R-:W-:Y:S05]  /*4eb0*/  @!P0 BRA `(.L_x_352) ;  /* 0x0000000400508947 */ /* 0x000fea0003800000 */
[----:B------:R-:W-:Y:S05]  /*4ec0*/  BRA.U !UP0, `(.L_x_353) ;  /* 0x0000000108b07547 */ /* 0x000fea000b800000 */
[-CC-:B------:R-:W-:Y:S01]  /*4ed0*/  FFMA.FTZ R211, R211, R136.reuse, R131.reuse ;  /* 0x00000088d3d37223 */ /* 0x180fe20000010083 */
[----:B0-2---:R-:W-:Y:S01]  /*4ee0*/  IMAD.MOV.U32 R58, RZ, RZ, R122 ;  /* 0x000000ffff3a7224 */ /* 0x005fe200078e007a */
[----:B-1----:R-:W-:Y:S01]  /*4ef0*/  MOV R65, R123 ;  /* 0x0000007b00417202 */ /* 0x002fe20000000f00 */
[-C--:B------:R-:W-:Y:S01]  /*4f00*/  FFMA.FTZ R135, R135, R136.reuse, R131 ;  /* 0x0000008887877223 */ /* 0x080fe20000010083 */
        /* <DEDUP_REMOVED lines=25> */
[----:B------:R-:W-:Y:S02]  /*50a0*/  FSEL R65, R65, RZ, P4 ;  /* 0x000000ff41417208 */ /* 0x000fe40002000000 */
[----:B------:R-:W-:Y:S02]  /*50b0*/  FSEL R66, R66, RZ, P5 ;  /* 0x000000ff42427208 */ /* 0x000fe40002800000 */
[----:B------:R-:W-:-:S02]  /*50c0*/  FSEL R67, R67, RZ, P3 ;  /* 0x000000ff43437208 */ /* 0x000fc40001800000 */
[----:B------:R-:W-:Y:S02]  /*50d0*/  F2FP.BF16.F32.PACK_AB R58, R58, R59 ;  /* 0x0000003b3a3a723e */ /* 0x000fe400000010ff */
        /* <DEDUP_REMOVED lines=11> */
.L_x_353:
[----:B0-2---:R-:W-:Y:S01]  /*5190*/  IMAD.MOV.U32 R58, RZ, RZ, R122 ;  /* 0x000000ffff3a7224 */ /* 0x005fe200078e007a */
[----:B-1----:R-:W-:Y:S01]  /*51a0*/  SHF.R.U64 R64, R122, 0x10, R123 ;  /* 0x000000107a407819 */ /* 0x002fe2000000127b */
[-C--:B------:R-:W-:Y:S01]  /*51b0*/  FFMA.FTZ R211, R211, R136.reuse, R131 ;  /* 0x00000088d3d37223 */ /* 0x080fe20000010083 */
[----:B------:R-:W-:Y:S01]  /*51c0*/  SHF.R.U32.HI R67, RZ, 0x10, R123 ;  /* 0x00000010ff437819 */ /* 0x000fe2000001167b */
[-CC-:B------:R-:W-:Y:S01]  /*51d0*/  FFMA.FTZ R210, R210, R136.reuse, R131.reuse ;  /* 0x00000088d2d27223 */ /* 0x180fe20000010083 */
[-CC-:B------:R-:W-:Y:S01]  /*51e0*/  FFMA.FTZ R135, R135, R136.reuse, R131.reuse ;  /* 0x0000008887877223 */ /* 0x180fe20000010083 */
[----:B------:R-:W-:Y:S01]  /*51f0*/  FFMA.FTZ R66, R239, R136, R131 ;  /* 0x00000088ef427223 */ /* 0x000fe20000010083 */
[----:B------:R-:W-:Y:S01]  /*5200*/  IMAD.MOV.U32 R65, RZ, RZ, R123 ;  /* 0x000000ffff417224 */ /* 0x000fe200078e007b */
[----:B------:R-:W-:Y:S01]  /*5210*/  SHF.L.U32 R64, R64, 0x10, RZ ;  /* 0x0000001040407819 */ /* 0x000fe200000006ff */
[----:B------:R-:W-:Y:S02]  /*5220*/  IMAD.U32 R59, R58, 0x10000, RZ ;  /* 0x000100003a3b7824 */ /* 0x000fe400078e00ff */
[----:B------:R-:W-:Y:S01]  /*5230*/  FADD.FTZ R211, R216, -R211 ;  /* 0x800000d3d8d37221 */ /* 0x000fe20000010000 */
[----:B------:R-:W-:Y:S01]  /*5240*/  FADD.FTZ R231, R231, -R210 ;  /* 0x800000d2e7e77221 */ /* 0x000fe20000010000 */
[----:B------:R-:W-:Y:S01]  /*5250*/  FADD.FTZ R135, R214, -R135 ;  /* 0x80000087d6877221 */ /* 0x000fe20000010000 */
[----:B------:R-:W-:-:S02]  /*5260*/  IMAD.U32 R58, R65, 0x10000, RZ ;  /* 0x00010000413a7824 */ /* 0x000fc400078e00ff */
[----:B------:R-:W-:Y:S01]  /*5270*/  FADD.FTZ R137, R137, -R66 ;  /* 0x8000004289897221 */ /* 0x000fe20000010000 */
        /* <DEDUP_REMOVED lines=24> */
.L_x_352:
[----:B------:R-:W-:Y:S05]  /*5400*/  BRA.U !UP0, `(.L_x_354) ;  /* 0x00000001088c7547 */ /* 0x000fea000b800000 */
[-CC-:B------:R-:W-:Y:S01]  /*5410*/  FFMA.FTZ R210, R210, R136.reuse, R131.reuse ;  /* 0x00000088d2d27223 */ /* 0x180fe20000010083 */
[-CC-:B------:R-:W-:Y:S01]  /*5420*/  FFMA.FTZ R211, R211, R136.reuse, R131.reuse ;  /* 0x00000088d3d37223 */ /* 0x180fe20000010083 */
[-CC-:B------:R-:W-:Y:S01]  /*5430*/  FFMA.FTZ R135, R135, R136.reuse, R131.reuse ;  /* 0x0000008887877223 */ /* 0x180fe20000010083 */
[----:B0-2---:R-:W-:Y:S01]  /*5440*/  FFMA.FTZ R58, R239, R136, R131 ;  /* 0x00000088ef3a7223 */ /* 0x005fe20000010083 */
[----:B------:R-:W-:Y:S01]  /*5450*/  FADD.FTZ R231, R231, -R210 ;  /* 0x800000d2e7e77221 */ /* 0x000fe20000010000 */
[----:B------:R-:W-:Y:S01]  /*5460*/  FADD.FTZ R211, R216, -R211 ;  /* 0x800000d3d8d37221 */ /* 0x000fe20000010000 */
[----:B------:R-:W-:Y:S01]  /*5470*/  FADD.FTZ R135, R214, -R135 ;  /* 0x80000087d6877221 */ /* 0x000fe20000010000 */
[----:B------:R-:W-:Y:S01]  /*5480*/  FADD.FTZ R137, R137, -R58 ;  /* 0x8000003a89897221 */ /* 0x000fe20000010000 */
[C---:B------:R-:W-:Y:S01]  /*5490*/  FMUL.FTZ R231, R162.reuse, R231 ;  /* 0x000000e7a2e77220 */ /* 0x040fe20000410000 */
[----:B------:R-:W-:Y:S01]  /*54a0*/  FMUL.FTZ R211, R162, R211 ;  /* 0x000000d3a2d37220 */ /* 0x000fe20000410000 */
[----:B------:R-:W-:Y:S01]  /*54b0*/  LOP3.LUT P4, RZ, R132, 0xff00, RZ, 0xc0, !PT ;  /* 0x0000ff0084ff7812 */ /* 0x000fe2000788c0ff */
[----:B------:R-:W-:Y:S01]  /*54c0*/  FMUL.FTZ R135, R162, R135 ;  /* 0x00000087a2877220 */ /* 0x000fe20000410000 */
[----:B------:R-:W-:Y:S01]  /*54d0*/  FMUL.FTZ R59, R231, UR6 ;  /* 0x00000006e73b7c20 */ /* 0x000fe20008410000 */
[----:B------:R-:W-:Y:S01]  /*54e0*/  FMUL.FTZ R58, R211, UR6 ;  /* 0x00000006d33a7c20 */ /* 0x000fe20008410000 */
[----:B------:R-:W-:Y:S01]  /*54f0*/  LOP3.LUT P3, RZ, R132, 0xff, RZ, 0xc0, !PT ;  /* 0x000000ff84ff7812 */ /* 0x000fe2000786c0ff */
[----:B------:R-:W-:Y:S01]  /*5500*/  FMUL.FTZ R137, R162, R137 ;  /* 0x00000089a2897220 */ /* 0x000fe20000410000 */
[----:B-1----:R-:W-:Y:S01]  /*5510*/  FMUL.FTZ R65, R135, UR6 ;  /* 0x0000000687417c20 */ /* 0x002fe20008410000 */
        /* <DEDUP_REMOVED lines=15> */
[C---:B------:R-:W-:Y:S02]  /*5610*/  PRMT R67, R137.reuse, 0x7632, R67 ;  /* 0x0000763289437816 */ /* 0x040fe40000000043 */
[----:B------:R-:W-:Y:S01]  /*5620*/  PRMT R173, R137, 0x7610, R173 ;  /* 0x0000761089ad7816 */ /* 0x000fe200000000ad */
[----:B------:R-:W-:Y:S06]  /*5630*/  BRA `(.L_x_350) ;  /* 0x0000000000787947 */ /* 0x000fec0003800000 */
.L_x_354:
        /* <DEDUP_REMOVED lines=23> */
[----:B-1----:R-:W-:Y:S02]  /*57b0*/  FSEL R64, R137, RZ, P6 ;  /* 0x000000ff89407208 */ /* 0x002fe40003000000 */
[----:B------:R-:W-:Y:S02]  /*57c0*/  F2FP.BF16.F32.PACK_AB R58, R58, R211 ;  /* 0x000000d33a3a723e */ /* 0x000fe400000010ff */
[----:B------:R-:W-:Y:S02]  /*57d0*/  F2FP.BF16.F32.PACK_AB R135, R64, R135 ;  /* 0x000000874087723e */ /* 0x000fe400000010ff */
[C---:B------:R-:W-:Y:S02]  /*57e0*/  PRMT R64, R58.reuse, 0x7632, R64 ;  /* 0x000076323a407816 */ /* 0x040fe40000000040 */
[----:B------:R-:W-:Y:S02]  /*57f0*/  PRMT R65, R58, 0x7610, R65 ;  /* 0x000076103a417816 */ /* 0x000fe40000000041 */
[----:B------:R-:W-:-:S02]  /*5800*/  PRMT R67, R135, 0x7632, R67 ;  /* 0x0000763287437816 */ /* 0x000fc40000000043 */
[----:B------:R-:W-:-:S07]  /*5810*/  PRMT R66, R135, 0x7610, R66 ;  /* 0x0000761087427816 */ /* 0x000fce0000000042 */
.L_x_350:
        /* <DEDUP_REMOVED lines=15> */
.L_x_355:
[----:B------:R1:W-:Y:S01]  /*5910*/  STG.E.64 desc[UR10][R128.64], R66 ;  /* 0x0000004280007986 */ /* 0x0003e2000c101b0a */
[----:B------:R-:W-:Y:S05]  /*5920*/  @!P1 BRA `(.L_x_356) ;  /* 0x0000000000209947 */ /* 0x000fea0003800000 */
[----:B0-----:R-:W0:Y:S01]  /*5930*/  LDC.64 R64, c[0x0][0x470] ;  /* 0x00011c00ff407b82 */ /* 0x001e220000000a00 */
[----:B------:R-:W-:Y:S02]  /*5940*/  LOP3.LUT R58, R174, 0xffff, RZ, 0xc0, !PT ;  /* 0x0000ffffae3a7812 */ /* 0x000fe400078ec0ff */
[----:B-1----:R-:W-:-:S03]  /*5950*/  PRMT R67, R93, 0x5410, R172 ;  /* 0x000054105d437816 */ /* 0x002fc600000000ac */
[----:B------:R-:W-:-:S05]  /*5960*/  IMAD.WIDE.U32 R58, R58, 0x10000, RZ ;  /* 0x000100003a3a7825 */ /* 0x000fca00078e00ff */
[----:B------:R-:W-:Y:S02]  /*5970*/  LOP3.LUT R59, R67, R59, RZ, 0xfc, !PT ;  /* 0x0000003b433b7212 */ /* 0x000fe400078efcff */
[----:B------:R-:W-:Y:S01]  /*5980*/  LOP3.LUT R58, R58, 0xffff, R166, 0xf8, !PT ;  /* 0x0000ffff3a3a7812 */ /* 0x000fe200078ef8a6 */
[----:B0-----:R-:W-:-:S05]  /*5990*/  IMAD.WIDE.U32 R64, R165, 0x8, R64 ;  /* 0x00000008a5407825 */ /* 0x001fca00078e0040 */
[----:B------:R2:W-:Y:S02]  /*59a0*/  STG.E.64 desc[UR10][R64.64], R58 ;  /* 0x0000003a40007986 */ /* 0x0005e4000c101b0a */
.L_x_356:
[----:B------:R-:W-:Y:S05]  /*59b0*/  @!P1 BRA `(.L_x_357) ;  /* 0x0000000c00409947 */ /* 0x000fea0003800000 */
[----:B------:R-:W-:Y:S05]  /*59c0*/  @!P0 BRA `(.L_x_358) ;  /* 0x0000000400b88947 */ /* 0x000fea0003800000 */
[----:B------:R-:W-:Y:S05]  /*59d0*/  BRA.U !UP0, `(.L_x_359) ;  /* 0x0000000108e47547 */ /* 0x000fea000b800000 */
[-C--:B------:R-:W-:Y:S01]  /*59e0*/  FFMA.FTZ R139, R139, R136.reuse, R131 ;  /* 0x000000888b8b7223 */ /* 0x080fe20000010083 */
[----:B0-2---:R-:W-:Y:S01]  /*59f0*/  IMAD.MOV.U32 R58, RZ, RZ, R120 ;  /* 0x000000ffff3a7224 */ /* 0x005fe200078e0078 */
[--C-:B------:R-:W-:Y:S01]  /*5a00*/  SHF.R.U64 R65, R120, 0x10, R121.reuse ;  /* 0x0000001078417819 */ /* 0x100fe20000001279 */
[----:B------:R-:W-:Y:S02]  /*5a10*/  IMAD.MOV.U32 R64, RZ, RZ, R121 ;  /* 0x000000ffff407224 */ /* 0x000fe400078e0079 */
[----:B------:R-:W-:Y:S01]  /*5a20*/  FADD.FTZ R139, R222, -R139 ;  /* 0x8000008bde8b7221 */ /* 0x000fe20000010000 */
[----:B------:R-:W-:Y:S02]  /*5a30*/  IMAD.U32 R59, R58, 0x10000, RZ ;  /* 0x000100003a3b7824 */ /* 0x000fe400078e00ff */
[-CC-:B------:R-:W-:Y:S01]  /*5a40*/  FFMA.FTZ R218, R218, R136.reuse, R131.reuse ;  /* 0x00000088dada7223 */ /* 0x180fe20000010083 */
[----:B------:R-:W-:Y:S01]  /*5a50*/  LOP3.LUT P6, RZ, R236, 0xff, RZ, 0xc0, !PT ;  /* 0x000000ffecff7812 */ /* 0x000fe200078cc0ff */
[----:B------:R-:W-:Y:S01]  /*5a60*/  FFMA.FTZ R147, R147, R136, R131 ;  /* 0x0000008893937223 */ /* 0x000fe20000010083 */
[----:B------:R-:W-:Y:S01]  /*5a70*/  FFMA.FTZ R59, R162, R139, R59 ;  /* 0x0000008ba23b7223 */ /* 0x000fe2000001003b */
[----:B-1----:R-:W-:-:S02]  /*5a80*/  IMAD.U32 R66, R64, 0x10000, RZ ;  /* 0x0001000040427824 */ /* 0x002fc400078e00ff */
[----:B------:R-:W-:Y:S01]  /*5a90*/  FADD.FTZ R175, R175, -R218 ;  /* 0x800000daafaf7221 */ /* 0x000fe20000010000 */
[----:B------:R-:W-:Y:S02]  /*5aa0*/  IMAD.U32 R65, R65, 0x10000, RZ ;  /* 0x0001000041417824 */ /* 0x000fe400078e00ff */
[----:B------:R-:W-:Y:S01]  /*5ab0*/  FMUL.FTZ R58, R59, UR6 ;  /* 0x000000063b3a7c20 */ /* 0x000fe20008410000 */
[----:B------:R-:W-:Y:S01]  /*5ac0*/  FADD.FTZ R147, R220, -R147 ;  /* 0x80000093dc937221 */ /* 0x000fe20000010000 */
[----:B------:R-:W-:Y:S01]  /*5ad0*/  SHF.R.U32.HI R128, RZ, 0x10, R121 ;  /* 0x00000010ff807819 */ /* 0x000fe20000011679 */
[----:B------:R-:W-:Y:S01]  /*5ae0*/  FFMA.FTZ R224, R224, R136, R131 ;  /* 0x00000088e0e07223 */ /* 0x000fe20000010083 */
[----:B------:R-:W-:Y:S01]  /*5af0*/  FFMA.FTZ R175, R162, R175, R65 ;  /* 0x000000afa2af7223 */ /* 0x000fe20000010041 */
[----:B------:R-:W-:Y:S01]  /*5b00*/  FSEL R64, R58, RZ, P6 ;  /* 0x000000ff3a407208 */ /* 0x000fe20003000000 */
[----:B------:R-:W-:Y:S01]  /*5b10*/  FFMA.FTZ R66, R162, R147, R66 ;  /* 0x00000093a2427223 */ /* 0x000fe20000010042 */
[----:B------:R-:W-:Y:S01]  /*5b20*/  LOP3.LUT P6, RZ, R90, 0xff, RZ, 0xc0, !PT ;  /* 0x000000ff5aff7812 */ /* 0x000fe200078cc0ff */
[----:B------:R-:W-:Y:S01]  /*5b30*/  FADD.FTZ R141, R141, -R224 ;  /* 0x800000e08d8d7221 */ /* 0x000fe20000010000 */
        /* <DEDUP_REMOVED lines=35> */
.L_x_359:
[----:B0-2---:R-:W-:Y:S01]  /*5d70*/  SHF.R.U64 R58, R120, 0x10, R121 ;  /* 0x00000010783a7819 */ /* 0x005fe20000001279 */
[-CC-:B------:R-:W-:Y:S01]  /*5d80*/  FFMA.FTZ R218, R218, R136.reuse, R131.reuse ;  /* 0x00000088dada7223 */ /* 0x180fe20000010083 */
[-CC-:B------:R-:W-:Y:S01]  /*5d90*/  FFMA.FTZ R139, R139, R136.reuse, R131.reuse ;  /* 0x000000888b8b7223 */ /* 0x180fe20000010083 */
[----:B------:R-:W-:Y:S01]  /*5da0*/  LOP3.LUT P6, RZ, R236, 0xff00, RZ, 0xc0, !PT ;  /* 0x0000ff00ecff7812 */ /* 0x000fe200078cc0ff */
[----:B------:R-:W-:Y:S01]  /*5db0*/  FFMA.FTZ R147, R147, R136, R131 ;  /* 0x0000008893937223 */ /* 0x000fe20000010083 */
[----:B------:R-:W-:Y:S02]  /*5dc0*/  IMAD.U32 R59, R58, 0x10000, RZ ;  /* 0x000100003a3b7824 */ /* 0x000fe400078e00ff */
[----:B------:R-:W-:Y:S01]  /*5dd0*/  FADD.FTZ R175, R175, -R218 ;  /* 0x800000daafaf7221 */ /* 0x000fe20000010000 */
[----:B------:R-:W-:Y:S02]  /*5de0*/  IMAD.MOV.U32 R58, RZ, RZ, R120 ;  /* 0x000000ffff3a7224 */ /* 0x000fe400078e0078 */
[----:B------:R-:W-:Y:S01]  /*5df0*/  FADD.FTZ R139, R222, -R139 ;  /* 0x8000008bde8b7221 */ /* 0x000fe20000010000 */
[----:B-1----:R-:W-:Y:S01]  /*5e00*/  SHF.R.U32.HI R66, RZ, 0x10, R121 ;  /* 0x00000010ff427819 */ /* 0x002fe20000011679 */
[----:B------:R-:W-:Y:S01]  /*5e10*/  FFMA.FTZ R175, R162, R175, R59 ;  /* 0x000000afa2af7223 */ /* 0x000fe2000001003b */
[----:B------:R-:W-:-:S02]  /*5e20*/  IMAD.U32 R59, R58, 0x10000, RZ ;  /* 0x000100003a3b7824 */ /* 0x000fc400078e00ff */
[----:B------:R-:W-:Y:S01]  /*5e30*/  FFMA.FTZ R224, R224, R136, R131 ;  /* 0x00000088e0e07223 */ /* 0x000fe20000010083 */
[----:B------:R-:W-:Y:S02]  /*5e40*/  IMAD.MOV.U32 R64, RZ, RZ, R121 ;  /* 0x000000ffff407224 */ /* 0x000fe400078e0079 */
[----:B------:R-:W-:Y:S01]  /*5e50*/  FMUL.FTZ R175, R175, UR6 ;  /* 0x00000006afaf7c20 */ /* 0x000fe20008410000 */
[----:B------:R-:W-:Y:S01]  /*5e60*/  FFMA.FTZ R59, R162, R139, R59 ;  /* 0x0000008ba23b7223 */ /* 0x000fe2000001003b */
[----:B------:R-:W-:Y:S01]  /*5e70*/  FADD.FTZ R147, R220, -R147 ;  /* 0x80000093dc937221 */ /* 0x000fe20000010000 */
[----:B------:R-:W-:Y:S02]  /*5e80*/  IMAD.U32 R65, R64, 0x10000, RZ ;  /* 0x0001000040417824 */ /* 0x000fe400078e00ff */
        /* <DEDUP_REMOVED lines=34> */
.L_x_358:
[----:B------:R-:W-:Y:S05]  /*60b0*/  BRA.U !UP0, `(.L_x_361) ;  /* 0x0000000108cc7547 */ /* 0x000fea000b800000 */
[-CC-:B------:R-:W-:Y:S01]  /*60c0*/  FFMA.FTZ R139, R139, R136.reuse, R131.reuse ;  /* 0x000000888b8b7223 */ /* 0x180fe20000010083 */
[-CC-:B------:R-:W-:Y:S01]  /*60d0*/  FFMA.FTZ R218, R218, R136.reuse, R131.reuse ;  /* 0x00000088dada7223 */ /* 0x180fe20000010083 */
[----:B------:R-:W-:Y:S01]  /*60e0*/  LOP3.LUT P6, RZ, R236, 0xff, RZ, 0xc0, !PT ;  /* 0x000000ffecff7812 */ /* 0x000fe200078cc0ff */
[-C--:B------:R-:W-:Y:S01]  /*60f0*/  FFMA.FTZ R147, R147, R136.reuse, R131 ;  /* 0x0000008893937223 */ /* 0x080fe20000010083 */
[----:B------:R-:W-:Y:S01]  /*6100*/  FADD.FTZ R139, R222, -R139 ;  /* 0x8000008bde8b7221 */ /* 0x000fe20000010000 */
[----:B------:R-:W-:Y:S01]  /*6110*/  FADD.FTZ R175, R175, -R218 ;  /* 0x800000daafaf7221 */ /* 0x000fe20000010000 */
[----:B------:R-:W-:Y:S01]  /*6120*/  FFMA.FTZ R224, R224, R136, R131 ;  /* 0x00000088e0e07223 */ /* 0x000fe20000010083 */
[----:B------:R-:W-:Y:S01]  /*6130*/  FADD.FTZ R147, R220, -R147 ;  /* 0x80000093dc937221 */ /* 0x000fe20000010000 */
[C---:B0-2---:R-:W-:Y:S01]  /*6140*/  FMUL.FTZ R58, R162.reuse, R139 ;  /* 0x0000008ba23a7220 */ /* 0x045fe20000410000 */
[C---:B------:R-:W-:Y:S01]  /*6150*/  FMUL.FTZ R64, R162.reuse, R175 ;  /* 0x000000afa2407220 */ /* 0x040fe20000410000 */
[----:B------:R-:W-:Y:S01]  /*6160*/  FADD.FTZ R141, R141, -R224 ;  /* 0x800000e08d8d7221 */ /* 0x000fe20000010000 */
[----:B-1----:R-:W-:Y:S01]  /*6170*/  FMUL.FTZ R66, R162, R147 ;  /* 0x00000093a2427220 */ /* 0x002fe20000410000 */
[----:B------:R-:W-:Y:S01]  /*6180*/  FMUL.FTZ R59, R58, UR6 ;  /* 0x000000063a3b7c20 */ /* 0x000fe20008410000 */
[----:B------:R-:W-:Y:S01]  /*6190*/  LOP3.LUT P5, RZ, R236, 0xff00, RZ, 0xc0, !PT ;  /* 0x0000ff00ecff7812 */ /* 0x000fe200078ac0ff */
[----:B------:R-:W-:Y:S01]  /*61a0*/  FMUL.FTZ R128, R162, R141 ;  /* 0x0000008da2807220 */ /* 0x000fe20000410000 */
[----:B------:R-:W-:Y:S01]  /*61b0*/  FMUL.FTZ R67, R66, UR6 ;  /* 0x0000000642437c20 */ /* 0x000fe20008410000 */
[----:B------:R-:W-:-:S02]  /*61c0*/  LOP3.LUT P3, RZ, R236, 0xff0000, RZ, 0xc0, !PT ;  /* 0x00ff0000ecff7812 */ /* 0x000fc4000786c0ff */
[----:B------:R-:W-:Y:S02]  /*61d0*/  FSEL R65, R59, RZ, P6 ;  /* 0x000000ff3b417208 */ /* 0x000fe40003000000 */
[C---:B------:R-:W-:Y:S02]  /*61e0*/  LOP3.LUT P6, RZ, R90.reuse, 0xff, RZ, 0xc0, !PT ;  /* 0x000000ff5aff7812 */ /* 0x040fe400078cc0ff */
        /* <DEDUP_REMOVED lines=32> */
.L_x_361:
        /* <DEDUP_REMOVED lines=17> */
[----:B0-2---:R-:W-:Y:S01]  /*6500*/  FSEL R58, R175, RZ, P6 ;  /* 0x000000ffaf3a7208 */ /* 0x005fe20003000000 */
        /* <DEDUP_REMOVED lines=23> */
[----:B-1----:R-:W-:Y:S02]  /*6680*/  PRMT R66, R58, 0x7610, R66 ;  /* 0x000076103a427816 */ /* 0x002fe40000000042 */
[----:B------:R-:W-:-:S02]  /*6690*/  PRMT R172, R59, 0x7632, R172 ;  /* 0x000076323bac7816 */ /* 0x000fc400000000ac */
[----:B------:R-:W-:Y:S01]  /*66a0*/  PRMT R67, R59, 0x7610, R67 ;  /* 0x000076103b437816 */ /* 0x000fe20000000043 */
[----:B------:R-:W-:Y:S06]  /*66b0*/  BRA `(.L_x_360) ;  /* 0x0000000800607947 */ /* 0x000fec0003800000 */
.L_x_357:
[----:B------:R-:W-:Y:S05]  /*66c0*/  @!P0 BRA `(.L_x_362) ;  /* 0x0000000400508947 */ /* 0x000fea0003800000 */
[----:B------:R-:W-:Y:S05]  /*66d0*/  BRA.U !UP0, `(.L_x_363) ;  /* 0x0000000108b07547 */ /* 0x000fea000b800000 */
[-CC-:B------:R-:W-:Y:S01]  /*66e0*/  FFMA.FTZ R139, R139, R136.reuse, R131.reuse ;  /* 0x000000888b8b7223 */ /* 0x180fe20000010083 */
[----:B0-2---:R-:W-:Y:S01]  /*66f0*/  IMAD.MOV.U32 R58, RZ, RZ, R120 ;  /* 0x000000ffff3a7224 */ /* 0x005fe200078e0078 */
[----:B------:R-:W-:Y:S01]  /*6700*/  MOV R65, R121 ;  /* 0x0000007900417202 */ /* 0x000fe20000000f00 */
[-C--:B------:R-:W-:Y:S01]  /*6710*/  FFMA.FTZ R147, R147, R136.reuse, R131 ;  /* 0x0000008893937223 */ /* 0x080fe20000010083 */
[----:B------:R-:W-:Y:S01]  /*6720*/  FADD.FTZ R139, R222, -R139 ;  /* 0x8000008bde8b7221 */ /* 0x000fe20000010000 */
[--C-:B------:R-:W-:Y:S01]  /*6730*/  SHF.R.U64 R64, R120, 0x10, R121.reuse ;  /* 0x0000001078407819 */ /* 0x100fe20000001279 */
[----:B------:R-:W-:Y:S01]  /*6740*/  IMAD.U32 R59, R58, 0x10000, RZ ;  /* 0x000100003a3b7824 */ /* 0x000fe200078e00ff */
[----:B-1----:R-:W-:Y:S01]  /*6750*/  SHF.R.U32.HI R66, RZ, 0x10, R121 ;  /* 0x00000010ff427819 */ /* 0x002fe20000011679 */
        /* <DEDUP_REMOVED lines=36> */
.L_x_363:
[----:B0-2---:R-:W-:Y:S01]  /*69a0*/  IMAD.MOV.U32 R58, RZ, RZ, R120 ;  /* 0x000000ffff3a7224 */ /* 0x005fe200078e0078 */
[----:B------:R-:W-:Y:S01]  /*69b0*/  SHF.R.U64 R64, R120, 0x10, R121 ;  /* 0x0000001078407819 */ /* 0x000fe20000001279 */
[-C--:B------:R-:W-:Y:S01]  /*69c0*/  FFMA.FTZ R139, R139, R136.reuse, R131 ;  /* 0x000000888b8b7223 */ /* 0x080fe20000010083 */
[----:B-1----:R-:W-:Y:S01]  /*69d0*/  SHF.R.U32.HI R66, RZ, 0x10, R121 ;  /* 0x00000010ff427819 */ /* 0x002fe20000011679 */
        /* <DEDUP_REMOVED lines=35> */
.L_x_362:
        /* <DEDUP_REMOVED lines=13> */
[----:B0-2---:R-:W-:Y:S01]  /*6ce0*/  FMUL.FTZ R59, R175, UR6 ;  /* 0x00000006af3b7c20 */ /* 0x005fe20008410000 */
        /* <DEDUP_REMOVED lines=15> */
[C---:B------:R-:W-:Y:S02]  /*6de0*/  PRMT R65, R139.reuse, 0x7632, R65 ;  /* 0x000076328b417816 */ /* 0x040fe40000000041 */
[----:B------:R-:W-:Y:S02]  /*6df0*/  PRMT R164, R139, 0x7610, R164 ;  /* 0x000076108ba47816 */ /* 0x000fe400000000a4 */
[----:B------:R-:W-:-:S02]  /*6e00*/  PRMT R64, R170, 0x7632, R64 ;  /* 0x00007632aa407816 */ /* 0x000fc40000000040 */
[C---:B-1----:R-:W-:Y:S02]  /*6e10*/  PRMT R66, R58.reuse, 0x7632, R66 ;  /* 0x000076323a427816 */ /* 0x042fe40000000042 */
[----:B------:R-:W-:Y:S02]  /*6e20*/  PRMT R168, R58, 0x7610, R168 ;  /* 0x000076103aa87816 */ /* 0x000fe400000000a8 */
[C---:B------:R-:W-:Y:S02]  /*6e30*/  PRMT R67, R141.reuse, 0x7632, R67 ;  /* 0x000076328d437816 */ /* 0x040fe40000000043 */
[----:B------:R-:W-:Y:S01]  /*6e40*/  PRMT R173, R141, 0x7610, R173 ;  /* 0x000076108dad7816 */ /* 0x000fe200000000ad */
[----:B------:R-:W-:Y:S06]  /*6e50*/  BRA `(.L_x_360) ;  /* 0x0000000000787947 */ /* 0x000fec0003800000 */
.L_x_364:
        /* <DEDUP_REMOVED lines=21> */
[----:B0-2---:R-:W-:Y:S02]  /*6fb0*/  FSEL R58, R175, RZ, P4 ;  /* 0x000000ffaf3a7208 */ /* 0x005fe40002000000 */
[----:B------:R-:W-:-:S02]  /*6fc0*/  FSEL R147, R147, RZ, P5 ;  /* 0x000000ff93937208 */ /* 0x000fc40002800000 */
[----:B------:R-:W-:Y:S02]  /*6fd0*/  FSEL R64, R141, RZ, P6 ;  /* 0x000000ff8d407208 */ /* 0x000fe40003000000 */
[----:B------:R-:W-:Y:S02]  /*6fe0*/  F2FP.BF16.F32.PACK_AB R58, R58, R139 ;  /* 0x0000008b3a3a723e */ /* 0x000fe400000010ff */
[----:B------:R-:W-:Y:S02]  /*6ff0*/  F2FP.BF16.F32.PACK_AB R147, R64, R147 ;  /* 0x000000934093723e */ /* 0x000fe400000010ff */
[C---:B------:R-:W-:Y:S02]  /*7000*/  PRMT R64, R58.reuse, 0x7632, R64 ;  /* 0x000076323a407816 */ /* 0x040fe40000000040 */
[----:B------:R-:W-:Y:S02]  /*7010*/  PRMT R65, R58, 0x7610, R65 ;  /* 0x000076103a417816 */ /* 0x000fe40000000041 */
[----:B-1----:R-:W-:-:S02]  /*7020*/  PRMT R67, R147, 0x7632, R67 ;  /* 0x0000763293437816 */ /* 0x002fc40000000043 */
[----:B------:R-:W-:-:S07]  /*7030*/  PRMT R66, R147, 0x7610, R66 ;  /* 0x0000761093427816 */ /* 0x000fce0000000042 */
.L_x_360:
        /* <DEDUP_REMOVED lines=15> */
.L_x_365:
        /* <DEDUP_REMOVED lines=10> */
.L_x_366:
        /* <DEDUP_REMOVED lines=13> */
[----:B-1----:R-:W-:Y:S01]  /*72a0*/  SHF.L.U32 R66, R64, 0x10, RZ ;  /* 0x0000001040427819 */ /* 0x002fe200000006ff */
[----:B------:R-:W-:Y:S01]  /*72b0*/  FADD.FTZ R243, R243, -R226 ;  /* 0x800000e2f3f37221 */ /* 0x000fe20000010000 */
[----:B------:R-:W-:-:S02]  /*72c0*/  IMAD.U32 R65, R65, 0x10000, RZ ;  /* 0x0001000041417824 */ /* 0x000fc400078e00ff */
        /* <DEDUP_REMOVED lines=44> */
[----:B------:R-:W-:Y:S01]  /*7590*/  PRMT R66, R58, 0x7610, R66 ;  /* 0x000076103a427816 */ /* 0x000fe20000000042 */
[----:B------:R-:W-:Y:S06]  /*75a0*/  BRA `(.L_x_370) ;  /* 0x0000001000a07947 */ /* 0x000fec0003800000 */
.L_x_369:
        /* <DEDUP_REMOVED lines=16> */
[----:B------:R-:W-:Y:S01]  /*76b0*/  SHF.L.U32 R66, R66, 0x10, RZ ;  /* 0x0000001042427819 */ /* 0x000fe200000006ff */
[----:B------:R-:W-:Y:S01]  /*76c0*/  FADD.FTZ R217, R234, -R217 ;  /* 0x800000d9ead97221 */ /* 0x000fe20000010000 */
[----:B------:R-:W-:Y:S01]  /*76d0*/  IMAD.U32 R65, R64, 0x10000, RZ ;  /* 0x0001000040417824 */ /* 0x000fe200078e00ff */
[----:B------:R-:W-:Y:S01]  /*76e0*/  FSEL R58, R243, RZ, P6 ;  /* 0x000000fff33a7208 */ /* 0x000fe20003000000 */
[----:B------:R-:W-:Y:S01]  /*76f0*/  FADD.FTZ R245, R232, -R245 ;  /* 0x800000f5e8f57221 */ /* 0x000fe20000010000 */
        /* <DEDUP_REMOVED lines=18> */
[C---:B------:R-:W-:Y:S02]  /*7820*/  FSEL R59, R66.reuse, RZ, P5 ;  /* 0x000000ff423b7208 */ /* 0x040fe40002800000 */
[----:B------:R-:W-:Y:S02]  /*7830*/  FSEL R65, R65, RZ, P4 ;  /* 0x000000ff41417208 */ /* 0x000fe40002000000 */
[----:B------:R-:W-:Y:S02]  /*7840*/  FSEL R66, R66, RZ, P6 ;  /* 0x000000ff42427208 */ /* 0x000fe40003000000 */
[----:B------:R-:W-:Y:S02]  /*7850*/  F2FP.BF16.F32.PACK_AB R65, R65, R58 ;  /* 0x0000003a4141723e */ /* 0x000fe400000010ff */
[----:B------:R-:W-:-:S02]  /*7860*/  F2FP.BF16.F32.PACK_AB R66, R66, R59 ;  /* 0x0000003b4242723e */ /* 0x000fc400000010ff */
[----:B------:R-:W-:Y:S02]  /*7870*/  PRMT R166, R135, 0x7632, R166 ;  /* 0x0000763287a67816 */ /* 0x000fe400000000a6 */
[C---:B------:R-:W-:Y:S02]  /*7880*/  PRMT R174, R243.reuse, 0x7632, R174 ;  /* 0x00007632f3ae7816 */ /* 0x040fe400000000ae */
[----:B------:R-:W-:Y:S02]  /*7890*/  PRMT R64, R243, 0x7610, R64 ;  /* 0x00007610f3407816 */ /* 0x000fe40000000040 */
[----:B------:R-:W-:Y:S02]  /*78a0*/  PRMT R93, R65, 0x7632, R93 ;  /* 0x00007632415d7816 */ /* 0x000fe4000000005d */
[----:B------:R-:W-:Y:S01]  /*78b0*/  PRMT R172, R66, 0x7632, R172 ;  /* 0x0000763242ac7816 */ /* 0x000fe200000000ac */
[----:B------:R-:W-:Y:S06]  /*78c0*/  BRA `(.L_x_370) ;  /* 0x0000000c00d87947 */ /* 0x000fec0003800000 */
.L_x_368:
[----:B------:R-:W-:Y:S05]  /*78d0*/  BRA.U !UP0, `(.L_x_371) ;  /* 0x0000000108c87547 */ /* 0x000fea000b800000 */
[-CC-:B------:R-:W-:Y:S01]  /*78e0*/  FFMA.FTZ R213, R213, R136.reuse, R131.reuse ;  /* 0x00000088d5d57223 */ /* 0x180fe20000010083 */
[----:B------:R-:W-:Y:S01]  /*78f0*/  LOP3.LUT P6, RZ, R237, 0xff, RZ, 0xc0, !PT ;  /* 0x000000ffedff7812 */ /* 0x000fe200078cc0ff */
[-CC-:B------:R-:W-:Y:S01]  /*7900*/  FFMA.FTZ R226, R226, R136.reuse, R131.reuse ;  /* 0x00000088e2e27223 */ /* 0x180fe20000010083 */
[-C--:B------:R-:W-:Y:S01]  /*7910*/  FFMA.FTZ R217, R217, R136.reuse, R131 ;  /* 0x00000088d9d97223 */ /* 0x080fe20000010083 */
[----:B------:R-:W-:Y:S01]  /*7920*/  FADD.FTZ R213, R238, -R213 ;  /* 0x800000d5eed57221 */ /* 0x000fe20000010000 */
[----:B------:R-:W-:Y:S01]  /*7930*/  FFMA.FTZ R245, R245, R136, R131 ;  /* 0x00000088f5f57223 */ /* 0x000fe20000010083 */
[----:B------:R-:W-:Y:S01]  /*7940*/  FADD.FTZ R243, R243, -R226 ;  /* 0x800000e2f3f37221 */ /* 0x000fe20000010000 */
[C---:B------:R-:W-:Y:S01]  /*7950*/  LOP3.LUT P5, RZ, R237.reuse, 0xff00, RZ, 0xc0, !PT ;  /* 0x0000ff00edff7812 */ /* 0x040fe200078ac0ff */
[----:B0-2---:R-:W-:Y:S01]  /*7960*/  FMUL.FTZ R58, R162, R213 ;  /* 0x000000d5a23a7220 */ /* 0x005fe20000410000 */
[----:B-1----:R-:W-:Y:S01]  /*7970*/  FADD.FTZ R67, R232, -R245 ;  /* 0x800000f5e8437221 */ /* 0x002fe20000010000 */
[----:B------:R-:W-:Y:S01]  /*7980*/  FMUL.FTZ R64, R162, R243 ;  /* 0x000000f3a2407220 */ /* 0x000fe20000410000 */
[C---:B------:R-:W-:Y:S01]  /*7990*/  LOP3.LUT P3, RZ, R237.reuse, 0xff0000, RZ, 0xc0, !PT ;  /* 0x00ff0000edff7812 */ /* 0x040fe2000786c0ff */
[----:B------:R-:W-:Y:S01]  /*79a0*/  FMUL.FTZ R59, R58, UR6 ;  /* 0x000000063a3b7c20 */ /* 0x000fe20008410000 */
[----:B------:R-:W-:Y:S01]  /*79b0*/  FMUL.FTZ R67, R162, R67 ;  /* 0x00000043a2437220 */ /* 0x000fe20000410000 */
[----:B------:R-:W-:-:S03]  /*79c0*/  ISETP.GE.U32.AND P4, PT, R237, 0x1000000, PT ;  /* 0x01000000ed00780c */ /* 0x000fc60003f86070 */
[----:B------:R-:W-:Y:S01]  /*79d0*/  FSEL R65, R59, RZ, P6 ;  /* 0x000000ff3b417208 */ /* 0x000fe20003000000 */
[----:B------:R-:W-:Y:S01]  /*79e0*/  FMUL.FTZ R93, R67, UR6 ;  /* 0x00000006435d7c20 */ /* 0x000fe20008410000 */
[----:B------:R-:W-:Y:S02]  /*79f0*/  LOP3.LUT P6, RZ, R89, 0xff, RZ, 0xc0, !PT ;  /* 0x000000ff59ff7812 */ /* 0x000fe400078cc0ff */
[----:B------:R-:W-:Y:S01]  /*7a00*/  F2FP.BF16.F32.PACK_AB R58, R65, R58 ;  /* 0x0000003a413a723e */ /* 0x000fe200000010ff */
[----:B------:R-:W-:Y:S01]  /*7a10*/  FADD.FTZ R65, R234, -R217 ;  /* 0x800000d9ea417221 */ /* 0x000fe20000010000 */
[----:B------:R-:W-:Y:S02]  /*7a20*/  FSEL R59, R59, RZ, P6 ;  /* 0x000000ff3b3b7208 */ /* 0x000fe40003000000 */
[----:B------:R-:W-:Y:S01]  /*7a30*/  LOP3.LUT P6, RZ, R89, 0xff00, RZ, 0xc0, !PT ;  /* 0x0000ff0059ff7812 */ /* 0x000fe200078cc0ff */
[----:B------:R-:W-:Y:S01]  /*7a40*/  FMUL.FTZ R65, R162, R65 ;  /* 0x00000041a2417220 */ /* 0x000fe20000410000 */
[C---:B------:R-:W-:Y:S01]  /*7a50*/  F2FP.BF16.F32.PACK_AB R59, R64.reuse, R59 ;  /* 0x0000003b403b723e */ /* 0x040fe200000010ff */
[----:B------:R-:W-:Y:S01]  /*7a60*/  FMUL.FTZ R64, R64, UR6 ;  /* 0x0000000640407c20 */ /* 0x000fe20008410000 */
[C---:B------:R-:W-:Y:S01]  /*7a70*/  PRMT R135, R58.reuse, 0x7632, R135 ;  /* 0x000076323a877816 */ /* 0x040fe20000000087 */
[----:B------:R-:W-:Y:S01]  /*7a80*/  FMUL.FTZ R66, R65, UR6 ;  /* 0x0000000641427c20 */ /* 0x000fe20008410000 */
[----:B------:R-:W-:-:S02]  /*7a90*/  PRMT R164, R58, 0x7610, R164 ;  /* 0x000076103aa47816 */ /* 0x000fc400000000a4 */
[C---:B------:R-:W-:Y:S02]  /*7aa0*/  PRMT R170, R59.reuse, 0x7632, R170 ;  /* 0x000076323baa7816 */ /* 0x040fe400000000aa */
[----:B------:R-:W-:Y:S02]  /*7ab0*/  PRMT R166, R59, 0x7610, R166 ;  /* 0x000076103ba67816 */ /* 0x000fe400000000a6 */
[C---:B------:R-:W-:Y:S02]  /*7ac0*/  FSEL R58, R64.reuse, RZ, P5 ;  /* 0x000000ff403a7208 */ /* 0x040fe40002800000 */
[----:B------:R-:W-:Y:S02]  /*7ad0*/  FSEL R59, R64, RZ, P6 ;  /* 0x000000ff403b7208 */ /* 0x000fe40003000000 */
[----:B------:R-:W-:Y:S02]  /*7ae0*/  LOP3.LUT P5, RZ, R89, 0xff0000, RZ, 0xc0, !PT ;  /* 0x00ff000059ff7812 */ /* 0x000fe400078ac0ff */
[----:B------:R-:W-:-:S02]  /*7af0*/  FSEL R64, R66, RZ, P3 ;  /* 0x000000ff42407208 */ /* 0x000fc40001800000 */
        /* <DEDUP_REMOVED lines=12> */
[----:B------:R-:W-:Y:S02]  /*7bc0*/  PRMT R65, R168, 0x7632, R65 ;  /* 0x00007632a8417816 */ /* 0x000fe40000000041 */
[C---:B------:R-:W-:Y:S02]  /*7bd0*/  PRMT R172, R58.reuse, 0x7632, R172 ;  /* 0x000076323aac7816 */ /* 0x040fe400000000ac */
[----:B------:R-:W-:Y:S01]  /*7be0*/  PRMT R66, R58, 0x7610, R66 ;  /* 0x000076103a427816 */ /* 0x000fe20000000042 */
[----:B------:R-:W-:Y:S06]  /*7bf0*/  BRA `(.L_x_370) ;  /* 0x0000000c000c7947 */ /* 0x000fec0003800000 */
.L_x_371:
        /* <DEDUP_REMOVED lines=43> */
[----:B-1----:R-:W-:Y:S01]  /*7eb0*/  PRMT R66, R59, 0x7610, R66 ;  /* 0x000076103b427816 */ /* 0x002fe20000000042 */
[----:B------:R-:W-:Y:S06]  /*7ec0*/  BRA `(.L_x_370) ;  /* 0x0000000800587947 */ /* 0x000fec0003800000 */
.L_x_367:
[----:B------:R-:W-:Y:S05]  /*7ed0*/  @!P0 BRA `(.L_x_372) ;  /* 0x0000000400508947 */ /* 0x000fea0003800000 */
[----:B------:R-:W-:Y:S05]  /*7ee0*/  BRA.U !UP0, `(.L_x_373) ;  /* 0x0000000108b47547 */ /* 0x000fea000b800000 */
[-C--:B------:R-:W-:Y:S01]  /*7ef0*/  FFMA.FTZ R213, R213, R136.reuse, R131 ;  /* 0x00000088d5d57223 */ /* 0x080fe20000010083 */
[----:B0-2---:R-:W-:Y:S01]  /*7f00*/  IMAD.MOV.U32 R58, RZ, RZ, R118 ;  /* 0x000000ffff3a7224 */ /* 0x005fe200078e0076 */
[----:B------:R-:W-:Y:S01]  /*7f10*/  SHF.R.U64 R64, R118, 0x10, R119 ;  /* 0x0000001076407819 */ /* 0x000fe20000001277 */
[-CC-:B------:R-:W-:Y:S01]  /*7f20*/  FFMA.FTZ R226, R226, R136.reuse, R131.reuse ;  /* 0x00000088e2e27223 */ /* 0x180fe20000010083 */
[-C--:B------:R-:W-:Y:S01]  /*7f30*/  FFMA.FTZ R217, R217, R136.reuse, R131 ;  /* 0x00000088d9d97223 */ /* 0x080fe20000010083 */
[----:B------:R-:W-:Y:S02]  /*7f40*/  IMAD.MOV.U32 R65, RZ, RZ, R119 ;  /* 0x000000ffff417224 */ /* 0x000fe400078e0077 */
[----:B------:R-:W-:Y:S01]  /*7f50*/  FADD.FTZ R213, R238, -R213 ;  /* 0x800000d5eed57221 */ /* 0x000fe20000010000 */
[----:B-1----:R-:W-:Y:S01]  /*7f60*/  SHF.R.U32.HI R66, RZ, 0x10, R119 ;  /* 0x00000010ff427819 */ /* 0x002fe20000011677 */
[----:B------:R-:W-:Y:S02]  /*7f70*/  IMAD.U32 R59, R58, 0x10000, RZ ;  /* 0x000100003a3b7824 */ /* 0x000fe400078e00ff */
[----:B------:R-:W-:Y:S01]  /*7f80*/  FFMA.FTZ R245, R245, R136, R131 ;  /* 0x00000088f5f57223 */ /* 0x000fe20000010083 */
[----:B------:R-:W-:Y:S01]  /*7f90*/  FADD.FTZ R243, R243, -R226 ;  /* 0x800000e2f3f37221 */ /* 0x000fe20000010000 */
[----:B------:R-:W-:Y:S01]  /*7fa0*/  FADD.FTZ R217, R234, -R217 ;  /* 0x800000d9ead97221 */ /* 0x000fe20000010000 */
[----:B------:R-:W-:-:S02]  /*7fb0*/  IMAD.U32 R64, R64, 0x10000, RZ ;  /* 0x0001000040407824 */ /* 0x000fc400078e00ff */
[----:B------:R-:W-:Y:S01]  /*7fc0*/  FFMA.FTZ R59, R162, R213, R59 ;  /* 0x000000d5a23b7223 */ /* 0x000fe2000001003b */
[----:B------:R-:W-:Y:S02]  /*7fd0*/  IMAD.U32 R58, R65, 0x10000, RZ ;  /* 0x00010000413a7824 */ /* 0x000fe400078e00ff */
[----:B------:R-:W-:Y:S01]  /*7fe0*/  FADD.FTZ R245, R232, -R245 ;  /* 0x800000f5e8f57221 */ /* 0x000fe20000010000 */
[----:B------:R-:W-:Y:S02]  /*7ff0*/  IMAD.U32 R66, R66, 0x10000, RZ ;  /* 0x0001000042427824 */ /* 0x000fe400078e00ff */
[C---:B------:R-:W-:Y:S01]  /*8000*/  FFMA.FTZ R64, R162.reuse, R243, R64 ;  /* 0x000000f3a2407223 */ /* 0x040fe20000010040 */
[C---:B------:R-:W-:Y:S01]  /*8010*/  FFMA.FTZ R217, R162.reuse, R217, R58 ;  /* 0x000000d9a2d97223 */ /* 0x040fe2000001003a */
[----:B------:R-:W-:Y:S01]  /*8020*/  FMUL.FTZ R58, R59, UR6 ;  /* 0x000000063b3a7c20 */ /* 0x000fe20008410000 */
[----:B------:R-:W-:Y:S01]  /*8030*/  FFMA.FTZ R245, R162, R245, R66 ;  /* 0x000000f5a2f57223 */ /* 0x000fe20000010042 */
[C---:B------:R-:W-:Y:S01]  /*8040*/  LOP3.LUT P3, RZ, R237.reuse, 0xff, RZ, 0xc0, !PT ;  /* 0x000000ffedff7812 */ /* 0x040fe2000786c0ff */
[----:B------:R-:W-:Y:S01]  /*8050*/  FMUL.FTZ R65, R64, UR6 ;  /* 0x0000000640417c20 */ /* 0x000fe20008410000 */
[----:B------:R-:W-:Y:S01]  /*8060*/  LOP3.LUT P4, RZ, R237, 0xff00, RZ, 0xc0, !PT ;  /* 0x0000ff00edff7812 */ /* 0x000fe2000788c0ff */
[----:B------:R-:W-:Y:S01]  /*8070*/  FMUL.FTZ R66, R217, UR6 ;  /* 0x00000006d9427c20 */ /* 0x000fe20008410000 */
[----:B------:R-:W-:Y:S01]  /*8080*/  LOP3.LUT P5, RZ, R237, 0xff0000, RZ, 0xc0, !PT ;  /* 0x00ff0000edff7812 */ /* 0x000fe200078ac0ff */
[----:B------:R-:W-:Y:S01]  /*8090*/  FMUL.FTZ R67, R245, UR6 ;  /* 0x00000006f5437c20 */ /* 0x000fe20008410000 */
[----:B------:R-:W-:-:S02]  /*80a0*/  FSEL R58, R58, RZ, P3 ;  /* 0x000000ff3a3a7208 */ /* 0x000fc40001800000 */
[----:B------:R-:W-:Y:S02]  /*80b0*/  ISETP.GE.U32.AND P3, PT, R237, 0x1000000, PT ;  /* 0x01000000ed00780c */ /* 0x000fe40003f66070 */
[----:B------:R-:W-:Y:S02]  /*80c0*/  FSEL R65, R65, RZ, P4 ;  /* 0x000000ff41417208 */ /* 0x000fe40002000000 */
[----:B------:R-:W-:Y:S02]  /*80d0*/  F2FP.BF16.F32.PACK_AB R59, R58, R59 ;  /* 0x0000003b3a3b723e */ /* 0x000fe400000010ff */
[----:B------:R-:W-:Y:S02]  /*80e0*/  FSEL R66, R66, RZ, P5 ;  /* 0x000000ff42427208 */ /* 0x000fe40002800000 */
        /* <DEDUP_REMOVED lines=13> */
.L_x_373:
[----:B0-2---:R-:W-:Y:S01]  /*81c0*/  MOV R58, R118 ;  /* 0x00000076003a7202 */ /* 0x005fe20000000f00 */
[-C--:B------:R-:W-:Y:S01]  /*81d0*/  FFMA.FTZ R213, R213, R136.reuse, R131 ;  /* 0x00000088d5d57223 */ /* 0x080fe20000010083 */
[----:B------:R-:W-:Y:S01]  /*81e0*/  SHF.R.U64 R64, R118, 0x10, R119 ;  /* 0x0000001076407819 */ /* 0x000fe20000001277 */
[-C--:B------:R-:W-:Y:S01]  /*81f0*/  FFMA.FTZ R226, R226, R136.reuse, R131 ;  /* 0x00000088e2e27223 */ /* 0x080fe20000010083 */
[----:B-1----:R-:W-:Y:S01]  /*8200*/  SHF.R.U32.HI R66, RZ, 0x10, R119 ;  /* 0x00000010ff427819 */ /* 0x002fe20000011677 */
[-CC-:B------:R-:W-:Y:S01]  /*8210*/  FFMA.FTZ R217, R217, R136.reuse, R131.reuse ;  /* 0x00000088d9d97223 */ /* 0x180fe20000010083 */
[----:B------:R-:W-:Y:S01]  /*8220*/  FFMA.FTZ R245, R245, R136, R131 ;  /* 0x00000088f5f57223 */ /* 0x000fe20000010083 */
[----:B------:R-:W-:Y:S02]  /*8230*/  IMAD.MOV.U32 R65, RZ, RZ, R119 ;  /* 0x000000ffff417224 */ /* 0x000fe400078e0077 */
[----:B------:R-:W-:Y:S01]  /*8240*/  FADD.FTZ R213, R238, -R213 ;  /* 0x800000d5eed57221 */ /* 0x000fe20000010000 */
[----:B------:R-:W-:-:S02]  /*8250*/  IMAD.U32 R59, R58, 0x10000, RZ ;  /* 0x000100003a3b7824 */ /* 0x000fc400078e00ff */
[----:B------:R-:W-:Y:S01]  /*8260*/  FADD.FTZ R243, R243, -R226 ;  /* 0x800000e2f3f37221 */ /* 0x000fe20000010000 */
[----:B------:R-:W-:Y:S01]  /*8270*/  FADD.FTZ R217, R234, -R217 ;  /* 0x800000d9ead97221 */ /* 0x000fe20000010000 */
[----:B------:R-:W-:Y:S02]  /*8280*/  IMAD.U32 R64, R64, 0x10000, RZ ;  /* 0x0001000040407824 */ /* 0x000fe400078e00ff */
[----:B------:R-:W-:Y:S01]  /*8290*/  FADD.FTZ R245, R232, -R245 ;  /* 0x800000f5e8f57221 */ /* 0x000fe20000010000 */
[----:B------:R-:W-:Y:S02]  /*82a0*/  IMAD.U32 R58, R65, 0x10000, RZ ;  /* 0x00010000413a7824 */ /* 0x000fe400078e00ff */
[----:B------:R-:W-:Y:S01]  /*82b0*/  FFMA.FTZ R59, R162, R213, R59 ;  /* 0x000000d5a23b7223 */ /* 0x000fe2000001003b */
[----:B------:R-:W-:Y:S02]  /*82c0*/  IMAD.U32 R66, R66, 0x10000, RZ ;  /* 0x0001000042427824 */ /* 0x000fe400078e00ff */
[C---:B------:R-:W-:Y:S01]  /*82d0*/  FFMA.FTZ R64, R162.reuse, R243, R64 ;  /* 0x000000f3a2407223 */ /* 0x040fe20000010040 */
[C---:B------:R-:W-:Y:S01]  /*82e0*/  FFMA.FTZ R58, R162.reuse, R217, R58 ;  /* 0x000000d9a23a7223 */ /* 0x040fe2000001003a */
[----:B------:R-:W-:Y:S01]  /*82f0*/  FMUL.FTZ R59, R59, UR6 ;  /* 0x000000063b3b7c20 */ /* 0x000fe20008410000 */
[----:B------:R-:W-:Y:S01]  /*8300*/  FFMA.FTZ R66, R162, R245, R66 ;  /* 0x000000f5a2427223 */ /* 0x000fe20000010042 */
[----:B------:R-:W-:Y:S01]  /*8310*/  FMUL.FTZ R64, R64, UR6 ;  /* 0x0000000640407c20 */ /* 0x000fe20008410000 */
[----:B------:R-:W-:Y:S01]  /*8320*/  FMUL.FTZ R58, R58, UR6 ;  /* 0x000000063a3a7c20 */ /* 0x000fe20008410000 */
[C---:B------:R-:W-:Y:S01]  /*8330*/  LOP3.LUT P3, RZ, R237.reuse, 0xff, RZ, 0xc0, !PT ;  /* 0x000000ffedff7812 */ /* 0x040fe2000786c0ff */
        /* <DEDUP_REMOVED lines=14> */
.L_x_372:
        /* <DEDUP_REMOVED lines=11> */
[----:B------:R-:W-:Y:S01]  /*84d0*/  LOP3.LUT P4, RZ, R237, 0xff00, RZ, 0xc0, !PT ;  /* 0x0000ff00edff7812 */ /* 0x000fe2000788c0ff */
[C---:B------:R-:W-:Y:S01]  /*84e0*/  FMUL.FTZ R217, R162.reuse, R217 ;  /* 0x000000d9a2d97220 */ /* 0x040fe20000410000 */
        /* <DEDUP_REMOVED lines=20> */
[----:B-1----:R-:W-:Y:S01]  /*8630*/  PRMT R66, R173, 0x7632, R66 ;  /* 0x00007632ad427816 */ /* 0x002fe20000000042 */
[----:B------:R-:W-:Y:S06]  /*8640*/  BRA `(.L_x_370) ;  /* 0x0000000000787947 */ /* 0x000fec0003800000 */
.L_x_374:
        /* <DEDUP_REMOVED lines=30> */
.L_x_370:
        /* <DEDUP_REMOVED lines=15> */
.L_x_375:
        /* <DEDUP_REMOVED lines=10> */
.L_x_376:
[----:B------:R-:W-:Y:S05]  /*89c0*/  @!P1 BRA `(.L_x_377) ;  /* 0x0000000c00389947 */ /* 0x000fea0003800000 */
[----:B------:R-:W-:Y:S05]  /*89d0*/  @!P0 BRA `(.L_x_378) ;  /* 0x0000000400b48947 */ /* 0x000fea0003800000 */
[----:B------:R-:W-:Y:S05]  /*89e0*/  BRA.U !UP0, `(.L_x_379) ;  /* 0x0000000108ec7547 */ /* 0x000fea000b800000 */
[----:B0-2---:R-:W-:Y:S02]  /*89f0*/  IMAD.MOV.U32 R58, RZ, RZ, R126 ;  /* 0x000000ffff3a7224 */ /* 0x005fe400078e007e */
[-CC-:B------:R-:W-:Y:S01]  /*8a00*/  FFMA.FTZ R221, R221, R136.reuse, R131.reuse ;  /* 0x00000088dddd7223 */ /* 0x180fe20000010083 */
[-C--:B------:R-:W-:Y:S01]  /*8a10*/  FFMA.FTZ R64, R225, R136.reuse, R131 ;  /* 0x00000088e1407223 */ /* 0x080fe20000010083 */
[----:B-1----:R-:W-:Y:S01]  /*8a20*/  SHF.R.U64 R66, R126, 0x10, R127 ;  /* 0x000000107e427819 */ /* 0x002fe2000000127f */
[----:B------:R-:W-:Y:S01]  /*8a30*/  FFMA.FTZ R240, R240, R136, R131 ;  /* 0x00000088f0f07223 */ /* 0x000fe20000010083 */
[----:B------:R-:W-:Y:S01]  /*8a40*/  SHF.L.U32 R59, R58, 0x10, RZ ;  /* 0x000000103a3b7819 */ /* 0x000fe200000006ff */
[----:B------:R-:W-:Y:S01]  /*8a50*/  FADD.FTZ R221, R228, -R221 ;  /* 0x800000dde4dd7221 */ /* 0x000fe20000010000 */
[----:B------:R-:W-:Y:S01]  /*8a60*/  LOP3.LUT P5, RZ, R134, 0xff, RZ, 0xc0, !PT ;  /* 0x000000ff86ff7812 */ /* 0x000fe200078ac0ff */
[----:B------:R-:W-:Y:S01]  /*8a70*/  FADD.FTZ R215, R215, -R64 ;  /* 0x80000040d7d77221 */ /* 0x000fe20000010000 */
[----:B------:R-:W-:-:S02]  /*8a80*/  IMAD.MOV.U32 R65, RZ, RZ, R127 ;  /* 0x000000ffff417224 */ /* 0x000fc400078e007f */
[----:B------:R-:W-:Y:S01]  /*8a90*/  FFMA.FTZ R59, R162, R221, R59 ;  /* 0x000000dda23b7223 */ /* 0x000fe2000001003b */
[----:B------:R-:W-:Y:S01]  /*8aa0*/  FADD.FTZ R219, R219, -R240 ;  /* 0x800000f0dbdb7221 */ /* 0x000fe20000010000 */
[----:B------:R-:W-:Y:S01]  /*8ab0*/  IMAD.U32 R66, R66, 0x10000, RZ ;  /* 0x0001000042427824 */ /* 0x000fe200078e00ff */
[----:B------:R-:W-:Y:S01]  /*8ac0*/  SHF.R.U32.HI R67, RZ, 0x10, R127 ;  /* 0x00000010ff437819 */ /* 0x000fe2000001167f */
[----:B------:R-:W-:Y:S01]  /*8ad0*/  FMUL.FTZ R58, R59, UR6 ;  /* 0x000000063b3a7c20 */ /* 0x000fe20008410000 */
[----:B------:R-:W-:Y:S02]  /*8ae0*/  IMAD.U32 R128, R65, 0x10000, RZ ;  /* 0x0001000041807824 */ /* 0x000fe400078e00ff */
[----:B------:R-:W-:Y:S01]  /*8af0*/  FFMA.FTZ R136, R242, R136, R131 ;  /* 0x00000088f2887223 */ /* 0x000fe20000010083 */
[----:B------:R-:W-:Y:S01]  /*8b00*/  FFMA.FTZ R219, R162, R219, R66 ;  /* 0x000000dba2db7223 */ /* 0x000fe20000010042 */
[----:B------:R-:W-:Y:S01]  /*8b10*/  IMAD.U32 R67, R67, 0x10000, RZ ;  /* 0x0001000043437824 */ /* 0x000fe200078e00ff */
[----:B------:R-:W-:Y:S01]  /*8b20*/  FSEL R64, R58, RZ, P5 ;  /* 0x000000ff3a407208 */ /* 0x000fe20002800000 */
[----:B------:R-:W-:Y:S01]  /*8b30*/  FFMA.FTZ R128, R162, R215, R128 ;  /* 0x000000d7a2807223 */ /* 0x000fe20000010080 */
[----:B------:R-:W-:Y:S01]  /*8b40*/  LOP3.LUT P5, RZ, R88, 0xff, RZ, 0xc0, !PT ;  /* 0x000000ff58ff7812 */ /* 0x000fe200078ac0ff */
[----:B------:R-:W-:Y:S01]  /*8b50*/  FADD.FTZ R223, R223, -R136 ;  /* 0x80000088dfdf7221 */ /* 0x000fe20000010000 */
        /* <DEDUP_REMOVED lines=21> */
[----:B------:R-:W-:Y:S02]  /*8cb0*/  F2FP.BF16.F32.PACK_AB R128, R65, R128 ;  /* 0x000000804180723e */ /* 0x000fe400000010ff */
[----:B------:R-:W-:Y:S02]  /*8cc0*/  FSEL R59, R59, RZ, P4 ;  /* 0x000000ff3b3b7208 */ /* 0x000fe40002000000 */
[C---:B------:R-:W-:Y:S02]  /*8cd0*/  FSEL R58, R64.reuse, RZ, P3 ;  /* 0x000000ff403a7208 */ /* 0x040fe40001800000 */
[----:B------:R-:W-:-:S02]  /*8ce0*/  FSEL R65, R64, RZ, P0 ;  /* 0x000000ff40417208 */ /* 0x000fc40000000000 */
        /* <DEDUP_REMOVED lines=11> */
.L_x_379:
[----:B0-2---:R-:W-:Y:S01]  /*8da0*/  SHF.R.U64 R59, R126, 0x10, R127 ;  /* 0x000000107e3b7819 */ /* 0x005fe2000000127f */
[-CC-:B------:R-:W-:Y:S01]  /*8db0*/  FFMA.FTZ R240, R240, R136.reuse, R131.reuse ;  /* 0x00000088f0f07223 */ /* 0x180fe20000010083 */
[----:B------:R-:W-:Y:S02]  /*8dc0*/  IMAD.MOV.U32 R58, RZ, RZ, R126 ;  /* 0x000000ffff3a7224 */ /* 0x000fe400078e007e */
[-CC-:B------:R-:W-:Y:S01]  /*8dd0*/  FFMA.FTZ R64, R225, R136.reuse, R131.reuse ;  /* 0x00000088e1407223 */ /* 0x180fe20000010083 */
[-CC-:B------:R-:W-:Y:S01]  /*8de0*/  FFMA.FTZ R242, R242, R136.reuse, R131.reuse ;  /* 0x00000088f2f27223 */ /* 0x180fe20000010083 */
[----:B------:R-:W-:Y:S01]  /*8df0*/  FADD.FTZ R219, R219, -R240 ;  /* 0x800000f0dbdb7221 */ /* 0x000fe20000010000 */
[----:B------:R-:W-:Y:S02]  /*8e00*/  IMAD.U32 R59, R59, 0x10000, RZ ;  /* 0x000100003b3b7824 */ /* 0x000fe400078e00ff */
[----:B------:R-:W-:Y:S01]  /*8e10*/  FFMA.FTZ R131, R221, R136, R131 ;  /* 0x00000088dd837223 */ /* 0x000fe20000010083 */
[----:B------:R-:W-:Y:S01]  /*8e20*/  SHF.L.U32 R58, R58, 0x10, RZ ;  /* 0x000000103a3a7819 */ /* 0x000fe200000006ff */
[----:B------:R-:W-:Y:S01]  /*8e30*/  FADD.FTZ R215, R215, -R64 ;  /* 0x80000040d7d77221 */ /* 0x000fe20000010000 */
[----:B------:R-:W-:Y:S01]  /*8e40*/  FFMA.FTZ R59, R162, R219, R59 ;  /* 0x000000dba23b7223 */ /* 0x000fe2000001003b */
[----:B------:R-:W-:Y:S01]  /*8e50*/  FADD.FTZ R131, R228, -R131 ;  /* 0x80000083e4837221 */ /* 0x000fe20000010000 */
[--C-:B-1----:R-:W-:Y:S01]  /*8e60*/  SHF.R.U32.HI R66, RZ, 0x10, R127.reuse ;  /* 0x00000010ff427819 */ /* 0x102fe2000001167f */
[----:B------:R-:W-:-:S02]  /*8e70*/  IMAD.MOV.U32 R64, RZ, RZ, R127 ;  /* 0x000000ffff407224 */ /* 0x000fc400078e007f */
[----:B------:R-:W-:Y:S01]  /*8e80*/  FMUL.FTZ R59, R59, UR6 ;  /* 0x000000063b3b7c20 */ /* 0x000fe20008410000 */
[----:B------:R-:W-:Y:S01]  /*8e90*/  LOP3.LUT P5, RZ, R134, 0xff00, RZ, 0xc0, !PT ;  /* 0x0000ff0086ff7812 */ /* 0x000fe200078ac0ff */
[----:B------:R-:W-:Y:S01]  /*8ea0*/  FFMA.FTZ R58, R162, R131, R58 ;  /* 0x00000083a23a7223 */ /* 0x000fe2000001003a */
[----:B------:R-:W-:Y:S01]  /*8eb0*/  LOP3.LUT P6, RZ, R88, 0xff00, RZ, 0xc0, !PT ;  /* 0x0000ff0058ff7812 */ /* 0x000fe200078cc0ff */
[----:B------:R-:W-:Y:S01]  /*8ec0*/  FADD.FTZ R223, R223, -R242 ;  /* 0x800000f2dfdf7221 */ /* 0x000fe20000010000 */
[----:B------:R-:W-:Y:S01]  /*8ed0*/  IMAD.U32 R65, R64, 0x10000, RZ ;  /* 0x0001000040417824 */ /* 0x000fe200078e00ff */
[C---:B------:R-:W-:Y:S01]  /*8ee0*/  FSEL R64, R59.reuse, RZ, P5 ;  /* 0x000000ff3b407208 */ /* 0x040fe20002800000 */
[----:B------:R-:W-:Y:S02]  /*8ef0*/  IMAD.U32 R66, R66, 0x10000, RZ ;  /* 0x0001000042427824 */ /* 0x000fe400078e00ff */
[----:B------:R-:W-:Y:S01]  /*8f00*/  FMUL.FTZ R58, R58, UR6 ;  /* 0x000000063a3a7c20 */ /* 0x000fe20008410000 */
[----:B------:R-:W-:Y:S01]  /*8f10*/  FSEL R59, R59, RZ, P6 ;  /* 0x000000ff3b3b7208 */ /* 0x000fe20003000000 */
[----:B------:R-:W-:Y:S01]  /*8f20*/  FFMA.FTZ R65, R162, R215, R65 ;  /* 0x000000d7a2417223 */ /* 0x000fe20000010041 */
[----:B------:R-:W-:Y:S01]  /*8f30*/  LOP3.LUT P4, RZ, R134, 0xff, RZ, 0xc0, !PT ;  /* 0x000000ff86ff7812 */ /* 0x000fe2000788c0ff */
        /* <DEDUP_REMOVED lines=19> */
[----:B------:R-:W-:Y:S02]  /*9070*/  PRMT R174, R64, 0x7632, R174 ;  /* 0x0000763240ae7816 */ /* 0x000fe400000000ae */
[----:B------:R-:W-:Y:S02]  /*9080*/  PRMT R93, R65, 0x7632, R93 ;  /* 0x00007632415d7816 */ /* 0x000fe4000000005d */
[----:B------:R-:W-:Y:S01]  /*9090*/  PRMT R172, R66, 0x7632, R172 ;  /* 0x0000763242ac7816 */ /* 0x000fe200000000ac */
[----:B------:R-:W-:Y:S06]  /*90a0*/  BRA `(.L_x_380) ;  /* 0x0000000c00d87947 */ /* 0x000fec0003800000 */
.L_x_378:
[----:B------:R-:W-:Y:S05]  /*90b0*/  BRA.U !UP0, `(.L_x_381) ;  /* 0x0000000108c87547 */ /* 0x000fea000b800000 */
[-CC-:B------:R-:W-:Y:S01]  /*90c0*/  FFMA.FTZ R221, R221, R136.reuse, R131.reuse ;  /* 0x00000088dddd7223 */ /* 0x180fe20000010083 */
[----:B------:R-:W-:Y:S01]  /*90d0*/  LOP3.LUT P5, RZ, R134, 0xff, RZ, 0xc0, !PT ;  /* 0x000000ff86ff7812 */ /* 0x000fe200078ac0ff */
[-CC-:B------:R-:W-:Y:S01]  /*90e0*/  FFMA.FTZ R240, R240, R136.reuse, R131.reuse ;  /* 0x00000088f0f07223 */ /* 0x180fe20000010083 */
[-C--:B0-2---:R-:W-:Y:S01]  /*90f0*/  FFMA.FTZ R64, R225, R136.reuse, R131 ;  /* 0x00000088e1407223 */ /* 0x085fe20000010083 */
[----:B------:R-:W-:Y:S01]  /*9100*/  FADD.FTZ R221, R228, -R221 ;  /* 0x800000dde4dd7221 */ /* 0x000fe20000010000 */
[----:B------:R-:W-:Y:S01]  /*9110*/  FFMA.FTZ R136, R242, R136, R131 ;  /* 0x00000088f2887223 */ /* 0x000fe20000010083 */
[----:B------:R-:W-:Y:S01]  /*9120*/  FADD.FTZ R219, R219, -R240 ;  /* 0x800000f0dbdb7221 */ /* 0x000fe20000010000 */
[----:B------:R-:W-:Y:S01]  /*9130*/  FADD.FTZ R215, R215, -R64 ;  /* 0x80000040d7d77221 */ /* 0x000fe20000010000 */
[----:B------:R-:W-:Y:S01]  /*9140*/  FMUL.FTZ R58, R162, R221 ;  /* 0x000000dda23a7220 */ /* 0x000fe20000410000 */
[----:B------:R-:W-:Y:S01]  /*9150*/  FADD.FTZ R223, R223, -R136 ;  /* 0x80000088dfdf7221 */ /* 0x000fe20000010000 */
[----:B------:R-:W-:Y:S01]  /*9160*/  LOP3.LUT P4, RZ, R134, 0xff00, RZ, 0xc0, !PT ;  /* 0x0000ff0086ff7812 */ /* 0x000fe2000788c0ff */
[----:B------:R-:W-:Y:S01]  /*9170*/  FMUL.FTZ R64, R162, R215 ;  /* 0x000000d7a2407220 */ /* 0x000fe20000410000 */
[----:B------:R-:W-:Y:S01]  /*9180*/  FMUL.FTZ R59, R58, UR6 ;  /* 0x000000063a3b7c20 */ /* 0x000fe20008410000 */
[----:B------:R-:W-:-:S02]  /*9190*/  LOP3.LUT P0, RZ, R134, 0xff0000, RZ, 0xc0, !PT ;  /* 0x00ff000086ff7812 */ /* 0x000fc4000780c0ff */
[----:B------:R-:W-:Y:S02]  /*91a0*/  ISETP.GE.U32.AND P3, PT, R134, 0x1000000, PT ;  /* 0x010000008600780c */ /* 0x000fe40003f66070 */
[----:B------:R-:W-:Y:S02]  /*91b0*/  FSEL R65, R59, RZ, P5 ;  /* 0x000000ff3b417208 */ /* 0x000fe40002800000 */
[----:B------:R-:W-:Y:S02]  /*91c0*/  LOP3.LUT P5, RZ, R88, 0xff, RZ, 0xc0, !PT ;  /* 0x000000ff58ff7812 */ /* 0x000fe400078ac0ff */
[----:B------:R-:W-:Y:S01]  /*91d0*/  F2FP.BF16.F32.PACK_AB R65, R65, R58 ;  /* 0x0000003a4141723e */ /* 0x000fe200000010ff */
[C---:B------:R-:W-:Y:S01]  /*91e0*/  FMUL.FTZ R58, R162.reuse, R219 ;  /* 0x000000dba23a7220 */ /* 0x040fe20000410000 */
[----:B------:R-:W-:Y:S01]  /*91f0*/  FSEL R59, R59, RZ, P5 ;  /* 0x000000ff3b3b7208 */ /* 0x000fe20002800000 */
[----:B------:R-:W-:Y:S01]  /*9200*/  FMUL.FTZ R162, R162, R223 ;  /* 0x000000dfa2a27220 */ /* 0x000fe20000410000 */
[----:B-1----:R-:W-:-:S02]  /*9210*/  PRMT R129, R65, 0x7632, R129 ;  /* 0x0000763241817816 */ /* 0x002fc40000000081 */
[C---:B------:R-:W-:Y:S01]  /*9220*/  F2FP.BF16.F32.PACK_AB R59, R58.reuse, R59 ;  /* 0x0000003b3a3b723e */ /* 0x040fe200000010ff */
[----:B------:R-:W-:Y:S01]  /*9230*/  FMUL.FTZ R58, R58, UR6 ;  /* 0x000000063a3a7c20 */ /* 0x000fe20008410000 */
[----:B------:R-:W-:Y:S01]  /*9240*/  PRMT R164, R65, 0x7610, R164 ;  /* 0x0000761041a47816 */ /* 0x000fe200000000a4 */
[----:B------:R-:W-:Y:S01]  /*9250*/  FMUL.FTZ R65, R64, UR6 ;  /* 0x0000000640417c20 */ /* 0x000fe20008410000 */
[----:B------:R-:W-:Y:S01]  /*9260*/  LOP3.LUT P5, RZ, R88, 0xff00, RZ, 0xc0, !PT ;  /* 0x0000ff0058ff7812 */ /* 0x000fe200078ac0ff */
[----:B------:R-:W-:Y:S01]  /*9270*/  FMUL.FTZ R66, R162, UR6 ;  /* 0x00000006a2427c20 */ /* 0x000fe20008410000 */
[C---:B------:R-:W-:Y:S02]  /*9280*/  PRMT R170, R59.reuse, 0x7632, R170 ;  /* 0x000076323baa7816 */ /* 0x040fe400000000aa */
[----:B------:R-:W-:Y:S02]  /*9290*/  PRMT R166, R59, 0x7610, R166 ;  /* 0x000076103ba67816 */ /* 0x000fe400000000a6 */
[----:B------:R-:W-:-:S02]  /*92a0*/  FSEL R59, R58, RZ, P4 ;  /* 0x000000ff3a3b7208 */ /* 0x000fc40002000000 */
[----:B------:R-:W-:Y:S02]  /*92b0*/  FSEL R58, R58, RZ, P5 ;  /* 0x000000ff3a3a7208 */ /* 0x000fe40002800000 */
[C---:B------:R-:W-:Y:S02]  /*92c0*/  FSEL R67, R65.reuse, RZ, P0 ;  /* 0x000000ff41437208 */ /* 0x040fe40000000000 */
[C---:B------:R-:W-:Y:S02]  /*92d0*/  LOP3.LUT P4, RZ, R88.reuse, 0xff0000, RZ, 0xc0, !PT ;  /* 0x00ff000058ff7812 */ /* 0x040fe4000788c0ff */
[----:B------:R-:W-:Y:S02]  /*92e0*/  ISETP.GE.U32.AND P0, PT, R88, 0x1000000, PT ;  /* 0x010000005800780c */ /* 0x000fe40003f06070 */
[----:B------:R-:W-:Y:S02]  /*92f0*/  F2FP.BF16.F32.PACK_AB R93, R58, R59 ;  /* 0x0000003b3a5d723e */ /* 0x000fe400000010ff */
[----:B------:R-:W-:-:S02]  /*9300*/  FSEL R65, R65, RZ, P4 ;  /* 0x000000ff41417208 */ /* 0x000fc40002000000 */
[C---:B------:R-:W-:Y:S02]  /*9310*/  FSEL R58, R66.reuse, RZ, P3 ;  /* 0x000000ff423a7208 */ /* 0x040fe40001800000 */
[----:B------:R-:W-:Y:S02]  /*9320*/  FSEL R59, R66, RZ, P0 ;  /* 0x000000ff423b7208 */ /* 0x000fe40000000000 */
[----:B------:R-:W-:Y:S02]  /*9330*/  F2FP.BF16.F32.PACK_AB R67, R67, R64 ;  /* 0x000000404343723e */ /* 0x000fe400000010ff */
[C---:B------:R-:W-:Y:S02]  /*9340*/  PRMT R174, R93.reuse, 0x7632, R174 ;  /* 0x000076325dae7816 */ /* 0x040fe400000000ae */
[----:B------:R-:W-:Y:S02]  /*9350*/  PRMT R64, R93, 0x7610, R64 ;  /* 0x000076105d407816 */ /* 0x000fe40000000040 */
[----:B------:R-:W-:-:S02]  /*9360*/  F2FP.BF16.F32.PACK_AB R93, R162, R65 ;  /* 0x00000041a25d723e */ /* 0x000fc400000010ff */
[----:B------:R-:W-:Y:S02]  /*9370*/  F2FP.BF16.F32.PACK_AB R58, R59, R58 ;  /* 0x0000003a3b3a723e */ /* 0x000fe400000010ff */
[C---:B------:R-:W-:Y:S02]  /*9380*/  PRMT R65, R67.reuse, 0x7632, R65 ;  /* 0x0000763243417816 */ /* 0x040fe40000000041 */
[----:B------:R-:W-:Y:S02]  /*9390*/  PRMT R168, R67, 0x7610, R168 ;  /* 0x0000761043a87816 */ /* 0x000fe400000000a8 */
[----:B------:R-:W-:Y:S02]  /*93a0*/  PRMT R173, R93, 0x7632, R173 ;  /* 0x000076325dad7816 */ /* 0x000fe400000000ad */
[C---:B------:R-:W-:Y:S02]  /*93b0*/  PRMT R172, R58.reuse, 0x7632, R172 ;  /* 0x000076323aac7816 */ /* 0x040fe400000000ac */
[----:B------:R-:W-:Y:S01]  /*93c0*/  PRMT R66, R58, 0x7610, R66 ;  /* 0x000076103a427816 */ /* 0x000fe20000000042 */
[----:B------:R-:W-:Y:S06]  /*93d0*/  BRA `(.L_x_380) ;  /* 0x0000000c000c7947 */ /* 0x000fec0003800000 */
.L_x_381:
[-CC-:B------:R-:W-:Y:S01]  /*93e0*/  FFMA.FTZ R240, R240, R136.reuse, R131.reuse ;  /* 0x00000088f0f07223 */ /* 0x180fe20000010083 */
[-CC-:B------:R-:W-:Y:S01]  /*93f0*/  FFMA.FTZ R221, R221, R136.reuse, R131.reuse ;  /* 0x00000088dddd7223 */ /* 0x180fe20000010083 */
[-CC-:B0-2---:R-:W-:Y:S01]  /*9400*/  FFMA.FTZ R58, R225, R136.reuse, R131.reuse ;  /* 0x00000088e13a7223 */ /* 0x185fe20000010083 */
[----:B------:R-:W-:Y:S01]  /*9410*/  FFMA.FTZ R136, R242, R136, R131 ;  /* 0x00000088f2887223 */ /* 0x000fe20000010083 */
[----:B------:R-:W-:Y:S01]  /*9420*/  FADD.FTZ R219, R219, -R240 ;  /* 0x800000f0dbdb7221 */ /* 0x000fe20000010000 */
[----:B------:R-:W-:Y:S01]  /*9430*/  FADD.FTZ R221, R228, -R221 ;  /* 0x800000dde4dd7221 */ /* 0x000fe20000010000 */
[----:B------:R-:W-:Y:S01]  /*9440*/  LOP3.LUT P5, RZ, R134, 0xff00, RZ, 0xc0, !PT ;  /* 0x0000ff0086ff7812 */ /* 0x000fe200078ac0ff */
[----:B------:R-:W-:Y:S01]  /*9450*/  FADD.FTZ R215, R215, -R58 ;  /* 0x8000003ad7d77221 */ /* 0x000fe20000010000 */
[C---:B------:R-:W-:Y:S01]  /*9460*/  FMUL.FTZ R219, R162.reuse, R219 ;  /* 0x000000dba2db7220 */ /* 0x040fe20000410000 */
[----:B------:R-:W-:Y:S01]  /*9470*/  FMUL.FTZ R221, R162, R221 ;  /* 0x000000dda2dd7220 */ /* 0x000fe20000410000 */
[----:B------:R-:W-:Y:S01]  /*9480*/  LOP3.LUT P6, RZ, R88, 0xff00, RZ, 0xc0, !PT ;  /* 0x0000ff0058ff7812 */ /* 0x000fe200078cc0ff */
[----:B------:R-:W-:Y:S01]  /*9490*/  FADD.FTZ R223, R223, -R136 ;  /* 0x80000088dfdf7221 */ /* 0x000fe20000010000 */
[----:B------:R-:W-:Y:S01]  /*94a0*/  FMUL.FTZ R219, R219, UR6 ;  /* 0x00000006dbdb7c20 */ /* 0x000fe20008410000 */
[----:B------:R-:W-:Y:S01]  /*94b0*/  FMUL.FTZ R221, R221, UR6 ;  /* 0x00000006dddd7c20 */ /* 0x000fe20008410000 */
[----:B------:R-:W-:Y:S01]  /*94c0*/  LOP3.LUT P4, RZ, R134, 0xff, RZ, 0xc0, !PT ;  /* 0x000000ff86ff7812 */ /* 0x000fe2000788c0ff */
[C---:B------:R-:W-:Y:S01]  /*94d0*/  FMUL.FTZ R215, R162.reuse, R215 ;  /* 0x000000d7a2d77220 */ /* 0x040fe20000410000 */
[----:B------:R-:W-:Y:S01]  /*94e0*/  FMUL.FTZ R223, R162, R223 ;  /* 0x000000dfa2df7220 */ /* 0x000fe20000410000 */
[----:B------:R-:W-:-:S02]  /*94f0*/  FSEL R58, R219, RZ, P5 ;  /* 0x000000ffdb3a7208 */ /* 0x000fc40002800000 */
[----:B------:R-:W-:Y:S01]  /*9500*/  FSEL R219, R219, RZ, P6 ;  /* 0x000000ffdbdb7208 */ /* 0x000fe20003000000 */
[----:B------:R-:W-:Y:S01]  /*9510*/  FMUL.FTZ R215, R215, UR6 ;  /* 0x00000006d7d77c20 */ /* 0x000fe20008410000 */
[----:B------:R-:W-:Y:S01]  /*9520*/  LOP3.LUT P5, RZ, R88, 0xff, RZ, 0xc0, !PT ;  /* 0x000000ff58ff7812 */ /* 0x000fe200078ac0ff */
[----:B------:R-:W-:Y:S01]  /*9530*/  FMUL.FTZ R223, R223, UR6 ;  /* 0x00000006dfdf7c20 */ /* 0x000fe20008410000 */
[----:B------:R-:W-:Y:S02]  /*9540*/  F2FP.BF16.F32.PACK_AB R219, R219, R58 ;  /* 0x0000003adbdb723e */ /* 0x000fe400000010ff */
[C---:B------:R-:W-:Y:S02]  /*9550*/  FSEL R58, R221.reuse, RZ, P4 ;  /* 0x000000ffdd3a7208 */ /* 0x040fe40002000000 */
[----:B------:R-:W-:Y:S02]  /*9560*/  FSEL R221, R221, RZ, P5 ;  /* 0x000000ffdddd7208 */ /* 0x000fe40002800000 */
[----:B------:R-:W-:-:S02]  /*9570*/  LOP3.LUT P0, RZ, R134, 0xff0000, RZ, 0xc0, !PT ;  /* 0x00ff000086ff7812 */ /* 0x000fc4000780c0ff */
[----:B------:R-:W-:Y:S02]  /*9580*/  ISETP.GE.U32.AND P3, PT, R134, 0x1000000, PT ;  /* 0x010000008600780c */ /* 0x000fe40003f66070 */
[C---:B------:R-:W-:Y:S02]  /*9590*/  LOP3.LUT P4, RZ, R88.reuse, 0xff0000, RZ, 0xc0, !PT ;  /* 0x00ff000058ff7812 */ /* 0x040fe4000788c0ff */
[----:B------:R-:W-:Y:S02]  /*95a0*/  ISETP.GE.U32.AND P5, PT, R88, 0x1000000, PT ;  /* 0x010000005800780c */ /* 0x000fe40003fa6070 */
[----:B------:R-:W-:Y:S02]  /*95b0*/  F2FP.BF16.F32.PACK_AB R221, R221, R58 ;  /* 0x0000003adddd723e */ /* 0x000fe400000010ff */
[C---:B------:R-:W-:Y:S02]  /*95c0*/  FSEL R58, R215.reuse, RZ, P0 ;  /* 0x000000ffd73a7208 */ /* 0x040fe40000000000 */
[----:B------:R-:W-:-:S02]  /*95d0*/  FSEL R215, R215, RZ, P4 ;  /* 0x000000ffd7d77208 */ /* 0x000fc40002000000 */
[C---:B------:R-:W-:Y:S02]  /*95e0*/  FSEL R59, R223.reuse, RZ, P3 ;  /* 0x000000ffdf3b7208 */ /* 0x040fe40001800000 */
[----:B------:R-:W-:Y:S02]  /*95f0*/  FSEL R64, R223, RZ, P5 ;  /* 0x000000ffdf407208 */ /* 0x000fe40002800000 */
[----:B------:R-:W-:Y:S02]  /*9600*/  F2FP.BF16.F32.PACK_AB R58, R215, R58 ;  /* 0x0000003ad73a723e */ /* 0x000fe400000010ff */
[----:B------:R-:W-:Y:S02]  /*9610*/  F2FP.BF16.F32.PACK_AB R59, R64, R59 ;  /* 0x0000003b403b723e */ /* 0x000fe400000010ff */
[C---:B------:R-:W-:Y:S02]  /*9620*/  PRMT R166, R221.reuse, 0x7632, R166 ;  /* 0x00007632dda67816 */ /* 0x040fe400000000a6 */
[----:B-1----:R-:W-:-:S02]  /*9630*/  PRMT R129, R221, 0x7610, R129 ;  /* 0x00007610dd817816 */ /* 0x002fc40000000081 */
[C---:B------:R-:W-:Y:S02]  /*9640*/  PRMT R174, R219.reuse, 0x7632, R174 ;  /* 0x00007632dbae7816 */ /* 0x040fe400000000ae */
[----:B------:R-:W-:Y:S02]  /*9650*/  PRMT R64, R219, 0x7610, R64 ;  /* 0x00007610db407816 */ /* 0x000fe40000000040 */
[C---:B------:R-:W-:Y:S02]  /*9660*/  PRMT R93, R58.reuse, 0x7632, R93 ;  /* 0x000076323a5d7816 */ /* 0x040fe4000000005d */
[----:B------:R-:W-:Y:S02]  /*9670*/  PRMT R65, R58, 0x7610, R65 ;  /* 0x000076103a417816 */ /* 0x000fe40000000041 */
[C---:B------:R-:W-:Y:S02]  /*9680*/  PRMT R172, R59.reuse, 0x7632, R172 ;  /* 0x000076323bac7816 */ /* 0x040fe400000000ac */
[----:B------:R-:W-:Y:S01]  /*9690*/  PRMT R66, R59, 0x7610, R66 ;  /* 0x000076103b427816 */ /* 0x000fe20000000042 */
[----:B------:R-:W-:Y:S06]  /*96a0*/  BRA `(.L_x_380) ;  /* 0x0000000800587947 */ /* 0x000fec0003800000 */
.L_x_377:
[----:B------:R-:W-:Y:S05]  /*96b0*/  @!P0 BRA `(.L_x_382) ;  /* 0x0000000400508947 */ /* 0x000fea0003800000 */
[----:B------:R-:W-:Y:S05]  /*96c0*/  BRA.U !UP0, `(.L_x_383) ;  /* 0x0000000108b47547 */ /* 0x000fea000b800000 */
[----:B0-2---:R-:W-:Y:S02]  /*96d0*/  IMAD.MOV.U32 R58, RZ, RZ, R126 ;  /* 0x000000ffff3a7224 */ /* 0x005fe400078e007e */
[-C--:B------:R-:W-:Y:S01]  /*96e0*/  FFMA.FTZ R221, R221, R136.reuse, R131 ;  /* 0x00000088dddd7223 */ /* 0x080fe20000010083 */
[----:B------:R-:W-:Y:S01]  /*96f0*/  SHF.R.U32.HI R64, RZ, 0x10, R127 ;  /* 0x00000010ff407819 */ /* 0x000fe2000001167f */
[-C--:B------:R-:W-:Y:S01]  /*9700*/  FFMA.FTZ R240, R240, R136.reuse, R131 ;  /* 0x00000088f0f07223 */ /* 0x080fe20000010083 */
[----:B------:R-:W-:Y:S01]  /*9710*/  SHF.R.U64 R59, R126, 0x10, R127 ;  /* 0x000000107e3b7819 */ /* 0x000fe2000000127f */
[-C--:B------:R-:W-:Y:S01]  /*9720*/  FFMA.FTZ R242, R242, R136.reuse, R131 ;  /* 0x00000088f2f27223 */ /* 0x080fe20000010083 */
[----:B------:R-:W-:Y:S01]  /*9730*/  SHF.L.U32 R58, R58, 0x10, RZ ;  /* 0x000000103a3a7819 */ /* 0x000fe200000006ff */
[----:B------:R-:W-:Y:S01]  /*9740*/  FADD.FTZ R221, R228, -R221 ;  /* 0x800000dde4dd7221 */ /* 0x000fe20000010000 */
[----:B------:R-:W-:Y:S01]  /*9750*/  FFMA.FTZ R136, R225, R136, R131 ;  /* 0x00000088e1887223 */ /* 0x000fe20000010083 */
[----:B------:R-:W-:-:S02]  /*9760*/  IMAD.MOV.U32 R65, RZ, RZ, R127 ;  /* 0x000000ffff417224 */ /* 0x000fc400078e007f */
[----:B------:R-:W-:Y:S01]  /*9770*/  FADD.FTZ R219, R219, -R240 ;  /* 0x800000f0dbdb7221 */ /* 0x000fe20000010000 */
[----:B-1----:R-:W-:Y:S02]  /*9780*/  IMAD.U32 R67, R64, 0x10000, RZ ;  /* 0x0001000040437824 */ /* 0x002fe400078e00ff */
[C---:B------:R-:W-:Y:S01]  /*9790*/  FFMA.FTZ R58, R162.reuse, R221, R58 ;  /* 0x000000dda23a7223 */ /* 0x040fe2000001003a */
[----:B------:R-:W-:Y:S02]  /*97a0*/  IMAD.U32 R64, R59, 0x10000, RZ ;  /* 0x000100003b407824 */ /* 0x000fe400078e00ff */
[----:B------:R-:W-:Y:S01]  /*97b0*/  FADD.FTZ R223, R223, -R242 ;  /* 0x800000f2dfdf7221 */ /* 0x000fe20000010000 */
[----:B------:R-:W-:Y:S02]  /*97c0*/  IMAD.U32 R66, R65, 0x10000, RZ ;  /* 0x0001000041427824 */ /* 0x000fe400078e00ff */
[----:B------:R-:W-:Y:S01]  /*97d0*/  FADD.FTZ R215, R215, -R136 ;  /* 0x80000088d7d77221 */ /* 0x000fe20000010000 */
[----:B------:R-:W-:Y:S01]  /*97e0*/  FFMA.FTZ R64, R162, R219, R64 ;  /* 0x000000dba2407223 */ /* 0x000fe20000010040 */
[----:B------:R-:W-:Y:S01]  /*97f0*/  FMUL.FTZ R59, R58, UR6 ;  /* 0x000000063a3b7c20 */ /* 0x000fe20008410000 */
[C---:B------:R-:W-:Y:S01]  /*9800*/  FFMA.FTZ R223, R162.reuse, R223, R67 ;  /* 0x000000dfa2df7223 */ /* 0x040fe20000010043 */
[----:B------:R-:W-:Y:S01]  /*9810*/  FFMA.FTZ R66, R162, R215, R66 ;  /* 0x000000d7a2427223 */ /* 0x000fe20000010042 */
[----:B------:R-:W-:Y:S01]  /*9820*/  LOP3.LUT P0, RZ, R134, 0xff, RZ, 0xc0, !PT ;  /* 0x000000ff86ff7812 */ /* 0x000fe2000780c0ff */
[----:B------:R-:W-:Y:S01]  /*9830*/  FMUL.FTZ R65, R64, UR6 ;  /* 0x0000000640417c20 */ /* 0x000fe20008410000 */
[----:B------:R-:W-:Y:S01]  /*9840*/  LOP3.LUT P3, RZ, R134, 0xff00, RZ, 0xc0, !PT ;  /* 0x0000ff0086ff7812 */ /* 0x000fe2000786c0ff */
[----:B------:R-:W-:Y:S01]  /*9850*/  FMUL.FTZ R67, R66, UR6 ;  /* 0x0000000642437c20 */ /* 0x000fe20008410000 */
[----:B------:R-:W-:Y:S01]  /*9860*/  FSEL R59, R59, RZ, P0 ;  /* 0x000000ff3b3b7208 */ /* 0x000fe20000000000 */
[----:B------:R-:W-:Y:S01]  /*9870*/  FMUL.FTZ R128, R223, UR6 ;  /* 0x00000006df807c20 */ /* 0x000fe20008410000 */
[----:B------:R-:W-:-:S02]  /*9880*/  LOP3.LUT P4, RZ, R134, 0xff0000, RZ, 0xc0, !PT ;  /* 0x00ff000086ff7812 */ /* 0x000fc4000788c0ff */
[----:B------:R-:W-:Y:S02]  /*9890*/  ISETP.GE.U32.AND P0, PT, R134, 0x1000000, PT ;  /* 0x010000008600780c */ /* 0x000fe40003f06070 */
[----:B------:R-:W-:Y:S02]  /*98a0*/  FSEL R65, R65, RZ, P3 ;  /* 0x000000ff41417208 */ /* 0x000fe40001800000 */
[----:B------:R-:W-:Y:S02]  /*98b0*/  FSEL R67, R67, RZ, P4 ;  /* 0x000000ff43437208 */ /* 0x000fe40002000000 */
[----:B------:R-:W-:Y:S02]  /*98c0*/  FSEL R128, R128, RZ, P0 ;  /* 0x000000ff80807208 */ /* 0x000fe40000000000 */
[----:B------:R-:W-:Y:S02]  /*98d0*/  F2FP.BF16.F32.PACK_AB R65, R65, R64 ;  /* 0x000000404141723e */ /* 0x000fe400000010ff */
        /* <DEDUP_REMOVED lines=12> */
.L_x_383:
[-CC-:B------:R-:W-:Y:S01]  /*99a0*/  FFMA.FTZ R221, R221, R136.reuse, R131.reuse ;  /* 0x00000088dddd7223 */ /* 0x180fe20000010083 */
[-CC-:B------:R-:W-:Y:S01]  /*99b0*/  FFMA.FTZ R240, R240, R136.reuse, R131.reuse ;  /* 0x00000088f0f07223 */ /* 0x180fe20000010083 */
[-C--:B------:R-:W-:Y:S01]  /*99c0*/  FFMA.FTZ R242, R242, R136.reuse, R131 ;  /* 0x00000088f2f27223 */ /* 0x080fe20000010083 */
[----:B0-2---:R-:W-:Y:S01]  /*99d0*/  IMAD.MOV.U32 R58, RZ, RZ, R126 ;  /* 0x000000ffff3a7224 */ /* 0x005fe200078e007e */
[----:B------:R-:W-:Y:S01]  /*99e0*/  SHF.R.U64 R64, R126, 0x10, R127 ;  /* 0x000000107e407819 */ /* 0x000fe2000000127f */
[----:B------:R-:W-:Y:S01]  /*99f0*/  FFMA.FTZ R136, R225, R136, R131 ;  /* 0x00000088e1887223 */ /* 0x000fe20000010083 */
[--C-:B-1----:R-:W-:Y:S01]  /*9a00*/  SHF.R.U32.HI R66, RZ, 0x10, R127.reuse ;  /* 0x00000010ff427819 */ /* 0x102fe2000001167f */
[----:B------:R-:W-:Y:S02]  /*9a10*/  IMAD.MOV.U32 R65, RZ, RZ, R127 ;  /* 0x000000ffff417224 */ /* 0x000fe400078e007f */
[----:B------:R-:W-:Y:S01]  /*9a20*/  FADD.FTZ R221, R228, -R221 ;  /* 0x800000dde4dd7221 */ /* 0x000fe20000010000 */
[----:B------:R-:W-:Y:S01]  /*9a30*/  IMAD.U32 R59, R58, 0x10000, RZ ;  /* 0x000100003a3b7824 */ /* 0x000fe200078e00ff */
[----:B------:R-:W-:Y:S01]  /*9a40*/  SHF.L.U32 R66, R66, 0x10, RZ ;  /* 0x0000001042427819 */ /* 0x000fe200000006ff */
        /* <DEDUP_REMOVED lines=15> */
[C---:B------:R-:W-:Y:S02]  /*9b40*/  ISETP.GE.U32.AND P5, PT, R134.reuse, 0x1000000, PT ;  /* 0x010000008600780c */ /* 0x040fe40003fa6070 */
[----:B------:R-:W-:Y:S02]  /*9b50*/  LOP3.LUT P4, RZ, R134, 0xff0000, RZ, 0xc0, !PT ;  /* 0x00ff000086ff7812 */ /* 0x000fe4000788c0ff */
        /* <DEDUP_REMOVED lines=8> */
[----:B------:R-:W-:Y:S01]  /*9be0*/  PRMT R66, R65, 0x7632, R66 ;  /* 0x0000763241427816 */ /* 0x000fe20000000042 */
[----:B------:R-:W-:Y:S06]  /*9bf0*/  BRA `(.L_x_380) ;  /* 0x0000000400047947 */ /* 0x000fec0003800000 */
.L_x_382:
[----:B------:R-:W-:Y:S05]  /*9c00*/  BRA.U !UP0, `(.L_x_384) ;  /* 0x0000000108887547 */ /* 0x000fea000b800000 */
[-CC-:B------:R-:W-:Y:S01]  /*9c10*/  FFMA.FTZ R240, R240, R136.reuse, R131.reuse ;  /* 0x00000088f0f07223 */ /* 0x180fe20000010083 */
[-CC-:B------:R-:W-:Y:S01]  /*9c20*/  FFMA.FTZ R221, R221, R136.reuse, R131.reuse ;  /* 0x00000088dddd7223 */ /* 0x180fe20000010083 */
[-CC-:B0-2---:R-:W-:Y:S01]  /*9c30*/  FFMA.FTZ R58, R225, R136.reuse, R131.reuse ;  /* 0x00000088e13a7223 */ /* 0x185fe20000010083 */
        /* <DEDUP_REMOVED lines=8> */
[C---:B------:R-:W-:Y:S01]  /*9cc0*/  FMUL.FTZ R215, R162.reuse, R215 ;  /* 0x000000d7a2d77220 */ /* 0x040fe20000410000 */
[----:B------:R-:W-:Y:S01]  /*9cd0*/  FMUL.FTZ R59, R219, UR6 ;  /* 0x00000006db3b7c20 */ /* 0x000fe20008410000 */
[----:B------:R-:W-:Y:S01]  /*9ce0*/  FMUL.FTZ R58, R221, UR6 ;  /* 0x00000006dd3a7c20 */ /* 0x000fe20008410000 */
[----:B------:R-:W-:Y:S01]  /*9cf0*/  FMUL.FTZ R223, R162, R223 ;  /* 0x000000dfa2df7220 */ /* 0x000fe20000410000 */
[----:B------:R-:W-:Y:S01]  /*9d00*/  LOP3.LUT P0, RZ, R134, 0xff, RZ, 0xc0, !PT ;  /* 0x000000ff86ff7812 */ /* 0x000fe2000780c0ff */
[----:B------:R-:W-:Y:S01]  /*9d10*/  FMUL.FTZ R65, R215, UR6 ;  /* 0x00000006d7417c20 */ /* 0x000fe20008410000 */
[----:B------:R-:W-:Y:S01]  /*9d20*/  FSEL R64, R59, RZ, P3 ;  /* 0x000000ff3b407208 */ /* 0x000fe20001800000 */
[----:B------:R-:W-:Y:S01]  /*9d30*/  FMUL.FTZ R59, R223, UR6 ;  /* 0x00000006df3b7c20 */ /* 0x000fe20008410000 */
[----:B------:R-:W-:-:S02]  /*9d40*/  FSEL R58, R58, RZ, P0 ;  /* 0x000000ff3a3a7208 */ /* 0x000fc40000000000 */
[C---:B------:R-:W-:Y:S02]  /*9d50*/  LOP3.LUT P4, RZ, R134.reuse, 0xff0000, RZ, 0xc0, !PT ;  /* 0x00ff000086ff7812 */ /* 0x040fe4000788c0ff */
[----:B------:R-:W-:Y:S02]  /*9d60*/  ISETP.GE.U32.AND P0, PT, R134, 0x1000000, PT ;  /* 0x010000008600780c */ /* 0x000fe40003f06070 */
[----:B------:R-:W-:Y:S02]  /*9d70*/  F2FP.BF16.F32.PACK_AB R164, R58, R221 ;  /* 0x000000dd3aa4723e */ /* 0x000fe400000010ff */
[----:B------:R-:W-:Y:S02]  /*9d80*/  F2FP.BF16.F32.PACK_AB R170, R64, R219 ;  /* 0x000000db40aa723e */ /* 0x000fe400000010ff */
[----:B------:R-:W-:Y:S02]  /*9d90*/  FSEL R58, R65, RZ, P4 ;  /* 0x000000ff413a7208 */ /* 0x000fe40002000000 */
[----:B------:R-:W-:-:S02]  /*9da0*/  FSEL R64, R59, RZ, P0 ;  /* 0x000000ff3b407208 */ /* 0x000fc40000000000 */
[----:B------:R-:W-:Y:S02]  /*9db0*/  F2FP.BF16.F32.PACK_AB R58, R58, R215 ;  /* 0x000000d73a3a723e */ /* 0x000fe400000010ff */
[----:B------:R-:W-:Y:S02]  /*9dc0*/  F2FP.BF16.F32.PACK_AB R173, R64, R223 ;  /* 0x000000df40ad723e */ /* 0x000fe400000010ff */
[----:B-1----:R-:W-:Y:S02]  /*9dd0*/  PRMT R129, R164, 0x7632, R129 ;  /* 0x00007632a4817816 */ /* 0x002fe40000000081 */
[----:B------:R-:W-:Y:S02]  /*9de0*/  PRMT R64, R170, 0x7632, R64 ;  /* 0x00007632aa407816 */ /* 0x000fe40000000040 */
[C---:B------:R-:W-:Y:S02]  /*9df0*/  PRMT R65, R58.reuse, 0x7632, R65 ;  /* 0x000076323a417816 */ /* 0x040fe40000000041 */
[----:B------:R-:W-:-:S02]  /*9e00*/  PRMT R168, R58, 0x7610, R168 ;  /* 0x000076103aa87816 */ /* 0x000fc400000000a8 */
[----:B------:R-:W-:Y:S01]  /*9e10*/  PRMT R66, R173, 0x7632, R66 ;  /* 0x00007632ad427816 */ /* 0x000fe20000000042 */
[----:B------:R-:W-:Y:S06]  /*9e20*/  BRA `(.L_x_380) ;  /* 0x0000000000787947 */ /* 0x000fec0003800000 */
.L_x_384:
        /* <DEDUP_REMOVED lines=27> */
[----:B-1----:R-:W-:Y:S02]  /*9fe0*/  PRMT R129, R58, 0x7610, R129 ;  /* 0x000076103a817816 */ /* 0x002fe40000000081 */
[----:B------:R-:W-:-:S02]  /*9ff0*/  PRMT R66, R215, 0x7632, R66 ;  /* 0x00007632d7427816 */ /* 0x000fc40000000042 */
[----:B------:R-:W-:-:S07]  /*a000*/  PRMT R65, R215, 0x7610, R65 ;  /* 0x00007610d7417816 */ /* 0x000fce0000000041 */
.L_x_380:
        /* <DEDUP_REMOVED lines=15> */
.L_x_385:
        /* <DEDUP_REMOVED lines=10> */
.L_x_386:
[----:B------:R-:W-:Y:S01]  /*a1a0*/  UPLOP3.LUT UP1, UPT, UPT, UPT, UP1, 0x40, 0x4 ;  /* 0x000000000004789c */ /* 0x000fe20003f2e810 */
[----:B------:R-:W-:Y:S10]  /*a1b0*/  @!P2 BRA `(.L_x_387) ;  /* 0xffffff68003ca947 */ /* 0x000ff4000383ffff */
[----:B-1----:R-:W-:Y:S01]  /*a1c0*/  IMAD.MOV.U32 R64, RZ, RZ, R83 ;  /* 0x000000ffff407224 */ /* 0x002fe200078e0053 */
[----:B------:R-:W-:Y:S01]  /*a1d0*/  MOV R66, R71 ;  /* 0x0000004700427202 */ /* 0x000fe20000000f00 */
[----:B------:R-:W-:Y:S01]  /*a1e0*/  IMAD.MOV.U32 R65, RZ, RZ, R79 ;  /* 0x000000ffff417224 */ /* 0x000fe200078e004f */
[----:B------:R-:W-:Y:S01]  /*a1f0*/  MOV R79, R50 ;  /* 0x00000032004f7202 */ /* 0x000fe20000000f00 */
[----:B0-2---:R-:W-:Y:S01]  /*a200*/  IMAD.MOV.U32 R57, RZ, RZ, R82 ;  /* 0x000000ffff397224 */ /* 0x005fe200078e0052 */
[----:B------:R-:W-:Y:S01]  /*a210*/  MOV R89, R23 ;  /* 0x0000001700597202 */ /* 0x000fe20000000f00 */
[----:B------:R-:W-:Y:S01]  /*a220*/  IMAD.MOV.U32 R58, RZ, RZ, R78 ;  /* 0x000000ffff3a7224 */ /* 0x000fe200078e004e */
[----:B------:R-:W-:Y:S01]  /*a230*/  MOV R97, R31 ;  /* 0x0000001f00617202 */ /* 0x000fe20000000f00 */
[----:B------:R-:W-:Y:S02]  /*a240*/  IMAD.MOV.U32 R71, RZ, RZ, R51 ;  /* 0x000000ffff477224 */ /* 0x000fe400078e0033 */
[----:B------:R-:W-:-:S02]  /*a250*/  IMAD.MOV.U32 R83, RZ, RZ, R49 ;  /* 0x000000ffff537224 */ /* 0x000fc400078e0031 */
[----:B------:R-:W-:Y:S02]  /*a260*/  IMAD.MOV.U32 R100, RZ, RZ, R40 ;  /* 0x000000ffff647224 */ /* 0x000fe400078e0028 */
[----:B------:R-:W-:Y:S02]  /*a270*/  IMAD.MOV.U32 R59, RZ, RZ, R63 ;  /* 0x000000ffff3b7224 */ /* 0x000fe400078e003f */
[----:B------:R-:W-:Y:S01]  /*a280*/  IMAD.MOV.U32 R67, RZ, RZ, R55 ;  /* 0x000000ffff437224 */ /* 0x000fe200078e0037 */
[----:B------:R-:W-:Y:S01]  /*a290*/  MOV R55, R33 ;  /* 0x0000002100377202 */ /* 0x000fe20000000f00 */
[----:B------:R-:W-:Y:S02]  /*a2a0*/  IMAD.MOV.U32 R78, RZ, RZ, R54 ;  /* 0x000000ffff4e7224 */ /* 0x000fe400078e0036 */
[----:B------:R-:W-:Y:S02]  /*a2b0*/  IMAD.MOV.U32 R82, RZ, RZ, R53 ;  /* 0x000000ffff527224 */ /* 0x000fe400078e0035 */
[----:B------:R-:W-:Y:S01]  /*a2c0*/  IMAD.MOV.U32 R49, RZ, RZ, R47 ;  /* 0x000000ffff317224 */ /* 0x000fe200078e002f */
[----:B------:R-:W-:Y:S01]  /*a2d0*/  MOV R47, R41 ;  /* 0x00000029002f7202 */ /* 0x000fe20000000f00 */
[----:B------:R-:W-:-:S02]  /*a2e0*/  IMAD.MOV.U32 R50, RZ, RZ, R46 ;  /* 0x000000ffff327224 */ /* 0x000fc400078e002e */
[----:B------:R-:W-:Y:S02]  /*a2f0*/  IMAD.MOV.U32 R90, RZ, RZ, R22 ;  /* 0x000000ffff5a7224 */ /* 0x000fe400078e0016 */
[----:B------:R-:W-:Y:S02]  /*a300*/  IMAD.MOV.U32 R51, RZ, RZ, R45 ;  /* 0x000000ffff337224 */ /* 0x000fe400078e002d */
[----:B------:R-:W-:Y:S02]  /*a310*/  IMAD.MOV.U32 R96, RZ, RZ, R32 ;  /* 0x000000ffff607224 */ /* 0x000fe400078e0020 */
[----:B------:R-:W-:Y:S02]  /*a320*/  IMAD.MOV.U32 R99, RZ, RZ, R29 ;  /* 0x000000ffff637224 */ /* 0x000fe400078e001d */
[----:B------:R-:W-:Y:S01]  /*a330*/  IMAD.MOV.U32 R40, RZ, RZ, R28 ;  /* 0x000000ffff287224 */ /* 0x000fe200078e001c */
[----:B------:R-:W-:Y:S01]  /*a340*/  MOV R28, R14 ;  /* 0x0000000e001c7202 */ /* 0x000fe20000000f00 */
[----:B------:R-:W-:Y:S01]  /*a350*/  IMAD.MOV.U32 R63, RZ, RZ, R52 ;  /* 0x000000ffff3f7224 */ /* 0x000fe200078e0034 */
[----:B------:R-:W-:Y:S01]  /*a360*/  MOV R14, R4 ;  /* 0x00000004000e7202 */ /* 0x000fe20000000f00 */
[----:B------:R-:W-:-:S02]  /*a370*/  IMAD.MOV.U32 R53, RZ, RZ, R35 ;  /* 0x000000ffff357224 */ /* 0x000fc400078e0023 */
[----:B------:R-:W-:Y:S02]  /*a380*/  IMAD.MOV.U32 R54, RZ, RZ, R34 ;  /* 0x000000ffff367224 */ /* 0x000fe400078e0022 */
[----:B------:R-:W-:Y:S02]  /*a390*/  IMAD.MOV.U32 R91, RZ, RZ, R21 ;  /* 0x000000ffff5b7224 */ /* 0x000fe400078e0015 */
[----:B------:R-:W-:Y:S02]  /*a3a0*/  IMAD.MOV.U32 R32, RZ, RZ, R20 ;  /* 0x000000ffff207224 */ /* 0x000fe400078e0014 */
[----:B------:R-:W-:Y:S02]  /*a3b0*/  IMAD.MOV.U32 R45, RZ, RZ, R43 ;  /* 0x000000ffff2d7224 */ /* 0x000fe400078e002b */
[----:B------:R-:W-:Y:S02]  /*a3c0*/  IMAD.MOV.U32 R46, RZ, RZ, R42 ;  /* 0x000000ffff2e7224 */ /* 0x000fe400078e002a */
        /* <DEDUP_REMOVED lines=26> */
[----:B------:R-:W-:-:S07]  /*a570*/  IMAD.MOV.U32 R31, RZ, RZ, R17 ;  /* 0x000000ffff1f7224 */ /* 0x000fce00078e0011 */
.L_x_334:
        /* <DEDUP_REMOVED lines=33> */
.L_x_388:
        /* <DEDUP_REMOVED lines=15> */
.L_x_5377:


//--------------------- .text._ZN10layer_norm22ln_bwd_finalize_kernelINS_22Kernel_traits_finalizeILj2560E13__nv_bfloat16S2_S2_S2_fjLb0ELj1024ELj4ENS_18Kernel_traits_baseILj2560ES2_S2_S2_S2_fjLj1024EEEEELb0ELb0EEEvNS_9BwdParamsE --------------------------
	.section	.text._ZN10layer_norm22ln_bwd_finalize_kernelINS_22Kernel_traits_finalizeILj2560E13__nv_bfloat16S2_S2_S2_fjLb0ELj1024ELj4ENS_18Kernel_traits_baseILj2560ES2_S2_S2_S2_fjLj1024EEEEELb0ELb0EEEvNS_9BwdParamsE,"ax",@progbits
	.align	128
        .global         _ZN10layer_norm22ln_bwd_finalize_kernelINS_22Kernel_traits_finalizeILj2560E13__nv_bfloat16S2_S2_S2_fjLb0ELj1024ELj4ENS_18Kernel_traits_baseILj2560ES2_S2_S2_S2_fjLj1024EEEEELb0ELb0EEEvNS_9BwdParamsE
        .type           _ZN10layer_norm22ln_bwd_finalize_kernelINS_22Kernel_traits_finalizeILj2560E13__nv_bfloat16S2_S2_S2_fjLb0ELj1024ELj4ENS_18Kernel_traits_baseILj2560ES2_S2_S2_S2_fjLj1024EEEEELb0ELb0EEEvNS_9BwdParamsE,@function
        .size           _ZN10layer_norm22ln_bwd_finalize_kernelINS_22Kernel_traits_finalizeILj2560E13__nv_bfloat16S2_S2_S2_fjLb0ELj1024ELj4ENS_18Kernel_traits_baseILj2560ES2_S2_S2_S2_fjLj1024EEEEELb0ELb0EEEvNS_9BwdParamsE,(.L_x_5378 - _ZN10layer_norm22ln_bwd_finalize_kernelINS_22Kernel_traits_finalizeILj2560E13__nv_bfloat16S2_S2_S2_fjLb0ELj1024ELj4ENS_18Kernel_traits_baseILj2560ES2_S2_S2_S2_fjLj1024EEEEELb0ELb0EEEvNS_9BwdParamsE)
        .other          _ZN10layer_norm22ln_bwd_finalize_kernelINS_22Kernel_traits_finalizeILj2560E13__nv_bfloat16S2_S2_S2_fjLb0ELj1024ELj4ENS_18Kernel_traits_baseILj2560ES2_S2_S2_S2_fjLj1024EEEEELb0ELb0EEEvNS_9BwdParamsE,@"STO_CUDA_ENTRY STV_DEFAULT"
_ZN10layer_norm22ln_bwd_finalize_kernelINS_22Kernel_traits_finalizeILj2560E13__nv_bfloat16S2_S2_S2_fjLb0ELj1024ELj4ENS_18Kernel_traits_baseILj2560ES2_S2_S2_S2_fjLj1024EEEEELb0ELb0EEEvNS_9BwdParamsE:
.text._ZN10layer_norm22ln_bwd_finalize_kernelINS_22Kernel_traits_finalizeILj2560E13__nv_bfloat16S2_S2_S2_fjLb0ELj1024ELj4ENS_18Kernel_traits_baseILj2560ES2_S2_S2_S2_fjLj1024EEEEELb0ELb0EEEvNS_9BwdParamsE:
[----:B------:R-:W-:Y:S01]  /*0000*/  LDC R1, c[0x0][0x37c] ;  /* 0x0000df00ff017b82 */ /* 0x000fe20000000800 */
[----:B------:R-:W0:Y:S01]  /*0010*/  S2R R58, SR_CTAID.X ;  /* 0x00000000003a7919 */ /* 0x000e220000002500 */
[----:B------:R-:W1:Y:S01]  /*0020*/  S2R R0, SR_TID.X ;  /* 0x0000000000007919 */ /* 0x000e620000002100 */
[----:B0-----:R-:W-:-:S04]  /*0030*/  SHF.L.U32 R5, R58, 0x5, RZ ;  /* 0x000000053a057819 */ /* 0x001fc800000006ff */
[----:B-1----:R-:W-:-:S04]  /*0040*/  LOP3.LUT R3, R5, 0x1f, R0, 0xf8, !PT ;  /* 0x0000001f05037812 */ /* 0x002fc800078ef800 */
[----:B------:R-:W-:-:S13]  /*0050*/  ISETP.GT.U32.AND P0, PT, R3, 0x9ff, PT ;  /* 0x000009ff0300780c */ /* 0x000fda0003f04070 */
[----:B------:R-:W-:Y:S05]  /*0060*/  @P0 EXIT ;  /* 0x000000000000094d */ /* 0x000fea0003800000 */
[----:B------:R-:W0:Y:S01]  /*0070*/  LDC R54, c[0x0][0x388] ;  /* 0x0000e200ff367b82 */ /* 0x000e220000000800 */
[----:B------:R-:W1:Y:S01]  /*0080*/  LDCU UR8, c[0x0][0x380] ;  /* 0x00007000ff0877ac */ /* 0x000e620008000800 */
[----:B------:R-:W-:Y:S01]  /*0090*/  SHF.R.U32.HI R2, RZ, 0x5, R0 ;  /* 0x00000005ff027819 */ /* 0x000fe20000011600 */
[----:B------:R-:W-:Y:S01]  /*00a0*/  BSSY.RECONVERGENT B0, `(.L_x_389) ;  /* 0x0000136000007945 */ /* 0x000fe20003800200 */
[----:B------:R-:W-:Y:S01]  /*00b0*/  LOP3.LUT R57, R0, 0x1f, RZ, 0xc0, !PT ;  /* 0x0000001f00397812 */ /* 0x000fe200078ec0ff */
[----:B------:R-:W2:Y:S01]  /*00c0*/  LDCU.64 UR6, c[0x0][0x358] ;  /* 0x00006b00ff0677ac */ /* 0x000ea20008000a00 */
[----:B------:R-:W-:Y:S02]  /*00d0*/  MOV R43, RZ ;  /* 0x000000ff002b7202 */ /* 0x000fe40000000f00 */
[----:B-1----:R-:W-:-:S04]  /*00e0*/  ISETP.GE.U32.AND P0, PT, R2, UR8, PT ;  /* 0x0000000802007c0c */ /* 0x002fc8000bf06070 */
[----:B0-----:R-:W-:Y:S01]  /*00f0*/  ISETP.GE.U32.OR P0, PT, R3, R54, P0 ;  /* 0x000000360300720c */ /* 0x001fe20000706470 */
[----:B------:R-:W-:-:S12]  /*0100*/  HFMA2 R3, -RZ, RZ, 0, 0 ;  /* 0x00000000ff037431 */ /* 0x000fd800000001ff */
[----:B--2---:R-:W-:Y:S05]  /*0110*/  @P0 BRA `(.L_x_390) ;  /* 0x0000001000b80947 */ /* 0x004fea0003800000 */
[----:B------:R-:W-:Y:S01]  /*0120*/  LOP3.LUT R32, R2, 0x20, RZ, 0xfc, !PT ;  /* 0x0000002002207812 */ /* 0x000fe200078efcff */
[----:B------:R-:W-:Y:S01]  /*0130*/  BSSY.RECONVERGENT B1, `(.L_x_391) ;  /* 0x00000b1000017945 */ /* 0x000fe20003800200 */
[----:B------:R-:W-:Y:S02]  /*0140*/  LOP3.LUT R3, RZ, R2, RZ, 0x33, !PT ;  /* 0x00000002ff037212 */ /* 0x000fe400078e33ff */
[----:B------:R-:W-:Y:S02]  /*0150*/  VIMNMX.U32 R0, PT, PT, R32, UR8, !PT ;  /* 0x0000000820007c48 */ /* 0x000fe4000ffe0000 */
[----:B------:R-:W-:Y:S02]  /*0160*/  MOV R43, RZ ;  /* 0x000000ff002b7202 */ /* 0x000fe40000000f00 */
[----:B------:R-:W-:Y:S02]  /*0170*/  IADD3 R0, PT, PT, R0, R3, RZ ;  /* 0x0000000300007210 */ /* 0x000fe40007ffe0ff */
[----:B------:R-:W-:-:S02]  /*0180*/  MOV R3, RZ ;  /* 0x000000ff00037202 */ /* 0x000fc40000000f00 */
[C---:B------:R-:W-:Y:S02]  /*0190*/  ISETP.GE.U32.AND P1, PT, R0.reuse, 0x1e0, PT ;  /* 0x000001e00000780c */ /* 0x040fe40003f26070 */
[----:B------:R-:W-:-:S04]  /*01a0*/  LEA.HI R55, R0, 0x1, RZ, 0x1b ;  /* 0x0000000100377811 */ /* 0x000fc800078fd8ff */
[----:B------:R-:W-:-:S07]  /*01b0*/  LOP3.LUT P0, R56, R55, 0xf, RZ, 0xc0, !PT ;  /* 0x0000000f37387812 */ /* 0x000fce000780c0ff */
[----:B------:R-:W-:Y:S06]  /*01c0*/  @!P1 BRA `(.L_x_392) ;  /* 0x00000008009c9947 */ /* 0x000fec0003800000 */
[----:B------:R-:W-:Y:S01]  /*01d0*/  LOP3.LUT R7, R2, 0x140, RZ, 0xfc, !PT ;  /* 0x0000014002077812 */ /* 0x000fe200078efcff */
[-CC-:B------:R-:W-:Y:S01]  /*01e0*/  IMAD R32, R32, R54.reuse, R5.reuse ;  /* 0x0000003620207224 */ /* 0x180fe200078e0205 */
[C---:B------:R-:W-:Y:S01]  /*01f0*/  LOP3.LUT R9, R2.reuse, 0x160, RZ, 0xfc, !PT ;  /* 0x0000016002097812 */ /* 0x040fe200078efcff */
[----:B------:R-:W-:Y:S01]  /*0200*/  HFMA2 R43, -RZ, RZ, 0, 0 ;  /* 0x00000000ff2b7431 */ /* 0x000fe200000001ff */
[C---:B------:R-:W-:Y:S01]  /*0210*/  LOP3.LUT R11, R2.reuse, 0x180, RZ, 0xfc, !PT ;  /* 0x00000180020b7812 */ /* 0x040fe200078efcff */
[-CC-:B------:R-:W-:Y:S01]  /*0220*/  IMAD R8, R7, R54.reuse, R5.reuse ;  /* 0x0000003607087224 */ /* 0x180fe200078e0205 */
[C---:B------:R-:W-:Y:S01]  /*0230*/  LOP3.LUT R0, R2.reuse, 0x100, RZ, 0xfc, !PT ;  /* 0x0000010002007812 */ /* 0x040fe200078efcff */
[-CC-:B------:R-:W-:Y:S01]  /*0240*/  IMAD R10, R9, R54.reuse, R5.reuse ;  /* 0x00000036090a7224 */ /* 0x180fe200078e0205 */
[C---:B------:R-:W-:Y:S01]  /*0250*/  LOP3.LUT R13, R2.reuse, 0x1a0, RZ, 0xfc, !PT ;  /* 0x000001a0020d7812 */ /* 0x040fe200078efcff */
[-CC-:B------:R-:W-:Y:S01]  /*0260*/  IMAD R12, R11, R54.reuse, R5.reuse ;  /* 0x000000360b0c7224 */ /* 0x180fe200078e0205 */
[----:B------:R-:W-:Y:S01]  /*0270*/  LOP3.LUT R15, R2, 0x1c0, RZ, 0xfc, !PT ;  /* 0x000001c0020f7812 */ /* 0x000fe200078efcff */
[-CC-:B------:R-:W-:Y:S01]  /*0280*/  IMAD R4, R0, R54.reuse, R5.reuse ;  /* 0x0000003600047224 */ /* 0x180fe200078e0205 */
        /* <DEDUP_REMOVED lines=17> */
[--C-:B------:R-:W-:Y:S01]  /*03a0*/  IMAD R28, R27, R54, R5.reuse ;  /* 0x000000361b1c7224 */ /* 0x100fe200078e0205 */
[----:B------:R-:W-:Y:S01]  /*03b0*/  IADD3 R7, PT, PT, R57, R8, RZ ;  /* 0x0000000839077210 */ /* 0x000fe20007ffe0ff */
[--C-:B------:R-:W-:Y:S01]  /*03c0*/  IMAD R30, R29, R54, R5.reuse ;  /* 0x000000361d1e7224 */ /* 0x100fe200078e0205 */
[C---:B------:R-:W-:Y:S01]  /*03d0*/  IADD3 R8, PT, PT, R57.reuse, R10, RZ ;  /* 0x0000000a39087210 */ /* 0x040fe20007ffe0ff */
[----:B------:R-:W-:Y:S01]  /*03e0*/  IMAD R0, R2, R54, R5 ;  /* 0x0000003602007224 */ /* 0x000fe200078e0205 */
[----:B------:R-:W-:-:S02]  /*03f0*/  IADD3 R9, PT, PT, R57, R12, RZ ;  /* 0x0000000c39097210 */ /* 0x000fc40007ffe0ff */
[C---:B------:R-:W-:Y:S02]  /*0400*/  IADD3 R17, PT, PT, R57.reuse, R4, RZ ;  /* 0x0000000439117210 */ /* 0x040fe40007ffe0ff */
[C---:B------:R-:W-:Y:S02]  /*0410*/  IADD3 R10, PT, PT, R57.reuse, R14, RZ ;  /* 0x0000000e390a7210 */ /* 0x040fe40007ffe0ff */
[C---:B------:R-:W-:Y:S02]  /*0420*/  IADD3 R11, PT, PT, R57.reuse, R16, RZ ;  /* 0x00000010390b7210 */ /* 0x040fe40007ffe0ff */
[C---:B------:R-:W-:Y:S02]  /*0430*/  IADD3 R12, PT, PT, R57.reuse, R18, RZ ;  /* 0x00000012390c7210 */ /* 0x040fe40007ffe0ff */
[C---:B------:R-:W-:Y:S02]  /*0440*/  IADD3 R5, PT, PT, R57.reuse, R32, RZ ;  /* 0x0000002039057210 */ /* 0x040fe40007ffe0ff */
[----:B------:R-:W-:-:S02]  /*0450*/  IADD3 R0, PT, PT, R57, R0, RZ ;  /* 0x0000000039007210 */ /* 0x000fc40007ffe0ff */
[----:B------:R-:W-:Y:S02]  /*0460*/  IADD3 R19, PT, PT, -R19, RZ, RZ ;  /* 0x000000ff13137210 */ /* 0x000fe40007ffe1ff */
[C---:B------:R-:W-:Y:S02]  /*0470*/  IADD3 R6, PT, PT, R57.reuse, R6, RZ ;  /* 0x0000000639067210 */ /* 0x040fe40007ffe0ff */
[C---:B------:R-:W-:Y:S02]  /*0480*/  IADD3 R13, PT, PT, R57.reuse, R20, RZ ;  /* 0x00000014390d7210 */ /* 0x040fe40007ffe0ff */
[C---:B------:R-:W-:Y:S02]  /*0490*/  IADD3 R14, PT, PT, R57.reuse, R22, RZ ;  /* 0x00000016390e7210 */ /* 0x040fe40007ffe0ff */
[C---:B------:R-:W-:Y:S02]  /*04a0*/  IADD3 R15, PT, PT, R57.reuse, R24, RZ ;  /* 0x00000018390f7210 */ /* 0x040fe40007ffe0ff */
[----:B------:R-:W-:-:S02]  /*04b0*/  IADD3 R16, PT, PT, R57, R26, RZ ;  /* 0x0000001a39107210 */ /* 0x000fc40007ffe0ff */
[C---:B------:R-:W-:Y:S02]  /*04c0*/  IADD3 R4, PT, PT, R57.reuse, R28, RZ ;  /* 0x0000001c39047210 */ /* 0x040fe40007ffe0ff */
[----:B------:R-:W-:-:S07]  /*04d0*/  IADD3 R18, PT, PT, R57, R30, RZ ;  /* 0x0000001e39127210 */ /* 0x000fce0007ffe0ff */
.L_x_393:
[----:B------:R-:W0:Y:S08]  /*04e0*/  LDC.64 R50, c[0x0][0x440] ;  /* 0x00011000ff327b82 */ /* 0x000e300000000a00 */
[----:B------:R-:W1:Y:S01]  /*04f0*/  LDC.64 R52, c[0x0][0x448] ;  /* 0x00011200ff347b82 */ /* 0x000e620000000a00 */
[----:B0-----:R-:W-:-:S06]  /*0500*/  IMAD.WIDE.U32 R44, R0, 0x4, R50 ;  /* 0x00000004002c7825 */ /* 0x001fcc00078e0032 */
[----:B------:R-:W2:Y:S01]  /*0510*/  LDG.E R44, desc[UR6][R44.64] ;  /* 0x000000062c2c7981 */ /* 0x000ea2000c1e1900 */
[----:B------:R-:W-:-:S04]  /*0520*/  IMAD.WIDE.U32 R20, R4, 0x4, R50 ;  /* 0x0000000404147825 */ /* 0x000fc800078e0032 */
[----:B------:R-:W-:Y:S01]  /*0530*/  IMAD.WIDE.U32 R24, R15, 0x4, R50 ;  /* 0x000000040f187825 */ /* 0x000fe200078e0032 */
[----:B------:R0:W3:Y:S03]  /*0540*/  LDG.E R48, desc[UR6][R20.64] ;  /* 0x0000000614307981 */ /* 0x0000e6000c1e1900 */
[----:B-1----:R-:W-:Y:S02]  /*0550*/  IMAD.WIDE.U32 R40, R0, 0x4, R52 ;  /* 0x0000000400287825 */ /* 0x002fe400078e0034 */
[----:B------:R-:W4:Y:S02]  /*0560*/  LDG.E R25, desc[UR6][R24.64] ;  /* 0x0000000618197981 */ /* 0x000f24000c1e1900 */
[--C-:B------:R-:W-:Y:S02]  /*0570*/  IMAD.WIDE.U32 R22, R5, 0x4, R50.reuse ;  /* 0x0000000405167825 */ /* 0x100fe400078e0032 */
[----:B------:R-:W5:Y:S02]  /*0580*/  LDG.E R40, desc[UR6][R40.64] ;  /* 0x0000000628287981 */ /* 0x000f64000c1e1900 */
[----:B0-----:R-:W-:-:S02]  /*0590*/  IMAD.WIDE.U32 R20, R16, 0x4, R50 ;  /* 0x0000000410147825 */ /* 0x001fc400078e0032 */
[----:B------:R0:W3:Y:S02]  /*05a0*/  LDG.E R49, desc[UR6][R22.64] ;  /* 0x0000000616317981 */ /* 0x0000e4000c1e1900 */
[----:B------:R-:W-:Y:S02]  /*05b0*/  IMAD.WIDE.U32 R38, R5, 0x4, R52 ;  /* 0x0000000405267825 */ /* 0x000fe400078e0034 */
[----:B------:R1:W4:Y:S02]  /*05c0*/  LDG.E R24, desc[UR6][R20.64] ;  /* 0x0000000614187981 */ /* 0x000324000c1e1900 */
[--C-:B------:R-:W-:Y:S02]  /*05d0*/  IMAD.WIDE.U32 R26, R13, 0x4, R50.reuse ;  /* 0x000000040d1a7825 */ /* 0x100fe400078e0032 */
[----:B------:R-:W4:Y:S02]  /*05e0*/  LDG.E R38, desc[UR6][R38.64] ;  /* 0x0000000626267981 */ /* 0x000f24000c1e1900 */
[----:B0-----:R-:W-:-:S02]  /*05f0*/  IMAD.WIDE.U32 R22, R14, 0x4, R50 ;  /* 0x000000040e167825 */ /* 0x001fc400078e0032 */
[----:B------:R-:W4:Y:S02]  /*0600*/  LDG.E R27, desc[UR6][R26.64] ;  /* 0x000000061a1b7981 */ /* 0x000f24000c1e1900 */
[----:B-1----:R-:W-:-:S04]  /*0610*/  IMAD.WIDE.U32 R20, R7, 0x4, R50 ;  /* 0x0000000407147825 */ /* 0x002fc800078e0032 */
[--C-:B------:R-:W-:Y:S02]  /*0620*/  IMAD.WIDE.U32 R28, R8, 0x4, R50.reuse ;  /* 0x00000004081c7825 */ /* 0x100fe400078e0032 */
[----:B------:R-:W4:Y:S02]  /*0630*/  LDG.E R21, desc[UR6][R20.64] ;  /* 0x0000000614157981 */ /* 0x000f24000c1e1900 */
[----:B------:R-:W-:Y:S02]  /*0640*/  IMAD.WIDE.U32 R32, R9, 0x4, R50 ;  /* 0x0000000409207825 */ /* 0x000fe400078e0032 */
[----:B------:R0:W4:Y:S02]  /*0650*/  LDG.E R26, desc[UR6][R22.64] ;  /* 0x00000006161a7981 */ /* 0x000124000c1e1900 */
[----:B------:R-:W-:Y:S02]  /*0660*/  IMAD.WIDE.U32 R34, R4, 0x4, R52 ;  /* 0x0000000404227825 */ /* 0x000fe400078e0034 */
[----:B------:R-:W4:Y:S02]  /*0670*/  LDG.E R36, desc[UR6][R32.64] ;  /* 0x0000000620247981 */ /* 0x000f24000c1e1900 */
[----:B------:R-:W-:-:S02]  /*0680*/  IMAD.WIDE.U32 R46, R18, 0x4, R50 ;  /* 0x00000004122e7825 */ /* 0x000fc400078e0032 */
[----:B------:R1:W4:Y:S02]  /*0690*/  LDG.E R20, desc[UR6][R28.64] ;  /* 0x000000061c147981 */ /* 0x000324000c1e1900 */
[--C-:B0-----:R-:W-:Y:S02]  /*06a0*/  IMAD.WIDE.U32 R22, R17, 0x4, R50.reuse ;  /* 0x0000000411167825 */ /* 0x101fe400078e0032 */
[----:B------:R0:W4:Y:S02]  /*06b0*/  LDG.E R37, desc[UR6][R34.64] ;  /* 0x0000000622257981 */ /* 0x000124000c1e1900 */
[----:B------:R-:W-:Y:S02]  /*06c0*/  IMAD.WIDE.U32 R30, R6, 0x4, R50 ;  /* 0x00000004061e7825 */ /* 0x000fe400078e0032 */
[----:B------:R-:W4:Y:S02]  /*06d0*/  LDG.E R46, desc[UR6][R46.64] ;  /* 0x000000062e2e7981 */ /* 0x000f24000c1e1900 */
[----:B-1----:R-:W-:-:S02]  /*06e0*/  IMAD.WIDE.U32 R28, R18, 0x4, R52 ;  /* 0x00000004121c7825 */ /* 0x002fc400078e0034 */
[----:B------:R-:W4:Y:S02]  /*06f0*/  LDG.E R23, desc[UR6][R22.64] ;  /* 0x0000000616177981 */ /* 0x000f24000c1e1900 */
[--C-:B------:R-:W-:Y:S02]  /*0700*/  IMAD.WIDE.U32 R32, R13, 0x4, R52.reuse ;  /* 0x000000040d207825 */ /* 0x100fe400078e0034 */
[----:B------:R-:W4:Y:S04]  /*0710*/  LDG.E R41, desc[UR6][R28.64] ;  /* 0x000000061c297981 */ /* 0x000f28000c1e1900 */
[----:B------:R1:W4:Y:S04]  /*0720*/  LDG.E R42, desc[UR6][R32.64] ;  /* 0x00000006202a7981 */ /* 0x000328000c1e1900 */
[----:B------:R1:W4:Y:S01]  /*0730*/  LDG.E R22, desc[UR6][R30.64] ;  /* 0x000000061e167981 */ /* 0x000322000c1e1900 */
[----:B0-----:R-:W-:-:S04]  /*0740*/  IMAD.WIDE.U32 R34, R15, 0x4, R52 ;  /* 0x000000040f227825 */ /* 0x001fc800078e0034 */
[----:B-1----:R-:W-:Y:S02]  /*0750*/  IMAD.WIDE.U32 R32, R14, 0x4, R52 ;  /* 0x000000040e207825 */ /* 0x002fe400078e0034 */
[----:B------:R-:W4:Y:S02]  /*0760*/  LDG.E R34, desc[UR6][R34.64] ;  /* 0x0000000622227981 */ /* 0x000f24000c1e1900 */
[----:B------:R-:W-:-:S04]  /*0770*/  IMAD.WIDE.U32 R30, R10, 0x4, R50 ;  /* 0x000000040a1e7825 */ /* 0x000fc800078e0032 */
[--C-:B------:R-:W-:Y:S01]  /*0780*/  IMAD.WIDE.U32 R28, R12, 0x4, R50.reuse ;  /* 0x000000040c1c7825 */ /* 0x100fe200078e0032 */
[----:B------:R0:W4:Y:S04]  /*0790*/  LDG.E R39, desc[UR6][R30.64] ;  /* 0x000000061e277981 */ /* 0x000128000c1e1900 */
[----:B------:R1:W4:Y:S01]  /*07a0*/  LDG.E R47, desc[UR6][R28.64] ;  /* 0x000000061c2f7981 */ /* 0x000322000c1e1900 */
[----:B0-----:R-:W-:-:S04]  /*07b0*/  IMAD.WIDE.U32 R30, R11, 0x4, R50 ;  /* 0x000000040b1e7825 */ /* 0x001fc800078e0032 */
[--C-:B-1----:R-:W-:Y:S01]  /*07c0*/  IMAD.WIDE.U32 R28, R16, 0x4, R52.reuse ;  /* 0x00000004101c7825 */ /* 0x102fe200078e0034 */
[----:B------:R0:W4:Y:S04]  /*07d0*/  LDG.E R45, desc[UR6][R30.64] ;  /* 0x000000061e2d7981 */ /* 0x000128000c1e1900 */
[----:B------:R1:W4:Y:S01]  /*07e0*/  LDG.E R35, desc[UR6][R28.64] ;  /* 0x000000061c237981 */ /* 0x000322000c1e1900 */
[----:B0-----:R-:W-:-:S04]  /*07f0*/  IMAD.WIDE.U32 R30, R17, 0x4, R52 ;  /* 0x00000004111e7825 */ /* 0x001fc800078e0034 */
[--C-:B-1----:R-:W-:Y:S01]  /*0800*/  IMAD.WIDE.U32 R28, R7, 0x4, R52.reuse ;  /* 0x00000004071c7825 */ /* 0x102fe200078e0034 */
[----:B------:R0:W4:Y:S03]  /*0810*/  LDG.E R50, desc[UR6][R30.64] ;  /* 0x000000061e327981 */ /* 0x000126000c1e1900 */
[----:B0-----:R-:W-:-:S06]  /*0820*/  IMAD.WIDE.U32 R30, R8, 0x4, R52 ;  /* 0x00000004081e7825 */ /* 0x001fcc00078e0034 */
[----:B------:R-:W4:Y:S01]  /*0830*/  LDG.E R30, desc[UR6][R30.64] ;  /* 0x000000061e1e7981 */ /* 0x000f22000c1e1900 */
[----:B--2---:R-:W-:-:S03]  /*0840*/  FADD.FTZ R44, R44, R43 ;  /* 0x0000002b2c2c7221 */ /* 0x004fc60000010000 */
[----:B------:R0:W2:Y:S02]  /*0850*/  LDG.E R43, desc[UR6][R32.64] ;  /* 0x00000006202b7981 */ /* 0x0000a4000c1e1900 */
[----:B0-----:R-:W-:-:S06]  /*0860*/  IMAD.WIDE.U32 R32, R6, 0x4, R52 ;  /* 0x0000000406207825 */ /* 0x001fcc00078e0034 */
[----:B------:R-:W2:Y:S04]  /*0870*/  LDG.E R32, desc[UR6][R32.64] ;  /* 0x0000000620207981 */ /* 0x000ea8000c1e1900 */
[----:B------:R0:W2:Y:S02]  /*0880*/  LDG.E R33, desc[UR6][R28.64] ;  /* 0x000000061c217981 */ /* 0x0000a4000c1e1900 */
[----:B0-----:R-:W-:-:S05]  /*0890*/  IMAD.WIDE.U32 R28, R9, 0x4, R52 ;  /* 0x00000004091c7825 */ /* 0x001fca00078e0034 */
[----:B------:R0:W2:Y:S02]  /*08a0*/  LDG.E R51, desc[UR6][R28.64] ;  /* 0x000000061c337981 */ /* 0x0000a4000c1e1900 */
[----:B0-----:R-:W-:-:S05]  /*08b0*/  IMAD.WIDE.U32 R28, R10, 0x4, R52 ;  /* 0x000000040a1c7825 */ /* 0x001fca00078e0034 */
[----:B------:R0:W2:Y:S02]  /*08c0*/  LDG.E R59, desc[UR6][R28.64] ;  /* 0x000000061c3b7981 */ /* 0x0000a4000c1e1900 */
[----:B0-----:R-:W-:-:S05]  /*08d0*/  IMAD.WIDE.U32 R28, R11, 0x4, R52 ;  /* 0x000000040b1c7825 */ /* 0x001fca00078e0034 */
[----:B------:R0:W2:Y:S02]  /*08e0*/  LDG.E R60, desc[UR6][R28.64] ;  /* 0x000000061c3c7981 */ /* 0x0000a4000c1e1900 */
[----:B0-----:R-:W-:-:S05]  /*08f0*/  IMAD.WIDE.U32 R28, R12, 0x4, R52 ;  /* 0x000000040c1c7825 */ /* 0x001fca00078e0034 */
[----:B------:R-:W2:Y:S01]  /*0900*/  LDG.E R52, desc[UR6][R28.64] ;  /* 0x000000061c347981 */ /* 0x000ea2000c1e1900 */
[----:B-----5:R-:W-:Y:S01]  /*0910*/  FADD.FTZ R3, R40, R3 ;  /* 0x0000000328037221 */ /* 0x020fe20000010000 */
[----:B---3--:R-:W-:-:S03]  /*0920*/  FADD.FTZ R49, R44, R49 ;  /* 0x000000312c317221 */ /* 0x008fc60000010000 */
[----:B----4-:R-:W-:Y:S01]  /*0930*/  FADD.FTZ R38, R3, R38 ;  /* 0x0000002603267221 */ /* 0x010fe20000010000 */
[----:B------:R-:W-:-:S03]  /*0940*/  FADD.FTZ R49, R49, R48 ;  /* 0x0000003031317221 */ /* 0x000fc60000010000 */
[----:B------:R-:W-:Y:S01]  /*0950*/  FADD.FTZ R38, R38, R37 ;  /* 0x0000002526267221 */ /* 0x000fe20000010000 */
[----:B------:R-:W-:-:S03]  /*0960*/  FADD.FTZ R46, R49, R46 ;  /* 0x0000002e312e7221 */ /* 0x000fc60000010000 */
[----:B------:R-:W-:Y:S01]  /*0970*/  FADD.FTZ R41, R38, R41 ;  /* 0x0000002926297221 */ /* 0x000fe20000010000 */
[----:B------:R-:W-:-:S03]  /*0980*/  FADD.FTZ R27, R46, R27 ;  /* 0x0000001b2e1b7221 */ /* 0x000fc60000010000 */
[----:B------:R-:W-:Y:S01]  /*0990*/  FADD.FTZ R42, R41, R42 ;  /* 0x0000002a292a7221 */ /* 0x000fe20000010000 */
[----:B------:R-:W-:-:S04]  /*09a0*/  FADD.FTZ R26, R27, R26 ;  /* 0x0000001a1b1a7221 */ /* 0x000fc80000010000 */
[----:B------:R-:W-:-:S04]  /*09b0*/  FADD.FTZ R25, R26, R25 ;  /* 0x000000191a197221 */ /* 0x000fc80000010000 */
[----:B------:R-:W-:-:S04]  /*09c0*/  FADD.FTZ R24, R25, R24 ;  /* 0x0000001819187221 */ /* 0x000fc80000010000 */
[----:B------:R-:W-:-:S04]  /*09d0*/  FADD.FTZ R23, R24, R23 ;  /* 0x0000001718177221 */ /* 0x000fc80000010000 */
[----:B------:R-:W-:Y:S01]  /*09e0*/  FADD.FTZ R22, R23, R22 ;  /* 0x0000001617167221 */ /* 0x000fe20000010000 */
[----:B------:R-:W-:-:S03]  /*09f0*/  IADD3 R19, PT, PT, R19, 0x10, RZ ;  /* 0x0000001013137810 */ /* 0x000fc60007ffe0ff */
[----:B------:R-:W-:Y:S01]  /*0a00*/  FADD.FTZ R21, R22, R21 ;  /* 0x0000001516157221 */ /* 0x000fe20000010000 */
[----:B------:R-:W-:-:S03]  /*0a10*/  ISETP.NE.AND P1, PT, R19, RZ, PT ;  /* 0x000000ff1300720c */ /* 0x000fc60003f25270 */
[----:B------:R-:W-:-:S04]  /*0a20*/  FADD.FTZ R21, R21, R20 ;  /* 0x0000001415157221 */ /* 0x000fc80000010000 */
[----:B------:R-:W-:-:S04]  /*0a30*/  FADD.FTZ R36, R21, R36 ;  /* 0x0000002415247221 */ /* 0x000fc80000010000 */
[----:B------:R-:W-:-:S04]  /*0a40*/  FADD.FTZ R36, R36, R39 ;  /* 0x0000002724247221 */ /* 0x000fc80000010000 */
[----:B------:R-:W-:Y:S01]  /*0a50*/  FADD.FTZ R36, R36, R45 ;  /* 0x0000002d24247221 */ /* 0x000fe20000010000 */
[----:B------:R-:W-:Y:S02]  /*0a60*/  IADD3 R2, PT, PT, R2, 0x200, RZ ;  /* 0x0000020002027810 */ /* 0x000fe40007ffe0ff */
[C---:B------:R-:W-:Y:S02]  /*0a70*/  LEA R0, R54.reuse, R0, 0x9 ;  /* 0x0000000036007211 */ /* 0x040fe400078e48ff */
[C---:B------:R-:W-:Y:S02]  /*0a80*/  LEA R5, R54.reuse, R5, 0x9 ;  /* 0x0000000536057211 */ /* 0x040fe400078e48ff */
[C---:B------:R-:W-:Y:S02]  /*0a90*/  LEA R4, R54.reuse, R4, 0x9 ;  /* 0x0000000436047211 */ /* 0x040fe400078e48ff */
[C---:B------:R-:W-:Y:S02]  /*0aa0*/  LEA R18, R54.reuse, R18, 0x9 ;  /* 0x0000001236127211 */ /* 0x040fe400078e48ff */
[----:B------:R-:W-:-:S02]  /*0ab0*/  LEA R13, R54, R13, 0x9 ;  /* 0x0000000d360d7211 */ /* 0x000fc400078e48ff */
[C---:B------:R-:W-:Y:S02]  /*0ac0*/  LEA R14, R54.reuse, R14, 0x9 ;  /* 0x0000000e360e7211 */ /* 0x040fe400078e48ff */
        /* <DEDUP_REMOVED lines=9> */
[----:B------:R-:W-:Y:S01]  /*0b60*/  LEA R12, R54, R12, 0x9 ;  /* 0x0000000c360c7211 */ /* 0x000fe200078e48ff */
[----:B--2---:R-:W-:-:S04]  /*0b70*/  FADD.FTZ R43, R42, R43 ;  /* 0x0000002b2a2b7221 */ /* 0x004fc80000010000 */
[----:B------:R-:W-:-:S04]  /*0b80*/  FADD.FTZ R34, R43, R34 ;  /* 0x000000222b227221 */ /* 0x000fc80000010000 */
[----:B------:R-:W-:-:S04]  /*0b90*/  FADD.FTZ R35, R34, R35 ;  /* 0x0000002322237221 */ /* 0x000fc80000010000 */
[----:B------:R-:W-:-:S04]  /*0ba0*/  FADD.FTZ R35, R35, R50 ;  /* 0x0000003223237221 */ /* 0x000fc80000010000 */
[----:B------:R-:W-:-:S04]  /*0bb0*/  FADD.FTZ R32, R35, R32 ;  /* 0x0000002023207221 */ /* 0x000fc80000010000 */
[----:B------:R-:W-:-:S04]  /*0bc0*/  FADD.FTZ R33, R32, R33 ;  /* 0x0000002120217221 */ /* 0x000fc80000010000 */
[----:B------:R-:W-:-:S04]  /*0bd0*/  FADD.FTZ R30, R33, R30 ;  /* 0x0000001e211e7221 */ /* 0x000fc80000010000 */
[----:B------:R-:W-:Y:S01]  /*0be0*/  FADD.FTZ R30, R30, R51 ;  /* 0x000000331e1e7221 */ /* 0x000fe20000010000 */
[----:B------:R-:W-:-:S03]  /*0bf0*/  FADD.FTZ R43, R36, R47 ;  /* 0x0000002f242b7221 */ /* 0x000fc60000010000 */
[----:B------:R-:W-:-:S04]  /*0c00*/  FADD.FTZ R59, R30, R59 ;  /* 0x0000003b1e3b7221 */ /* 0x000fc80000010000 */
[----:B------:R-:W-:-:S04]  /*0c10*/  FADD.FTZ R59, R59, R60 ;  /* 0x0000003c3b3b7221 */ /* 0x000fc80000010000 */
[----:B------:R-:W-:Y:S01]  /*0c20*/  FADD.FTZ R3, R59, R52 ;  /* 0x000000343b037221 */ /* 0x000fe20000010000 */
[----:B------:R-:W-:Y:S06]  /*0c30*/  @P1 BRA `(.L_x_393) ;  /* 0xfffffff800281947 */ /* 0x000fec000383ffff */
.L_x_392:
[----:B------:R-:W-:Y:S05]  /*0c40*/  BSYNC.RECONVERGENT B1 ;  /* 0x0000000000017941 */ /* 0x000fea0003800200 */
.L_x_391:
[----:B------:R-:W-:Y:S05]  /*0c50*/  @!P0 BRA `(.L_x_390) ;  /* 0x0000000400e88947 */ /* 0x000fea0003800000 */
[----:B------:R-:W0:Y:S01]  /*0c60*/  S2R R0, SR_TID.X ;  /* 0x0000000000007919 */ /* 0x000e220000002100 */
[----:B------:R-:W-:Y:S01]  /*0c70*/  ISETP.GE.U32.AND P0, PT, R56, 0x8, PT ;  /* 0x000000083800780c */ /* 0x000fe20003f06070 */
[----:B------:R-:W-:Y:S01]  /*0c80*/  BSSY.RECONVERGENT B1, `(.L_x_394) ;  /* 0x0000041000017945 */ /* 0x000fe20003800200 */
[----:B------:R-:W-:Y:S02]  /*0c90*/  LOP3.LUT R34, R55, 0x7, RZ, 0xc0, !PT ;  /* 0x0000000737227812 */ /* 0x000fe400078ec0ff */
[----:B------:R-:W-:Y:S02]  /*0ca0*/  SHF.L.U32 R7, R58, 0x5, RZ ;  /* 0x000000053a077819 */ /* 0x000fe400000006ff */
[----:B------:R-:W-:Y:S02]  /*0cb0*/  ISETP.NE.AND P1, PT, R34, RZ, PT ;  /* 0x000000ff2200720c */ /* 0x000fe40003f25270 */
[----:B0-----:R-:W-:-:S05]  /*0cc0*/  LOP3.LUT R11, R7, 0x1f, R0, 0xf8, !PT ;  /* 0x0000001f070b7812 */ /* 0x001fca00078ef800 */
[----:B------:R-:W-:Y:S06]  /*0cd0*/  @!P0 BRA `(.L_x_395) ;  /* 0x0000000000ec8947 */ /* 0x000fec0003800000 */
[----:B------:R-:W0:Y:S01]  /*0ce0*/  LDC.64 R4, c[0x0][0x448] ;  /* 0x00011200ff047b82 */ /* 0x000e220000000a00 */
[----:B------:R-:W-:-:S05]  /*0cf0*/  IMAD R13, R2, R54, R11 ;  /* 0x00000036020d7224 */ /* 0x000fca00078e020b */
[CC--:B------:R-:W-:Y:S02]  /*0d00*/  LEA R21, R54.reuse, R13.reuse, 0x5 ;  /* 0x0000000d36157211 */ /* 0x0c0fe400078e28ff */
[----:B------:R-:W1:Y:S01]  /*0d10*/  LDC.64 R8, c[0x0][0x440] ;  /* 0x00011000ff087b82 */ /* 0x000e620000000a00 */
[CC--:B------:R-:W-:Y:S02]  /*0d20*/  LEA R23, R54.reuse, R13.reuse, 0x6 ;  /* 0x0000000d36177211 */ /* 0x0c0fe400078e30ff */
[C---:B------:R-:W-:Y:S02]  /*0d30*/  LEA R33, R54.reuse, R13, 0x7 ;  /* 0x0000000d36217211 */ /* 0x040fe400078e38ff */
[----:B------:R-:W-:Y:S01]  /*0d40*/  LEA R27, R54, R23, 0x5 ;  /* 0x00000017361b7211 */ /* 0x000fe200078e28ff */
[----:B0-----:R-:W-:-:S06]  /*0d50*/  IMAD.WIDE.U32 R14, R13, 0x4, R4 ;  /* 0x000000040d0e7825 */ /* 0x001fcc00078e0004 */
[----:B------:R0:W2:Y:S01]  /*0d60*/  LDG.E R14, desc[UR6][R14.64] ;  /* 0x000000060e0e7981 */ /* 0x0000a2000c1e1900 */
[----:B-1----:R-:W-:-:S04]  /*0d70*/  IMAD.WIDE.U32 R16, R13, 0x4, R8 ;  /* 0x000000040d107825 */ /* 0x002fc800078e0008 */
[C---:B------:R-:W-:Y:S01]  /*0d80*/  IMAD.WIDE.U32 R18, R21.reuse, 0x4, R8 ;  /* 0x0000000415127825 */ /* 0x040fe200078e0008 */
[----:B------:R-:W3:Y:S03]  /*0d90*/  LDG.E R0, desc[UR6][R16.64] ;  /* 0x0000000610007981 */ /* 0x000ee6000c1e1900 */
[----:B------:R-:W-:Y:S01]  /*0da0*/  IMAD.WIDE.U32 R20, R21, 0x4, R4 ;  /* 0x0000000415147825 */ /* 0x000fe200078e0004 */
[----:B------:R1:W4:Y:S03]  /*0db0*/  LDG.E R6, desc[UR6][R18.64] ;  /* 0x0000000612067981 */ /* 0x000326000c1e1900 */
[C---:B------:R-:W-:Y:S01]  /*0dc0*/  IMAD.WIDE.U32 R12, R23.reuse, 0x4, R8 ;  /* 0x00000004170c7825 */ /* 0x040fe200078e0008 */
[----:B------:R5:W4:Y:S03]  /*0dd0*/  LDG.E R35, desc[UR6][R20.64] ;  /* 0x0000000614237981 */ /* 0x000b26000c1e1900 */
[----:B------:R-:W-:-:S04]  /*0de0*/  IMAD.WIDE.U32 R22, R23, 0x4, R4 ;  /* 0x0000000417167825 */ /* 0x000fc800078e0004 */
[C---:B------:R-:W-:Y:S01]  /*0df0*/  IMAD.WIDE.U32 R24, R27.reuse, 0x4, R8 ;  /* 0x000000041b187825 */ /* 0x040fe200078e0008 */
[----:B------:R5:W4:Y:S03]  /*0e00*/  LDG.E R12, desc[UR6][R12.64] ;  /* 0x000000060c0c7981 */ /* 0x000b26000c1e1900 */
[--C-:B------:R-:W-:Y:S01]  /*0e10*/  IMAD.WIDE.U32 R26, R27, 0x4, R4.reuse ;  /* 0x000000041b1a7825 */ /* 0x100fe200078e0004 */
[----:B------:R-:W4:Y:S01]  /*0e20*/  LDG.E R23, desc[UR6][R22.64] ;  /* 0x0000000616177981 */ /* 0x000f22000c1e1900 */
[CC--:B0-----:R-:W-:Y:S02]  /*0e30*/  LEA R15, R54.reuse, R33.reuse, 0x5 ;  /* 0x00000021360f7211 */ /* 0x0c1fe400078e28ff */
[----:B------:R-:W-:Y:S01]  /*0e40*/  IMAD.WIDE.U32 R30, R33, 0x4, R4 ;  /* 0x00000004211e7825 */ /* 0x000fe200078e0004 */
[----:B------:R-:W4:Y:S01]  /*0e50*/  LDG.E R25, desc[UR6][R24.64] ;  /* 0x0000000618197981 */ /* 0x000f22000c1e1900 */
[----:B-1----:R-:W-:-:S02]  /*0e60*/  LEA R19, R54, R33, 0x6 ;  /* 0x0000002136137211 */ /* 0x002fc400078e30ff */
[--C-:B------:R-:W-:Y:S01]  /*0e70*/  IMAD.WIDE.U32 R28, R33, 0x4, R8.reuse ;  /* 0x00000004211c7825 */ /* 0x100fe200078e0008 */
[----:B------:R-:W4:Y:S03]  /*0e80*/  LDG.E R27, desc[UR6][R26.64] ;  /* 0x000000061a1b7981 */ /* 0x000f26000c1e1900 */
[C---:B------:R-:W-:Y:S01]  /*0e90*/  IMAD.WIDE.U32 R32, R15.reuse, 0x4, R8 ;  /* 0x000000040f207825 */ /* 0x040fe200078e0008 */
[----:B------:R-:W4:Y:S03]  /*0ea0*/  LDG.E R10, desc[UR6][R28.64] ;  /* 0x000000061c0a7981 */ /* 0x000f26000c1e1900 */
[----:B-----5:R-:W-:Y:S01]  /*0eb0*/  IMAD.WIDE.U32 R20, R15, 0x4, R4 ;  /* 0x000000040f147825 */ /* 0x020fe200078e0004 */
[----:B------:R-:W5:Y:S01]  /*0ec0*/  LDG.E R31, desc[UR6][R30.64] ;  /* 0x000000061e1f7981 */ /* 0x000f62000c1e1900 */
[----:B------:R-:W-:-:S02]  /*0ed0*/  LEA R13, R54, R19, 0x5 ;  /* 0x00000013360d7211 */ /* 0x000fc400078e28ff */
[C---:B------:R-:W-:Y:S01]  /*0ee0*/  IMAD.WIDE.U32 R16, R19.reuse, 0x4, R8 ;  /* 0x0000000413107825 */ /* 0x040fe200078e0008 */
[----:B------:R-:W5:Y:S03]  /*0ef0*/  LDG.E R33, desc[UR6][R32.64] ;  /* 0x0000000620217981 */ /* 0x000f66000c1e1900 */
[----:B------:R-:W-:Y:S01]  /*0f00*/  IMAD.WIDE.U32 R18, R19, 0x4, R4 ;  /* 0x0000000413127825 */ /* 0x000fe200078e0004 */
[----:B------:R-:W5:Y:S03]  /*0f10*/  LDG.E R21, desc[UR6][R20.64] ;  /* 0x0000000614157981 */ /* 0x000f66000c1e1900 */
[C---:B------:R-:W-:Y:S01]  /*0f20*/  IMAD.WIDE.U32 R8, R13.reuse, 0x4, R8 ;  /* 0x000000040d087825 */ /* 0x040fe200078e0008 */
[----:B------:R-:W5:Y:S03]  /*0f30*/  LDG.E R17, desc[UR6][R16.64] ;  /* 0x0000000610117981 */ /* 0x000f66000c1e1900 */
[----:B------:R-:W-:Y:S01]  /*0f40*/  IMAD.WIDE.U32 R4, R13, 0x4, R4 ;  /* 0x000000040d047825 */ /* 0x000fe200078e0004 */
[----:B------:R-:W5:Y:S04]  /*0f50*/  LDG.E R19, desc[UR6][R18.64] ;  /* 0x0000000612137981 */ /* 0x000f68000c1e1900 */
[----:B------:R-:W5:Y:S04]  /*0f60*/  LDG.E R9, desc[UR6][R8.64] ;  /* 0x0000000608097981 */ /* 0x000f68000c1e1900 */
[----:B------:R-:W5:Y:S01]  /*0f70*/  LDG.E R5, desc[UR6][R4.64] ;  /* 0x0000000604057981 */ /* 0x000f62000c1e1900 */
[----:B------:R-:W-:Y:S01]  /*0f80*/  IADD3 R2, PT, PT, R2, 0x100, RZ ;  /* 0x0000010002027810 */ /* 0x000fe20007ffe0ff */
[----:B--2---:R-:W-:Y:S01]  /*0f90*/  FADD.FTZ R14, R3, R14 ;  /* 0x0000000e030e7221 */ /* 0x004fe20000010000 */
[----:B---3--:R-:W-:-:S04]  /*0fa0*/  FADD.FTZ R43, R43, R0 ;  /* 0x000000002b2b7221 */ /* 0x008fc80000010000 */
[----:B----4-:R-:W-:Y:S01]  /*0fb0*/  FADD.FTZ R43, R43, R6 ;  /* 0x000000062b2b7221 */ /* 0x010fe20000010000 */
[----:B------:R-:W-:-:S03]  /*0fc0*/  FADD.FTZ R14, R14, R35 ;  /* 0x000000230e0e7221 */ /* 0x000fc60000010000 */
[----:B------:R-:W-:Y:S01]  /*0fd0*/  FADD.FTZ R12, R43, R12 ;  /* 0x0000000c2b0c7221 */ /* 0x000fe20000010000 */
[----:B------:R-:W-:-:S03]  /*0fe0*/  FADD.FTZ R14, R14, R23 ;  /* 0x000000170e0e7221 */ /* 0x000fc60000010000 */
[----:B------:R-:W-:Y:S01]  /*0ff0*/  FADD.FTZ R25, R12, R25 ;  /* 0x000000190c197221 */ /* 0x000fe20000010000 */
[----:B------:R-:W-:-:S03]  /*1000*/  FADD.FTZ R14, R14, R27 ;  /* 0x0000001b0e0e7221 */ /* 0x000fc60000010000 */
[----:B------:R-:W-:Y:S01]  /*1010*/  FADD.FTZ R10, R25, R10 ;  /* 0x0000000a190a7221 */ /* 0x000fe20000010000 */
[----:B-----5:R-:W-:-:S03]  /*1020*/  FADD.FTZ R14, R14, R31 ;  /* 0x0000001f0e0e7221 */ /* 0x020fc60000010000 */
[----:B------:R-:W-:Y:S01]  /*1030*/  FADD.FTZ R10, R10, R33 ;  /* 0x000000210a0a7221 */ /* 0x000fe20000010000 */
[----:B------:R-:W-:-:S03]  /*1040*/  FADD.FTZ R14, R14, R21 ;  /* 0x000000150e0e7221 */ /* 0x000fc60000010000 */
[----:B------:R-:W-:Y:S01]  /*1050*/  FADD.FTZ R10, R10, R17 ;  /* 0x000000110a0a7221 */ /* 0x000fe20000010000 */
[----:B------:R-:W-:-:S03]  /*1060*/  FADD.FTZ R14, R14, R19 ;  /* 0x000000130e0e7221 */ /* 0x000fc60000010000 */
[----:B------:R-:W-:Y:S01]  /*1070*/  FADD.FTZ R43, R10, R9 ;  /* 0x000000090a2b7221 */ /* 0x000fe20000010000 */
[----:B------:R-:W-:-:S07]  /*1080*/  FADD.FTZ R3, R14, R5 ;  /* 0x000000050e037221 */ /* 0x000fce0000010000 */
.L_x_395:
[----:B------:R-:W-:Y:S05]  /*1090*/  BSYNC.RECONVERGENT B1 ;  /* 0x0000000000017941 */ /* 0x000fea0003800200 */
.L_x_394:
[----:B------:R-:W-:Y:S05]  /*10a0*/  @!P1 BRA `(.L_x_390) ;  /* 0x0000000000d49947 */ /* 0x000fea0003800000 */
[----:B------:R-:W-:Y:S01]  /*10b0*/  ISETP.GE.U32.AND P0, PT, R34, 0x4, PT ;  /* 0x000000042200780c */ /* 0x000fe20003f06070 */
[----:B------:R-:W-:Y:S01]  /*10c0*/  BSSY.RECONVERGENT B1, `(.L_x_396) ;  /* 0x0000023000017945 */ /* 0x000fe20003800200 */
[----:B------:R-:W-:-:S04]  /*10d0*/  LOP3.LUT R0, R55, 0x3, RZ, 0xc0, !PT ;  /* 0x0000000337007812 */ /* 0x000fc800078ec0ff */
[----:B------:R-:W-:-:S07]  /*10e0*/  ISETP.NE.AND P1, PT, R0, RZ, PT ;  /* 0x000000ff0000720c */ /* 0x000fce0003f25270 */
[----:B------:R-:W-:Y:S06]  /*10f0*/  @!P0 BRA `(.L_x_397) ;  /* 0x00000000007c8947 */ /* 0x000fec0003800000 */
[----:B------:R-:W0:Y:S01]  /*1100*/  LDC.64 R4, c[0x0][0x440] ;  /* 0x00011000ff047b82 */ /* 0x000e220000000a00 */
[----:B------:R-:W-:-:S05]  /*1110*/  IMAD R15, R2, R54, R11 ;  /* 0x00000036020f7224 */ /* 0x000fca00078e020b */
[CC--:B------:R-:W-:Y:S02]  /*1120*/  LEA R17, R54.reuse, R15.reuse, 0x5 ;  /* 0x0000000f36117211 */ /* 0x0c0fe400078e28ff */
[----:B------:R-:W1:Y:S01]  /*1130*/  LDC.64 R12, c[0x0][0x448] ;  /* 0x00011200ff0c7b82 */ /* 0x000e620000000a00 */
[----:B------:R-:W-:-:S04]  /*1140*/  LEA R21, R54, R15, 0x6 ;  /* 0x0000000f36157211 */ /* 0x000fc800078e30ff */
[----:B------:R-:W-:Y:S01]  /*1150*/  LEA R23, R54, R21, 0x5 ;  /* 0x0000001536177211 */ /* 0x000fe200078e28ff */
[----:B0-----:R-:W-:-:S04]  /*1160*/  IMAD.WIDE.U32 R8, R15, 0x4, R4 ;  /* 0x000000040f087825 */ /* 0x001fc800078e0004 */
[----:B-1----:R-:W-:Y:S02]  /*1170*/  IMAD.WIDE.U32 R10, R15, 0x4, R12 ;  /* 0x000000040f0a7825 */ /* 0x002fe400078e000c */
[----:B------:R-:W2:Y:S02]  /*1180*/  LDG.E R8, desc[UR6][R8.64] ;  /* 0x0000000608087981 */ /* 0x000ea4000c1e1900 */
[C---:B------:R-:W-:Y:S02]  /*1190*/  IMAD.WIDE.U32 R14, R17.reuse, 0x4, R4 ;  /* 0x00000004110e7825 */ /* 0x040fe400078e0004 */
[----:B------:R-:W3:Y:S02]  /*11a0*/  LDG.E R10, desc[UR6][R10.64] ;  /* 0x000000060a0a7981 */ /* 0x000ee4000c1e1900 */
[----:B------:R-:W-:Y:S02]  /*11b0*/  IMAD.WIDE.U32 R16, R17, 0x4, R12 ;  /* 0x0000000411107825 */ /* 0x000fe400078e000c */
[----:B------:R-:W4:Y:S02]  /*11c0*/  LDG.E R15, desc[UR6][R14.64] ;  /* 0x000000060e0f7981 */ /* 0x000f24000c1e1900 */
[----:B------:R-:W-:-:S02]  /*11d0*/  IMAD.WIDE.U32 R18, R21, 0x4, R4 ;  /* 0x0000000415127825 */ /* 0x000fc400078e0004 */
[----:B------:R-:W5:Y:S02]  /*11e0*/  LDG.E R17, desc[UR6][R16.64] ;  /* 0x0000000610117981 */ /* 0x000f64000c1e1900 */
[----:B------:R-:W-:Y:S02]  /*11f0*/  IMAD.WIDE.U32 R20, R21, 0x4, R12 ;  /* 0x0000000415147825 */ /* 0x000fe400078e000c */
[----:B------:R-:W5:Y:S02]  /*1200*/  LDG.E R19, desc[UR6][R18.64] ;  /* 0x0000000612137981 */ /* 0x000f64000c1e1900 */
[C---:B------:R-:W-:Y:S02]  /*1210*/  IMAD.WIDE.U32 R4, R23.reuse, 0x4, R4 ;  /* 0x0000000417047825 */ /* 0x040fe400078e0004 */
[----:B------:R-:W5:Y:S02]  /*1220*/  LDG.E R21, desc[UR6][R20.64] ;  /* 0x0000000614157981 */ /* 0x000f64000c1e1900 */
[----:B------:R-:W-:-:S02]  /*1230*/  IMAD.WIDE.U32 R12, R23, 0x4, R12 ;  /* 0x00000004170c7825 */ /* 0x000fc400078e000c */
[----:B------:R-:W5:Y:S04]  /*1240*/  LDG.E R5, desc[UR6][R4.64] ;  /* 0x0000000604057981 */ /* 0x000f68000c1e1900 */
[----:B------:R-:W5:Y:S01]  /*1250*/  LDG.E R13, desc[UR6][R12.64] ;  /* 0x000000060c0d7981 */ /* 0x000f62000c1e1900 */
[----:B------:R-:W-:Y:S01]  /*1260*/  IADD3 R2, PT, PT, R2, 0x80, RZ ;  /* 0x0000008002027810 */ /* 0x000fe20007ffe0ff */
[----:B--2---:R-:W-:Y:S01]  /*1270*/  FADD.FTZ R8, R43, R8 ;  /* 0x000000082b087221 */ /* 0x004fe20000010000 */
[----:B---3--:R-:W-:-:S03]  /*1280*/  FADD.FTZ R10, R3, R10 ;  /* 0x0000000a030a7221 */ /* 0x008fc60000010000 */
[----:B----4-:R-:W-:Y:S01]  /*1290*/  FADD.FTZ R8, R8, R15 ;  /* 0x0000000f08087221 */ /* 0x010fe20000010000 */
[----:B-----5:R-:W-:-:S03]  /*12a0*/  FADD.FTZ R10, R10, R17 ;  /* 0x000000110a0a7221 */ /* 0x020fc60000010000 */
[----:B------:R-:W-:Y:S01]  /*12b0*/  FADD.FTZ R8, R8, R19 ;  /* 0x0000001308087221 */ /* 0x000fe20000010000 */
[----:B------:R-:W-:-:S03]  /*12c0*/  FADD.FTZ R10, R10, R21 ;  /* 0x000000150a0a7221 */ /* 0x000fc60000010000 */
[----:B------:R-:W-:Y:S01]  /*12d0*/  FADD.FTZ R43, R8, R5 ;  /* 0x00000005082b7221 */ /* 0x000fe20000010000 */
[----:B------:R-:W-:-:S07]  /*12e0*/  FADD.FTZ R3, R10, R13 ;  /* 0x0000000d0a037221 */ /* 0x000fce0000010000 */
.L_x_397:
[----:B------:R-:W-:Y:S05]  /*12f0*/  BSYNC.RECONVERGENT B1 ;  /* 0x0000000000017941 */ /* 0x000fea0003800200 */
.L_x_396:
[----:B------:R-:W-:Y:S05]  /*1300*/  @!P1 BRA `(.L_x_390) ;  /* 0x00000000003c9947 */ /* 0x000fea0003800000 */
[----:B------:R-:W0:Y:S01]  /*1310*/  LDC.64 R8, c[0x0][0x440] ;  /* 0x00011000ff087b82 */ /* 0x000e220000000a00 */
[----:B------:R-:W-:Y:S01]  /*1320*/  IMAD R2, R2, R54, R7 ;  /* 0x0000003602027224 */ /* 0x000fe200078e0207 */
[----:B------:R-:W-:-:S04]  /*1330*/  IADD3 R0, PT, PT, -R0, RZ, RZ ;  /* 0x000000ff00007210 */ /* 0x000fc80007ffe1ff */
[----:B------:R-:W-:Y:S02]  /*1340*/  IADD3 R13, PT, PT, R57, R2, RZ ;  /* 0x00000002390d7210 */ /* 0x000fe40007ffe0ff */
[----:B------:R-:W1:Y:S05]  /*1350*/  LDC.64 R10, c[0x0][0x448] ;  /* 0x00011200ff0a7b82 */ /* 0x000e6a0000000a00 */
.L_x_398:
[----:B0-----:R-:W-:-:S04]  /*1360*/  IMAD.WIDE.U32 R4, R13, 0x4, R8 ;  /* 0x000000040d047825 */ /* 0x001fc800078e0008 */
[----:B-1----:R-:W-:Y:S02]  /*1370*/  IMAD.WIDE.U32 R6, R13, 0x4, R10 ;  /* 0x000000040d067825 */ /* 0x002fe400078e000a */
[----:B------:R-:W2:Y:S04]  /*1380*/  LDG.E R4, desc[UR6][R4.64] ;  /* 0x0000000604047981 */ /* 0x000ea8000c1e1900 */
[----:B------:R-:W3:Y:S01]  /*1390*/  LDG.E R6, desc[UR6][R6.64] ;  /* 0x0000000606067981 */ /* 0x000ee2000c1e1900 */
[----:B------:R-:W-:Y:S02]  /*13a0*/  IADD3 R0, PT, PT, R0, 0x1, RZ ;  /* 0x0000000100007810 */ /* 0x000fe40007ffe0ff */
[----:B------:R-:W-:Y:S02]  /*13b0*/  LEA R13, R54, R13, 0x5 ;  /* 0x0000000d360d7211 */ /* 0x000fe400078e28ff */
[----:B------:R-:W-:Y:S01]  /*13c0*/  ISETP.NE.AND P0, PT, R0, RZ, PT ;  /* 0x000000ff0000720c */ /* 0x000fe20003f05270 */
[----:B--2---:R-:W-:Y:S01]  /*13d0*/  FADD.FTZ R43, R4, R43 ;  /* 0x0000002b042b7221 */ /* 0x004fe20000010000 */
[----:B---3--:R-:W-:-:S11]  /*13e0*/  FADD.FTZ R3, R6, R3 ;  /* 0x0000000306037221 */ /* 0x008fd60000010000 */
[----:B------:R-:W-:Y:S05]  /*13f0*/  @P0 BRA `(.L_x_398) ;  /* 0xfffffffc00d80947 */ /* 0x000fea000383ffff */
.L_x_390:
[----:B------:R-:W-:Y:S05]  /*1400*/  BSYNC.RECONVERGENT B0 ;  /* 0x0000000000007941 */ /* 0x000fea0003800200 */
.L_x_389:
[----:B------:R-:W0:Y:S01]  /*1410*/  S2R R5, SR_TID.X ;  /* 0x0000000000057919 */ /* 0x000e220000002100 */
[----:B------:R-:W1:Y:S01]  /*1420*/  S2UR UR5, SR_CgaCtaId ;  /* 0x00000000000579c3 */ /* 0x000e620000008800 */
[----:B------:R-:W-:Y:S01]  /*1430*/  UMOV UR4, 0x400 ;  /* 0x0000040000047882 */ /* 0x000fe20000000000 */
[----:B------:R-:W-:Y:S02]  /*1440*/  SHF.L.U32 R58, R58, 0x4, RZ ;  /* 0x000000043a3a7819 */ /* 0x000fe400000006ff */
[----:B------:R-:W-:Y:S02]  /*1450*/  ISETP.NE.AND P0, PT, R57, RZ, PT ;  /* 0x000000ff3900720c */ /* 0x000fe40003f05270 */
[----:B------:R-:W-:Y:S01]  /*1460*/  LOP3.LUT R58, R58, 0x7ffffff0, RZ, 0xc0, !PT ;  /* 0x7ffffff03a3a7812 */ /* 0x000fe200078ec0ff */
[----:B-1----:R-:W-:Y:S01]  /*1470*/  ULEA UR4, UR5, UR4, 0x18 ;  /* 0x0000000405047291 */ /* 0x002fe2000f8ec0ff */
[----:B0-----:R-:W-:-:S04]  /*1480*/  SHF.R.U32.HI R12, RZ, 0x5, R5 ;  /* 0x00000005ff0c7819 */ /* 0x001fc80000011605 */
[----:B------:R-:W-:-:S04]  /*1490*/  LOP3.LUT R0, R12, 0x1f, R5, 0x78, !PT ;  /* 0x0000001f0c007812 */ /* 0x000fc800078e7805 */
[----:B------:R-:W-:Y:S02]  /*14a0*/  LOP3.LUT R2, R0, 0x3e0, R5, 0xf8, !PT ;  /* 0x000003e000027812 */ /* 0x000fe400078ef805 */
[----:B------:R-:W-:Y:S02]  /*14b0*/  SHF.L.U32 R5, R57, 0x7, RZ ;  /* 0x0000000739057819 */ /* 0x000fe400000006ff */
[----:B------:R-:W-:Y:S02]  /*14c0*/  LEA R2, R2, UR4, 0x2 ;  /* 0x0000000402027c11 */ /* 0x000fe4000f8e10ff */
[----:B------:R-:W-:-:S03]  /*14d0*/  SHF.L.U32 R0, R0, 0x2, RZ ;  /* 0x0000000200007819 */ /* 0x000fc600000006ff */
[----:B------:R-:W-:Y:S01]  /*14e0*/  STS [R2], R3 ;  /* 0x0000000302007388 */ /* 0x000fe20000000800 */
[----:B------:R-:W-:-:S03]  /*14f0*/  LOP3.LUT R0, R5, R0, RZ, 0xfc, !PT ;  /* 0x0000000005007212 */ /* 0x000fc600078efcff */
[----:B------:R-:W-:Y:S01]  /*1500*/  STS [R2+0x1000], R43 ;  /* 0x0010002b02007388 */ /* 0x000fe20000000800 */
[----:B------:R-:W-:Y:S06]  /*1510*/  BAR.SYNC.DEFER_BLOCKING 0x0 ;  /* 0x0000000000007b1d */ /* 0x000fec0000010000 */
[----:B------:R-:W0:Y:S04]  /*1520*/  LDS R4, [R0+UR4] ;  /* 0x0000000400047984 */ /* 0x000e280008000800 */
[----:B------:R-:W1:Y:S04]  /*1530*/  LDS R5, [R0+UR4+0x1000] ;  /* 0x0010000400057984 */ /* 0x000e680008000800 */
[----:B0-----:R-:W0:Y:S04]  /*1540*/  SHFL.BFLY PT, R7, R4, 0x1, 0x1f ;  /* 0x0c201f0004077f89 */ /* 0x001e2800000e0000 */
[----:B-1----:R-:W1:Y:S01]  /*1550*/  SHFL.BFLY PT, R6, R5, 0x1, 0x1f ;  /* 0x0c201f0005067f89 */ /* 0x002e6200000e0000 */
[----:B0-----:R-:W-:Y:S01]  /*1560*/  FADD.FTZ R8, R4, R7 ;  /* 0x0000000704087221 */ /* 0x001fe20000010000 */
[----:B-1----:R-:W-:-:S04]  /*1570*/  FADD.FTZ R6, R5, R6 ;  /* 0x0000000605067221 */ /* 0x002fc80000010000 */
[----:B------:R-:W0:Y:S04]  /*1580*/  SHFL.BFLY PT, R9, R8, 0x2, 0x1f ;  /* 0x0c401f0008097f89 */ /* 0x000e2800000e0000 */
[----:B------:R-:W1:Y:S01]  /*1590*/  SHFL.BFLY PT, R7, R6, 0x2, 0x1f ;  /* 0x0c401f0006077f89 */ /* 0x000e6200000e0000 */
[----:B0-----:R-:W-:Y:S01]  /*15a0*/  FADD.FTZ R9, R8, R9 ;  /* 0x0000000908097221 */ /* 0x001fe20000010000 */
[----:B-1----:R-:W-:-:S04]  /*15b0*/  FADD.FTZ R7, R6, R7 ;  /* 0x0000000706077221 */ /* 0x002fc80000010000 */
[----:B------:R-:W0:Y:S04]  /*15c0*/  SHFL.BFLY PT, R10, R9, 0x4, 0x1f ;  /* 0x0c801f00090a7f89 */ /* 0x000e2800000e0000 */
[----:B------:R-:W1:Y:S01]  /*15d0*/  SHFL.BFLY PT, R2, R7, 0x4, 0x1f ;  /* 0x0c801f0007027f89 */ /* 0x000e6200000e0000 */
[----:B0-----:R-:W-:Y:S01]  /*15e0*/  FADD.FTZ R10, R9, R10 ;  /* 0x0000000a090a7221 */ /* 0x001fe20000010000 */
[----:B------:R-:W-:Y:S01]  /*15f0*/  IADD3 R9, PT, PT, R57, R58, RZ ;  /* 0x0000003a39097210 */ /* 0x000fe20007ffe0ff */
[----:B-1----:R-:W-:-:S03]  /*1600*/  FADD.FTZ R2, R7, R2 ;  /* 0x0000000207027221 */ /* 0x002fc60000010000 */
[----:B------:R-:W0:Y:S01]  /*1610*/  SHFL.BFLY PT, R5, R10, 0x8, 0x1f ;  /* 0x0d001f000a057f89 */ /* 0x000e2200000e0000 */
[----:B------:R-:W-:-:S03]  /*1620*/  SHF.L.U32 R7, R9, 0x1, RZ ;  /* 0x0000000109077819 */ /* 0x000fc600000006ff */
[----:B------:R-:W1:Y:S01]  /*1630*/  SHFL.BFLY PT, R3, R2, 0x8, 0x1f ;  /* 0x0d001f0002037f89 */ /* 0x000e6200000e0000 */
[----:B------:R-:W-:Y:S02]  /*1640*/  ISETP.GE.U32.AND P1, PT, R7, R54, PT ;  /* 0x000000360700720c */ /* 0x000fe40003f26070 */
[----:B------:R-:W-:Y:S01]  /*1650*/  @!P0 LEA R7, R12, UR4, 0x2 ;  /* 0x000000040c078c11 */ /* 0x000fe2000f8e10ff */
[----:B0-----:R-:W-:Y:S01]  /*1660*/  FADD.FTZ R5, R10, R5 ;  /* 0x000000050a057221 */ /* 0x001fe20000010000 */
[----:B-1----:R-:W-:-:S04]  /*1670*/  FADD.FTZ R3, R2, R3 ;  /* 0x0000000302037221 */ /* 0x002fc80000010000 */
[----:B------:R-:W0:Y:S04]  /*1680*/  SHFL.BFLY PT, R4, R5, 0x10, 0x1f ;  /* 0x0e001f0005047f89 */ /* 0x000e2800000e0000 */
[----:B------:R-:W1:Y:S01]  /*1690*/  SHFL.BFLY PT, R0, R3, 0x10, 0x1f ;  /* 0x0e001f0003007f89 */ /* 0x000e6200000e0000 */
[----:B0-----:R-:W-:Y:S01]  /*16a0*/  FADD.FTZ R4, R5, R4 ;  /* 0x0000000405047221 */ /* 0x001fe20000010000 */
[----:B-1----:R-:W-:-:S04]  /*16b0*/  FADD.FTZ R0, R3, R0 ;  /* 0x0000000003007221 */ /* 0x002fc80000010000 */
[----:B------:R0:W-:Y:S04]  /*16c0*/  @!P0 STS [R7+0x2000], R4 ;  /* 0x0020000407008388 */ /* 0x0001e80000000800 */
[----:B------:R0:W-:Y:S01]  /*16d0*/  @!P0 STS [R7+0x2080], R0 ;  /* 0x0020800007008388 */ /* 0x0001e20000000800 */
[----:B------:R-:W-:Y:S06]  /*16e0*/  BAR.SYNC.DEFER_BLOCKING 0x0 ;  /* 0x0000000000007b1d */ /* 0x000fec0000010000 */
[----:B------:R-:W-:Y:S05]  /*16f0*/  @P1 EXIT ;  /* 0x000000000000194d */ /* 0x000fea0003800000 */
[----:B------:R-:W-:-:S04]  /*1700*/  ISETP.GT.U32.AND P0, PT, R57, 0xf, PT ;  /* 0x0000000f3900780c */ /* 0x000fc80003f04070 */
[----:B------:R-:W-:-:S13]  /*1710*/  ISETP.NE.OR P0, PT, R12, 0x1f, P0 ;  /* 0x0000001f0c00780c */ /* 0x000fda0000705670 */
[----:B------:R-:W-:Y:S05]  /*1720*/  @P0 EXIT ;  /* 0x000000000000094d */ /* 0x000fea0003800000 */
[----:B------:R-:W-:Y:S01]  /*1730*/  LEA R57, R57, UR4, 0x3 ;  /* 0x0000000439397c11 */ /* 0x000fe2000f8e18ff */
[----:B------:R-:W1:Y:S04]  /*1740*/  LDC.64 R2, c[0x0][0x488] ;  /* 0x00012200ff027b82 */ /* 0x000e680000000a00 */
[----:B0-----:R-:W0:Y:S04]  /*1750*/  LDS.64 R6, [R57+0x2000] ;  /* 0x0020000039067984 */ /* 0x001e280000000a00 */
[----:B------:R-:W2:Y:S01]  /*1760*/  LDS.64 R10, [R57+0x2080] ;  /* 0x00208000390a7984 */ /* 0x000ea20000000a00 */
[----:B------:R-:W3:Y:S01]  /*1770*/  LDC.64 R4, c[0x0][0x480] ;  /* 0x00012000ff047b82 */ /* 0x000ee20000000a00 */
[----:B-1----:R-:W-:-:S04]  /*1780*/  IMAD.WIDE.U32 R2, R9, 0x4, R2 ;  /* 0x0000000409027825 */ /* 0x002fc800078e0002 */
[----:B---3--:R-:W-:Y:S01]  /*1790*/  IMAD.WIDE.U32 R4, R9, 0x4, R4 ;  /* 0x0000000409047825 */ /* 0x008fe200078e0004 */
[----:B0-----:R-:W-:Y:S02]  /*17a0*/  F2FP.BF16.F32.PACK_AB R7, R7, R6 ;  /* 0x000000060707723e */ /* 0x001fe400000010ff */
[----:B--2---:R-:W-:-:S03]  /*17b0*/  F2FP.BF16.F32.PACK_AB R11, R11, R10 ;  /* 0x0000000a0b0b723e */ /* 0x004fc600000010ff */
[----:B------:R-:W-:Y:S04]  /*17c0*/  STG.E desc[UR6][R2.64], R7 ;  /* 0x0000000702007986 */ /* 0x000fe8000c101906 */
[----:B------:R-:W-:Y:S01]  /*17d0*/  STG.E desc[UR6][R4.64], R11 ;  /* 0x0000000b04007986 */ /* 0x000fe2000c101906 */
[----:B------:R-:W-:Y:S05]  /*17e0*/  EXIT ;  /* 0x000000000000794d */ /* 0x000fea0003800000 */
.L_x_399:
        /* <DEDUP_REMOVED lines=9> */
.L_x_5378:


//--------------------- .text._ZN10layer_norm40ln_parallel_residual_bwd_finalize_kernelINS_22Kernel_traits_finalizeILj2560E13__nv_bfloat16S2_S2_S2_fjLb0ELj1024ELj4ENS_18Kernel_traits_baseILj2560ES2_S2_S2_S2_fjLj1024EEEEELb0EEEvNS_9BwdParamsE --------------------------
	.section	.text._ZN10layer_norm40ln_parallel_residual_bwd_finalize_kernelINS_22Kernel_traits_finalizeILj2560E13__nv_bfloat16S2_S2_S2_fjLb0ELj1024ELj4ENS_18Kernel_traits_baseILj2560ES2_S2_S2_S2_fjLj1024EEEEELb0EEEvNS_9BwdParamsE,"ax",@progbits
	.align	128
        .global         _ZN10layer_norm40ln_parallel_residual_bwd_finalize_kernelINS_22Kernel_traits_finalizeILj2560E13__nv_bfloat16S2_S2_S2_fjLb0ELj1024ELj4ENS_18Kernel_traits_baseILj2560ES2_S2_S2_S2_fjLj1024EEEEELb0EEEvNS_9BwdParamsE
        .type           _ZN10layer_norm40ln_parallel_residual_bwd_finalize_kernelINS_22Kernel_traits_finalizeILj2560E13__nv_bfloat16S2_S2_S2_fjLb0ELj1024ELj4ENS_18Kernel_traits_baseILj2560ES2_S2_S2_S2_fjLj1024EEEEELb0EEEvNS_9BwdParamsE,@function
        .size           _ZN10layer_norm40ln_parallel_residual_bwd_finalize_kernelINS_22Kernel_traits_finalizeILj2560E13__nv_bfloat16S2_S2_S2_fjLb0ELj1024ELj4ENS_18Kernel_traits_baseILj2560ES2_S2_S2_S2_fjLj1024EEEEELb0EEEvNS_9BwdParamsE,(.L_x_5379 - _ZN10layer_norm40ln_parallel_residual_bwd_finalize_kernelINS_22Kernel_traits_finalizeILj2560E13__nv_bfloat16S2_S2_S2_fjLb0ELj1024ELj4ENS_18Kernel_traits_baseILj2560ES2_S2_S2_S2_fjLj1024EEEEELb0EEEvNS_9BwdParamsE)
        .other          _ZN10layer_norm40ln_parallel_residual_bwd_finalize_kernelINS_22Kernel_traits_finalizeILj2560E13__nv_bfloat16S2_S2_S2_fjLb0ELj1024ELj4ENS_18Kernel_traits_baseILj2560ES2_S2_S2_S2_fjLj1024EEEEELb0EEEvNS_9BwdParamsE,@"STO_CUDA_ENTRY STV_DEFAULT"
_ZN10layer_norm40ln_parallel_residual_bwd_finalize_kernelINS_22Kernel_traits_finalizeILj2560E13__nv_bfloat16S2_S2_S2_fjLb0ELj1024ELj4ENS_18Kernel_traits_baseILj2560ES2_S2_S2_S2_fjLj1024EEEEELb0EEEvNS_9BwdParamsE:
.text._ZN10layer_norm40ln_parallel_residual_bwd_finalize_kernelINS_22Kernel_traits_finalizeILj2560E13__nv_bfloat16S2_S2_S2_fjLb0ELj1024ELj4ENS_18Kernel_traits_baseILj2560ES2_S2_S2_S2_fjLj1024EEEEELb0EEEvNS_9BwdParamsE:
        /* <DEDUP_REMOVED lines=11> */
[----:B------:R-:W-:Y:S01]  /*00b0*/  HFMA2 R20, -RZ, RZ, 0, 0 ;  /* 0x00000000ff147431 */ /* 0x000fe200000001ff */
[----:B------:R-:W2:Y:S01]  /*00c0*/  LDCU.64 UR6, c[0x0][0x358] ;  /* 0x00006b00ff0677ac */ /* 0x000ea20008000a00 */
[----:B------:R-:W-:Y:S01]  /*00d0*/  MOV R8, R5 ;  /* 0x0000000500087202 */ /* 0x000fe20000000f00 */
[----:B------:R-:W-:Y:S01]  /*00e0*/  HFMA2 R22, -RZ, RZ, 0, 0 ;  /* 0x00000000ff167431 */ /* 0x000fe200000001ff */
[----:B------:R-:W-:Y:S02]  /*00f0*/  MOV R11, RZ ;  /* 0x000000ff000b7202 */ /* 0x000fe40000000f00 */
[----:B------:R-:W-:-:S02]  /*0100*/  MOV R7, RZ ;  /* 0x000000ff00077202 */ /* 0x000fc40000000f00 */
[----:B-1----:R-:W-:-:S04]  /*0110*/  ISETP.GE.U32.AND P0, PT, R8, UR8, PT ;  /* 0x0000000808007c0c */ /* 0x002fc8000bf06070 */
[----:B0-----:R-:W-:Y:S02]  /*0120*/  ISETP.GE.U32.OR P0, PT, R6, R3, P0 ;  /* 0x000000030600720c */ /* 0x001fe40000706470 */
[----:B------:R-:W-:-:S11]  /*0130*/  LOP3.LUT R6, R2, 0x1f, RZ, 0xc0, !PT ;  /* 0x0000001f02067812 */ /* 0x000fd600078ec0ff */
        /* <DEDUP_REMOVED lines=9> */
[----:B------:R-:W-:Y:S02]  /*01d0*/  MOV R11, RZ ;  /* 0x000000ff000b7202 */ /* 0x000fe40000000f00 */
[----:B------:R-:W-:Y:S02]  /*01e0*/  MOV R20, RZ ;  /* 0x000000ff00147202 */ /* 0x000fe40000000f00 */
[----:B------:R-:W-:-:S07]  /*01f0*/  LEA.HI R18, R10, 0x1, RZ, 0x1b ;  /* 0x000000010a127811 */ /* 0x000fce00078fd8ff */
[----:B------:R-:W-:Y:S05]  /*0200*/  @!P0 BRA `(.L_x_403) ;  /* 0x0000000800248947 */ /* 0x000fea0003800000 */
[C---:B------:R-:W-:Y:S01]  /*0210*/  LOP3.LUT R7, R8.reuse, 0x80, RZ, 0xfc, !PT ;  /* 0x0000008008077812 */ /* 0x040fe200078efcff */
[-CC-:B------:R-:W-:Y:S01]  /*0220*/  IMAD R17, R17, R3.reuse, R4.reuse ;  /* 0x0000000311117224 */ /* 0x180fe200078e0204 */
[C---:B------:R-:W-:Y:S01]  /*0230*/  LOP3.LUT R9, R8.reuse, 0xa0, RZ, 0xfc, !PT ;  /* 0x000000a008097812 */ /* 0x040fe200078efcff */
[CCC-:B------:R-:W-:Y:S01]  /*0240*/  IMAD R29, R8.reuse, R3.reuse, R4.reuse ;  /* 0x00000003081d7224 */ /* 0x1c0fe200078e0204 */
[C---:B------:R-:W-:Y:S01]  /*0250*/  LOP3.LUT R12, R8.reuse, 0xc0, RZ, 0xfc, !PT ;  /* 0x000000c0080c7812 */ /* 0x040fe200078efcff */
[-CC-:B------:R-:W-:Y:S01]  /*0260*/  IMAD R25, R7, R3.reuse, R4.reuse ;  /* 0x0000000307197224 */ /* 0x180fe200078e0204 */
[C---:B------:R-:W-:Y:S01]  /*0270*/  LOP3.LUT R13, R8.reuse, 0xe0, RZ, 0xfc, !PT ;  /* 0x000000e0080d7812 */ /* 0x040fe200078efcff */
[-CC-:B------:R-:W-:Y:S01]  /*0280*/  IMAD R19, R9, R3.reuse, R4.reuse ;  /* 0x0000000309137224 */ /* 0x180fe200078e0204 */
[----:B------:R-:W-:Y:S01]  /*0290*/  LOP3.LUT R14, R8, 0x40, RZ, 0xfc, !PT ;  /* 0x00000040080e7812 */ /* 0x000fe200078efcff */
[-CC-:B------:R-:W-:Y:S01]  /*02a0*/  IMAD R21, R12, R3.reuse, R4.reuse ;  /* 0x000000030c157224 */ /* 0x180fe200078e0204 */
[----:B------:R-:W-:Y:S01]  /*02b0*/  LOP3.LUT R16, R8, 0x60, RZ, 0xfc, !PT ;  /* 0x0000006008107812 */ /* 0x000fe200078efcff */
[-CC-:B------:R-:W-:Y:S01]  /*02c0*/  IMAD R23, R13, R3.reuse, R4.reuse ;  /* 0x000000030d177224 */ /* 0x180fe200078e0204 */
[----:B------:R-:W-:Y:S01]  /*02d0*/  LOP3.LUT R18, R18, 0xffffff8, RZ, 0xc0, !PT ;  /* 0x0ffffff812127812 */ /* 0x000fe200078ec0ff */
[----:B------:R-:W-:-:S02]  /*02e0*/  IMAD R15, R14, R3, R4 ;  /* 0x000000030e0f7224 */ /* 0x000fc400078e0204 */
[----:B------:R-:W-:Y:S02]  /*02f0*/  HFMA2 R7, -RZ, RZ, 0, 0 ;  /* 0x00000000ff077431 */ /* 0x000fe400000001ff */
[----:B------:R-:W-:Y:S01]  /*0300*/  IMAD R27, R16, R3, R4 ;  /* 0x00000003101b7224 */ /* 0x000fe200078e0204 */
[----:B------:R-:W-:Y:S02]  /*0310*/  IADD3 R13, PT, PT, R6, R17, RZ ;  /* 0x00000011060d7210 */ /* 0x000fe40007ffe0ff */
[----:B------:R-:W-:Y:S02]  /*0320*/  IADD3 R9, PT, PT, -R18, RZ, RZ ;  /* 0x000000ff12097210 */ /* 0x000fe40007ffe1ff */
[C---:B------:R-:W-:Y:S02]  /*0330*/  IADD3 R4, PT, PT, R6.reuse, R29, RZ ;  /* 0x0000001d06047210 */ /* 0x040fe40007ffe0ff */
[C---:B------:R-:W-:Y:S02]  /*0340*/  IADD3 R25, PT, PT, R6.reuse, R25, RZ ;  /* 0x0000001906197210 */ /* 0x040fe40007ffe0ff */
[----:B------:R-:W-:-:S02]  /*0350*/  IADD3 R19, PT, PT, R6, R19, RZ ;  /* 0x0000001306137210 */ /* 0x000fc40007ffe0ff */
[C---:B------:R-:W-:Y:S02]  /*0360*/  IADD3 R21, PT, PT, R6.reuse, R21, RZ ;  /* 0x0000001506157210 */ /* 0x040fe40007ffe0ff */
[C---:B------:R-:W-:Y:S02]  /*0370*/  IADD3 R23, PT, PT, R6.reuse, R23, RZ ;  /* 0x0000001706177210 */ /* 0x040fe40007ffe0ff */
[C---:B------:R-:W-:Y:S02]  /*0380*/  IADD3 R12, PT, PT, R6.reuse, R15, RZ ;  /* 0x0000000f060c7210 */ /* 0x040fe40007ffe0ff */
[----:B------:R-:W-:-:S07]  /*0390*/  IADD3 R27, PT, PT, R6, R27, RZ ;  /* 0x0000001b061b7210 */ /* 0x000fce0007ffe0ff */
.L_x_404:
[----:B------:R-:W0:Y:S02]  /*03a0*/  LDC.64 R14, c[0x0][0x440] ;  /* 0x00011000ff0e7b82 */ /* 0x000e240000000a00 */
[----:B0-----:R-:W-:-:S05]  /*03b0*/  IMAD.WIDE.U32 R16, R4, 0x4, R14 ;  /* 0x0000000404107825 */ /* 0x001fca00078e000e */
[----:B------:R0:W2:Y:S01]  /*03c0*/  LDG.E R24, desc[UR6][R16.64] ;  /* 0x0000000610187981 */ /* 0x0000a2000c1e1900 */
[----:B------:R-:W-:-:S04]  /*03d0*/  IMAD.WIDE.U32 R28, R12, 0x4, R14 ;  /* 0x000000040c1c7825 */ /* 0x000fc800078e000e */
[----:B0-----:R-:W-:-:S05]  /*03e0*/  IMAD.WIDE.U32 R16, R13, 0x4, R14 ;  /* 0x000000040d107825 */ /* 0x001fca00078e000e */
[----:B------:R-:W3:Y:S01]  /*03f0*/  LDG.E R18, desc[UR6][R16.64] ;  /* 0x0000000610127981 */ /* 0x000ee2000c1e1900 */
[----:B--2---:R-:W-:-:S03]  /*0400*/  FADD.FTZ R26, R24, R7 ;  /* 0x00000007181a7221 */ /* 0x004fc60000010000 */
[----:B------:R0:W2:Y:S02]  /*0410*/  LDG.E R7, desc[UR6][R28.64] ;  /* 0x000000061c077981 */ /* 0x0000a4000c1e1900 */
[----:B0-----:R-:W-:-:S05]  /*0420*/  IMAD.WIDE.U32 R28, R27, 0x4, R14 ;  /* 0x000000041b1c7825 */ /* 0x001fca00078e000e */
[----:B------:R0:W4:Y:S01]  /*0430*/  LDG.E R24, desc[UR6][R28.64] ;  /* 0x000000061c187981 */ /* 0x000122000c1e1900 */
[----:B---3--:R-:W-:Y:S01]  /*0440*/  FADD.FTZ R18, R26, R18 ;  /* 0x000000121a127221 */ /* 0x008fe20000010000 */
[----:B------:R-:W-:-:S04]  /*0450*/  IMAD.WIDE.U32 R16, R19, 0x4, R14 ;  /* 0x0000000413107825 */ /* 0x000fc800078e000e */
[----:B0-----:R-:W-:-:S04]  /*0460*/  IMAD.WIDE.U32 R28, R25, 0x4, R14 ;  /* 0x00000004191c7825 */ /* 0x001fc800078e000e */
[----:B--2---:R-:W-:Y:S02]  /*0470*/  FADD.FTZ R18, R18, R7 ;  /* 0x0000000712127221 */ /* 0x004fe40000010000 */
[----:B------:R0:W2:Y:S02]  /*0480*/  LDG.E R7, desc[UR6][R28.64] ;  /* 0x000000061c077981 */ /* 0x0000a4000c1e1900 */
[----:B----4-:R-:W-:Y:S02]  /*0490*/  FADD.FTZ R18, R18, R24 ;  /* 0x0000001812127221 */ /* 0x010fe40000010000 */
[----:B------:R1:W3:Y:S01]  /*04a0*/  LDG.E R24, desc[UR6][R16.64] ;  /* 0x0000000610187981 */ /* 0x0002e2000c1e1900 */
[----:B0-----:R-:W-:-:S04]  /*04b0*/  IMAD.WIDE.U32 R28, R23, 0x4, R14 ;  /* 0x00000004171c7825 */ /* 0x001fc800078e000e */
[----:B-1----:R-:W-:Y:S02]  /*04c0*/  IMAD.WIDE.U32 R16, R21, 0x4, R14 ;  /* 0x0000000415107825 */ /* 0x002fe400078e000e */
[----:B------:R-:W0:Y:S03]  /*04d0*/  LDC.64 R14, c[0x0][0x448] ;  /* 0x00011200ff0e7b82 */ /* 0x000e260000000a00 */
[----:B------:R-:W4:Y:S04]  /*04e0*/  LDG.E R26, desc[UR6][R16.64] ;  /* 0x00000006101a7981 */ /* 0x000f28000c1e1900 */
[----:B------:R0:W5:Y:S02]  /*04f0*/  LDG.E R16, desc[UR6][R28.64] ;  /* 0x000000061c107981 */ /* 0x000164000c1e1900 */
[----:B0-----:R-:W-:-:S04]  /*0500*/  IMAD.WIDE.U32 R28, R4, 0x4, R14 ;  /* 0x00000004041c7825 */ /* 0x001fc800078e000e */
[----:B--2---:R-:W-:-:S04]  /*0510*/  FADD.FTZ R7, R18, R7 ;  /* 0x0000000712077221 */ /* 0x004fc80000010000 */
[----:B---3--:R-:W-:Y:S02]  /*0520*/  FADD.FTZ R7, R7, R24 ;  /* 0x0000001807077221 */ /* 0x008fe40000010000 */
[----:B------:R0:W2:Y:S02]  /*0530*/  LDG.E R24, desc[UR6][R28.64] ;  /* 0x000000061c187981 */ /* 0x0000a4000c1e1900 */
[----:B0-----:R-:W-:-:S04]  /*0540*/  IMAD.WIDE.U32 R28, R13, 0x4, R14 ;  /* 0x000000040d1c7825 */ /* 0x001fc800078e000e */
[----:B----4-:R-:W-:Y:S01]  /*0550*/  FADD.FTZ R7, R7, R26 ;  /* 0x0000001a07077221 */ /* 0x010fe20000010000 */
[----:B------:R-:W3:Y:S03]  /*0560*/  LDG.E R18, desc[UR6][R28.64] ;  /* 0x000000061c127981 */ /* 0x000ee6000c1e1900 */
[----:B-----5:R-:W-:Y:S01]  /*0570*/  FADD.FTZ R7, R7, R16 ;  /* 0x0000001007077221 */ /* 0x020fe20000010000 */
[----:B------:R-:W-:-:S05]  /*0580*/  IMAD.WIDE.U32 R16, R12, 0x4, R14 ;  /* 0x000000040c107825 */ /* 0x000fca00078e000e */
[----:B------:R0:W4:Y:S02]  /*0590*/  LDG.E R26, desc[UR6][R16.64] ;  /* 0x00000006101a7981 */ /* 0x000124000c1e1900 */
[----:B0-----:R-:W-:-:S04]  /*05a0*/  IMAD.WIDE.U32 R16, R27, 0x4, R14 ;  /* 0x000000041b107825 */ /* 0x001fc800078e000e */
[----:B--2---:R-:W-:-:S04]  /*05b0*/  FADD.FTZ R24, R24, R22 ;  /* 0x0000001618187221 */ /* 0x004fc80000010000 */
[----:B---3--:R-:W-:Y:S02]  /*05c0*/  FADD.FTZ R22, R24, R18 ;  /* 0x0000001218167221 */ /* 0x008fe40000010000 */
[----:B------:R0:W2:Y:S02]  /*05d0*/  LDG.E R18, desc[UR6][R16.64] ;  /* 0x0000000610127981 */ /* 0x0000a4000c1e1900 */
[----:B0-----:R-:W-:-:S05]  /*05e0*/  IMAD.WIDE.U32 R16, R25, 0x4, R14 ;  /* 0x0000000419107825 */ /* 0x001fca00078e000e */
[----:B------:R0:W3:Y:S01]  /*05f0*/  LDG.E R24, desc[UR6][R16.64] ;  /* 0x0000000610187981 */ /* 0x0000e2000c1e1900 */
[----:B----4-:R-:W-:Y:S01]  /*0600*/  FADD.FTZ R26, R22, R26 ;  /* 0x0000001a161a7221 */ /* 0x010fe20000010000 */
[----:B0-----:R-:W-:-:S05]  /*0610*/  IMAD.WIDE.U32 R16, R19, 0x4, R14 ;  /* 0x0000000413107825 */ /* 0x001fca00078e000e */
[----:B------:R0:W4:Y:S02]  /*0620*/  LDG.E R22, desc[UR6][R16.64] ;  /* 0x0000000610167981 */ /* 0x000124000c1e1900 */
[----:B0-----:R-:W0:Y:S01]  /*0630*/  LDC.64 R16, c[0x0][0x450] ;  /* 0x00011400ff107b82 */ /* 0x001e220000000a00 */
[----:B------:R-:W-:-:S04]  /*0640*/  IMAD.WIDE.U32 R28, R21, 0x4, R14 ;  /* 0x00000004151c7825 */ /* 0x000fc800078e000e */
[----:B------:R-:W-:Y:S02]  /*0650*/  IMAD.WIDE.U32 R14, R23, 0x4, R14 ;  /* 0x00000004170e7825 */ /* 0x000fe400078e000e */
[----:B------:R-:W5:Y:S02]  /*0660*/  LDG.E R28, desc[UR6][R28.64] ;  /* 0x000000061c1c7981 */ /* 0x000f64000c1e1900 */
[----:B--2---:R-:W-:-:S04]  /*0670*/  FADD.FTZ R18, R26, R18 ;  /* 0x000000121a127221 */ /* 0x004fc80000010000 */
[----:B---3--:R-:W-:Y:S02]  /*0680*/  FADD.FTZ R18, R18, R24 ;  /* 0x0000001812127221 */ /* 0x008fe40000010000 */
[----:B------:R0:W2:Y:S02]  /*0690*/  LDG.E R24, desc[UR6][R14.64] ;  /* 0x000000060e187981 */ /* 0x0000a4000c1e1900 */
[----:B0-----:R-:W-:-:S04]  /*06a0*/  IMAD.WIDE.U32 R14, R4, 0x4, R16 ;  /* 0x00000004040e7825 */ /* 0x001fc800078e0010 */
[----:B----4-:R-:W-:Y:S02]  /*06b0*/  FADD.FTZ R22, R18, R22 ;  /* 0x0000001612167221 */ /* 0x010fe40000010000 */
[----:B------:R0:W3:Y:S02]  /*06c0*/  LDG.E R18, desc[UR6][R14.64] ;  /* 0x000000060e127981 */ /* 0x0000e4000c1e1900 */
[----:B0-----:R-:W-:-:S05]  /*06d0*/  IMAD.WIDE.U32 R14, R13, 0x4, R16 ;  /* 0x000000040d0e7825 */ /* 0x001fca00078e0010 */
[----:B------:R0:W4:Y:S02]  /*06e0*/  LDG.E R26, desc[UR6][R14.64] ;  /* 0x000000060e1a7981 */ /* 0x000124000c1e1900 */
[----:B0-----:R-:W-:-:S04]  /*06f0*/  IMAD.WIDE.U32 R14, R12, 0x4, R16 ;  /* 0x000000040c0e7825 */ /* 0x001fc800078e0010 */
[----:B---3--:R-:W-:Y:S02]  /*0700*/  FADD.FTZ R18, R18, R11 ;  /* 0x0000000b12127221 */ /* 0x008fe40000010000 */
[----:B------:R-:W3:Y:S01]  /*0710*/  LDG.E R11, desc[UR6][R14.64] ;  /* 0x000000060e0b7981 */ /* 0x000ee2000c1e1900 */
[----:B-----5:R-:W-:Y:S01]  /*0720*/  FADD.FTZ R22, R22, R28 ;  /* 0x0000001c16167221 */ /* 0x020fe20000010000 */
[----:B------:R-:W-:-:S04]  /*0730*/  IMAD.WIDE.U32 R28, R27, 0x4, R16 ;  /* 0x000000041b1c7825 */ /* 0x000fc800078e0010 */
[----:B----4-:R-:W-:Y:S02]  /*0740*/  FADD.FTZ R18, R18, R26 ;  /* 0x0000001a12127221 */ /* 0x010fe40000010000 */
[----:B------:R0:W4:Y:S02]  /*0750*/  LDG.E R26, desc[UR6][R28.64] ;  /* 0x000000061c1a7981 */ /* 0x000124000c1e1900 */
[----:B0-----:R-:W-:-:S04]  /*0760*/  IMAD.WIDE.U32 R28, R25, 0x4, R16 ;  /* 0x00000004191c7825 */ /* 0x001fc800078e0010 */
[----:B---3--:R-:W-:Y:S02]  /*0770*/  FADD.FTZ R11, R18, R11 ;  /* 0x0000000b120b7221 */ /* 0x008fe40000010000 */
[----:B------:R0:W3:Y:S01]  /*0780*/  LDG.E R18, desc[UR6][R28.64] ;  /* 0x000000061c127981 */ /* 0x0000e2000c1e1900 */
[----:B------:R-:W-:-:S04]  /*0790*/  IMAD.WIDE.U32 R14, R21, 0x4, R16 ;  /* 0x00000004150e7825 */ /* 0x000fc800078e0010 */
[----:B0-----:R-:W-:-:S04]  /*07a0*/  IMAD.WIDE.U32 R28, R19, 0x4, R16 ;  /* 0x00000004131c7825 */ /* 0x001fc800078e0010 */
[----:B----4-:R-:W-:Y:S02]  /*07b0*/  FADD.FTZ R11, R11, R26 ;  /* 0x0000001a0b0b7221 */ /* 0x010fe40000010000 */
[----:B------:R-:W4:Y:S02]  /*07c0*/  LDG.E R26, desc[UR6][R28.64] ;  /* 0x000000061c1a7981 */ /* 0x000f24000c1e1900 */
[----:B---3--:R-:W-:Y:S02]  /*07d0*/  FADD.FTZ R11, R11, R18 ;  /* 0x000000120b0b7221 */ /* 0x008fe40000010000 */
[----:B------:R0:W3:Y:S02]  /*07e0*/  LDG.E R18, desc[UR6][R14.64] ;  /* 0x000000060e127981 */ /* 0x0000e4000c1e1900 */
[----:B0-----:R-:W0:Y:S01]  /*07f0*/  LDC.64 R14, c[0x0][0x458] ;  /* 0x00011600ff0e7b82 */ /* 0x001e220000000a00 */
[----:B------:R-:W-:-:S04]  /*0800*/  IMAD.WIDE.U32 R28, R23, 0x4, R16 ;  /* 0x00000004171c7825 */ /* 0x000fc800078e0010 */
[----:B----4-:R-:W-:Y:S02]  /*0810*/  FADD.FTZ R26, R11, R26 ;  /* 0x0000001a0b1a7221 */ /* 0x010fe40000010000 */
[----:B------:R1:W4:Y:S01]  /*0820*/  LDG.E R11, desc[UR6][R28.64] ;  /* 0x000000061c0b7981 */ /* 0x000322000c1e1900 */
[----:B0-----:R-:W-:-:S04]  /*0830*/  IMAD.WIDE.U32 R16, R4, 0x4, R14 ;  /* 0x0000000404107825 */ /* 0x001fc800078e000e */
[----:B-1----:R-:W-:Y:S02]  /*0840*/  IMAD.WIDE.U32 R28, R13, 0x4, R14 ;  /* 0x000000040d1c7825 */ /* 0x002fe400078e000e */
[----:B------:R-:W5:Y:S02]  /*0850*/  LDG.E R17, desc[UR6][R16.64] ;  /* 0x0000000610117981 */ /* 0x000f64000c1e1900 */
[----:B---3--:R-:W-:Y:S02]  /*0860*/  FADD.FTZ R18, R26, R18 ;  /* 0x000000121a127221 */ /* 0x008fe40000010000 */
[----:B------:R-:W3:Y:S01]  /*0870*/  LDG.E R26, desc[UR6][R28.64] ;  /* 0x000000061c1a7981 */ /* 0x000ee2000c1e1900 */
[----:B-----5:R-:W-:Y:S01]  /*0880*/  FADD.FTZ R20, R17, R20 ;  /* 0x0000001411147221 */ /* 0x020fe20000010000 */
[----:B------:R-:W-:-:S04]  /*0890*/  IMAD.WIDE.U32 R16, R12, 0x4, R14 ;  /* 0x000000040c107825 */ /* 0x000fc800078e000e */
[----:B---3--:R-:W-:Y:S02]  /*08a0*/  FADD.FTZ R20, R20, R26 ;  /* 0x0000001a14147221 */ /* 0x008fe40000010000 */
[----:B------:R-:W3:Y:S01]  /*08b0*/  LDG.E R26, desc[UR6][R16.64] ;  /* 0x00000006101a7981 */ /* 0x000ee2000c1e1900 */
        /* <DEDUP_REMOVED lines=10> */
[----:B------:R-:W-:-:S06]  /*0960*/  IMAD.WIDE.U32 R14, R23, 0x4, R14 ;  /* 0x00000004170e7825 */ /* 0x000fcc00078e000e */
[----:B------:R-:W5:Y:S01]  /*0970*/  LDG.E R15, desc[UR6][R14.64] ;  /* 0x000000060e0f7981 */ /* 0x000f62000c1e1900 */
[----:B------:R-:W-:Y:S01]  /*0980*/  IADD3 R9, PT, PT, R9, 0x8, RZ ;  /* 0x0000000809097810 */ /* 0x000fe20007ffe0ff */
[----:B---3--:R-:W-:Y:S02]  /*0990*/  FADD.FTZ R20, R20, R26 ;  /* 0x0000001a14147221 */ /* 0x008fe40000010000 */
[----:B------:R-:W3:Y:S01]  /*09a0*/  LDG.E R26, desc[UR6][R16.64] ;  /* 0x00000006101a7981 */ /* 0x000ee2000c1e1900 */
[----:B------:R-:W-:Y:S01]  /*09b0*/  ISETP.NE.AND P0, PT, R9, RZ, PT ;  /* 0x000000ff0900720c */ /* 0x000fe20003f05270 */
[----:B--2---:R-:W-:Y:S01]  /*09c0*/  FADD.FTZ R22, R22, R24 ;  /* 0x0000001816167221 */ /* 0x004fe20000010000 */
[----:B----4-:R-:W-:Y:S01]  /*09d0*/  FADD.FTZ R11, R18, R11 ;  /* 0x0000000b120b7221 */ /* 0x010fe20000010000 */
[----:B------:R-:W-:Y:S02]  /*09e0*/  IADD3 R8, PT, PT, R8, 0x100, RZ ;  /* 0x0000010008087810 */ /* 0x000fe40007ffe0ff */
[----:B------:R-:W-:-:S02]  /*09f0*/  LEA R4, R3, R4, 0x8 ;  /* 0x0000000403047211 */ /* 0x000fc400078e40ff */
[C---:B------:R-:W-:Y:S02]  /*0a00*/  LEA R13, R3.reuse, R13, 0x8 ;  /* 0x0000000d030d7211 */ /* 0x040fe400078e40ff */
[C---:B------:R-:W-:Y:S02]  /*0a10*/  LEA R12, R3.reuse, R12, 0x8 ;  /* 0x0000000c030c7211 */ /* 0x040fe400078e40ff */
[C---:B------:R-:W-:Y:S02]  /*0a20*/  LEA R27, R3.reuse, R27, 0x8 ;  /* 0x0000001b031b7211 */ /* 0x040fe400078e40ff */
[C---:B------:R-:W-:Y:S02]  /*0a30*/  LEA R25, R3.reuse, R25, 0x8 ;  /* 0x0000001903197211 */ /* 0x040fe400078e40ff */
[C---:B------:R-:W-:Y:S02]  /*0a40*/  LEA R19, R3.reuse, R19, 0x8 ;  /* 0x0000001303137211 */ /* 0x040fe400078e40ff */
[----:B------:R-:W-:-:S02]  /*0a50*/  LEA R21, R3, R21, 0x8 ;  /* 0x0000001503157211 */ /* 0x000fc400078e40ff */
[----:B------:R-:W-:Y:S01]  /*0a60*/  LEA R23, R3, R23, 0x8 ;  /* 0x0000001703177211 */ /* 0x000fe200078e40ff */
[----:B---3--:R-:W-:-:S04]  /*0a70*/  FADD.FTZ R20, R20, R26 ;  /* 0x0000001a14147221 */ /* 0x008fc80000010000 */
[----:B-----5:R-:W-:Y:S01]  /*0a80*/  FADD.FTZ R20, R20, R15 ;  /* 0x0000000f14147221 */ /* 0x020fe20000010000 */
[----:B------:R-:W-:Y:S06]  /*0a90*/  @P0 BRA `(.L_x_404) ;  /* 0xfffffff800400947 */ /* 0x000fec000383ffff */
.L_x_403:
[----:B------:R-:W-:Y:S05]  /*0aa0*/  BSYNC.RECONVERGENT B1 ;  /* 0x0000000000017941 */ /* 0x000fea0003800200 */
.L_x_402:
[----:B------:R-:W-:-:S04]  /*0ab0*/  LEA.HI R9, R10, 0x1, RZ, 0x1b ;  /* 0x000000010a097811 */ /* 0x000fc800078fd8ff */
[----:B------:R-:W-:-:S13]  /*0ac0*/  LOP3.LUT P0, R4, R9, 0x7, RZ, 0xc0, !PT ;  /* 0x0000000709047812 */ /* 0x000fda000780c0ff */
[----:B------:R-:W-:Y:S05]  /*0ad0*/  @!P0 BRA `(.L_x_401) ;  /* 0x0000000400dc8947 */ /* 0x000fea0003800000 */
[----:B------:R-:W-:Y:S01]  /*0ae0*/  ISETP.GE.U32.AND P0, PT, R4, 0x4, PT ;  /* 0x000000040400780c */ /* 0x000fe20003f06070 */
[----:B------:R-:W-:Y:S01]  /*0af0*/  BSSY.RECONVERGENT B1, `(.L_x_405) ;  /* 0x000003e000017945 */ /* 0x000fe20003800200 */
[----:B------:R-:W-:Y:S02]  /*0b00*/  SHF.L.U32 R13, R0, 0x5, RZ ;  /* 0x00000005000d7819 */ /* 0x000fe400000006ff */
[----:B------:R-:W-:Y:S02]  /*0b10*/  LOP3.LUT P1, R9, R9, 0x3, RZ, 0xc0, !PT ;  /* 0x0000000309097812 */ /* 0x000fe4000782c0ff */
[----:B------:R-:W-:-:S07]  /*0b20*/  LOP3.LUT R4, R13, 0x1f, R2, 0xf8, !PT ;  /* 0x0000001f0d047812 */ /* 0x000fce00078ef802 */
[----:B------:R-:W-:Y:S05]  /*0b30*/  @!P0 BRA `(.L_x_406) ;  /* 0x0000000000e48947 */ /* 0x000fea0003800000 */
[----:B------:R-:W0:Y:S01]  /*0b40*/  LDC.64 R18, c[0x0][0x440] ;  /* 0x00011000ff127b82 */ /* 0x000e220000000a00 */
[----:B------:R-:W-:-:S07]  /*0b50*/  IMAD R21, R8, R3, R4 ;  /* 0x0000000308157224 */ /* 0x000fce00078e0204 */
[----:B------:R-:W1:Y:S08]  /*0b60*/  LDC.64 R14, c[0x0][0x450] ;  /* 0x00011400ff0e7b82 */ /* 0x000e700000000a00 */
[----:B------:R-:W2:Y:S01]  /*0b70*/  LDC.64 R16, c[0x0][0x458] ;  /* 0x00011600ff107b82 */ /* 0x000ea20000000a00 */
[----:B0-----:R-:W-:-:S05]  /*0b80*/  IMAD.WIDE.U32 R12, R21, 0x4, R18 ;  /* 0x00000004150c7825 */ /* 0x001fca00078e0012 */
[----:B------:R0:W3:Y:S02]  /*0b90*/  LDG.E R28, desc[UR6][R12.64] ;  /* 0x000000060c1c7981 */ /* 0x0000e4000c1e1900 */
[----:B0-----:R-:W0:Y:S01]  /*0ba0*/  LDC.64 R12, c[0x0][0x448] ;  /* 0x00011200ff0c7b82 */ /* 0x001e220000000a00 */
[----:B-1----:R-:W-:-:S04]  /*0bb0*/  IMAD.WIDE.U32 R26, R21, 0x4, R14 ;  /* 0x00000004151a7825 */ /* 0x002fc800078e000e */
[----:B0-----:R-:W-:-:S06]  /*0bc0*/  IMAD.WIDE.U32 R24, R21, 0x4, R12 ;  /* 0x0000000415187825 */ /* 0x001fcc00078e000c */
[----:B------:R3:W4:Y:S02]  /*0bd0*/  LDG.E R25, desc[UR6][R24.64] ;  /* 0x0000000618197981 */ /* 0x000724000c1e1900 */
[----:B---3--:R-:W-:Y:S02]  /*0be0*/  FADD.FTZ R24, R7, R28 ;  /* 0x0000001c07187221 */ /* 0x008fe40000010000 */
[----:B------:R-:W3:Y:S01]  /*0bf0*/  LDG.E R7, desc[UR6][R26.64] ;  /* 0x000000061a077981 */ /* 0x000ee2000c1e1900 */
[----:B--2---:R-:W-:Y:S01]  /*0c00*/  IMAD.WIDE.U32 R28, R21, 0x4, R16 ;  /* 0x00000004151c7825 */ /* 0x004fe200078e0010 */
[----:B------:R-:W-:-:S04]  /*0c10*/  LEA R23, R3, R21, 0x5 ;  /* 0x0000001503177211 */ /* 0x000fc800078e28ff */
[----:B------:R0:W2:Y:S02]  /*0c20*/  LDG.E R27, desc[UR6][R28.64] ;  /* 0x000000061c1b7981 */ /* 0x0000a4000c1e1900 */
[----:B0-----:R-:W-:-:S04]  /*0c30*/  IMAD.WIDE.U32 R28, R23, 0x4, R18 ;  /* 0x00000004171c7825 */ /* 0x001fc800078e0012 */
[----:B----4-:R-:W-:Y:S01]  /*0c40*/  FADD.FTZ R26, R22, R25 ;  /* 0x00000019161a7221 */ /* 0x010fe20000010000 */
[----:B---3--:R-:W-:Y:S02]  /*0c50*/  FADD.FTZ R7, R11, R7 ;  /* 0x000000070b077221 */ /* 0x008fe40000010000 */
[----:B------:R0:W3:Y:S01]  /*0c60*/  LDG.E R11, desc[UR6][R28.64] ;  /* 0x000000061c0b7981 */ /* 0x0000e2000c1e1900 */
[----:B------:R-:W-:Y:S01]  /*0c70*/  LEA R21, R3, R21, 0x6 ;  /* 0x0000001503157211 */ /* 0x000fe200078e30ff */
[----:B--2---:R-:W-:Y:S01]  /*0c80*/  FADD.FTZ R20, R20, R27 ;  /* 0x0000001b14147221 */ /* 0x004fe20000010000 */
[----:B0-----:R-:W-:-:S05]  /*0c90*/  IMAD.WIDE.U32 R28, R23, 0x4, R12 ;  /* 0x00000004171c7825 */ /* 0x001fca00078e000c */
[----:B------:R-:W2:Y:S01]  /*0ca0*/  LDG.E R25, desc[UR6][R28.64] ;  /* 0x000000061c197981 */ /* 0x000ea2000c1e1900 */
[----:B---3--:R-:W-:Y:S01]  /*0cb0*/  FADD.FTZ R11, R24, R11 ;  /* 0x0000000b180b7221 */ /* 0x008fe20000010000 */
[----:B--2---:R-:W-:Y:S01]  /*0cc0*/  FADD.FTZ R26, R26, R25 ;  /* 0x000000191a1a7221 */ /* 0x004fe20000010000 */
[----:B------:R-:W-:-:S04]  /*0cd0*/  IMAD.WIDE.U32 R24, R23, 0x4, R14 ;  /* 0x0000000417187825 */ /* 0x000fc800078e000e */
[----:B------:R-:W-:Y:S02]  /*0ce0*/  IMAD.WIDE.U32 R22, R23, 0x4, R16 ;  /* 0x0000000417167825 */ /* 0x000fe400078e0010 */
[----:B------:R-:W2:Y:S04]  /*0cf0*/  LDG.E R24, desc[UR6][R24.64] ;  /* 0x0000000618187981 */ /* 0x000ea8000c1e1900 */
[----:B------:R0:W3:Y:S02]  /*0d00*/  LDG.E R27, desc[UR6][R22.64] ;  /* 0x00000006161b7981 */ /* 0x0000e4000c1e1900 */
[----:B0-----:R-:W-:-:S06]  /*0d10*/  IMAD.WIDE.U32 R22, R21, 0x4, R18 ;  /* 0x0000000415167825 */ /* 0x001fcc00078e0012 */
[----:B------:R3:W4:Y:S01]  /*0d20*/  LDG.E R22, desc[UR6][R22.64] ;  /* 0x0000000616167981 */ /* 0x000722000c1e1900 */
[----:B------:R-:W-:Y:S01]  /*0d30*/  IMAD.WIDE.U32 R28, R21, 0x4, R12 ;  /* 0x00000004151c7825 */ /* 0x000fe200078e000c */
[----:B------:R-:W-:-:S05]  /*0d40*/  LEA R25, R3, R21, 0x5 ;  /* 0x0000001503197211 */ /* 0x000fca00078e28ff */
[----:B------:R-:W-:-:S04]  /*0d50*/  IMAD.WIDE.U32 R18, R25, 0x4, R18 ;  /* 0x0000000419127825 */ /* 0x000fc800078e0012 */
[----:B------:R-:W-:Y:S02]  /*0d60*/  IMAD.WIDE.U32 R12, R25, 0x4, R12 ;  /* 0x00000004190c7825 */ /* 0x000fe400078e000c */
[----:B------:R-:W5:Y:S04]  /*0d70*/  LDG.E R19, desc[UR6][R18.64] ;  /* 0x0000000612137981 */ /* 0x000f68000c1e1900 */
[----:B------:R-:W5:Y:S01]  /*0d80*/  LDG.E R13, desc[UR6][R12.64] ;  /* 0x000000060c0d7981 */ /* 0x000f62000c1e1900 */
[----:B--2---:R-:W-:-:S03]  /*0d90*/  FADD.FTZ R24, R7, R24 ;  /* 0x0000001807187221 */ /* 0x004fc60000010000 */
[----:B------:R0:W2:Y:S01]  /*0da0*/  LDG.E R7, desc[UR6][R28.64] ;  /* 0x000000061c077981 */ /* 0x0000a2000c1e1900 */
[----:B---3--:R-:W-:Y:S01]  /*0db0*/  FADD.FTZ R23, R20, R27 ;  /* 0x0000001b14177221 */ /* 0x008fe20000010000 */
[----:B0-----:R-:W-:-:S04]  /*0dc0*/  IMAD.WIDE.U32 R28, R21, 0x4, R14 ;  /* 0x00000004151c7825 */ /* 0x001fc800078e000e */
[----:B------:R-:W-:-:S04]  /*0dd0*/  IMAD.WIDE.U32 R20, R21, 0x4, R16 ;  /* 0x0000000415147825 */ /* 0x000fc800078e0010 */
[----:B------:R-:W-:-:S04]  /*0de0*/  IMAD.WIDE.U32 R14, R25, 0x4, R14 ;  /* 0x00000004190e7825 */ /* 0x000fc800078e000e */
[----:B----4-:R-:W-:Y:S01]  /*0df0*/  FADD.FTZ R22, R11, R22 ;  /* 0x000000160b167221 */ /* 0x010fe20000010000 */
[----:B------:R-:W3:Y:S01]  /*0e00*/  LDG.E R20, desc[UR6][R20.64] ;  /* 0x0000000614147981 */ /* 0x000ee2000c1e1900 */
[----:B------:R-:W-:-:S03]  /*0e10*/  IMAD.WIDE.U32 R16, R25, 0x4, R16 ;  /* 0x0000000419107825 */ /* 0x000fc600078e0010 */
[----:B------:R-:W4:Y:S04]  /*0e20*/  LDG.E R11, desc[UR6][R28.64] ;  /* 0x000000061c0b7981 */ /* 0x000f28000c1e1900 */
[----:B------:R-:W4:Y:S04]  /*0e30*/  LDG.E R14, desc[UR6][R14.64] ;  /* 0x000000060e0e7981 */ /* 0x000f28000c1e1900 */
[----:B------:R-:W4:Y:S01]  /*0e40*/  LDG.E R16, desc[UR6][R16.64] ;  /* 0x0000000610107981 */ /* 0x000f22000c1e1900 */
[----:B------:R-:W-:Y:S01]  /*0e50*/  IADD3 R8, PT, PT, R8, 0x80, RZ ;  /* 0x0000008008087810 */ /* 0x000fe20007ffe0ff */
[----:B--2---:R-:W-:Y:S01]  /*0e60*/  FADD.FTZ R26, R26, R7 ;  /* 0x000000071a1a7221 */ /* 0x004fe20000010000 */
[----:B-----5:R-:W-:-:S03]  /*0e70*/  FADD.FTZ R7, R22, R19 ;  /* 0x0000001316077221 */ /* 0x020fc60000010000 */
[----:B------:R-:W-:Y:S01]  /*0e80*/  FADD.FTZ R22, R26, R13 ;  /* 0x0000000d1a167221 */ /* 0x000fe20000010000 */
[----:B---3--:R-:W-:Y:S01]  /*0e90*/  FADD.FTZ R23, R23, R20 ;  /* 0x0000001417177221 */ /* 0x008fe20000010000 */
[----:B----4-:R-:W-:-:S04]  /*0ea0*/  FADD.FTZ R11, R24, R11 ;  /* 0x0000000b180b7221 */ /* 0x010fc80000010000 */
[----:B------:R-:W-:Y:S01]  /*0eb0*/  FADD.FTZ R11, R11, R14 ;  /* 0x0000000e0b0b7221 */ /* 0x000fe20000010000 */
[----:B------:R-:W-:-:S07]  /*0ec0*/  FADD.FTZ R20, R23, R16 ;  /* 0x0000001017147221 */ /* 0x000fce0000010000 */
.L_x_406:
[----:B------:R-:W-:Y:S05]  /*0ed0*/  BSYNC.RECONVERGENT B1 ;  /* 0x0000000000017941 */ /* 0x000fea0003800200 */
.L_x_405:
[----:B------:R-:W-:Y:S05]  /*0ee0*/  @!P1 BRA `(.L_x_401) ;  /* 0x0000000000d89947 */ /* 0x000fea0003800000 */
[----:B------:R-:W-:Y:S01]  /*0ef0*/  ISETP.NE.AND P1, PT, R9, 0x1, PT ;  /* 0x000000010900780c */ /* 0x000fe20003f25270 */
[----:B------:R-:W-:Y:S01]  /*0f00*/  BSSY.RECONVERGENT B1, `(.L_x_407) ;  /* 0x0000022000017945 */ /* 0x000fe20003800200 */
[----:B------:R-:W-:-:S11]  /*0f10*/  LOP3.LUT P0, RZ, R10, 0x20, RZ, 0xc0, !PT ;  /* 0x000000200aff7812 */ /* 0x000fd6000780c0ff */
[----:B------:R-:W-:Y:S05]  /*0f20*/  @!P1 BRA `(.L_x_408) ;  /* 0x00000000007c9947 */ /* 0x000fea0003800000 */
[----:B------:R-:W0:Y:S01]  /*0f30*/  LDC.64 R12, c[0x0][0x440] ;  /* 0x00011000ff0c7b82 */ /* 0x000e220000000a00 */
[----:B------:R-:W-:-:S07]  /*0f40*/  IMAD R19, R8, R3, R4 ;  /* 0x0000000308137224 */ /* 0x000fce00078e0204 */
[----:B------:R-:W1:Y:S08]  /*0f50*/  LDC.64 R14, c[0x0][0x448] ;  /* 0x00011200ff0e7b82 */ /* 0x000e700000000a00 */
[----:B------:R-:W2:Y:S08]  /*0f60*/  LDC.64 R16, c[0x0][0x450] ;  /* 0x00011400ff107b82 */ /* 0x000eb00000000a00 */
[----:B------:R-:W3:Y:S01]  /*0f70*/  LDC.64 R24, c[0x0][0x458] ;  /* 0x00011600ff187b82 */ /* 0x000ee20000000a00 */
[----:B0-----:R-:W-:Y:S01]  /*0f80*/  IMAD.WIDE.U32 R26, R19, 0x4, R12 ;  /* 0x00000004131a7825 */ /* 0x001fe200078e000c */
[----:B------:R-:W-:-:S04]  /*0f90*/  LEA R21, R3, R19, 0x5 ;  /* 0x0000001303157211 */ /* 0x000fc800078e28ff */
[----:B------:R2:W4:Y:S01]  /*0fa0*/  LDG.E R10, desc[UR6][R26.64] ;  /* 0x000000061a0a7981 */ /* 0x000522000c1e1900 */
[----:B-1----:R-:W-:-:S04]  /*0fb0*/  IMAD.WIDE.U32 R28, R19, 0x4, R14 ;  /* 0x00000004131c7825 */ /* 0x002fc800078e000e */
[----:B--2---:R-:W-:Y:S01]  /*0fc0*/  IMAD.WIDE.U32 R26, R19, 0x4, R16 ;  /* 0x00000004131a7825 */ /* 0x004fe200078e0010 */
[----:B------:R-:W2:Y:S03]  /*0fd0*/  LDG.E R9, desc[UR6][R28.64] ;  /* 0x000000061c097981 */ /* 0x000ea6000c1e1900 */
[----:B------:R-:W-:Y:S02]  /*0fe0*/  IMAD.WIDE.U32 R12, R21, 0x4, R12 ;  /* 0x00000004150c7825 */ /* 0x000fe400078e000c */
[----:B------:R-:W5:Y:S02]  /*0ff0*/  LDG.E R26, desc[UR6][R26.64] ;  /* 0x000000061a1a7981 */ /* 0x000f64000c1e1900 */
[----:B---3--:R-:W-:Y:S02]  /*1000*/  IMAD.WIDE.U32 R18, R19, 0x4, R24 ;  /* 0x0000000413127825 */ /* 0x008fe400078e0018 */
[----:B------:R-:W3:Y:S02]  /*1010*/  LDG.E R12, desc[UR6][R12.64] ;  /* 0x000000060c0c7981 */ /* 0x000ee4000c1e1900 */
[----:B------:R-:W-:-:S02]  /*1020*/  IMAD.WIDE.U32 R14, R21, 0x4, R14 ;  /* 0x00000004150e7825 */ /* 0x000fc400078e000e */
[----:B------:R-:W3:Y:S02]  /*1030*/  LDG.E R19, desc[UR6][R18.64] ;  /* 0x0000000612137981 */ /* 0x000ee4000c1e1900 */
[C---:B------:R-:W-:Y:S02]  /*1040*/  IMAD.WIDE.U32 R16, R21.reuse, 0x4, R16 ;  /* 0x0000000415107825 */ /* 0x040fe400078e0010 */
[----:B------:R-:W3:Y:S02]  /*1050*/  LDG.E R14, desc[UR6][R14.64] ;  /* 0x000000060e0e7981 */ /* 0x000ee4000c1e1900 */
[----:B------:R-:W-:Y:S02]  /*1060*/  IMAD.WIDE.U32 R24, R21, 0x4, R24 ;  /* 0x0000000415187825 */ /* 0x000fe400078e0018 */
[----:B------:R-:W3:Y:S04]  /*1070*/  LDG.E R16, desc[UR6][R16.64] ;  /* 0x0000000610107981 */ /* 0x000ee8000c1e1900 */
[----:B------:R-:W3:Y:S01]  /*1080*/  LDG.E R25, desc[UR6][R24.64] ;  /* 0x0000000618197981 */ /* 0x000ee2000c1e1900 */
[----:B------:R-:W-:Y:S01]  /*1090*/  IADD3 R8, PT, PT, R8, 0x40, RZ ;  /* 0x0000004008087810 */ /* 0x000fe20007ffe0ff */
[----:B----4-:R-:W-:Y:S01]  /*10a0*/  FADD.FTZ R7, R7, R10 ;  /* 0x0000000a07077221 */ /* 0x010fe20000010000 */
[----:B--2---:R-:W-:Y:S01]  /*10b0*/  FADD.FTZ R9, R22, R9 ;  /* 0x0000000916097221 */ /* 0x004fe20000010000 */
[----:B-----5:R-:W-:-:S02]  /*10c0*/  FADD.FTZ R11, R11, R26 ;  /* 0x0000001a0b0b7221 */ /* 0x020fc40000010000 */
[----:B---3--:R-:W-:Y:S01]  /*10d0*/  FADD.FTZ R7, R7, R12 ;  /* 0x0000000c07077221 */ /* 0x008fe20000010000 */
[----:B------:R-:W-:Y:S01]  /*10e0*/  FADD.FTZ R20, R20, R19 ;  /* 0x0000001314147221 */ /* 0x000fe20000010000 */
[----:B------:R-:W-:Y:S01]  /*10f0*/  FADD.FTZ R22, R9, R14 ;  /* 0x0000000e09167221 */ /* 0x000fe20000010000 */
[----:B------:R-:W-:Y:S02]  /*1100*/  FADD.FTZ R11, R11, R16 ;  /* 0x000000100b0b7221 */ /* 0x000fe40000010000 */
[----:B------:R-:W-:-:S07]  /*1110*/  FADD.FTZ R20, R20, R25 ;  /* 0x0000001914147221 */ /* 0x000fce0000010000 */
.L_x_408:
[----:B------:R-:W-:Y:S05]  /*1120*/  BSYNC.RECONVERGENT B1 ;  /* 0x0000000000017941 */ /* 0x000fea0003800200 */
.L_x_407:
[----:B------:R-:W-:Y:S05]  /*1130*/  @P0 BRA `(.L_x_401) ;  /* 0x0000000000440947 */ /* 0x000fea0003800000 */
[----:B------:R-:W0:Y:S01]  /*1140*/  LDC.64 R18, c[0x0][0x440] ;  /* 0x00011000ff127b82 */ /* 0x000e220000000a00 */
[----:B------:R-:W-:-:S07]  /*1150*/  IMAD R9, R8, R3, R4 ;  /* 0x0000000308097224 */ /* 0x000fce00078e0204 */
[----:B------:R-:W1:Y:S08]  /*1160*/  LDC.64 R12, c[0x0][0x448] ;  /* 0x00011200ff0c7b82 */ /* 0x000e700000000a00 */
[----:B------:R-:W2:Y:S08]  /*1170*/  LDC.64 R14, c[0x0][0x450] ;  /* 0x00011400ff0e7b82 */ /* 0x000eb00000000a00 */
[----:B------:R-:W3:Y:S01]  /*1180*/  LDC.64 R16, c[0x0][0x458] ;  /* 0x00011600ff107b82 */ /* 0x000ee20000000a00 */
[----:B0-----:R-:W-:-:S06]  /*1190*/  IMAD.WIDE.U32 R18, R9, 0x4, R18 ;  /* 0x0000000409127825 */ /* 0x001fcc00078e0012 */
[----:B------:R-:W4:Y:S01]  /*11a0*/  LDG.E R18, desc[UR6][R18.64] ;  /* 0x0000000612127981 */ /* 0x000f22000c1e1900 */
[----:B-1----:R-:W-:-:S06]  /*11b0*/  IMAD.WIDE.U32 R12, R9, 0x4, R12 ;  /* 0x00000004090c7825 */ /* 0x002fcc00078e000c */
[----:B------:R-:W5:Y:S01]  /*11c0*/  LDG.E R13, desc[UR6][R12.64] ;  /* 0x000000060c0d7981 */ /* 0x000f62000c1e1900 */
[----:B--2---:R-:W-:-:S06]  /*11d0*/  IMAD.WIDE.U32 R14, R9, 0x4, R14 ;  /* 0x00000004090e7825 */ /* 0x004fcc00078e000e */
[----:B------:R-:W2:Y:S01]  /*11e0*/  LDG.E R14, desc[UR6][R14.64] ;  /* 0x000000060e0e7981 */ /* 0x000ea2000c1e1900 */
[----:B---3--:R-:W-:-:S06]  /*11f0*/  IMAD.WIDE.U32 R16, R9, 0x4, R16 ;  /* 0x0000000409107825 */ /* 0x008fcc00078e0010 */
[----:B------:R-:W3:Y:S01]  /*1200*/  LDG.E R17, desc[UR6][R16.64] ;  /* 0x0000000610117981 */ /* 0x000ee2000c1e1900 */
[----:B----4-:R-:W-:Y:S01]  /*1210*/  FADD.FTZ R7, R7, R18 ;  /* 0x0000001207077221 */ /* 0x010fe20000010000 */
[----:B-----5:R-:W-:Y:S01]  /*1220*/  FADD.FTZ R22, R22, R13 ;  /* 0x0000000d16167221 */ /* 0x020fe20000010000 */
[----:B--2---:R-:W-:Y:S01]  /*1230*/  FADD.FTZ R11, R11, R14 ;  /* 0x0000000e0b0b7221 */ /* 0x004fe20000010000 */
[----:B---3--:R-:W-:-:S07]  /*1240*/  FADD.FTZ R20, R20, R17 ;  /* 0x0000001114147221 */ /* 0x008fce0000010000 */
.L_x_401:
[----:B------:R-:W-:Y:S05]  /*1250*/  BSYNC.RECONVERGENT B0 ;  /* 0x0000000000007941 */ /* 0x000fea0003800200 */
.L_x_400:
[----:B------:R-:W0:Y:S01]  /*1260*/  S2UR UR5, SR_CgaCtaId ;  /* 0x00000000000579c3 */ /* 0x000e220000008800 */
[----:B------:R-:W-:Y:S01]  /*1270*/  UMOV UR4, 0x400 ;  /* 0x0000040000047882 */ /* 0x000fe20000000000 */
[--C-:B------:R-:W-:Y:S02]  /*1280*/  LOP3.LUT R9, R5, 0x1f, R2.reuse, 0x78, !PT ;  /* 0x0000001f05097812 */ /* 0x100fe400078e7802 */
[C---:B------:R-:W-:Y:S02]  /*1290*/  SHF.L.U32 R4, R6.reuse, 0x7, RZ ;  /* 0x0000000706047819 */ /* 0x040fe400000006ff */
[C---:B------:R-:W-:Y:S02]  /*12a0*/  LOP3.LUT R2, R9.reuse, 0x3e0, R2, 0xf8, !PT ;  /* 0x000003e009027812 */ /* 0x040fe400078ef802 */
[----:B------:R-:W-:Y:S02]  /*12b0*/  SHF.L.U32 R9, R9, 0x2, RZ ;  /* 0x0000000209097819 */ /* 0x000fe400000006ff */
[----:B------:R-:W-:-:S02]  /*12c0*/  ISETP.NE.AND P0, PT, R6, RZ, PT ;  /* 0x000000ff0600720c */ /* 0x000fc40003f05270 */
[----:B------:R-:W-:Y:S02]  /*12d0*/  LOP3.LUT R4, R4, R9, RZ, 0xfc, !PT ;  /* 0x0000000904047212 */ /* 0x000fe400078efcff */
[----:B------:R-:W-:Y:S01]  /*12e0*/  SHF.L.U32 R0, R0, 0x4, RZ ;  /* 0x0000000400007819 */ /* 0x000fe200000006ff */
[----:B0-----:R-:W-:-:S06]  /*12f0*/  ULEA UR4, UR5, UR4, 0x18 ;  /* 0x0000000405047291 */ /* 0x001fcc000f8ec0ff */
[----:B------:R-:W-:-:S05]  /*1300*/  LEA R2, R2, UR4, 0x2 ;  /* 0x0000000402027c11 */ /* 0x000fca000f8e10ff */
[----:B------:R-:W-:Y:S04]  /*1310*/  STS [R2], R22 ;  /* 0x0000001602007388 */ /* 0x000fe80000000800 */
[----:B------:R-:W-:Y:S04]  /*1320*/  STS [R2+0x1000], R7 ;  /* 0x0010000702007388 */ /* 0x000fe80000000800 */
[----:B------:R-:W-:Y:S04]  /*1330*/  STS [R2+0x2000], R20 ;  /* 0x0020001402007388 */ /* 0x000fe80000000800 */
[----:B------:R-:W-:Y:S01]  /*1340*/  STS [R2+0x3000], R11 ;  /* 0x0030000b02007388 */ /* 0x000fe20000000800 */
[----:B------:R-:W-:Y:S06]  /*1350*/  BAR.SYNC.DEFER_BLOCKING 0x0 ;  /* 0x0000000000007b1d */ /* 0x000fec0000010000 */
[----:B------:R-:W0:Y:S04]  /*1360*/  LDS R12, [R4+UR4+0x1000] ;  /* 0x00100004040c7984 */ /* 0x000e280008000800 */
[----:B------:R-:W1:Y:S04]  /*1370*/  LDS R8, [R4+UR4] ;  /* 0x0000000404087984 */ /* 0x000e680008000800 */
[----:B------:R-:W2:Y:S04]  /*1380*/  LDS R10, [R4+UR4+0x2000] ;  /* 0x00200004040a7984 */ /* 0x000ea80008000800 */
[----:B------:R-:W3:Y:S04]  /*1390*/  LDS R9, [R4+UR4+0x3000] ;  /* 0x0030000404097984 */ /* 0x000ee80008000800 */
[----:B0-----:R-:W0:Y:S04]  /*13a0*/  SHFL.BFLY PT, R13, R12, 0x1, 0x1f ;  /* 0x0c201f000c0d7f89 */ /* 0x001e2800000e0000 */
[----:B-1----:R-:W1:Y:S04]  /*13b0*/  SHFL.BFLY PT, R15, R8, 0x1, 0x1f ;  /* 0x0c201f00080f7f89 */ /* 0x002e6800000e0000 */
[----:B--2---:R-:W2:Y:S04]  /*13c0*/  SHFL.BFLY PT, R17, R10, 0x1, 0x1f ;  /* 0x0c201f000a117f89 */ /* 0x004ea800000e0000 */
[----:B---3--:R-:W3:Y:S01]  /*13d0*/  SHFL.BFLY PT, R14, R9, 0x1, 0x1f ;  /* 0x0c201f00090e7f89 */ /* 0x008ee200000e0000 */
[----:B0-----:R-:W-:Y:S01]  /*13e0*/  FADD.FTZ R13, R12, R13 ;  /* 0x0000000d0c0d7221 */ /* 0x001fe20000010000 */
[----:B-1----:R-:W-:-:S04]  /*13f0*/  FADD.FTZ R15, R8, R15 ;  /* 0x0000000f080f7221 */ /* 0x002fc80000010000 */
[----:B------:R-:W0:Y:S01]  /*1400*/  SHFL.BFLY PT, R2, R13, 0x2, 0x1f ;  /* 0x0c401f000d027f89 */ /* 0x000e2200000e0000 */
[----:B--2---:R-:W-:Y:S01]  /*1410*/  FADD.FTZ R17, R10, R17 ;  /* 0x000000110a117221 */ /* 0x004fe20000010000 */
[----:B---3--:R-:W-:-:S04]  /*1420*/  FADD.FTZ R11, R9, R14 ;  /* 0x0000000e090b7221 */ /* 0x008fc80000010000 */
[----:B------:R-:W1:Y:S04]  /*1430*/  SHFL.BFLY PT, R16, R17, 0x2, 0x1f ;  /* 0x0c401f0011107f89 */ /* 0x000e6800000e0000 */
[----:B------:R-:W2:Y:S04]  /*1440*/  SHFL.BFLY PT, R14, R15, 0x2, 0x1f ;  /* 0x0c401f000f0e7f89 */ /* 0x000ea800000e0000 */
[----:B------:R-:W3:Y:S01]  /*1450*/  SHFL.BFLY PT, R4, R11, 0x2, 0x1f ;  /* 0x0c401f000b047f89 */ /* 0x000ee200000e0000 */
[----:B0-----:R-:W-:-:S05]  /*1460*/  FADD.FTZ R2, R13, R2 ;  /* 0x000000020d027221 */ /* 0x001fca0000010000 */
[----:B------:R-:W0:Y:S01]  /*1470*/  SHFL.BFLY PT, R7, R2, 0x4, 0x1f ;  /* 0x0c801f0002077f89 */ /* 0x000e2200000e0000 */
[----:B-1----:R-:W-:Y:S01]  /*1480*/  FADD.FTZ R16, R17, R16 ;  /* 0x0000001011107221 */ /* 0x002fe20000010000 */
[----:B------:R-:W-:Y:S01]  /*1490*/  LOP3.LUT R17, R0, 0x7ffffff0, RZ, 0xc0, !PT ;  /* 0x7ffffff000117812 */ /* 0x000fe200078ec0ff */
[----:B--2---:R-:W-:-:S03]  /*14a0*/  FADD.FTZ R14, R15, R14 ;  /* 0x0000000e0f0e7221 */ /* 0x004fc60000010000 */
[----:B------:R-:W1:Y:S01]  /*14b0*/  SHFL.BFLY PT, R19, R16, 0x4, 0x1f ;  /* 0x0c801f0010137f89 */ /* 0x000e6200000e0000 */
[----:B------:R-:W-:Y:S01]  /*14c0*/  IADD3 R0, PT, PT, R6, R17, RZ ;  /* 0x0000001106007210 */ /* 0x000fe20007ffe0ff */
[----:B---3--:R-:W-:Y:S02]  /*14d0*/  FADD.FTZ R10, R11, R4 ;  /* 0x000000040b0a7221 */ /* 0x008fe40000010000 */
[----:B------:R-:W2:Y:S04]  /*14e0*/  SHFL.BFLY PT, R9, R14, 0x4, 0x1f ;  /* 0x0c801f000e097f89 */ /* 0x000ea800000e0000 */
[----:B------:R-:W3:Y:S01]  /*14f0*/  SHFL.BFLY PT, R13, R10, 0x4, 0x1f ;  /* 0x0c801f000a0d7f89 */ /* 0x000ee200000e0000 */
[----:B0-----:R-:W-:-:S05]  /*1500*/  FADD.FTZ R7, R2, R7 ;  /* 0x0000000702077221 */ /* 0x001fca0000010000 */
[----:B------:R-:W0:Y:S01]  /*1510*/  SHFL.BFLY PT, R4, R7, 0x8, 0x1f ;  /* 0x0d001f0007047f89 */ /* 0x000e2200000e0000 */
[----:B-1----:R-:W-:Y:S01]  /*1520*/  FADD.FTZ R19, R16, R19 ;  /* 0x0000001310137221 */ /* 0x002fe20000010000 */
[----:B--2---:R-:W-:-:S04]  /*1530*/  FADD.FTZ R8, R14, R9 ;  /* 0x000000090e087221 */ /* 0x004fc80000010000 */
[----:B------:R-:W1:Y:S01]  /*1540*/  SHFL.BFLY PT, R18, R19, 0x8, 0x1f ;  /* 0x0d001f0013127f89 */ /* 0x000e6200000e0000 */
[----:B---3--:R-:W-:-:S03]  /*1550*/  FADD.FTZ R13, R10, R13 ;  /* 0x0000000d0a0d7221 */ /* 0x008fc60000010000 */
[----:B------:R-:W2:Y:S04]  /*1560*/  SHFL.BFLY PT, R9, R8, 0x8, 0x1f ;  /* 0x0d001f0008097f89 */ /* 0x000ea800000e0000 */
[----:B------:R-:W3:Y:S01]  /*1570*/  SHFL.BFLY PT, R12, R13, 0x8, 0x1f ;  /* 0x0d001f000d0c7f89 */ /* 0x000ee200000e0000 */
[----:B0-----:R-:W-:Y:S01]  /*1580*/  FADD.FTZ R4, R7, R4 ;  /* 0x0000000407047221 */ /* 0x001fe20000010000 */
[----:B-1----:R-:W-:Y:S01]  /*1590*/  FADD.FTZ R18, R19, R18 ;  /* 0x0000001213127221 */ /* 0x002fe20000010000 */
[----:B--2---:R-:W-:-:S04]  /*15a0*/  FADD.FTZ R2, R8, R9 ;  /* 0x0000000908027221 */ /* 0x004fc80000010000 */
[----:B------:R-:W0:Y:S01]  /*15b0*/  SHFL.BFLY PT, R15, R18, 0x10, 0x1f ;  /* 0x0e001f00120f7f89 */ /* 0x000e2200000e0000 */
[----:B------:R-:W-:Y:S01]  /*15c0*/  SHF.L.U32 R8, R0, 0x1, RZ ;  /* 0x0000000100087819 */ /* 0x000fe200000006ff */
[----:B---3--:R-:W-:Y:S02]  /*15d0*/  FADD.FTZ R12, R13, R12 ;  /* 0x0000000c0d0c7221 */ /* 0x008fe40000010000 */
[----:B------:R-:W1:Y:S01]  /*15e0*/  SHFL.BFLY PT, R9, R4, 0x10, 0x1f ;  /* 0x0e001f0004097f89 */ /* 0x000e6200000e0000 */
[----:B------:R-:W-:-:S03]  /*15f0*/  ISETP.GE.U32.AND P1, PT, R8, R3, PT ;  /* 0x000000030800720c */ /* 0x000fc60003f26070 */
[----:B------:R-:W2:Y:S04]  /*1600*/  SHFL.BFLY PT, R11, R2, 0x10, 0x1f ;  /* 0x0e001f00020b7f89 */ /* 0x000ea800000e0000 */
[----:B------:R-:W3:Y:S01]  /*1610*/  SHFL.BFLY PT, R7, R12, 0x10, 0x1f ;  /* 0x0e001f000c077f89 */ /* 0x000ee200000e0000 */
[----:B0-----:R-:W-:Y:S01]  /*1620*/  FADD.FTZ R15, R18, R15 ;  /* 0x0000000f120f7221 */ /* 0x001fe20000010000 */
[----:B-1----:R-:W-:Y:S01]  /*1630*/  FADD.FTZ R9, R4, R9 ;  /* 0x0000000904097221 */ /* 0x002fe20000010000 */
[----:B------:R-:W-:Y:S01]  /*1640*/  @!P0 LEA R4, R5, UR4, 0x2 ;  /* 0x0000000405048c11 */ /* 0x000fe2000f8e10ff */
[----:B--2---:R-:W-:-:S04]  /*1650*/  FADD.FTZ R11, R2, R11 ;  /* 0x0000000b020b7221 */ /* 0x004fc80000010000 */
[----:B------:R0:W-:Y:S01]  /*1660*/  @!P0 STS [R4+0x4080], R9 ;  /* 0x0040800904008388 */ /* 0x0001e20000000800 */
[----:B---3--:R-:W-:-:S03]  /*1670*/  FADD.FTZ R7, R12, R7 ;  /* 0x000000070c077221 */ /* 0x008fc60000010000 */
[----:B------:R0:W-:Y:S04]  /*1680*/  @!P0 STS [R4+0x4000], R11 ;  /* 0x0040000b04008388 */ /* 0x0001e80000000800 */
        /* <DEDUP_REMOVED lines=8> */
[----:B0-----:R-:W0:Y:S04]  /*1710*/  LDC.64 R8, c[0x0][0x480] ;  /* 0x00012000ff087b82 */ /* 0x001e280000000a00 */
[----:B------:R-:W1:Y:S04]  /*1720*/  LDS.64 R12, [R10+0x4000] ;  /* 0x004000000a0c7984 */ /* 0x000e680000000a00 */
[----:B------:R-:W2:Y:S01]  /*1730*/  LDS.64 R14, [R10+0x4080] ;  /* 0x004080000a0e7984 */ /* 0x000ea20000000a00 */
[----:B------:R-:W3:Y:S03]  /*1740*/  LDC.64 R6, c[0x0][0x488] ;  /* 0x00012200ff067b82 */ /* 0x000ee60000000a00 */
[----:B------:R-:W4:Y:S04]  /*1750*/  LDS.64 R16, [R10+0x4100] ;  /* 0x004100000a107984 */ /* 0x000f280000000a00 */
[----:B------:R-:W5:Y:S01]  /*1760*/  LDS.64 R18, [R10+0x4180] ;  /* 0x004180000a127984 */ /* 0x000f620000000a00 */
[----:B------:R-:W1:Y:S01]  /*1770*/  LDC.64 R4, c[0x0][0x498] ;  /* 0x00012600ff047b82 */ /* 0x000e620000000a00 */
[----:B0-----:R-:W-:-:S07]  /*1780*/  IMAD.WIDE.U32 R8, R0, 0x4, R8 ;  /* 0x0000000400087825 */ /* 0x001fce00078e0008 */
[----:B------:R-:W0:Y:S01]  /*1790*/  LDC.64 R2, c[0x0][0x490] ;  /* 0x00012400ff027b82 */ /* 0x000e220000000a00 */
[----:B---3--:R-:W-:-:S04]  /*17a0*/  IMAD.WIDE.U32 R6, R0, 0x4, R6 ;  /* 0x0000000400067825 */ /* 0x008fc800078e0006 */
[C---:B-1----:R-:W-:Y:S01]  /*17b0*/  IMAD.WIDE.U32 R4, R0.reuse, 0x4, R4 ;  /* 0x0000000400047825 */ /* 0x042fe200078e0004 */
[----:B------:R-:W-:Y:S02]  /*17c0*/  F2FP.BF16.F32.PACK_AB R13, R13, R12 ;  /* 0x0000000c0d0d723e */ /* 0x000fe400000010ff */
[----:B--2---:R-:W-:Y:S01]  /*17d0*/  F2FP.BF16.F32.PACK_AB R15, R15, R14 ;  /* 0x0000000e0f0f723e */ /* 0x004fe200000010ff */
[----:B0-----:R-:W-:Y:S02]  /*17e0*/  IMAD.WIDE.U32 R2, R0, 0x4, R2 ;  /* 0x0000000400027825 */ /* 0x001fe400078e0002 */
[----:B------:R-:W-:Y:S01]  /*17f0*/  STG.E desc[UR6][R6.64], R13 ;  /* 0x0000000d06007986 */ /* 0x000fe2000c101906 */
[----:B----4-:R-:W-:-:S03]  /*1800*/  F2FP.BF16.F32.PACK_AB R17, R17, R16 ;  /* 0x000000101111723e */ /* 0x010fc600000010ff */
[----:B------:R-:W-:Y:S01]  /*1810*/  STG.E desc[UR6][R8.64], R15 ;  /* 0x0000000f08007986 */ /* 0x000fe2000c101906 */
[----:B-----5:R-:W-:-:S03]  /*1820*/  F2FP.BF16.F32.PACK_AB R19, R19, R18 ;  /* 0x000000121313723e */ /* 0x020fc600000010ff */
[----:B------:R-:W-:Y:S04]  /*1830*/  STG.E desc[UR6][R4.64], R17 ;  /* 0x0000001104007986 */ /* 0x000fe8000c101906 */
[----:B------:R-:W-:Y:S01]  /*1840*/  STG.E desc[UR6][R2.64], R19 ;  /* 0x0000001302007986 */ /* 0x000fe2000c101906 */
[----:B------:R-:W-:Y:S05]  /*1850*/  EXIT ;  /* 0x000000000000794d */ /* 0x000fea0003800000 */
.L_x_409:
        /* <DEDUP_REMOVED lines=10> */
.L_x_5379:


//--------------------- .text._ZN10layer_norm31ln_parallel_residual_bwd_kernelINS_13Kernel_traitsI13__nv_bfloat16S2_S2_S2_fjLj2560ELj1ELj1ELj4ELj8ENS_18Kernel_traits_baseILj2560ES2_S2_S2_S2_fjLj128EEEEELb1ELb1ELb0EEEvNS_9BwdParamsE --------------------------
	.section	.text._ZN10layer_norm31ln_parallel_residual_bwd_kernelINS_13Kernel_traitsI13__nv_bfloat16S2_S2_S2_fjLj2560ELj1ELj1ELj4ELj8ENS_18Kernel_traits_baseILj2560ES2_S2_S2_S2_fjLj128EEEEELb1ELb1ELb0EEEvNS_9BwdParamsE,"ax",@progbits
	.align	128
        .global         _ZN10layer_norm31ln_parallel_residual_bwd_kernelINS_13Kernel_traitsI13__nv_bfloat16S2_S2_S2_fjLj2560ELj1ELj1ELj4ELj8ENS_18Kernel_traits_baseILj2560ES2_S2_S2_S2_fjLj128EEEEELb1ELb1ELb0EEEvNS_9BwdParamsE
        .type           _ZN10layer_norm31ln_parallel_residual_bwd_kernelINS_13Kernel_traitsI13__nv_bfloat16S2_S2_S2_fjLj2560ELj1ELj1ELj4ELj8ENS_18Kernel_traits_baseILj2560ES2_S2_S2_S2_fjLj128EEEEELb1ELb1ELb0EEEvNS_9BwdParamsE,@function
        .size           _ZN10layer_norm31ln_parallel_residual_bwd_kernelINS_13Kernel_traitsI13__nv_bfloat16S2_S2_S2_fjLj2560ELj1ELj1ELj4ELj8ENS_18Kernel_traits_baseILj2560ES2_S2_S2_S2_fjLj128EEEEELb1ELb1ELb0EEEvNS_9BwdParamsE,(.L_x_5380 - _ZN10layer_norm31ln_parallel_residual_bwd_kernelINS_13Kernel_traitsI13__nv_bfloat16S2_S2_S2_fjLj2560ELj1ELj1ELj4ELj8ENS_18Kernel_traits_baseILj2560ES2_S2_S2_S2_fjLj128EEEEELb1ELb1ELb0EEEvNS_9BwdParamsE)
        .other          _ZN10layer_norm31ln_parallel_residual_bwd_kernelINS_13Kernel_traitsI13__nv_bfloat16S2_S2_S2_fjLj2560ELj1ELj1ELj4ELj8ENS_18Kernel_traits_baseILj2560ES2_S2_S2_S2_fjLj128EEEEELb1ELb1ELb0EEEvNS_9BwdParamsE,@"STO_CUDA_ENTRY STV_DEFAULT"
_ZN10layer_norm31ln_parallel_residual_bwd_kernelINS_13Kernel_traitsI13__nv_bfloat16S2_S2_S2_fjLj2560ELj1ELj1ELj4ELj8ENS_18Kernel_traits_baseILj2560ES2_S2_S2_S2_fjLj128EEEEELb1ELb1ELb0EEEvNS_9BwdParamsE:
.text._ZN10layer_norm31ln_parallel_residual_bwd_kernelINS_13Kernel_traitsI13__nv_bfloat16S2_S2_S2_fjLj2560ELj1ELj1ELj4ELj8ENS_18Kernel_traits_baseILj2560ES2_S2_S2_S2_fjLj128EEEEELb1ELb1ELb0EEEvNS_9BwdParamsE:
[----:B------:R-:W-:Y:S01]  /*0000*/  LDC R1, c[0x0][0x37c] ;  /* 0x0000df00ff017b82 */ /* 0x000fe20000000800 */
[----:B------:R-:W0:Y:S01]  /*0010*/  S2R R143, SR_TID.X ;  /* 0x00000000008f7919 */ /* 0x000e220000002100 */
[----:B------:R-:W1:Y:S01]  /*0020*/  LDCU UR4, c[0x0][0x388] ;  /* 0x00007100ff0477ac */ /* 0x000e620008000800 */
[----:B------:R-:W2:Y:S01]  /*0030*/  LDCU.64 UR10, c[0x0][0x358] ;  /* 0x00006b00ff0a77ac */ /* 0x000ea20008000a00 */
[----:B------:R-:W3:Y:S01]  /*0040*/  LDCU UR5, c[0x0][0x384] ;  /* 0x00007080ff0577ac */ /* 0x000ee20008000800 */
[----:B-1----:R-:W-:-:S05]  /*0050*/  IMAD.U32 R144, RZ, RZ, UR4 ;  /* 0x00000004ff907e24 */ /* 0x002fca000f8e00ff */
[----:B------:R-:W-:-:S04]  /*0060*/  SHF.R.S32.HI R3, RZ, 0x1f, R144 ;  /* 0x0000001fff037819 */ /* 0x000fc80000011490 */
[----:B------:R-:W-:Y:S02]  /*0070*/  LEA.HI R3, R3, R144, RZ, 0x2 ;  /* 0x0000009003037211 */ /* 0x000fe400078f10ff */
[----:B0-----:R-:W-:Y:S01]  /*0080*/  LOP3.LUT R142, R143, 0x7f, RZ, 0x3c, !PT ;  /* 0x0000007f8f8e7812 */ /* 0x001fe200078e3cff */
[----:B------:R-:W-:-:S03]  /*0090*/  IMAD.MOV.U32 R25, RZ, RZ, R143 ;  /* 0x000000ffff197224 */ /* 0x000fc600078e008f */
        /* <DEDUP_REMOVED lines=17> */
[----:B----4-:R-:W-:-:S04]  /*01b0*/  @P2 IMAD.WIDE.U32 R18, R25, 0x8, R18 ;  /* 0x0000000819122825 */ /* 0x010fc800078e0012 */
[----:B------:R-:W-:Y:S01]  /*01c0*/  @P2 VIADD R25, R25, 0x80 ;  /* 0x0000008019192836 */ /* 0x000fe20000000000 */
[----:B------:R0:W5:Y:S03]  /*01d0*/  @P2 LDG.E.64 R8, desc[UR10][R18.64] ;  /* 0x0000000a12082981 */ /* 0x000166000c1e1b00 */
[----:B---3--:R-:W-:-:S04]  /*01e0*/  @P3 IMAD.WIDE.U32 R20, R25, 0x8, R20 ;  /* 0x0000000819143825 */ /* 0x008fc800078e0014 */
[----:B------:R-:W-:Y:S01]  /*01f0*/  @P3 VIADD R25, R25, 0x80 ;  /* 0x0000008019193836 */ /* 0x000fe20000000000 */
[----:B------:R0:W5:Y:S03]  /*0200*/  @P3 LDG.E.64 R10, desc[UR10][R20.64] ;  /* 0x0000000a140a3981 */ /* 0x000166000c1e1b00 */
        /* <DEDUP_REMOVED lines=27> */
[----:B-----5:R-:W-:Y:S01]  /*03c0*/  IMAD.MOV.U32 R140, RZ, RZ, R4 ;  /* 0x000000ffff8c7224 */ /* 0x020fe200078e0004 */
[--C-:B------:R-:W-:Y:S01]  /*03d0*/  SHF.R.U64 R139, R4, 0x10, R5.reuse ;  /* 0x00000010048b7819 */ /* 0x100fe20000001205 */
[--C-:B------:R-:W-:Y:S01]  /*03e0*/  IMAD.MOV.U32 R138, RZ, RZ, R5.reuse ;  /* 0x000000ffff8a7224 */ /* 0x100fe200078e0005 */
[----:B------:R-:W-:Y:S01]  /*03f0*/  SHF.R.U32.HI R137, RZ, 0x10, R5 ;  /* 0x00000010ff897819 */ /* 0x000fe20000011605 */
[----:B------:R-:W-:Y:S01]  /*0400*/  IMAD.MOV.U32 R136, RZ, RZ, R6 ;  /* 0x000000ffff887224 */ /* 0x000fe200078e0006 */
        /* <DEDUP_REMOVED lines=12> */
[----:B0-----:R-:W-:Y:S01]  /*04d0*/  UISETP.NE.AND UP0, UPT, UR4, URZ, UPT ;  /* 0x000000ff0400728c */ /* 0x001fe2000bf05270 */
[--C-:B------:R-:W-:Y:S01]  /*04e0*/  SHF.R.U64 R123, R14, 0x10, R15.reuse ;  /* 0x000000100e7b7819 */ /* 0x100fe2000000120f */
[--C-:B------:R-:W-:Y:S01]  /*04f0*/  IMAD.MOV.U32 R122, RZ, RZ, R15.reuse ;  /* 0x000000ffff7a7224 */ /* 0x100fe200078e000f */
[----:B------:R-:W-:-:S02]  /*0500*/  SHF.R.U32.HI R121, RZ, 0x10, R15 ;  /* 0x00000010ff797819 */ /* 0x000fc4000001160f */
        /* <DEDUP_REMOVED lines=20> */
[----:B------:R-:W-:Y:S01]  /*0650*/  PLOP3.LUT P5, PT, PT, PT, UP0, 0x80, 0x8 ;  /* 0x000000000008781c */ /* 0x000fe20003faf008 */
[----:B------:R-:W-:Y:S01]  /*0660*/  UPLOP3.LUT UP1, UPT, UPT, UPT, UPT, 0x40, 0x4 ;  /* 0x000000000004789c */ /* 0x000fe20003f2e870 */
[----:B------:R-:W0:Y:S01]  /*0670*/  LDCU UR14, c[0x0][0x408] ;  /* 0x00008100ff0e77ac */ /* 0x000e220008000800 */
[----:B------:R-:W1:Y:S01]  /*0680*/  LDCU UR9, c[0x0][0x400] ;  /* 0x00008000ff0977ac */ /* 0x000e620008000800 */
[----:B------:R-:W2:Y:S01]  /*0690*/  LDCU.64 UR6, c[0x0][0x478] ;  /* 0x00008f00ff0677ac */ /* 0x000ea20008000a00 */
[----:B------:R-:W3:Y:S01]  /*06a0*/  LDCU.64 UR16, c[0x0][0x438] ;  /* 0x00008700ff1077ac */ /* 0x000ee20008000a00 */
[----:B------:R-:W4:Y:S07]  /*06b0*/  LDCU.64 UR12, c[0x0][0x470] ;  /* 0x00008e00ff0c77ac */ /* 0x000f2e0008000a00 */
.L_x_482:
[----:B012-4-:R-:W0:Y:S08]  /*06c0*/  LDC.64 R72, c[0x0][0x3c0] ;  /* 0x0000f000ff487b82 */ /* 0x017e300000000a00 */
[----:B------:R-:W1:Y:S01]  /*06d0*/  LDC R144, c[0x0][0x388] ;  /* 0x0000e200ff907b82 */ /* 0x000e620000000800 */
[----:B0-----:R-:W-:-:S07]  /*06e0*/  IMAD.WIDE R74, R141, 0x4, R72 ;  /* 0x000000048d4a7825 */ /* 0x001fce00078e0248 */
[----:B------:R-:W0:Y:S01]  /*06f0*/  LDC.64 R72, c[0x0][0x3c8] ;  /* 0x0000f200ff487b82 */ /* 0x000e220000000a00 */
[----:B---3--:R2:W3:Y:S01]  /*0700*/  LDG.E R75, desc[UR10][R74.64] ;  /* 0x0000000a4a4b7981 */ /* 0x0084e2000c1e1900 */
[----:B-1----:R-:W-:-:S05]  /*0710*/  IMAD R76, R141, R144, RZ ;  /* 0x000000908d4c7224 */ /* 0x002fca00078e02ff */
[----:B------:R-:W-:Y:S01]  /*0720*/  SHF.R.S32.HI R77, RZ, 0x1f, R76 ;  /* 0x0000001fff4d7819 */ /* 0x000fe2000001144c */
[----:B0-----:R-:W-:-:S05]  /*0730*/  IMAD.WIDE R72, R141, 0x4, R72 ;  /* 0x000000048d487825 */ /* 0x001fca00078e0248 */
[----:B-----5:R0:W5:Y:S01]  /*0740*/  LDG.E R120, desc[UR10][R72.64] ;  /* 0x0000000a48787981 */ /* 0x020162000c1e1900 */
[----:B------:R-:W-:Y:S01]  /*0750*/  LEA.HI R76, R77, R76, RZ, 0x2 ;  /* 0x0000004c4d4c7211 */ /* 0x000fe200078f10ff */
[----:B------:R-:W-:Y:S01]  /*0760*/  BSSY.RECONVERGENT B0, `(.L_x_411) ;  /* 0x000004f000007945 */ /* 0x000fe20003800200 */
[----:B------:R-:W-:Y:S01]  /*0770*/  ISETP.GE.U32.AND P1, PT, R142, 0x100, PT ;  /* 0x000001008e00780c */ /* 0x000fe20003f26070 */
[----:B--2---:R-:W-:Y:S01]  /*0780*/  IMAD.MOV.U32 R74, RZ, RZ, RZ ;  /* 0x000000ffff4a7224 */ /* 0x004fe200078e00ff */
[----:B------:R-:W-:Y:S01]  /*0790*/  LEA.HI.SX32 R119, R76, R143, 0x1e ;  /* 0x0000008f4c777211 */ /* 0x000fe200078ff2ff */
[----:B------:R-:W-:Y:S01]  /*07a0*/  IMAD.MOV.U32 R78, RZ, RZ, RZ ;  /* 0x000000ffff4e7224 */ /* 0x000fe200078e00ff */
[C---:B------:R-:W-:Y:S02]  /*07b0*/  ISETP.GE.U32.AND P2, PT, R142.reuse, 0x180, PT ;  /* 0x000001808e00780c */ /* 0x040fe40003f46070 */
[C---:B------:R-:W-:Y:S02]  /*07c0*/  ISETP.GE.U32.AND P3, PT, R142.reuse, 0x200, PT ;  /* 0x000002008e00780c */ /* 0x040fe40003f66070 */
[----:B------:R-:W-:-:S02]  /*07d0*/  ISETP.GE.U32.AND P4, PT, R142, 0x280, PT ;  /* 0x000002808e00780c */ /* 0x000fc40003f86070 */
[----:B---3--:R-:W-:Y:S01]  /*07e0*/  FSEL R76, R75, RZ, !P5 ;  /* 0x000000ff4b4c7208 */ /* 0x008fe20006800000 */
[----:B------:R-:W-:Y:S01]  /*07f0*/  IMAD.MOV.U32 R75, RZ, RZ, R119 ;  /* 0x000000ffff4b7224 */ /* 0x000fe200078e0077 */
[----:B0-----:R-:W-:Y:S09]  /*0800*/  @!P0 BRA `(.L_x_412) ;  /* 0x0000000400108947 */ /* 0x001ff20003800000 */
[----:B------:R-:W0:Y:S08]  /*0810*/  LDC.64 R72, c[0x0][0x3a8] ;  /* 0x0000ea00ff487b82 */ /* 0x000e300000000a00 */
[----:B------:R-:W1:Y:S01]  /*0820*/  LDC.64 R74, c[0x0][0x428] ;  /* 0x00010a00ff4a7b82 */ /* 0x000e620000000a00 */
[----:B------:R-:W-:Y:S02]  /*0830*/  ISETP.NE.U32.AND P0, PT, RZ, UR16, PT ;  /* 0x00000010ff007c0c */ /* 0x000fe4000bf05070 */
[----:B----4-:R-:W-:-:S05]  /*0840*/  ISETP.NE.U32.AND P5, PT, RZ, UR12, PT ;  /* 0x0000000cff007c0c */ /* 0x010fca000bfa5070 */
[----:B------:R-:W2:Y:S01]  /*0850*/  LDC.64 R98, c[0x0][0x3b0] ;  /* 0x0000ec00ff627b82 */ /* 0x000ea20000000a00 */
[----:B0-----:R-:W-:-:S06]  /*0860*/  IMAD.WIDE.U32 R72, R119, 0x8, R72 ;  /* 0x0000000877487825 */ /* 0x001fcc00078e0048 */
[----:B------:R-:W3:Y:S01]  /*0870*/  LDG.E.64 R72, desc[UR10][R72.64] ;  /* 0x0000000a48487981 */ /* 0x000ee2000c1e1b00 */
[----:B-1----:R-:W-:-:S06]  /*0880*/  IMAD.WIDE.U32 R74, R119, 0x8, R74 ;  /* 0x00000008774a7825 */ /* 0x002fcc00078e004a */
[----:B------:R-:W4:Y:S01]  /*0890*/  LDG.E.64 R74, desc[UR10][R74.64] ;  /* 0x0000000a4a4a7981 */ /* 0x000f22000c1e1b00 */
[----:B------:R-:W-:Y:S02]  /*08a0*/  ISETP.NE.AND.EX P0, PT, RZ, UR17, PT, P0 ;  /* 0x00000011ff007c0c */ /* 0x000fe4000bf05300 */
[----:B------:R-:W-:-:S11]  /*08b0*/  ISETP.NE.AND.EX P5, PT, RZ, UR13, PT, P5 ;  /* 0x0000000dff007c0c */ /* 0x000fd6000bfa5350 */
[----:B------:R-:W0:Y:S08]  /*08c0*/  @P0 LDC.64 R100, c[0x0][0x438] ;  /* 0x00010e00ff640b82 */ /* 0x000e300000000a00 */
[----:B------:R-:W1:Y:S01]  /*08d0*/  @P5 LDC.64 R78, c[0x0][0x3b8] ;  /* 0x0000ee00ff4e5b82 */ /* 0x000e620000000a00 */
[----:B------:R-:W-:Y:S02]  /*08e0*/  IMAD.U32 R118, R140, 0x10000, RZ ;  /* 0x000100008c767824 */ /* 0x000fe400078e00ff */
[----:B------:R-:W-:-:S02]  /*08f0*/  IMAD.U32 R114, R139, 0x10000, RZ ;  /* 0x000100008b727824 */ /* 0x000fc400078e00ff */
[----:B--2---:R-:W-:-:S05]  /*0900*/  IMAD.WIDE.U32 R98, R119, 0x4, R98 ;  /* 0x0000000477627825 */ /* 0x004fca00078e0062 */
[----:B------:R2:W5:Y:S01]  /*0910*/  LDG.E R115, desc[UR10][R98.64] ;  /* 0x0000000a62737981 */ /* 0x000562000c1e1900 */
[----:B0-----:R-:W-:-:S05]  /*0920*/  @P0 IMAD.WIDE.U32 R100, R119, 0x8, R100 ;  /* 0x0000000877640825 */ /* 0x001fca00078e0064 */
[----:B------:R0:W5:Y:S01]  /*0930*/  @P0 LDG.E.64 R102, desc[UR10][R100.64] ;  /* 0x0000000a64660981 */ /* 0x000162000c1e1b00 */
[----:B-1----:R-:W-:-:S04]  /*0940*/  @P5 IMAD.WIDE.U32 R78, R119, 0x4, R78 ;  /* 0x00000004774e5825 */ /* 0x002fc800078e004e */
[----:B--2---:R-:W-:Y:S01]  /*0950*/  IMAD.U32 R99, R137, 0x10000, RZ ;  /* 0x0001000089637824 */ /* 0x004fe200078e00ff */
[----:B------:R1:W5:Y:S01]  /*0960*/  @P5 LDG.E R117, desc[UR10][R78.64] ;  /* 0x0000000a4e755981 */ /* 0x000362000c1e1900 */
[----:B0-----:R-:W-:Y:S02]  /*0970*/  IMAD.U32 R100, R138, 0x10000, RZ ;  /* 0x000100008a647824 */ /* 0x001fe400078e00ff */
[----:B---3--:R-:W-:Y:S01]  /*0980*/  IMAD.MOV.U32 R3, RZ, RZ, R72 ;  /* 0x000000ffff037224 */ /* 0x008fe200078e0048 */
[--C-:B------:R-:W-:Y:S02]  /*0990*/  SHF.R.U64 R72, R72, 0x10, R73.reuse ;  /* 0x0000001048487819 */ /* 0x100fe40000001249 */
[----:B------:R-:W-:Y:S01]  /*09a0*/  SHF.R.U32.HI R143, RZ, 0x10, R73 ;  /* 0x00000010ff8f7819 */ /* 0x000fe20000011649 */
[----:B----4-:R-:W-:Y:S01]  /*09b0*/  IMAD.MOV.U32 R77, RZ, RZ, R74 ;  /* 0x000000ffff4d7224 */ /* 0x010fe200078e004a */
[----:B------:R-:W-:Y:S01]  /*09c0*/  SHF.R.U64 R116, R74, 0x10, R75 ;  /* 0x000000104a747819 */ /* 0x000fe2000000124b */
[----:B------:R-:W-:-:S02]  /*09d0*/  IMAD.MOV.U32 R74, RZ, RZ, R73 ;  /* 0x000000ffff4a7224 */ /* 0x000fc400078e0049 */
[----:B------:R-:W-:-:S04]  /*09e0*/  IMAD.U32 R73, R72, 0x10000, RZ ;  /* 0x0001000048497824 */ /* 0x000fc800078e00ff */
[----:B------:R-:W-:Y:S01]  /*09f0*/  FADD.FTZ R73, -R76, R73 ;  /* 0x000000494c497221 */ /* 0x000fe20000010100 */
[----:B------:R-:W-:Y:S02]  /*0a00*/  IMAD.U32 R72, R116, 0x10000, RZ ;  /* 0x0001000074487824 */ /* 0x000fe400078e00ff */
[----:B------:R-:W-:Y:S02]  /*0a10*/  IMAD.U32 R3, R3, 0x10000, RZ ;  /* 0x0001000003037824 */ /* 0x000fe400078e00ff */
[----:B-----5:R-:W-:Y:S01]  /*0a20*/  FMUL.FTZ R116, R120, R73 ;  /* 0x0000004978747220 */ /* 0x020fe20000410000 */
[----:B------:R-:W-:Y:S02]  /*0a30*/  IMAD.U32 R73, R74, 0x10000, RZ ;  /* 0x000100004a497824 */ /* 0x000fe400078e00ff */
[C---:B------:R-:W-:Y:S01]  /*0a40*/  FADD.FTZ R3, -R76.reuse, R3 ;  /* 0x000000034c037221 */ /* 0x040fe20000010100 */
[----:B------:R-:W-:Y:S02]  /*0a50*/  IMAD.MOV.U32 R112, RZ, RZ, R75 ;  /* 0x000000ffff707224 */ /* 0x000fe400078e004b */
[----:B------:R-:W-:Y:S01]  /*0a60*/  FADD.FTZ R73, -R76, R73 ;  /* 0x000000494c497221 */ /* 0x000fe20000010100 */
[----:B------:R-:W-:Y:S01]  /*0a70*/  IMAD.U32 R77, R77, 0x10000, RZ ;  /* 0x000100004d4d7824 */ /* 0x000fe200078e00ff */
[----:B------:R-:W-:Y:S01]  /*0a80*/  SHF.R.U32.HI R113, RZ, 0x10, R75 ;  /* 0x00000010ff717819 */ /* 0x000fe2000001164b */
[----:B------:R-:W-:Y:S01]  /*0a90*/  FMUL.FTZ R3, R120, R3 ;  /* 0x0000000378037220 */ /* 0x000fe20000410000 */
[----:B------:R-:W-:-:S02]  /*0aa0*/  IMAD.U32 R75, R112, 0x10000, RZ ;  /* 0x00010000704b7824 */ /* 0x000fc400078e00ff */
[----:B------:R-:W-:Y:S01]  /*0ab0*/  FMUL.FTZ R101, R120, R73 ;  /* 0x0000004978657220 */ /* 0x000fe20000410000 */
[-C--:B------:R-:W-:Y:S01]  /*0ac0*/  FMUL.FTZ R118, R118, R77.reuse ;  /* 0x0000004d76767220 */ /* 0x080fe20000410000 */
[----:B------:R-:W-:Y:S01]  /*0ad0*/  FADD.FTZ R48, R48, R77 ;  /* 0x0000004d30307221 */ /* 0x000fe20000010000 */
[----:B------:R-:W-:Y:S01]  /*0ae0*/  FFMA.FTZ R68, R3, R77, R68 ;  /* 0x0000004d03447223 */ /* 0x000fe20000010044 */
[----:B------:R-:W-:Y:S02]  /*0af0*/  IMAD.U32 R77, R143, 0x10000, RZ ;  /* 0x000100008f4d7824 */ /* 0x000fe400078e00ff */
[-C--:B------:R-:W-:Y:S01]  /*0b00*/  FMUL.FTZ R100, R100, R75.reuse ;  /* 0x0000004b64647220 */ /* 0x080fe20000410000 */
[----:B------:R-:W-:Y:S01]  /*0b10*/  FADD.FTZ R50, R50, R75 ;  /* 0x0000004b32327221 */ /* 0x000fe20000010000 */
[----:B------:R-:W-:Y:S01]  /*0b20*/  FFMA.FTZ R70, R101, R75, R70 ;  /* 0x0000004b65467223 */ /* 0x000fe20000010046 */
[----:B------:R-:W-:Y:S01]  /*0b30*/  FMUL.FTZ R114, R114, R72 ;  /* 0x0000004872727220 */ /* 0x000fe20000410000 */
[----:B------:R-:W-:Y:S01]  /*0b40*/  FADD.FTZ R73, RZ, R118 ;  /* 0x00000076ff497221 */ /* 0x000fe20000010000 */
[----:B------:R-:W-:Y:S01]  /*0b50*/  FFMA.FTZ R75, R3, R118, RZ ;  /* 0x00000076034b7223 */ /* 0x000fe200000100ff */
[----:B------:R-:W-:Y:S01]  /*0b60*/  FADD.FTZ R49, R49, R72 ;  /* 0x0000004831317221 */ /* 0x000fe20000010000 */
[----:B------:R-:W-:Y:S01]  /*0b70*/  FFMA.FTZ R69, R116, R72, R69 ;  /* 0x0000004874457223 */ /* 0x000fe20000010045 */
[----:B------:R-:W-:Y:S01]  /*0b80*/  FADD.FTZ R77, -R76, R77 ;  /* 0x0000004d4c4d7221 */ /* 0x000fe20000010100 */
[----:B-1----:R-:W-:-:S02]  /*0b90*/  IMAD.U32 R78, R113, 0x10000, RZ ;  /* 0x00010000714e7824 */ /* 0x002fc400078e00ff */
        /* <DEDUP_REMOVED lines=8> */
[----:B------:R-:W-:Y:S02]  /*0c20*/  VIADD R75, R119, 0x80 ;  /* 0x00000080774b7836 */ /* 0x000fe40000000000 */
[----:B------:R-:W-:Y:S01]  /*0c30*/  FADD.FTZ R74, R74, R99 ;  /* 0x000000634a4a7221 */ /* 0x000fe20000010000 */
[----:B------:R-:W-:-:S07]  /*0c40*/  FFMA.FTZ R78, R98, R99, R72 ;  /* 0x00000063624e7223 */ /* 0x000fce0000010048 */
.L_x_412:
[----:B----4-:R-:W-:Y:S05]  /*0c50*/  BSYNC.RECONVERGENT B0 ;  /* 0x0000000000007941 */ /* 0x010fea0003800200 */
.L_x_411:
[----:B------:R-:W-:Y:S04]  /*0c60*/  BSSY.RECONVERGENT B0, `(.L_x_413) ;  /* 0x0000046000007945 */ /* 0x000fe80003800200 */
[----:B------:R-:W-:Y:S05]  /*0c70*/  @!P1 BRA `(.L_x_414) ;  /* 0x0000000400109947 */ /* 0x000fea0003800000 */
[----:B------:R-:W0:Y:S08]  /*0c80*/  LDC.64 R88, c[0x0][0x428] ;  /* 0x00010a00ff587b82 */ /* 0x000e300000000a00 */
[----:B------:R-:W1:Y:S01]  /*0c90*/  LDC.64 R72, c[0x0][0x3a8] ;  /* 0x0000ea00ff487b82 */ /* 0x000e620000000a00 */
[----:B------:R-:W-:Y:S02]  /*0ca0*/  ISETP.NE.U32.AND P0, PT, RZ, UR16, PT ;  /* 0x00000010ff007c0c */ /* 0x000fe4000bf05070 */
[----:B------:R-:W-:-:S05]  /*0cb0*/  ISETP.NE.U32.AND P5, PT, RZ, UR12, PT ;  /* 0x0000000cff007c0c */ /* 0x000fca000bfa5070 */
        /* <DEDUP_REMOVED lines=9> */
[----:B--2---:R-:W-:-:S05]  /*0d50*/  IMAD.WIDE.U32 R92, R75, 0x4, R92 ;  /* 0x000000044b5c7825 */ /* 0x004fca00078e005c */
[----:B------:R2:W5:Y:S01]  /*0d60*/  LDG.E R96, desc[UR10][R92.64] ;  /* 0x0000000a5c607981 */ /* 0x000562000c1e1900 */
[----:B0-----:R-:W-:-:S05]  /*0d70*/  @P0 IMAD.WIDE.U32 R94, R75, 0x8, R94 ;  /* 0x000000084b5e0825 */ /* 0x001fca00078e005e */
[----:B------:R-:W5:Y:S01]  /*0d80*/  @P0 LDG.E.64 R104, desc[UR10][R94.64] ;  /* 0x0000000a5e680981 */ /* 0x000f62000c1e1b00 */
[----:B-1----:R-:W-:-:S05]  /*0d90*/  @P5 IMAD.WIDE.U32 R90, R75, 0x4, R90 ;  /* 0x000000044b5a5825 */ /* 0x002fca00078e005a */
[----:B------:R0:W5:Y:S01]  /*0da0*/  @P5 LDG.E R97, desc[UR10][R90.64] ;  /* 0x0000000a5a615981 */ /* 0x000162000c1e1900 */
[----:B--2---:R-:W-:Y:S02]  /*0db0*/  IMAD.U32 R92, R135, 0x10000, RZ ;  /* 0x00010000875c7824 */ /* 0x004fe400078e00ff */
[----:B0-----:R-:W-:Y:S02]  /*0dc0*/  IMAD.U32 R90, R134, 0x10000, RZ ;  /* 0x00010000865a7824 */ /* 0x001fe400078e00ff */
[----:B------:R-:W-:Y:S02]  /*0dd0*/  VIADD R75, R75, 0x80 ;  /* 0x000000804b4b7836 */ /* 0x000fe40000000000 */
[----:B---3--:R-:W-:Y:S01]  /*0de0*/  IMAD.MOV.U32 R79, RZ, RZ, R88 ;  /* 0x000000ffff4f7224 */ /* 0x008fe200078e0058 */
[--C-:B------:R-:W-:Y:S01]  /*0df0*/  SHF.R.U64 R88, R88, 0x10, R89.reuse ;  /* 0x0000001058587819 */ /* 0x100fe20000001259 */
[--C-:B------:R-:W-:Y:S01]  /*0e00*/  IMAD.MOV.U32 R112, RZ, RZ, R89.reuse ;  /* 0x000000ffff707224 */ /* 0x100fe200078e0059 */
[----:B------:R-:W-:-:S02]  /*0e10*/  SHF.R.U32.HI R113, RZ, 0x10, R89 ;  /* 0x00000010ff717819 */ /* 0x000fc40000011659 */
[--C-:B----4-:R-:W-:Y:S01]  /*0e20*/  SHF.R.U64 R145, R72, 0x10, R73.reuse ;  /* 0x0000001048917819 */ /* 0x110fe20000001249 */
[----:B------:R-:W-:Y:S02]  /*0e30*/  IMAD.MOV.U32 R77, RZ, RZ, R72 ;  /* 0x000000ffff4d7224 */ /* 0x000fe400078e0048 */
[--C-:B------:R-:W-:Y:S01]  /*0e40*/  IMAD.MOV.U32 R89, RZ, RZ, R73.reuse ;  /* 0x000000ffff597224 */ /* 0x100fe200078e0049 */
[----:B------:R-:W-:Y:S01]  /*0e50*/  SHF.R.U32.HI R143, RZ, 0x10, R73 ;  /* 0x00000010ff8f7819 */ /* 0x000fe20000011649 */
[----:B------:R-:W-:Y:S02]  /*0e60*/  IMAD.U32 R73, R145, 0x10000, RZ ;  /* 0x0001000091497824 */ /* 0x000fe400078e00ff */
[----:B------:R-:W-:Y:S02]  /*0e70*/  IMAD.U32 R77, R77, 0x10000, RZ ;  /* 0x000100004d4d7824 */ /* 0x000fe400078e00ff */
[----:B------:R-:W-:Y:S02]  /*0e80*/  IMAD.U32 R89, R89, 0x10000, RZ ;  /* 0x0001000059597824 */ /* 0x000fe400078e00ff */
[C---:B------:R-:W-:Y:S01]  /*0e90*/  FADD.FTZ R73, -R76.reuse, R73 ;  /* 0x000000494c497221 */ /* 0x040fe20000010100 */
[----:B------:R-:W-:Y:S01]  /*0ea0*/  FADD.FTZ R77, -R76, R77 ;  /* 0x0000004d4c4d7221 */ /* 0x000fe20000010100 */
[----:B------:R-:W-:-:S02]  /*0eb0*/  IMAD.U32 R72, R136, 0x10000, RZ ;  /* 0x0001000088487824 */ /* 0x000fc400078e00ff */
[----:B------:R-:W-:Y:S01]  /*0ec0*/  FADD.FTZ R89, -R76, R89 ;  /* 0x000000594c597221 */ /* 0x000fe20000010100 */
[----:B------:R-:W-:Y:S02]  /*0ed0*/  IMAD.U32 R79, R79, 0x10000, RZ ;  /* 0x000100004f4f7824 */ /* 0x000fe400078e00ff */
[C---:B-----5:R-:W-:Y:S01]  /*0ee0*/  FMUL.FTZ R94, R120.reuse, R73 ;  /* 0x00000049785e7220 */ /* 0x060fe20000410000 */
[----:B------:R-:W-:Y:S01]  /*0ef0*/  FMUL.FTZ R95, R120, R77 ;  /* 0x0000004d785f7220 */ /* 0x000fe20000410000 */
[----:B------:R-:W-:Y:S02]  /*0f00*/  IMAD.U32 R73, R112, 0x10000, RZ ;  /* 0x0001000070497824 */ /* 0x000fe400078e00ff */
[----:B------:R-:W-:Y:S01]  /*0f10*/  FMUL.FTZ R91, R120, R89 ;  /* 0x00000059785b7220 */ /* 0x000fe20000410000 */
[----:B------:R-:W-:Y:S02]  /*0f20*/  IMAD.U32 R88, R88, 0x10000, RZ ;  /* 0x0001000058587824 */ /* 0x000fe400078e00ff */
[-C--:B------:R-:W-:Y:S01]  /*0f30*/  FMUL.FTZ R93, R72, R79.reuse ;  /* 0x0000004f485d7220 */ /* 0x080fe20000410000 */
[----:B------:R-:W-:Y:S01]  /*0f40*/  FADD.FTZ R44, R44, R79 ;  /* 0x0000004f2c2c7221 */ /* 0x000fe20000010000 */
[----:B------:R-:W-:Y:S01]  /*0f50*/  FFMA.FTZ R64, R95, R79, R64 ;  /* 0x0000004f5f407223 */ /* 0x000fe20000010040 */
[----:B------:R-:W-:-:S02]  /*0f60*/  IMAD.U32 R72, R133, 0x10000, RZ ;  /* 0x0001000085487824 */ /* 0x000fc400078e00ff */
[-C--:B------:R-:W-:Y:S01]  /*0f70*/  FMUL.FTZ R90, R90, R73.reuse ;  /* 0x000000495a5a7220 */ /* 0x080fe20000410000 */
[----:B------:R-:W-:Y:S02]  /*0f80*/  IMAD.U32 R112, R113, 0x10000, RZ ;  /* 0x0001000071707824 */ /* 0x000fe400078e00ff */
[----:B------:R-:W-:Y:S01]  /*0f90*/  FADD.FTZ R46, R46, R73 ;  /* 0x000000492e2e7221 */ /* 0x000fe20000010000 */
[----:B------:R-:W-:Y:S01]  /*0fa0*/  FFMA.FTZ R66, R91, R73, R66 ;  /* 0x000000495b427223 */ /* 0x000fe20000010042 */
[----:B------:R-:W-:Y:S01]  /*0fb0*/  FMUL.FTZ R92, R92, R88 ;  /* 0x000000585c5c7220 */ /* 0x000fe20000410000 */
[----:B------:R-:W-:Y:S02]  /*0fc0*/  IMAD.U32 R79, R143, 0x10000, RZ ;  /* 0x000100008f4f7824 */ /* 0x000fe400078e00ff */
[----:B------:R-:W-:Y:S01]  /*0fd0*/  FADD.FTZ R73, R74, R93 ;  /* 0x0000005d4a497221 */ /* 0x000fe20000010000 */
[----:B------:R-:W-:Y:S01]  /*0fe0*/  FFMA.FTZ R77, R95, R93, R78 ;  /* 0x0000005d5f4d7223 */ /* 0x000fe2000001004e */
[----:B------:R-:W-:Y:S01]  /*0ff0*/  FMUL.FTZ R89, R72, R112 ;  /* 0x0000007048597220 */ /* 0x000fe20000410000 */
[----:B------:R-:W-:Y:S01]  /*1000*/  FADD.FTZ R79, -R76, R79 ;  /* 0x0000004f4c4f7221 */ /* 0x000fe20000010100 */
        /* <DEDUP_REMOVED lines=10> */
[----:B------:R-:W-:-:S07]  /*10b0*/  FFMA.FTZ R78, R88, R89, R72 ;  /* 0x00000059584e7223 */ /* 0x000fce0000010048 */
.L_x_414:
[----:B------:R-:W-:Y:S05]  /*10c0*/  BSYNC.RECONVERGENT B0 ;  /* 0x0000000000007941 */ /* 0x000fea0003800200 */
.L_x_413:
        /* <DEDUP_REMOVED lines=19> */
[----:B-1----:R-:W-:-:S04]  /*1200*/  @P5 IMAD.WIDE.U32 R80, R75, 0x4, R80 ;  /* 0x000000044b505825 */ /* 0x002fc800078e0050 */
[----:B--2---:R-:W-:Y:S01]  /*1210*/  IMAD.U32 R82, R131, 0x10000, RZ ;  /* 0x0001000083527824 */ /* 0x004fe200078e00ff */
[----:B------:R0:W5:Y:S02]  /*1220*/  @P5 LDG.E R87, desc[UR10][R80.64] ;  /* 0x0000000a50575981 */ /* 0x000164000c1e1900 */
[----:B0-----:R-:W-:Y:S02]  /*1230*/  IMAD.U32 R80, R130, 0x10000, RZ ;  /* 0x0001000082507824 */ /* 0x001fe400078e00ff */
[----:B------:R-:W-:Y:S02]  /*1240*/  VIADD R75, R75, 0x80 ;  /* 0x000000804b4b7836 */ /* 0x000fe40000000000 */
[----:B---3--:R-:W-:Y:S01]  /*1250*/  IMAD.MOV.U32 R77, RZ, RZ, R72 ;  /* 0x000000ffff4d7224 */ /* 0x008fe200078e0048 */
[--C-:B------:R-:W-:Y:S01]  /*1260*/  SHF.R.U64 R145, R72, 0x10, R73.reuse ;  /* 0x0000001048917819 */ /* 0x100fe20000001249 */
[--C-:B------:R-:W-:Y:S01]  /*1270*/  IMAD.MOV.U32 R112, RZ, RZ, R73.reuse ;  /* 0x000000ffff707224 */ /* 0x100fe200078e0049 */
[----:B------:R-:W-:Y:S01]  /*1280*/  SHF.R.U32.HI R113, RZ, 0x10, R73 ;  /* 0x00000010ff717819 */ /* 0x000fe20000011649 */
[----:B----4-:R-:W-:Y:S01]  /*1290*/  IMAD.MOV.U32 R72, RZ, RZ, R30 ;  /* 0x000000ffff487224 */ /* 0x010fe200078e001e */
[--C-:B------:R-:W-:Y:S01]  /*12a0*/  SHF.R.U64 R146, R30, 0x10, R31.reuse ;  /* 0x000000101e927819 */ /* 0x100fe2000000121f */
[----:B------:R-:W-:-:S02]  /*12b0*/  IMAD.MOV.U32 R79, RZ, RZ, R31 ;  /* 0x000000ffff4f7224 */ /* 0x000fc400078e001f */
[----:B------:R-:W-:Y:S01]  /*12c0*/  IMAD.U32 R73, R72, 0x10000, RZ ;  /* 0x0001000048497824 */ /* 0x000fe200078e00ff */
[----:B------:R-:W-:Y:S01]  /*12d0*/  SHF.R.U32.HI R143, RZ, 0x10, R31 ;  /* 0x00000010ff8f7819 */ /* 0x000fe2000001161f */
[----:B------:R-:W-:Y:S02]  /*12e0*/  IMAD.U32 R31, R146, 0x10000, RZ ;  /* 0x00010000921f7824 */ /* 0x000fe400078e00ff */
[----:B------:R-:W-:Y:S01]  /*12f0*/  FADD.FTZ R73, -R76, R73 ;  /* 0x000000494c497221 */ /* 0x000fe20000010100 */
[----:B------:R-:W-:Y:S02]  /*1300*/  IMAD.U32 R79, R79, 0x10000, RZ ;  /* 0x000100004f4f7824 */ /* 0x000fe400078e00ff */
[----:B------:R-:W-:Y:S02]  /*1310*/  IMAD.U32 R30, R132, 0x10000, RZ ;  /* 0x00010000841e7824 */ /* 0x000fe400078e00ff */
[----:B------:R-:W-:Y:S02]  /*1320*/  IMAD.U32 R77, R77, 0x10000, RZ ;  /* 0x000100004d4d7824 */ /* 0x000fe400078e00ff */
[----:B-----5:R-:W-:Y:S01]  /*1330*/  FMUL.FTZ R85, R120, R73 ;  /* 0x0000004978557220 */ /* 0x020fe20000410000 */
[C---:B------:R-:W-:Y:S01]  /*1340*/  FADD.FTZ R31, -R76.reuse, R31 ;  /* 0x0000001f4c1f7221 */ /* 0x040fe20000010100 */
[----:B------:R-:W-:Y:S01]  /*1350*/  FADD.FTZ R79, -R76, R79 ;  /* 0x0000004f4c4f7221 */ /* 0x000fe20000010100 */
[----:B------:R-:W-:-:S02]  /*1360*/  IMAD.U32 R72, R145, 0x10000, RZ ;  /* 0x0001000091487824 */ /* 0x000fc400078e00ff */
[-C--:B------:R-:W-:Y:S01]  /*1370*/  FMUL.FTZ R83, R30, R77.reuse ;  /* 0x0000004d1e537220 */ /* 0x080fe20000410000 */
[----:B------:R-:W-:Y:S01]  /*1380*/  FADD.FTZ R40, R40, R77 ;  /* 0x0000004d28287221 */ /* 0x000fe20000010000 */
[----:B------:R-:W-:Y:S01]  /*1390*/  FFMA.FTZ R60, R85, R77, R60 ;  /* 0x0000004d553c7223 */ /* 0x000fe2000001003c */
[C---:B------:R-:W-:Y:S01]  /*13a0*/  FMUL.FTZ R84, R120.reuse, R31 ;  /* 0x0000001f78547220 */ /* 0x040fe20000410000 */
[----:B------:R-:W-:Y:S01]  /*13b0*/  FMUL.FTZ R81, R120, R79 ;  /* 0x0000004f78517220 */ /* 0x000fe20000410000 */
[-C--:B------:R-:W-:Y:S01]  /*13c0*/  FMUL.FTZ R82, R82, R72.reuse ;  /* 0x0000004852527220 */ /* 0x080fe20000410000 */
[----:B------:R-:W-:Y:S02]  /*13d0*/  IMAD.U32 R31, R112, 0x10000, RZ ;  /* 0x00010000701f7824 */ /* 0x000fe400078e00ff */
[----:B------:R-:W-:Y:S01]  /*13e0*/  FADD.FTZ R73, R74, R83 ;  /* 0x000000534a497221 */ /* 0x000fe20000010000 */
[----:B------:R-:W-:Y:S02]  /*13f0*/  IMAD.U32 R79, R143, 0x10000, RZ ;  /* 0x000100008f4f7824 */ /* 0x000fe400078e00ff */
[----:B------:R-:W-:Y:S01]  /*1400*/  FFMA.FTZ R77, R85, R83, R78 ;  /* 0x00000053554d7223 */ /* 0x000fe2000001004e */
[----:B------:R-:W-:Y:S01]  /*1410*/  FADD.FTZ R41, R41, R72 ;  /* 0x0000004829297221 */ /* 0x000fe20000010000 */
[----:B------:R-:W-:Y:S01]  /*1420*/  FFMA.FTZ R61, R84, R72, R61 ;  /* 0x00000048543d7223 */ /* 0x000fe2000001003d */
[----:B------:R-:W-:-:S02]  /*1430*/  IMAD.U32 R30, R129, 0x10000, RZ ;  /* 0x00010000811e7824 */ /* 0x000fc400078e00ff */
[-C--:B------:R-:W-:Y:S01]  /*1440*/  FMUL.FTZ R80, R80, R31.reuse ;  /* 0x0000001f50507220 */ /* 0x080fe20000410000 */
[----:B------:R-:W-:Y:S02]  /*1450*/  IMAD.U32 R112, R113, 0x10000, RZ ;  /* 0x0001000071707824 */ /* 0x000fe400078e00ff */
[----:B------:R-:W-:Y:S01]  /*1460*/  FADD.FTZ R79, -R76, R79 ;  /* 0x0000004f4c4f7221 */ /* 0x000fe20000010100 */
[----:B------:R-:W-:Y:S01]  /*1470*/  FADD.FTZ R73, R73, R82 ;  /* 0x0000005249497221 */ /* 0x000fe20000010000 */
[----:B------:R-:W-:Y:S01]  /*1480*/  FFMA.FTZ R72, R84, R82, R77 ;  /* 0x0000005254487223 */ /* 0x000fe2000001004d */
        /* <DEDUP_REMOVED lines=10> */
.L_x_416:
[----:B------:R-:W-:Y:S05]  /*1530*/  BSYNC.RECONVERGENT B0 ;  /* 0x0000000000007941 */ /* 0x000fea0003800200 */
.L_x_415:
        /* <DEDUP_REMOVED lines=16> */
[----:B------:R-:W5:Y:S01]  /*1640*/  LDG.E R28, desc[UR10][R26.64] ;  /* 0x0000000a1a1c7981 */ /* 0x000f62000c1e1900 */
[----:B0-----:R-:W-:-:S05]  /*1650*/  @P0 IMAD.WIDE.U32 R72, R75, 0x8, R72 ;  /* 0x000000084b480825 */ /* 0x001fca00078e0048 */
[----:B------:R-:W5:Y:S01]  /*1660*/  @P0 LDG.E.64 R108, desc[UR10][R72.64] ;  /* 0x0000000a486c0981 */ /* 0x000f62000c1e1b00 */
[----:B-1----:R-:W-:-:S05]  /*1670*/  @P5 IMAD.WIDE.U32 R24, R75, 0x4, R24 ;  /* 0x000000044b185825 */ /* 0x002fca00078e0018 */
[----:B------:R0:W5:Y:S02]  /*1680*/  @P5 LDG.E R29, desc[UR10][R24.64] ;  /* 0x0000000a181d5981 */ /* 0x000164000c1e1900 */
[----:B0-----:R-:W-:Y:S02]  /*1690*/  IMAD.U32 R25, R128, 0x10000, RZ ;  /* 0x0001000080197824 */ /* 0x001fe400078e00ff */
[----:B------:R-:W-:Y:S02]  /*16a0*/  IMAD.U32 R24, R127, 0x10000, RZ ;  /* 0x000100007f187824 */ /* 0x000fe400078e00ff */
[----:B------:R-:W-:Y:S02]  /*16b0*/  VIADD R75, R75, 0x80 ;  /* 0x000000804b4b7836 */ /* 0x000fe40000000000 */
[----:B---3--:R-:W-:Y:S01]  /*16c0*/  IMAD.MOV.U32 R77, RZ, RZ, R22 ;  /* 0x000000ffff4d7224 */ /* 0x008fe200078e0016 */
[--C-:B------:R-:W-:Y:S01]  /*16d0*/  SHF.R.U64 R113, R22, 0x10, R23.reuse ;  /* 0x0000001016717819 */ /* 0x100fe20000001217 */
[--C-:B------:R-:W-:Y:S01]  /*16e0*/  IMAD.MOV.U32 R79, RZ, RZ, R23.reuse ;  /* 0x000000ffff4f7224 */ /* 0x100fe200078e0017 */
[----:B------:R-:W-:Y:S01]  /*16f0*/  SHF.R.U32.HI R112, RZ, 0x10, R23 ;  /* 0x00000010ff707819 */ /* 0x000fe20000011617 */
[----:B----4-:R-:W-:Y:S01]  /*1700*/  IMAD.MOV.U32 R22, RZ, RZ, R20 ;  /* 0x000000ffff167224 */ /* 0x010fe200078e0014 */
[----:B------:R-:W-:-:S02]  /*1710*/  SHF.R.U64 R20, R20, 0x10, R21 ;  /* 0x0000001014147819 */ /* 0x000fc40000001215 */
[--C-:B------:R-:W-:Y:S01]  /*1720*/  SHF.R.U32.HI R72, RZ, 0x10, R21.reuse ;  /* 0x00000010ff487819 */ /* 0x100fe20000011615 */
[----:B------:R-:W-:Y:S02]  /*1730*/  IMAD.U32 R23, R22, 0x10000, RZ ;  /* 0x0001000016177824 */ /* 0x000fe400078e00ff */
[----:B------:R-:W-:Y:S02]  /*1740*/  IMAD.MOV.U32 R22, RZ, RZ, R21 ;  /* 0x000000ffff167224 */ /* 0x000fe400078e0015 */
[----:B------:R-:W-:-:S04]  /*1750*/  IMAD.U32 R21, R20, 0x10000, RZ ;  /* 0x0001000014157824 */ /* 0x000fc800078e00ff */
[C---:B------:R-:W-:Y:S01]  /*1760*/  FADD.FTZ R21, -R76.reuse, R21 ;  /* 0x000000154c157221 */ /* 0x040fe20000010100 */
[----:B------:R-:W-:Y:S01]  /*1770*/  FADD.FTZ R23, -R76, R23 ;  /* 0x000000174c177221 */ /* 0x000fe20000010100 */
[----:B------:R-:W-:Y:S02]  /*1780*/  IMAD.U32 R77, R77, 0x10000, RZ ;  /* 0x000100004d4d7824 */ /* 0x000fe400078e00ff */
[----:B-----5:R-:W-:Y:S01]  /*1790*/  FMUL.FTZ R26, R120, R21 ;  /* 0x00000015781a7220 */ /* 0x020fe20000410000 */
[----:B------:R-:W-:Y:S02]  /*17a0*/  IMAD.U32 R21, R22, 0x10000, RZ ;  /* 0x0001000016157824 */ /* 0x000fe400078e00ff */
[----:B------:R-:W-:Y:S01]  /*17b0*/  FMUL.FTZ R27, R120, R23 ;  /* 0x00000017781b7220 */ /* 0x000fe20000410000 */
[----:B------:R-:W-:Y:S02]  /*17c0*/  IMAD.U32 R20, R113, 0x10000, RZ ;  /* 0x0001000071147824 */ /* 0x000fe400078e00ff */
[-C--:B------:R-:W-:Y:S01]  /*17d0*/  FMUL.FTZ R25, R25, R77.reuse ;  /* 0x0000004d19197220 */ /* 0x080fe20000410000 */
[----:B------:R-:W-:Y:S01]  /*17e0*/  FADD.FTZ R21, -R76, R21 ;  /* 0x000000154c157221 */ /* 0x000fe20000010100 */
[----:B------:R-:W-:Y:S01]  /*17f0*/  FADD.FTZ R36, R36, R77 ;  /* 0x0000004d24247221 */ /* 0x000fe20000010000 */
[----:B------:R-:W-:Y:S01]  /*1800*/  FFMA.FTZ R56, R27, R77, R56 ;  /* 0x0000004d1b387223 */ /* 0x000fe20000010038 */
[----:B------:R-:W-:-:S02]  /*1810*/  IMAD.U32 R22, R126, 0x10000, RZ ;  /* 0x000100007e167824 */ /* 0x000fc400078e00ff */
[----:B------:R-:W-:Y:S01]  /*1820*/  FMUL.FTZ R23, R120, R21 ;  /* 0x0000001578177220 */ /* 0x000fe20000410000 */
[----:B------:R-:W-:Y:S02]  /*1830*/  IMAD.U32 R79, R79, 0x10000, RZ ;  /* 0x000100004f4f7824 */ /* 0x000fe400078e00ff */
[-C--:B------:R-:W-:Y:S01]  /*1840*/  FMUL.FTZ R24, R24, R20.reuse ;  /* 0x0000001418187220 */ /* 0x080fe20000410000 */
[----:B------:R-:W-:Y:S02]  /*1850*/  IMAD.U32 R21, R72, 0x10000, RZ ;  /* 0x0001000048157824 */ /* 0x000fe400078e00ff */
[----:B------:R-:W-:Y:S01]  /*1860*/  FADD.FTZ R73, R74, R25 ;  /* 0x000000194a497221 */ /* 0x000fe20000010000 */
[----:B------:R-:W-:Y:S01]  /*1870*/  FFMA.FTZ R77, R27, R25, R78 ;  /* 0x000000191b4d7223 */ /* 0x000fe2000001004e */
[----:B------:R-:W-:Y:S01]  /*1880*/  FADD.FTZ R37, R37, R20 ;  /* 0x0000001425257221 */ /* 0x000fe20000010000 */
[----:B------:R-:W-:Y:S01]  /*1890*/  FFMA.FTZ R57, R26, R20, R57 ;  /* 0x000000141a397223 */ /* 0x000fe20000010039 */
[----:B------:R-:W-:-:S02]  /*18a0*/  IMAD.U32 R20, R125, 0x10000, RZ ;  /* 0x000100007d147824 */ /* 0x000fc400078e00ff */
[-C--:B------:R-:W-:Y:S01]  /*18b0*/  FMUL.FTZ R22, R22, R79.reuse ;  /* 0x0000004f16167220 */ /* 0x080fe20000410000 */
[----:B------:R-:W-:Y:S02]  /*18c0*/  IMAD.U32 R112, R112, 0x10000, RZ ;  /* 0x0001000070707824 */ /* 0x000fe400078e00ff */
[----:B------:R-:W-:Y:S01]  /*18d0*/  FADD.FTZ R38, R38, R79 ;  /* 0x0000004f26267221 */ /* 0x000fe20000010000 */
[----:B------:R-:W-:Y:S01]  /*18e0*/  FFMA.FTZ R58, R23, R79, R58 ;  /* 0x0000004f173a7223 */ /* 0x000fe2000001003a */
[----:B------:R-:W-:Y:S01]  /*18f0*/  FADD.FTZ R79, -R76, R21 ;  /* 0x000000154c4f7221 */ /* 0x000fe20000010100 */
        /* <DEDUP_REMOVED lines=10> */
.L_x_418:
[----:B------:R-:W-:Y:S05]  /*19a0*/  BSYNC.RECONVERGENT B0 ;  /* 0x0000000000007941 */ /* 0x000fea0003800200 */
.L_x_417:
        /* <DEDUP_REMOVED lines=22> */
[----:B---3--:R-:W-:Y:S01]  /*1b10*/  IMAD.MOV.U32 R75, RZ, RZ, R12 ;  /* 0x000000ffff4b7224 */ /* 0x008fe200078e000c */
[--C-:B------:R-:W-:Y:S01]  /*1b20*/  SHF.R.U64 R143, R12, 0x10, R13.reuse ;  /* 0x000000100c8f7819 */ /* 0x100fe2000000120d */
[--C-:B------:R-:W-:Y:S01]  /*1b30*/  IMAD.MOV.U32 R79, RZ, RZ, R13.reuse ;  /* 0x000000ffff4f7224 */ /* 0x100fe200078e000d */
[----:B------:R-:W-:Y:S01]  /*1b40*/  SHF.R.U32.HI R112, RZ, 0x10, R13 ;  /* 0x00000010ff707819 */ /* 0x000fe2000001160d */
[----:B----4-:R-:W-:Y:S01]  /*1b50*/  IMAD.MOV.U32 R12, RZ, RZ, R10 ;  /* 0x000000ffff0c7224 */ /* 0x010fe200078e000a */
[--C-:B------:R-:W-:Y:S01]  /*1b60*/  SHF.R.U64 R13, R10, 0x10, R11.reuse ;  /* 0x000000100a0d7819 */ /* 0x100fe2000000120b */
[--C-:B------:R-:W-:Y:S01]  /*1b70*/  IMAD.MOV.U32 R77, RZ, RZ, R11.reuse ;  /* 0x000000ffff4d7224 */ /* 0x100fe200078e000b */
[----:B------:R-:W-:Y:S01]  /*1b80*/  SHF.R.U32.HI R113, RZ, 0x10, R11 ;  /* 0x00000010ff717819 */ /* 0x000fe2000001160b */
[----:B------:R-:W-:-:S02]  /*1b90*/  IMAD.U32 R11, R12, 0x10000, RZ ;  /* 0x000100000c0b7824 */ /* 0x000fc400078e00ff */
[----:B------:R-:W-:Y:S02]  /*1ba0*/  IMAD.U32 R13, R13, 0x10000, RZ ;  /* 0x000100000d0d7824 */ /* 0x000fe400078e00ff */
[C---:B------:R-:W-:Y:S01]  /*1bb0*/  FADD.FTZ R11, -R76.reuse, R11 ;  /* 0x0000000b4c0b7221 */ /* 0x040fe20000010100 */
[----:B------:R-:W-:Y:S02]  /*1bc0*/  IMAD.U32 R15, R113, 0x10000, RZ ;  /* 0x00010000710f7824 */ /* 0x000fe400078e00ff */
[----:B------:R-:W-:Y:S01]  /*1bd0*/  FADD.FTZ R13, -R76, R13 ;  /* 0x0000000d4c0d7221 */ /* 0x000fe20000010100 */
[----:B------:R-:W-:Y:S02]  /*1be0*/  IMAD.U32 R10, R124, 0x10000, RZ ;  /* 0x000100007c0a7824 */ /* 0x000fe400078e00ff */
[----:B------:R-:W-:Y:S02]  /*1bf0*/  IMAD.U32 R75, R75, 0x10000, RZ ;  /* 0x000100004b4b7824 */ /* 0x000fe400078e00ff */
[----:B-----5:R-:W-:Y:S01]  /*1c00*/  FMUL.FTZ R17, R120, R11 ;  /* 0x0000000b78117220 */ /* 0x020fe20000410000 */
[----:B------:R-:W-:Y:S01]  /*1c10*/  FADD.FTZ R113, -R76, R15 ;  /* 0x0000000f4c717221 */ /* 0x000fe20000010100 */
[----:B------:R-:W-:-:S02]  /*1c20*/  IMAD.U32 R11, R143, 0x10000, RZ ;  /* 0x000100008f0b7824 */ /* 0x000fc400078e00ff */
[----:B------:R-:W-:Y:S01]  /*1c30*/  FMUL.FTZ R16, R120, R13 ;  /* 0x0000000d78107220 */ /* 0x000fe20000410000 */
[----:B------:R-:W-:Y:S02]  /*1c40*/  IMAD.U32 R77, R77, 0x10000, RZ ;  /* 0x000100004d4d7824 */ /* 0x000fe400078e00ff */
[----:B------:R-:W-:Y:S01]  /*1c50*/  FMUL.FTZ R15, R10, R75 ;  /* 0x0000004b0a0f7220 */ /* 0x000fe20000410000 */
[-C--:B------:R-:W-:Y:S01]  /*1c60*/  FMUL.FTZ R14, R14, R11.reuse ;  /* 0x0000000b0e0e7220 */ /* 0x080fe20000410000 */
[----:B------:R-:W-:Y:S01]  /*1c70*/  FADD.FTZ R33, R33, R11 ;  /* 0x0000000b21217221 */ /* 0x000fe20000010000 */
[----:B------:R-:W-:Y:S01]  /*1c80*/  FFMA.FTZ R53, R16, R11, R53 ;  /* 0x0000000b10357223 */ /* 0x000fe20000010035 */
[----:B------:R-:W-:Y:S01]  /*1c90*/  FADD.FTZ R77, -R76, R77 ;  /* 0x0000004d4c4d7221 */ /* 0x000fe20000010100 */
[----:B------:R-:W-:Y:S02]  /*1ca0*/  IMAD.U32 R12, R122, 0x10000, RZ ;  /* 0x000100007a0c7824 */ /* 0x000fe400078e00ff */
[----:B------:R-:W-:Y:S01]  /*1cb0*/  FADD.FTZ R11, R74, R15 ;  /* 0x0000000f4a0b7221 */ /* 0x000fe20000010000 */
[----:B------:R-:W-:-:S02]  /*1cc0*/  IMAD.U32 R79, R79, 0x10000, RZ ;  /* 0x000100004f4f7824 */ /* 0x000fc400078e00ff */
[C---:B------:R-:W-:Y:S01]  /*1cd0*/  FFMA.FTZ R73, R17.reuse, R15, R78 ;  /* 0x0000000f11497223 */ /* 0x040fe2000001004e */
[----:B------:R-:W-:Y:S01]  /*1ce0*/  FADD.FTZ R32, R32, R75 ;  /* 0x0000004b20207221 */ /* 0x000fe20000010000 */
[----:B------:R-:W-:Y:S01]  /*1cf0*/  FFMA.FTZ R52, R17, R75, R52 ;  /* 0x0000004b11347223 */ /* 0x000fe20000010034 */
[----:B------:R-:W-:Y:S02]  /*1d00*/  IMAD.U32 R10, R121, 0x10000, RZ ;  /* 0x00010000790a7824 */ /* 0x000fe400078e00ff */
[----:B------:R-:W-:Y:S01]  /*1d10*/  FMUL.FTZ R12, R12, R79 ;  /* 0x0000004f0c0c7220 */ /* 0x000fe20000410000 */
[----:B------:R-:W-:Y:S02]  /*1d20*/  IMAD.U32 R76, R112, 0x10000, RZ ;  /* 0x00010000704c7824 */ /* 0x000fe400078e00ff */
[----:B------:R-:W-:Y:S01]  /*1d30*/  FMUL.FTZ R13, R120, R77 ;  /* 0x0000004d780d7220 */ /* 0x000fe20000410000 */
[----:B------:R-:W-:Y:S01]  /*1d40*/  FADD.FTZ R75, R11, R14 ;  /* 0x0000000e0b4b7221 */ /* 0x000fe20000010000 */
[----:B------:R-:W-:Y:S01]  /*1d50*/  FFMA.FTZ R72, R16, R14, R73 ;  /* 0x0000000e10487223 */ /* 0x000fe20000010049 */
[----:B------:R-:W-:Y:S01]  /*1d60*/  FMUL.FTZ R11, R10, R76 ;  /* 0x0000004c0a0b7220 */ /* 0x000fe20000410000 */
        /* <DEDUP_REMOVED lines=8> */
[----:B------:R-:W-:-:S07]  /*1df0*/  FFMA.FTZ R78, R10, R11, R72 ;  /* 0x0000000b0a4e7223 */ /* 0x000fce0000010048 */
.L_x_420:
[----:B------:R-:W-:Y:S05]  /*1e00*/  BSYNC.RECONVERGENT B0 ;  /* 0x0000000000007941 */ /* 0x000fea0003800200 */
.L_x_419:
        /* <DEDUP_REMOVED lines=32> */
.L_x_422:
[----:B------:R-:W-:Y:S05]  /*2010*/  BSYNC.RECONVERGENT B0 ;  /* 0x0000000000007941 */ /* 0x000fea0003800200 */
.L_x_421:
        /* <DEDUP_REMOVED lines=69> */
[----:B------:R-:W-:Y:S01]  /*2470*/  PRMT R75, R74, 0x7632, R75 ;  /* 0x000076324a4b7816 */ /* 0x000fe2000000004b */
[----:B------:R-:W-:Y:S06]  /*2480*/  BRA `(.L_x_428) ;  /* 0x0000001400407947 */ /* 0x000fec0003800000 */
.L_x_427:
        /* <DEDUP_REMOVED lines=10> */
[C---:B------:R-:W-:Y:S01]  /*2530*/  FMUL.FTZ R73, R120.reuse, R73 ;  /* 0x0000004978497220 */ /* 0x040fe20000410000 */
        /* <DEDUP_REMOVED lines=14> */
[----:B------:R-:W-:Y:S02]  /*2620*/  PRMT R77, R6, 0x7632, R77 ;  /* 0x00007632064d7816 */ /* 0x000fe4000000004d */
[----:B------:R-:W-:Y:S02]  /*2630*/  FSEL R74, R74, RZ, P6 ;  /* 0x000000ff4a4a7208 */ /* 0x000fe40003000000 */
[----:B------:R-:W-:Y:S02]  /*2640*/  PRMT R9, R6, 0x7610, R9 ;  /* 0x0000761006097816 */ /* 0x000fe40000000009 */
[----:B------:R-:W-:-:S02]  /*2650*/  F2FP.BF16.F32.PACK_AB R7, R72, R73 ;  /* 0x000000494807723e */ /* 0x000fc400000010ff */
[----:B------:R-:W-:Y:S02]  /*2660*/  F2FP.BF16.F32.PACK_AB R6, R74, R75 ;  /* 0x0000004b4a06723e */ /* 0x000fe400000010ff */
[----:B------:R-:W-:Y:S02]  /*2670*/  PRMT R72, R8, 0x7632, R72 ;  /* 0x0000763208487816 */ /* 0x000fe40000000048 */
[----:B------:R-:W-:Y:S02]  /*2680*/  PRMT R74, R7, 0x7632, R74 ;  /* 0x00007632074a7816 */ /* 0x000fe4000000004a */
[----:B------:R-:W-:Y:S01]  /*2690*/  PRMT R75, R6, 0x7632, R75 ;  /* 0x00007632064b7816 */ /* 0x000fe2000000004b */
[----:B------:R-:W-:Y:S06]  /*26a0*/  BRA `(.L_x_428) ;  /* 0x0000001000b87947 */ /* 0x000fec0003800000 */
.L_x_426:
[----:B------:R-:W-:Y:S01]  /*26b0*/  UMOV UR4, UR6 ;  /* 0x0000000600047c82 */ /* 0x000fe20008000000 */
[----:B------:R-:W-:Y:S01]  /*26c0*/  UMOV UR5, UR7 ;  /* 0x0000000700057c82 */ /* 0x000fe20008000000 */
[----:B------:R-:W-:-:S04]  /*26d0*/  UISETP.NE.U32.AND UP0, UPT, UR4, URZ, UPT ;  /* 0x000000ff0400728c */ /* 0x000fc8000bf05070 */
[----:B------:R-:W-:-:S09]  /*26e0*/  UISETP.NE.AND.EX UP0, UPT, UR5, URZ, UPT, UP0 ;  /* 0x000000ff0500728c */ /* 0x000fd2000bf05300 */
[----:B------:R-:W-:Y:S05]  /*26f0*/  BRA.U UP0, `(.L_x_429) ;  /* 0x0000000100987547 */ /* 0x000fea000b800000 */
[----:B------:R-:W-:Y:S02]  /*2700*/  IMAD.MOV.U32 R72, RZ, RZ, R102 ;  /* 0x000000ffff487224 */ /* 0x000fe400078e0066 */
[-CC-:B------:R-:W-:Y:S01]  /*2710*/  FFMA.FTZ R75, R3, R112.reuse, R113.reuse ;  /* 0x00000070034b7223 */ /* 0x180fe20000010071 */
[----:B------:R-:W-:Y:S01]  /*2720*/  FFMA.FTZ R77, R116, R112, R113 ;  /* 0x00000070744d7223 */ /* 0x000fe20000010071 */
[----:B------:R-:W-:Y:S01]  /*2730*/  LOP3.LUT P6, RZ, R115, 0xff, RZ, 0xc0, !PT ;  /* 0x000000ff73ff7812 */ /* 0x000fe200078cc0ff */
[----:B------:R-:W-:Y:S02]  /*2740*/  IMAD.U32 R73, R72, 0x10000, RZ ;  /* 0x0001000048497824 */ /* 0x000fe400078e00ff */
[----:B------:R-:W-:Y:S01]  /*2750*/  FADD.FTZ R75, R118, -R75 ;  /* 0x8000004b764b7221 */ /* 0x000fe20000010000 */
[----:B------:R-:W-:Y:S01]  /*2760*/  FADD.FTZ R77, R114, -R77 ;  /* 0x8000004d724d7221 */ /* 0x000fe20000010000 */
[----:B------:R-:W-:Y:S02]  /*2770*/  IMAD.MOV.U32 R74, RZ, RZ, R103 ;  /* 0x000000ffff4a7224 */ /* 0x000fe400078e0067 */
[----:B-----5:R-:W-:Y:S01]  /*2780*/  FFMA.FTZ R73, R120, R75, R73 ;  /* 0x0000004b78497223 */ /* 0x020fe20000010049 */
[----:B------:R-:W-:-:S03]  /*2790*/  SHF.R.U64 R75, R102, 0x10, R103 ;  /* 0x00000010664b7819 */ /* 0x000fc60000001267 */
[----:B------:R-:W-:Y:S02]  /*27a0*/  FMUL.FTZ R73, R73, UR14 ;  /* 0x0000000e49497c20 */ /* 0x000fe40008410000 */
[----:B------:R-:W-:-:S03]  /*27b0*/  IMAD.U32 R75, R75, 0x10000, RZ ;  /* 0x000100004b4b7824 */ /* 0x000fc600078e00ff */
[----:B------:R-:W-:Y:S01]  /*27c0*/  FSEL R73, R73, RZ, P6 ;  /* 0x000000ff49497208 */ /* 0x000fe20003000000 */
[----:B------:R-:W-:Y:S01]  /*27d0*/  FFMA.FTZ R75, R120, R77, R75 ;  /* 0x0000004d784b7223 */ /* 0x000fe2000001004b */
[----:B------:R-:W-:Y:S01]  /*27e0*/  LOP3.LUT P6, RZ, R115, 0xff00, RZ, 0xc0, !PT ;  /* 0x0000ff0073ff7812 */ /* 0x000fe200078cc0ff */
[----:B------:R-:W-:Y:S02]  /*27f0*/  FFMA.FTZ R77, R101, R112, R113 ;  /* 0x00000070654d7223 */ /* 0x000fe40000010071 */
[----:B------:R-:W-:Y:S02]  /*2800*/  FMUL.FTZ R75, R75, UR14 ;  /* 0x0000000e4b4b7c20 */ /* 0x000fe40008410000 */
[----:B------:R-:W-:-:S03]  /*2810*/  FADD.FTZ R77, R100, -R77 ;  /* 0x8000004d644d7221 */ /* 0x000fc60000010000 */
        /* <DEDUP_REMOVED lines=18> */
[----:B------:R-:W-:Y:S01]  /*2940*/  PRMT R75, R74, 0x7632, R75 ;  /* 0x000076324a4b7816 */ /* 0x000fe2000000004b */
[----:B------:R-:W-:Y:S06]  /*2950*/  BRA `(.L_x_428) ;  /* 0x00000010000c7947 */ /* 0x000fec0003800000 */
.L_x_429:
[----:B------:R-:W-:Y:S02]  /*2960*/  IMAD.MOV.U32 R6, RZ, RZ, R102 ;  /* 0x000000ffff067224 */ /* 0x000fe400078e0066 */
[-C--:B------:R-:W-:Y:S01]  /*2970*/  FFMA.FTZ R7, R3, R112.reuse, R113 ;  /* 0x0000007003077223 */ /* 0x080fe20000010071 */
[--C-:B------:R-:W-:Y:S01]  /*2980*/  SHF.R.U64 R8, R102, 0x10, R103.reuse ;  /* 0x0000001066087819 */ /* 0x100fe20000001267 */
[----:B------:R-:W-:Y:S01]  /*2990*/  IMAD.MOV.U32 R72, RZ, RZ, R103 ;  /* 0x000000ffff487224 */ /* 0x000fe200078e0067 */
[----:B------:R-:W-:Y:S01]  /*29a0*/  LOP3.LUT P6, RZ, R115, 0xff, RZ, 0xc0, !PT ;  /* 0x000000ff73ff7812 */ /* 0x000fe200078cc0ff */
[----:B------:R-:W-:Y:S02]  /*29b0*/  IMAD.U32 R9, R6, 0x10000, RZ ;  /* 0x0001000006097824 */ /* 0x000fe400078e00ff */
[----:B------:R-:W-:Y:S01]  /*29c0*/  FADD.FTZ R7, R118, -R7 ;  /* 0x8000000776077221 */ /* 0x000fe20000010000 */
[----:B------:R-:W-:Y:S02]  /*29d0*/  IMAD.U32 R73, R8, 0x10000, RZ ;  /* 0x0001000008497824 */ /* 0x000fe400078e00ff */
[----:B------:R-:W-:Y:S01]  /*29e0*/  FFMA.FTZ R74, R98, R112, R113 ;  /* 0x00000070624a7223 */ /* 0x000fe20000010071 */
[----:B------:R-:W-:-:S02]  /*29f0*/  IMAD.U32 R75, R72, 0x10000, RZ ;  /* 0x00010000484b7824 */ /* 0x000fc400078e00ff */
[----:B-----5:R-:W-:Y:S01]  /*2a00*/  FFMA.FTZ R7, R120, R7, R9 ;  /* 0x0000000778077223 */ /* 0x020fe20000010009 */
[----:B------:R-:W-:-:S03]  /*2a10*/  FFMA.FTZ R9, R116, R112, R113 ;  /* 0x0000007074097223 */ /* 0x000fc60000010071 */
[----:B------:R-:W-:Y:S01]  /*2a20*/  FMUL.FTZ R6, R7, UR14 ;  /* 0x0000000e07067c20 */ /* 0x000fe20008410000 */
[----:B------:R-:W-:-:S04]  /*2a30*/  FADD.FTZ R9, R114, -R9 ;  /* 0x8000000972097221 */ /* 0x000fc80000010000 */
[----:B------:R-:W-:Y:S01]  /*2a40*/  FFMA.FTZ R9, R120, R9, R73 ;  /* 0x0000000978097223 */ /* 0x000fe20000010049 */
[----:B------:R-:W-:Y:S01]  /*2a50*/  FFMA.FTZ R73, R101, R112, R113 ;  /* 0x0000007065497223 */ /* 0x000fe20000010071 */
[----:B------:R-:W-:Y:S02]  /*2a60*/  FSEL R6, R6, RZ, P6 ;  /* 0x000000ff06067208 */ /* 0x000fe40003000000 */
[----:B------:R-:W-:Y:S01]  /*2a70*/  FMUL.FTZ R8, R9, UR14 ;  /* 0x0000000e09087c20 */ /* 0x000fe20008410000 */
[----:B------:R-:W-:Y:S01]  /*2a80*/  FADD.FTZ R73, R100, -R73 ;  /* 0x8000004964497221 */ /* 0x000fe20000010000 */
[----:B------:R-:W-:Y:S02]  /*2a90*/  LOP3.LUT P6, RZ, R115, 0xff00, RZ, 0xc0, !PT ;  /* 0x0000ff0073ff7812 */ /* 0x000fe400078cc0ff */
[----:B------:R-:W-:Y:S01]  /*2aa0*/  F2FP.BF16.F32.PACK_AB R6, R6, R7 ;  /* 0x000000070606723e */ /* 0x000fe200000010ff */
[----:B------:R-:W-:Y:S01]  /*2ab0*/  FFMA.FTZ R73, R120, R73, R75 ;  /* 0x0000004978497223 */ /* 0x000fe2000001004b */
[----:B------:R-:W-:-:S02]  /*2ac0*/  SHF.R.U32.HI R75, RZ, 0x10, R103 ;  /* 0x00000010ff4b7819 */ /* 0x000fc40000011667 */
        /* <DEDUP_REMOVED lines=9> */
[C---:B------:R-:W-:Y:S01]  /*2b60*/  PRMT R77, R6.reuse, 0x7632, R77 ;  /* 0x00007632064d7816 */ /* 0x040fe2000000004d */
[----:B------:R-:W-:Y:S01]  /*2b70*/  FMUL.FTZ R74, R75, UR14 ;  /* 0x0000000e4b4a7c20 */ /* 0x000fe20008410000 */
[----:B------:R-:W-:Y:S02]  /*2b80*/  PRMT R9, R6, 0x7610, R9 ;  /* 0x0000761006097816 */ /* 0x000fe40000000009 */
[----:B------:R-:W-:Y:S02]  /*2b90*/  F2FP.BF16.F32.PACK_AB R7, R72, R73 ;  /* 0x000000494807723e */ /* 0x000fe400000010ff */
[----:B------:R-:W-:Y:S02]  /*2ba0*/  FSEL R74, R74, RZ, P6 ;  /* 0x000000ff4a4a7208 */ /* 0x000fe40003000000 */
[----:B------:R-:W-:Y:S02]  /*2bb0*/  PRMT R72, R8, 0x7632, R72 ;  /* 0x0000763208487816 */ /* 0x000fe40000000048 */
[----:B------:R-:W-:-:S02]  /*2bc0*/  F2FP.BF16.F32.PACK_AB R6, R74, R75 ;  /* 0x0000004b4a06723e */ /* 0x000fc400000010ff */
[----:B------:R-:W-:Y:S02]  /*2bd0*/  PRMT R74, R7, 0x7632, R74 ;  /* 0x00007632074a7816 */ /* 0x000fe4000000004a */
[----:B------:R-:W-:Y:S01]  /*2be0*/  PRMT R75, R6, 0x7632, R75 ;  /* 0x00007632064b7816 */ /* 0x000fe2000000004b */
[----:B------:R-:W-:Y:S06]  /*2bf0*/  BRA `(.L_x_428) ;  /* 0x0000000c00647947 */ /* 0x000fec0003800000 */
.L_x_425:
        /* <DEDUP_REMOVED lines=9> */
[----:B------:R-:W-:Y:S01]  /*2c90*/  LOP3.LUT P6, RZ, R115, 0xff00, RZ, 0xc0, !PT ;  /* 0x0000ff0073ff7812 */ /* 0x000fe200078cc0ff */
[-CC-:B------:R-:W-:Y:S01]  /*2ca0*/  FFMA.FTZ R73, R3, R112.reuse, R113.reuse ;  /* 0x0000007003497223 */ /* 0x180fe20000010071 */
[----:B------:R-:W-:Y:S01]  /*2cb0*/  FFMA.FTZ R4, R98, R112, R113 ;  /* 0x0000007062047223 */ /* 0x000fe20000010071 */
[----:B------:R-:W-:Y:S02]  /*2cc0*/  FADD.FTZ R5, R114, -R5 ;  /* 0x8000000572057221 */ /* 0x000fe40000010000 */
[----:B------:R-:W-:Y:S02]  /*2cd0*/  FADD.FTZ R73, R118, -R73 ;  /* 0x8000004976497221 */ /* 0x000fe40000010000 */
[C---:B-----5:R-:W-:Y:S02]  /*2ce0*/  FMUL.FTZ R5, R120.reuse, R5 ;  /* 0x0000000578057220 */ /* 0x060fe40000410000 */
[----:B------:R-:W-:-:S02]  /*2cf0*/  FMUL.FTZ R73, R120, R73 ;  /* 0x0000004978497220 */ /* 0x000fc40000410000 */
[----:B------:R-:W-:Y:S02]  /*2d00*/  FMUL.FTZ R5, R5, UR14 ;  /* 0x0000000e05057c20 */ /* 0x000fe40008410000 */
[----:B------:R-:W-:-:S03]  /*2d10*/  FMUL.FTZ R73, R73, UR14 ;  /* 0x0000000e49497c20 */ /* 0x000fc60008410000 */
[----:B------:R-:W-:Y:S02]  /*2d20*/  FSEL R77, R5, RZ, P6 ;  /* 0x000000ff054d7208 */ /* 0x000fe40003000000 */
[----:B------:R-:W-:-:S04]  /*2d30*/  LOP3.LUT P6, RZ, R117, 0xff00, RZ, 0xc0, !PT ;  /* 0x0000ff0075ff7812 */ /* 0x000fc800078cc0ff */
[----:B------:R-:W-:Y:S01]  /*2d40*/  FSEL R2, R5, RZ, P6 ;  /* 0x000000ff05027208 */ /* 0x000fe20003000000 */
[----:B------:R-:W-:Y:S01]  /*2d50*/  FFMA.FTZ R5, R101, R112, R113 ;  /* 0x0000007065057223 */ /* 0x000fe20000010071 */
[----:B------:R-:W-:-:S03]  /*2d60*/  LOP3.LUT P6, RZ, R115, 0xff0000, RZ, 0xc0, !PT ;  /* 0x00ff000073ff7812 */ /* 0x000fc600078cc0ff */
[----:B------:R-:W-:-:S04]  /*2d70*/  FADD.FTZ R5, R100, -R5 ;  /* 0x8000000564057221 */ /* 0x000fc80000010000 */
[----:B------:R-:W-:-:S04]  /*2d80*/  FMUL.FTZ R5, R120, R5 ;  /* 0x0000000578057220 */ /* 0x000fc80000410000 */
[----:B------:R-:W-:-:S05]  /*2d90*/  FMUL.FTZ R5, R5, UR14 ;  /* 0x0000000e05057c20 */ /* 0x000fca0008410000 */
        /* <DEDUP_REMOVED lines=9> */
[----:B------:R-:W-:Y:S01]  /*2e30*/  FADD.FTZ R73, R99, -R4 ;  /* 0x8000000463497221 */ /* 0x000fe20000010000 */
[----:B------:R-:W-:Y:S02]  /*2e40*/  ISETP.GE.U32.AND P6, PT, R115, 0x1000000, PT ;  /* 0x010000007300780c */ /* 0x000fe40003fc6070 */
[----:B------:R-:W-:Y:S01]  /*2e50*/  F2FP.BF16.F32.PACK_AB R0, R0, R75 ;  /* 0x0000004b0000723e */ /* 0x000fe200000010ff */
[----:B------:R-:W-:-:S03]  /*2e60*/  FMUL.FTZ R73, R120, R73 ;  /* 0x0000004978497220 */ /* 0x000fc60000410000 */
[----:B------:R-:W-:Y:S01]  /*2e70*/  PRMT R4, R0, 0x7632, R4 ;  /* 0x0000763200047816 */ /* 0x000fe20000000004 */
[----:B------:R-:W-:-:S05]  /*2e80*/  FMUL.FTZ R73, R73, UR14 ;  /* 0x0000000e49497c20 */ /* 0x000fca0008410000 */
[----:B------:R-:W-:Y:S02]  /*2e90*/  FSEL R79, R73, RZ, P6 ;  /* 0x000000ff494f7208 */ /* 0x000fe40003000000 */
[----:B------:R-:W-:-:S04]  /*2ea0*/  ISETP.GE.U32.AND P6, PT, R117, 0x1000000, PT ;  /* 0x010000007500780c */ /* 0x000fc80003fc6070 */
[----:B------:R-:W-:Y:S02]  /*2eb0*/  FSEL R72, R73, RZ, P6 ;  /* 0x000000ff49487208 */ /* 0x000fe40003000000 */
[----:B------:R-:W-:Y:S02]  /*2ec0*/  F2FP.BF16.F32.PACK_AB R73, R2, R77 ;  /* 0x0000004d0249723e */ /* 0x000fe400000010ff */
[----:B------:R-:W-:Y:S02]  /*2ed0*/  F2FP.BF16.F32.PACK_AB R79, R72, R79 ;  /* 0x0000004f484f723e */ /* 0x000fe400000010ff */
[----:B------:R-:W-:Y:S02]  /*2ee0*/  PRMT R77, R0, 0x7610, R77 ;  /* 0x00007610004d7816 */ /* 0x000fe4000000004d */
[C---:B------:R-:W-:Y:S02]  /*2ef0*/  PRMT R2, R73.reuse, 0x7632, R2 ;  /* 0x0000763249027816 */ /* 0x040fe40000000002 */
[----:B------:R-:W-:-:S02]  /*2f00*/  PRMT R72, R73, 0x7610, R72 ;  /* 0x0000761049487816 */ /* 0x000fc40000000048 */
[C---:B------:R-:W-:Y:S02]  /*2f10*/  PRMT R0, R79.reuse, 0x7632, R0 ;  /* 0x000076324f007816 */ /* 0x040fe40000000000 */
[----:B------:R-:W-:Y:S01]  /*2f20*/  PRMT R75, R79, 0x7610, R75 ;  /* 0x000076104f4b7816 */ /* 0x000fe2000000004b */
[----:B------:R-:W-:Y:S06]  /*2f30*/  BRA `(.L_x_428) ;  /* 0x0000000800947947 */ /* 0x000fec0003800000 */
.L_x_431:
        /* <DEDUP_REMOVED lines=9> */
[C---:B------:R-:W-:Y:S02]  /*2fd0*/  FSEL R75, R0.reuse, RZ, P6 ;  /* 0x000000ff004b7208 */ /* 0x040fe40003000000 */
        /* <DEDUP_REMOVED lines=9> */
[----:B------:R-:W-:-:S04]  /*3070*/  FADD.FTZ R5, R118, -R5 ;  /* 0x8000000576057221 */ /* 0x000fc80000010000 */
[----:B------:R-:W-:Y:S01]  /*3080*/  FSEL R76, R0, RZ, P6 ;  /* 0x000000ff004c7208 */ /* 0x000fe20003000000 */
[----:B------:R-:W-:Y:S01]  /*3090*/  FMUL.FTZ R5, R120, R5 ;  /* 0x0000000578057220 */ /* 0x000fe20000410000 */
[----:B------:R-:W-:-:S04]  /*30a0*/  ISETP.GE.U32.AND P6, PT, R117, 0x1000000, PT ;  /* 0x010000007500780c */ /* 0x000fc80003fc6070 */
[----:B------:R-:W-:Y:S01]  /*30b0*/  FSEL R147, R0, RZ, P6 ;  /* 0x000000ff00937208 */ /* 0x000fe20003000000 */
[----:B------:R-:W-:Y:S01]  /*30c0*/  FMUL.FTZ R0, R5, UR14 ;  /* 0x0000000e05007c20 */ /* 0x000fe20008410000 */
[----:B------:R-:W-:Y:S02]  /*30d0*/  LOP3.LUT P6, RZ, R115, 0xff, RZ, 0xc0, !PT ;  /* 0x000000ff73ff7812 */ /* 0x000fe400078cc0ff */
[----:B------:R-:W-:Y:S02]  /*30e0*/  F2FP.BF16.F32.PACK_AB R76, R147, R76 ;  /* 0x0000004c934c723e */ /* 0x000fe400000010ff */
[----:B------:R-:W-:Y:S02]  /*30f0*/  FSEL R2, R0, RZ, P6 ;  /* 0x000000ff00027208 */ /* 0x000fe40003000000 */
        /* <DEDUP_REMOVED lines=9> */
[C---:B------:R-:W-:Y:S02]  /*3190*/  PRMT R77, R2.reuse, 0x7632, R77 ;  /* 0x00007632024d7816 */ /* 0x040fe4000000004d */
[----:B------:R-:W-:Y:S02]  /*31a0*/  F2FP.BF16.F32.PACK_AB R6, R73, R6 ;  /* 0x000000064906723e */ /* 0x000fe400000010ff */
[----:B------:R-:W-:Y:S02]  /*31b0*/  PRMT R9, R2, 0x7610, R9 ;  /* 0x0000761002097816 */ /* 0x000fe40000000009 */
[C---:B------:R-:W-:Y:S02]  /*31c0*/  PRMT R8, R0.reuse, 0x7632, R8 ;  /* 0x0000763200087816 */ /* 0x040fe40000000008 */
[----:B------:R-:W-:-:S02]  /*31d0*/  PRMT R4, R0, 0x7610, R4 ;  /* 0x0000761000047816 */ /* 0x000fc40000000004 */
        /* <DEDUP_REMOVED lines=8> */
.L_x_430:
        /* <DEDUP_REMOVED lines=8> */
[----:B------:R-:W-:Y:S01]  /*32e0*/  FFMA.FTZ R4, R98, R112, R113 ;  /* 0x0000007062047223 */ /* 0x000fe20000010071 */
[----:B------:R-:W-:Y:S01]  /*32f0*/  SHF.R.U32.HI R72, RZ, 0x10, R103 ;  /* 0x00000010ff487819 */ /* 0x000fe20000011667 */
[----:B------:R-:W-:Y:S02]  /*3300*/  IMAD.U32 R73, R0, 0x10000, RZ ;  /* 0x0001000000497824 */ /* 0x000fe400078e00ff */
[----:B------:R-:W-:Y:S01]  /*3310*/  FADD.FTZ R5, R114, -R5 ;  /* 0x8000000572057221 */ /* 0x000fe20000010000 */
[----:B------:R-:W-:Y:S02]  /*3320*/  IMAD.MOV.U32 R0, RZ, RZ, R103 ;  /* 0x000000ffff007224 */ /* 0x000fe400078e0067 */
[----:B------:R-:W-:-:S02]  /*3330*/  IMAD.U32 R79, R72, 0x10000, RZ ;  /* 0x00010000484f7824 */ /* 0x000fc400078e00ff */
[----:B-----5:R-:W-:Y:S01]  /*3340*/  FFMA.FTZ R5, R120, R5, R73 ;  /* 0x0000000578057223 */ /* 0x020fe20000010049 */
[----:B------:R-:W-:Y:S02]  /*3350*/  IMAD.U32 R73, R0, 0x10000, RZ ;  /* 0x0001000000497824 */ /* 0x000fe400078e00ff */
[----:B------:R-:W-:Y:S02]  /*3360*/  IMAD.MOV.U32 R0, RZ, RZ, R102 ;  /* 0x000000ffff007224 */ /* 0x000fe400078e0066 */
[----:B------:R-:W-:Y:S02]  /*3370*/  FMUL.FTZ R5, R5, UR14 ;  /* 0x0000000e05057c20 */ /* 0x000fe40008410000 */
[----:B------:R-:W-:-:S03]  /*3380*/  IMAD.U32 R75, R0, 0x10000, RZ ;  /* 0x00010000004b7824 */ /* 0x000fc600078e00ff */
[----:B------:R-:W-:Y:S02]  /*3390*/  FSEL R77, R5, RZ, P6 ;  /* 0x000000ff054d7208 */ /* 0x000fe40003000000 */
[----:B------:R-:W-:-:S04]  /*33a0*/  LOP3.LUT P6, RZ, R117, 0xff00, RZ, 0xc0, !PT ;  /* 0x0000ff0075ff7812 */ /* 0x000fc800078cc0ff */
[----:B------:R-:W-:Y:S01]  /*33b0*/  FSEL R2, R5, RZ, P6 ;  /* 0x000000ff05027208 */ /* 0x000fe20003000000 */
[----:B------:R-:W-:Y:S01]  /*33c0*/  FFMA.FTZ R5, R101, R112, R113 ;  /* 0x0000007065057223 */ /* 0x000fe20000010071 */
[----:B------:R-:W-:-:S03]  /*33d0*/  LOP3.LUT P6, RZ, R115, 0xff0000, RZ, 0xc0, !PT ;  /* 0x00ff000073ff7812 */ /* 0x000fc600078cc0ff */
[----:B------:R-:W-:-:S04]  /*33e0*/  FADD.FTZ R5, R100, -R5 ;  /* 0x8000000564057221 */ /* 0x000fc80000010000 */
        /* <DEDUP_REMOVED lines=18> */
[----:B------:R-:W-:-:S03]  /*3510*/  FFMA.FTZ R73, R120, R73, R79 ;  /* 0x0000004978497223 */ /* 0x000fc6000001004f */
        /* <DEDUP_REMOVED lines=13> */
.L_x_432:
[----:B------:R-:W-:Y:S02]  /*35f0*/  IMAD.MOV.U32 R0, RZ, RZ, R103 ;  /* 0x000000ffff007224 */ /* 0x000fe400078e0067 */
[-C--:B------:R-:W-:Y:S01]  /*3600*/  FFMA.FTZ R5, R101, R112.reuse, R113 ;  /* 0x0000007065057223 */ /* 0x080fe20000010071 */
[----:B------:R-:W-:Y:S01]  /*3610*/  SHF.R.U32.HI R4, RZ, 0x10, R103 ;  /* 0x00000010ff047819 */ /* 0x000fe20000011667 */
[----:B------:R-:W-:Y:S01]  /*3620*/  FFMA.FTZ R2, R98, R112, R113 ;  /* 0x0000007062027223 */ /* 0x000fe20000010071 */
[----:B------:R-:W-:Y:S02]  /*3630*/  IMAD.U32 R7, R0, 0x10000, RZ ;  /* 0x0001000000077824 */ /* 0x000fe400078e00ff */
[----:B------:R-:W-:Y:S01]  /*3640*/  FADD.FTZ R5, R100, -R5 ;  /* 0x8000000564057221 */ /* 0x000fe20000010000 */
[----:B------:R-:W-:Y:S02]  /*3650*/  LOP3.LUT P6, RZ, R115, 0xff0000, RZ, 0xc0, !PT ;  /* 0x00ff000073ff7812 */ /* 0x000fe400078cc0ff */
[----:B------:R-:W-:Y:S01]  /*3660*/  SHF.R.U64 R6, R102, 0x10, R103 ;  /* 0x0000001066067819 */ /* 0x000fe20000001267 */
[----:B-----5:R-:W-:Y:S01]  /*3670*/  FFMA.FTZ R72, R120, R5, R7 ;  /* 0x0000000578487223 */ /* 0x020fe20000010007 */
[----:B------:R-:W-:-:S02]  /*3680*/  IMAD.U32 R7, R4, 0x10000, RZ ;  /* 0x0001000004077824 */ /* 0x000fc400078e00ff */
[----:B------:R-:W-:Y:S01]  /*3690*/  FADD.FTZ R5, R99, -R2 ;  /* 0x8000000263057221 */ /* 0x000fe20000010000 */
[----:B------:R-:W-:Y:S01]  /*36a0*/  FMUL.FTZ R0, R72, UR14 ;  /* 0x0000000e48007c20 */ /* 0x000fe20008410000 */
[----:B------:R-:W-:Y:S02]  /*36b0*/  IMAD.U32 R9, R6, 0x10000, RZ ;  /* 0x0001000006097824 */ /* 0x000fe400078e00ff */
[----:B------:R-:W-:Y:S01]  /*36c0*/  FFMA.FTZ R79, R120, R5, R7 ;  /* 0x00000005784f7223 */ /* 0x000fe20000010007 */
[----:B------:R-:W-:Y:S01]  /*36d0*/  FFMA.FTZ R5, R3, R112, R113 ;  /* 0x0000007003057223 */ /* 0x000fe20000010071 */
[----:B------:R-:W-:Y:S02]  /*36e0*/  FSEL R75, R0, RZ, P6 ;  /* 0x000000ff004b7208 */ /* 0x000fe40003000000 */
[----:B------:R-:W-:Y:S01]  /*36f0*/  FMUL.FTZ R2, R79, UR14 ;  /* 0x0000000e4f027c20 */ /* 0x000fe20008410000 */
[----:B------:R-:W-:Y:S01]  /*3700*/  LOP3.LUT P6, RZ, R117, 0xff0000, RZ, 0xc0, !PT ;  /* 0x00ff000075ff7812 */ /* 0x000fe200078cc0ff */
[----:B------:R-:W-:Y:S01]  /*3710*/  FADD.FTZ R5, R118, -R5 ;  /* 0x8000000576057221 */ /* 0x000fe20000010000 */
[----:B------:R-:W-:-:S02]  /*3720*/  F2FP.BF16.F32.PACK_AB R75, R75, R72 ;  /* 0x000000484b4b723e */ /* 0x000fc400000010ff */
[----:B------:R-:W-:Y:S02]  /*3730*/  FSEL R0, R0, RZ, P6 ;  /* 0x000000ff00007208 */ /* 0x000fe40003000000 */
[----:B------:R-:W-:Y:S02]  /*3740*/  ISETP.GE.U32.AND P6, PT, R115, 0x1000000, PT ;  /* 0x010000007300780c */ /* 0x000fe40003fc6070 */
[----:B------:R-:W-:Y:S02]  /*3750*/  F2FP.BF16.F32.PACK_AB R0, R79, R0 ;  /* 0x000000004f00723e */ /* 0x000fe400000010ff */
[----:B------:R-:W-:Y:S02]  /*3760*/  FSEL R74, R2, RZ, P6 ;  /* 0x000000ff024a7208 */ /* 0x000fe40003000000 */
[----:B------:R-:W-:-:S04]  /*3770*/  ISETP.GE.U32.AND P6, PT, R117, 0x1000000, PT ;  /* 0x010000007500780c */ /* 0x000fc80003fc6070 */
[----:B------:R-:W-:Y:S01]  /*3780*/  FSEL R147, R2, RZ, P6 ;  /* 0x000000ff02937208 */ /* 0x000fe20003000000 */
[----:B------:R-:W-:Y:S01]  /*3790*/  IMAD.MOV.U32 R2, RZ, RZ, R102 ;  /* 0x000000ffff027224 */ /* 0x000fe200078e0066 */
[----:B------:R-:W-:Y:S02]  /*37a0*/  LOP3.LUT P6, RZ, R115, 0xff, RZ, 0xc0, !PT ;  /* 0x000000ff73ff7812 */ /* 0x000fe400078cc0ff */
[----:B------:R-:W-:Y:S01]  /*37b0*/  F2FP.BF16.F32.PACK_AB R147, R147, R74 ;  /* 0x0000004a9393723e */ /* 0x000fe200000010ff */
[----:B------:R-:W-:Y:S01]  /*37c0*/  IMAD.U32 R7, R2, 0x10000, RZ ;  /* 0x0001000002077824 */ /* 0x000fe200078e00ff */
[----:B------:R-:W-:-:S03]  /*37d0*/  PRMT R74, R75, 0x7632, R74 ;  /* 0x000076324b4a7816 */ /* 0x000fc6000000004a */
        /* <DEDUP_REMOVED lines=20> */
[----:B------:R-:W-:Y:S02]  /*3920*/  PRMT R7, R75, 0x7610, R7 ;  /* 0x000076104b077816 */ /* 0x000fe40000000007 */
[C---:B------:R-:W-:Y:S02]  /*3930*/  PRMT R6, R0.reuse, 0x7632, R6 ;  /* 0x0000763200067816 */ /* 0x040fe40000000006 */
[----:B------:R-:W-:Y:S02]  /*3940*/  PRMT R5, R0, 0x7610, R5 ;  /* 0x0000761000057816 */ /* 0x000fe40000000005 */
[----:B------:R-:W-:-:S02]  /*3950*/  PRMT R2, R73, 0x7632, R2 ;  /* 0x0000763249027816 */ /* 0x000fc40000000002 */
[----:B------:R-:W-:Y:S02]  /*3960*/  PRMT R72, R73, 0x7610, R72 ;  /* 0x0000761049487816 */ /* 0x000fe40000000048 */
[C---:B------:R-:W-:Y:S02]  /*3970*/  PRMT R0, R147.reuse, 0x7632, R0 ;  /* 0x0000763293007816 */ /* 0x040fe40000000000 */
[----:B------:R-:W-:-:S07]  /*3980*/  PRMT R75, R147, 0x7610, R75 ;  /* 0x00007610934b7816 */ /* 0x000fce000000004b */
.L_x_428:
        /* <DEDUP_REMOVED lines=18> */
.L_x_433:
        /* <DEDUP_REMOVED lines=12> */
.L_x_434:
[----:B------:R-:W-:-:S07]  /*3b70*/  VIADD R119, R119, 0x80 ;  /* 0x0000008077777836 */ /* 0x000fce0000000000 */
.L_x_424:
[----:B------:R-:W-:Y:S05]  /*3b80*/  BSYNC.RECONVERGENT B0 ;  /* 0x0000000000007941 */ /* 0x000fea0003800200 */
.L_x_423:
        /* <DEDUP_REMOVED lines=11> */
[----:B------:R-:W-:Y:S02]  /*3c40*/  IMAD.MOV.U32 R0, RZ, RZ, R105 ;  /* 0x000000ffff007224 */ /* 0x000fe400078e0069 */
[-CC-:B------:R-:W-:Y:S01]  /*3c50*/  FFMA.FTZ R5, R91, R112.reuse, R113.reuse ;  /* 0x000000705b057223 */ /* 0x180fe20000010071 */
[----:B------:R-:W-:Y:S01]  /*3c60*/  FFMA.FTZ R2, R88, R112, R113 ;  /* 0x0000007058027223 */ /* 0x000fe20000010071 */
[----:B------:R-:W-:Y:S01]  /*3c70*/  LOP3.LUT P6, RZ, R96, 0xff0000, RZ, 0xc0, !PT ;  /* 0x00ff000060ff7812 */ /* 0x000fe200078cc0ff */
[----:B------:R-:W-:Y:S02]  /*3c80*/  IMAD.U32 R7, R0, 0x10000, RZ ;  /* 0x0001000000077824 */ /* 0x000fe400078e00ff */
[----:B------:R-:W-:Y:S01]  /*3c90*/  FADD.FTZ R5, R90, -R5 ;  /* 0x800000055a057221 */ /* 0x000fe20000010000 */
[----:B------:R-:W-:Y:S01]  /*3ca0*/  IMAD.MOV.U32 R4, RZ, RZ, R104 ;  /* 0x000000ffff047224 */ /* 0x000fe200078e0068 */
[----:B------:R-:W-:Y:S02]  /*3cb0*/  SHF.R.U64 R9, R104, 0x10, R105 ;  /* 0x0000001068097819 */ /* 0x000fe40000001269 */
[----:B01---5:R-:W-:Y:S01]  /*3cc0*/  FFMA.FTZ R72, R120, R5, R7 ;  /* 0x0000000578487223 */ /* 0x023fe20000010007 */
[----:B------:R-:W-:Y:S01]  /*3cd0*/  SHF.R.U32.HI R7, RZ, 0x10, R105 ;  /* 0x00000010ff077819 */ /* 0x000fe20000011669 */
[----:B------:R-:W-:Y:S01]  /*3ce0*/  FADD.FTZ R5, R89, -R2 ;  /* 0x8000000259057221 */ /* 0x000fe20000010000 */
[----:B------:R-:W-:-:S02]  /*3cf0*/  IMAD.U32 R9, R9, 0x10000, RZ ;  /* 0x0001000009097824 */ /* 0x000fc400078e00ff */
[----:B------:R-:W-:Y:S01]  /*3d00*/  FMUL.FTZ R0, R72, UR14 ;  /* 0x0000000e48007c20 */ /* 0x000fe20008410000 */
[----:B------:R-:W-:-:S04]  /*3d10*/  IMAD.U32 R7, R7, 0x10000, RZ ;  /* 0x0001000007077824 */ /* 0x000fc800078e00ff */
[----:B------:R-:W-:Y:S01]  /*3d20*/  FSEL R75, R0, RZ, P6 ;  /* 0x000000ff004b7208 */ /* 0x000fe20003000000 */
[----:B------:R-:W-:Y:S01]  /*3d30*/  FFMA.FTZ R79, R120, R5, R7 ;  /* 0x00000005784f7223 */ /* 0x000fe20000010007 */
[----:B------:R-:W-:Y:S01]  /*3d40*/  LOP3.LUT P6, RZ, R97, 0xff0000, RZ, 0xc0, !PT ;  /* 0x00ff000061ff7812 */ /* 0x000fe200078cc0ff */
[----:B------:R-:W-:Y:S01]  /*3d50*/  IMAD.U32 R7, R4, 0x10000, RZ ;  /* 0x0001000004077824 */ /* 0x000fe200078e00ff */
[----:B------:R-:W-:Y:S01]  /*3d60*/  F2FP.BF16.F32.PACK_AB R75, R75, R72 ;  /* 0x000000484b4b723e */ /* 0x000fe200000010ff */
[C---:B------:R-:W-:Y:S01]  /*3d70*/  FMUL.FTZ R2, R79.reuse, UR14 ;  /* 0x0000000e4f027c20 */ /* 0x040fe20008410000 */
[----:B------:R-:W-:Y:S02]  /*3d80*/  FSEL R0, R0, RZ, P6 ;  /* 0x000000ff00007208 */ /* 0x000fe40003000000 */
[----:B------:R-:W-:Y:S02]  /*3d90*/  ISETP.GE.U32.AND P6, PT, R96, 0x1000000, PT ;  /* 0x010000006000780c */ /* 0x000fe40003fc6070 */
[----:B------:R-:W-:-:S02]  /*3da0*/  F2FP.BF16.F32.PACK_AB R0, R79, R0 ;  /* 0x000000004f00723e */ /* 0x000fc400000010ff */
[----:B------:R-:W-:Y:S02]  /*3db0*/  FSEL R76, R2, RZ, P6 ;  /* 0x000000ff024c7208 */ /* 0x000fe40003000000 */
[----:B------:R-:W-:-:S04]  /*3dc0*/  ISETP.GE.U32.AND P6, PT, R97, 0x1000000, PT ;  /* 0x010000006100780c */ /* 0x000fc80003fc6070 */
[----:B------:R-:W-:Y:S01]  /*3dd0*/  FSEL R147, R2, RZ, P6 ;  /* 0x000000ff02937208 */ /* 0x000fe20003000000 */
[----:B------:R-:W-:Y:S01]  /*3de0*/  FFMA.FTZ R2, R95, R112, R113 ;  /* 0x000000705f027223 */ /* 0x000fe20000010071 */
[----:B------:R-:W-:Y:S02]  /*3df0*/  LOP3.LUT P6, RZ, R96, 0xff, RZ, 0xc0, !PT ;  /* 0x000000ff60ff7812 */ /* 0x000fe400078cc0ff */
[----:B------:R-:W-:Y:S01]  /*3e00*/  F2FP.BF16.F32.PACK_AB R147, R147, R76 ;  /* 0x0000004c9393723e */ /* 0x000fe200000010ff */
[----:B------:R-:W-:Y:S01]  /*3e10*/  FADD.FTZ R5, R93, -R2 ;  /* 0x800000025d057221 */ /* 0x000fe20000010000 */
[----:B------:R-:W-:Y:S02]  /*3e20*/  PRMT R76, R75, 0x7632, R76 ;  /* 0x000076324b4c7816 */ /* 0x000fe4000000004c */
        /* <DEDUP_REMOVED lines=23> */
[C---:B------:R-:W-:Y:S02]  /*3fa0*/  PRMT R2, R73.reuse, 0x7632, R2 ;  /* 0x0000763249027816 */ /* 0x040fe40000000002 */
[----:B------:R-:W-:-:S02]  /*3fb0*/  PRMT R74, R73, 0x7610, R74 ;  /* 0x00007610494a7816 */ /* 0x000fc4000000004a */
[----:B------:R-:W-:Y:S02]  /*3fc0*/  PRMT R7, R75, 0x7610, R7 ;  /* 0x000076104b077816 */ /* 0x000fe40000000007 */
[----:B------:R-:W-:Y:S01]  /*3fd0*/  PRMT R0, R147, 0x7632, R0 ;  /* 0x0000763293007816 */ /* 0x000fe20000000000 */
[----:B------:R-:W-:Y:S06]  /*3fe0*/  BRA `(.L_x_440) ;  /* 0x0000001000c87947 */ /* 0x000fec0003800000 */
.L_x_439:
[----:B------:R-:W-:Y:S01]  /*3ff0*/  SHF.R.U64 R0, R104, 0x10, R105 ;  /* 0x0000001068007819 */ /* 0x000fe20000001269 */
[----:B------:R-:W-:Y:S01]  /*4000*/  FFMA.FTZ R5, R94, R112, R113 ;  /* 0x000000705e057223 */ /* 0x000fe20000010071 */
[----:B------:R-:W-:Y:S01]  /*4010*/  LOP3.LUT P6, RZ, R96, 0xff00, RZ, 0xc0, !PT ;  /* 0x0000ff0060ff7812 */ /* 0x000fe200078cc0ff */
[----:B------:R-:W-:Y:S02]  /*4020*/  IMAD.MOV.U32 R2, RZ, RZ, R104 ;  /* 0x000000ffff027224 */ /* 0x000fe400078e0068 */
[----:B01----:R-:W-:Y:S02]  /*4030*/  IMAD.U32 R73, R0, 0x10000, RZ ;  /* 0x0001000000497824 */ /* 0x003fe400078e00ff */
[----:B------:R-:W-:Y:S01]  /*4040*/  FADD.FTZ R5, R92, -R5 ;  /* 0x800000055c057221 */ /* 0x000fe20000010000 */
[----:B------:R-:W-:-:S03]  /*4050*/  IMAD.MOV.U32 R0, RZ, RZ, R105 ;  /* 0x000000ffff007224 */ /* 0x000fc600078e0069 */
[----:B-----5:R-:W-:Y:S01]  /*4060*/  FFMA.FTZ R5, R120, R5, R73 ;  /* 0x0000000578057223 */ /* 0x020fe20000010049 */
[----:B------:R-:W-:Y:S02]  /*4070*/  IMAD.U32 R73, R0, 0x10000, RZ ;  /* 0x0001000000497824 */ /* 0x000fe400078e00ff */
[----:B------:R-:W-:Y:S01]  /*4080*/  FFMA.FTZ R0, R95, R112, R113 ;  /* 0x000000705f007223 */ /* 0x000fe20000010071 */
[----:B------:R-:W-:-:S05]  /*4090*/  FMUL.FTZ R5, R5, UR14 ;  /* 0x0000000e05057c20 */ /* 0x000fca0008410000 */
        /* <DEDUP_REMOVED lines=8> */
[----:B------:R-:W-:Y:S01]  /*4120*/  FFMA.FTZ R5, R120, R5, R73 ;  /* 0x0000000578057223 */ /* 0x000fe20000010049 */
[----:B------:R-:W-:Y:S02]  /*4130*/  IMAD.U32 R73, R2, 0x10000, RZ ;  /* 0x0001000002497824 */ /* 0x000fe400078e00ff */
[----:B------:R-:W-:Y:S01]  /*4140*/  FFMA.FTZ R2, R88, R112, R113 ;  /* 0x0000007058027223 */ /* 0x000fe20000010071 */
[----:B------:R-:W-:-:S05]  /*4150*/  FMUL.FTZ R5, R5, UR14 ;  /* 0x0000000e05057c20 */ /* 0x000fca0008410000 */
[----:B------:R-:W-:Y:S02]  /*4160*/  FSEL R72, R5, RZ, P6 ;  /* 0x000000ff05487208 */ /* 0x000fe40003000000 */
[----:B------:R-:W-:-:S04]  /*4170*/  LOP3.LUT P6, RZ, R97, 0xff0000, RZ, 0xc0, !PT ;  /* 0x00ff000061ff7812 */ /* 0x000fc800078cc0ff */
[----:B------:R-:W-:Y:S01]  /*4180*/  FSEL R79, R5, RZ, P6 ;  /* 0x000000ff054f7208 */ /* 0x000fe20003000000 */
[----:B------:R-:W-:Y:S01]  /*4190*/  FADD.FTZ R5, R93, -R0 ;  /* 0x800000005d057221 */ /* 0x000fe20000010000 */
[----:B------:R-:W-:Y:S02]  /*41a0*/  LOP3.LUT P6, RZ, R96, 0xff, RZ, 0xc0, !PT ;  /* 0x000000ff60ff7812 */ /* 0x000fe400078cc0ff */
[----:B------:R-:W-:Y:S01]  /*41b0*/  F2FP.BF16.F32.PACK_AB R72, R79, R72 ;  /* 0x000000484f48723e */ /* 0x000fe200000010ff */
[----:B------:R-:W-:Y:S01]  /*41c0*/  FFMA.FTZ R5, R120, R5, R73 ;  /* 0x0000000578057223 */ /* 0x000fe20000010049 */
[----:B------:R-:W-:Y:S02]  /*41d0*/  SHF.R.U32.HI R73, RZ, 0x10, R105 ;  /* 0x00000010ff497819 */ /* 0x000fe40000011669 */
[----:B------:R-:W-:Y:S01]  /*41e0*/  PRMT R76, R72, 0x7610, R76 ;  /* 0x00007610484c7816 */ /* 0x000fe2000000004c */
[----:B------:R-:W-:Y:S02]  /*41f0*/  FMUL.FTZ R5, R5, UR14 ;  /* 0x0000000e05057c20 */ /* 0x000fe40008410000 */
[----:B------:R-:W-:-:S02]  /*4200*/  IMAD.U32 R77, R73, 0x10000, RZ ;  /* 0x00010000494d7824 */ /* 0x000fc400078e00ff */
[----:B------:R-:W-:Y:S01]  /*4210*/  FADD.FTZ R73, R89, -R2 ;  /* 0x8000000259497221 */ /* 0x000fe20000010000 */
[----:B------:R-:W-:Y:S02]  /*4220*/  FSEL R0, R5, RZ, P6 ;  /* 0x000000ff05007208 */ /* 0x000fe40003000000 */
[----:B------:R-:W-:Y:S01]  /*4230*/  LOP3.LUT P6, RZ, R97, 0xff, RZ, 0xc0, !PT ;  /* 0x000000ff61ff7812 */ /* 0x000fe200078cc0ff */
[----:B------:R-:W-:-:S03]  /*4240*/  FFMA.FTZ R73, R120, R73, R77 ;  /* 0x0000004978497223 */ /* 0x000fc6000001004d */
[----:B------:R-:W-:Y:S01]  /*4250*/  FSEL R5, R5, RZ, P6 ;  /* 0x000000ff05057208 */ /* 0x000fe20003000000 */
[----:B------:R-:W-:Y:S01]  /*4260*/  FMUL.FTZ R73, R73, UR14 ;  /* 0x0000000e49497c20 */ /* 0x000fe20008410000 */
        /* <DEDUP_REMOVED lines=13> */
.L_x_438:
[----:B------:R-:W-:-:S04]  /*4340*/  UISETP.NE.U32.AND UP2, UPT, UR6, URZ, UPT ;  /* 0x000000ff0600728c */ /* 0x000fc8000bf45070 */
[----:B------:R-:W-:-:S09]  /*4350*/  UISETP.NE.AND.EX UP2, UPT, UR7, URZ, UPT, UP2 ;  /* 0x000000ff0700728c */ /* 0x000fd2000bf45320 */
[----:B------:R-:W-:Y:S05]  /*4360*/  BRA.U !UP2, `(.L_x_441) ;  /* 0x000000010ac87547 */ /* 0x000fea000b800000 */
[-CC-:B------:R-:W-:Y:S01]  /*4370*/  FFMA.FTZ R5, R91, R112.reuse, R113.reuse ;  /* 0x000000705b057223 */ /* 0x180fe20000010071 */
[----:B------:R-:W-:Y:S01]  /*4380*/  LOP3.LUT P6, RZ, R96, 0xff0000, RZ, 0xc0, !PT ;  /* 0x00ff000060ff7812 */ /* 0x000fe200078cc0ff */
[----:B------:R-:W-:Y:S02]  /*4390*/  FFMA.FTZ R7, R94, R112, R113 ;  /* 0x000000705e077223 */ /* 0x000fe40000010071 */
[----:B------:R-:W-:Y:S02]  /*43a0*/  FADD.FTZ R5, R90, -R5 ;  /* 0x800000055a057221 */ /* 0x000fe40000010000 */
[----:B------:R-:W-:Y:S02]  /*43b0*/  FADD.FTZ R7, R92, -R7 ;  /* 0x800000075c077221 */ /* 0x000fe40000010000 */
[C---:B01---5:R-:W-:Y:S02]  /*43c0*/  FMUL.FTZ R72, R120.reuse, R5 ;  /* 0x0000000578487220 */ /* 0x063fe40000410000 */
        /* <DEDUP_REMOVED lines=10> */
[----:B------:R-:W-:-:S04]  /*4470*/  FMUL.FTZ R79, R120, R79 ;  /* 0x0000004f784f7220 */ /* 0x000fc80000410000 */
[----:B------:R-:W-:-:S05]  /*4480*/  FMUL.FTZ R0, R79, UR14 ;  /* 0x0000000e4f007c20 */ /* 0x000fca0008410000 */
[----:B------:R-:W-:Y:S02]  /*4490*/  FSEL R78, R0, RZ, P6 ;  /* 0x000000ff004e7208 */ /* 0x000fe40003000000 */
[----:B------:R-:W-:-:S04]  /*44a0*/  ISETP.GE.U32.AND P6, PT, R97, 0x1000000, PT ;  /* 0x010000006100780c */ /* 0x000fc80003fc6070 */
[----:B------:R-:W-:Y:S01]  /*44b0*/  FSEL R147, R0, RZ, P6 ;  /* 0x000000ff00937208 */ /* 0x000fe20003000000 */
[----:B------:R-:W-:Y:S01]  /*44c0*/  FFMA.FTZ R0, R95, R112, R113 ;  /* 0x000000705f007223 */ /* 0x000fe20000010071 */
[----:B------:R-:W-:Y:S02]  /*44d0*/  LOP3.LUT P6, RZ, R96, 0xff, RZ, 0xc0, !PT ;  /* 0x000000ff60ff7812 */ /* 0x000fe400078cc0ff */
[----:B------:R-:W-:Y:S01]  /*44e0*/  F2FP.BF16.F32.PACK_AB R78, R147, R78 ;  /* 0x0000004e934e723e */ /* 0x000fe200000010ff */
[----:B------:R-:W-:-:S04]  /*44f0*/  FADD.FTZ R5, R93, -R0 ;  /* 0x800000005d057221 */ /* 0x000fc80000010000 */
[----:B------:R-:W-:-:S04]  /*4500*/  FMUL.FTZ R0, R120, R5 ;  /* 0x0000000578007220 */ /* 0x000fc80000410000 */
[----:B------:R-:W-:-:S05]  /*4510*/  FMUL.FTZ R2, R0, UR14 ;  /* 0x0000000e00027c20 */ /* 0x000fca0008410000 */
[C---:B------:R-:W-:Y:S02]  /*4520*/  FSEL R5, R2.reuse, RZ, P6 ;  /* 0x000000ff02057208 */ /* 0x040fe40003000000 */
        /* <DEDUP_REMOVED lines=19> */
[C---:B------:R-:W-:Y:S02]  /*4660*/  PRMT R0, R78.reuse, 0x7632, R0 ;  /* 0x000076324e007816 */ /* 0x040fe40000000000 */
[----:B------:R-:W-:Y:S01]  /*4670*/  PRMT R79, R78, 0x7610, R79 ;  /* 0x000076104e4f7816 */ /* 0x000fe2000000004f */
[----:B------:R-:W-:Y:S06]  /*4680*/  BRA `(.L_x_440) ;  /* 0x0000000c00207947 */ /* 0x000fec0003800000 */
.L_x_441:
[-CC-:B------:R-:W-:Y:S01]  /*4690*/  FFMA.FTZ R5, R94, R112.reuse, R113.reuse ;  /* 0x000000705e057223 */ /* 0x180fe20000010071 */
[----:B------:R-:W-:Y:S01]  /*46a0*/  LOP3.LUT P6, RZ, R96, 0xff00, RZ, 0xc0, !PT ;  /* 0x0000ff0060ff7812 */ /* 0x000fe200078cc0ff */
[-CC-:B------:R-:W-:Y:S01]  /*46b0*/  FFMA.FTZ R0, R95, R112.reuse, R113.reuse ;  /* 0x000000705f007223 */ /* 0x180fe20000010071 */
[----:B------:R-:W-:Y:S01]  /*46c0*/  FFMA.FTZ R4, R88, R112, R113 ;  /* 0x0000007058047223 */ /* 0x000fe20000010071 */
[----:B------:R-:W-:-:S03]  /*46d0*/  FADD.FTZ R5, R92, -R5 ;  /* 0x800000055c057221 */ /* 0x000fc60000010000 */
[----:B0-----:R-:W-:Y:S01]  /*46e0*/  FADD.FTZ R77, R89, -R4 ;  /* 0x80000004594d7221 */ /* 0x001fe20000010000 */
[----:B-----5:R-:W-:-:S03]  /*46f0*/  FMUL.FTZ R5, R120, R5 ;  /* 0x0000000578057220 */ /* 0x020fc60000410000 */
[----:B------:R-:W-:Y:S01]  /*4700*/  FMUL.FTZ R77, R120, R77 ;  /* 0x0000004d784d7220 */ /* 0x000fe20000410000 */
[----:B------:R-:W-:-:S03]  /*4710*/  FMUL.FTZ R5, R5, UR14 ;  /* 0x0000000e05057c20 */ /* 0x000fc60008410000 */
[----:B------:R-:W-:Y:S02]  /*4720*/  FMUL.FTZ R77, R77, UR14 ;  /* 0x0000000e4d4d7c20 */ /* 0x000fe40008410000 */
[----:B------:R-:W-:Y:S02]  /*4730*/  FSEL R2, R5, RZ, P6 ;  /* 0x000000ff05027208 */ /* 0x000fe40003000000 */
[----:B------:R-:W-:-:S04]  /*4740*/  LOP3.LUT P6, RZ, R97, 0xff00, RZ, 0xc0, !PT ;  /* 0x0000ff0061ff7812 */ /* 0x000fc800078cc0ff */
[----:B-1----:R-:W-:Y:S01]  /*4750*/  FSEL R73, R5, RZ, P6 ;  /* 0x000000ff05497208 */ /* 0x002fe20003000000 */
        /* <DEDUP_REMOVED lines=29> */
[----:B------:R-:W-:Y:S01]  /*4930*/  PRMT R0, R79, 0x7632, R0 ;  /* 0x000076324f007816 */ /* 0x000fe20000000000 */
[----:B------:R-:W-:Y:S06]  /*4940*/  BRA `(.L_x_440) ;  /* 0x0000000800707947 */ /* 0x000fec0003800000 */
.L_x_437:
[----:B------:R-:W-:-:S04]  /*4950*/  UISETP.NE.U32.AND UP2, UPT, UR16, URZ, UPT ;  /* 0x000000ff1000728c */ /* 0x000fc8000bf45070 */
[----:B------:R-:W-:-:S09]  /*4960*/  UISETP.NE.AND.EX UP2, UPT, UR17, URZ, UPT, UP2 ;  /* 0x000000ff1100728c */ /* 0x000fd2000bf45320 */
[----:B------:R-:W-:Y:S05]  /*4970*/  BRA.U !UP2, `(.L_x_442) ;  /* 0x000000050a547547 */ /* 0x000fea000b800000 */
[----:B------:R-:W-:-:S04]  /*4980*/  UISETP.NE.U32.AND UP2, UPT, UR6, URZ, UPT ;  /* 0x000000ff0600728c */ /* 0x000fc8000bf45070 */
[----:B------:R-:W-:-:S09]  /*4990*/  UISETP.NE.AND.EX UP2, UPT, UR7, URZ, UPT, UP2 ;  /* 0x000000ff0700728c */ /* 0x000fd2000bf45320 */
[----:B------:R-:W-:Y:S05]  /*49a0*/  BRA.U !UP2, `(.L_x_443) ;  /* 0x000000010aac7547 */ /* 0x000fea000b800000 */
[----:B------:R-:W-:Y:S02]  /*49b0*/  IMAD.MOV.U32 R7, RZ, RZ, R104 ;  /* 0x000000ffff077224 */ /* 0x000fe400078e0068 */
[-C--:B------:R-:W-:Y:S01]  /*49c0*/  FFMA.FTZ R6, R95, R112.reuse, R113 ;  /* 0x000000705f067223 */ /* 0x080fe20000010071 */
[--C-:B------:R-:W-:Y:S01]  /*49d0*/  SHF.R.U64 R8, R104, 0x10, R105.reuse ;  /* 0x0000001068087819 */ /* 0x100fe20000001269 */
[----:B01----:R-:W-:Y:S01]  /*49e0*/  IMAD.MOV.U32 R72, RZ, RZ, R105 ;  /* 0x000000ffff487224 */ /* 0x003fe200078e0069 */
        /* <DEDUP_REMOVED lines=36> */
[----:B------:R-:W-:Y:S02]  /*4c30*/  PRMT R7, R72, 0x7610, R7 ;  /* 0x0000761048077816 */ /* 0x000fe40000000007 */
[----:B------:R-:W-:Y:S01]  /*4c40*/  PRMT R79, R6, 0x7632, R79 ;  /* 0x00007632064f7816 */ /* 0x000fe2000000004f */
[----:B------:R-:W-:Y:S06]  /*4c50*/  BRA `(.L_x_440) ;  /* 0x0000000400ac7947 */ /* 0x000fec0003800000 */
.L_x_443:
[----:B01----:R-:W-:Y:S02]  /*4c60*/  IMAD.MOV.U32 R73, RZ, RZ, R104 ;  /* 0x000000ffff497224 */ /* 0x003fe400078e0068 */
[----:B------:R-:W-:Y:S01]  /*4c70*/  FFMA.FTZ R72, R95, R112, R113 ;  /* 0x000000705f487223 */ /* 0x000fe20000010071 */
[----:B------:R-:W-:Y:S01]  /*4c80*/  LOP3.LUT P6, RZ, R96, 0xff, RZ, 0xc0, !PT ;  /* 0x000000ff60ff7812 */ /* 0x000fe200078cc0ff */
[--C-:B------:R-:W-:Y:S01]  /*4c90*/  IMAD.MOV.U32 R74, RZ, RZ, R105.reuse ;  /* 0x000000ffff4a7224 */ /* 0x100fe200078e0069 */
[--C-:B------:R-:W-:Y:S01]  /*4ca0*/  SHF.R.U32.HI R76, RZ, 0x10, R105.reuse ;  /* 0x00000010ff4c7819 */ /* 0x100fe20000011669 */
[----:B------:R-:W-:Y:S02]  /*4cb0*/  IMAD.U32 R75, R73, 0x10000, RZ ;  /* 0x00010000494b7824 */ /* 0x000fe400078e00ff */
[----:B------:R-:W-:Y:S01]  /*4cc0*/  FADD.FTZ R73, R93, -R72 ;  /* 0x800000485d497221 */ /* 0x000fe20000010000 */
[----:B------:R-:W-:Y:S01]  /*4cd0*/  SHF.R.U64 R72, R104, 0x10, R105 ;  /* 0x0000001068487819 */ /* 0x000fe20000001269 */
[----:B------:R-:W-:-:S02]  /*4ce0*/  IMAD.U32 R79, R76, 0x10000, RZ ;  /* 0x000100004c4f7824 */ /* 0x000fc400078e00ff */
[----:B-----5:R-:W-:Y:S01]  /*4cf0*/  FFMA.FTZ R73, R120, R73, R75 ;  /* 0x0000004978497223 */ /* 0x020fe2000001004b */
[----:B------:R-:W-:Y:S01]  /*4d00*/  FFMA.FTZ R75, R94, R112, R113 ;  /* 0x000000705e4b7223 */ /* 0x000fe20000010071 */
[----:B------:R-:W-:Y:S02]  /*4d10*/  IMAD.U32 R77, R72, 0x10000, RZ ;  /* 0x00010000484d7824 */ /* 0x000fe400078e00ff */
[----:B------:R-:W-:Y:S01]  /*4d20*/  FMUL.FTZ R73, R73, UR14 ;  /* 0x0000000e49497c20 */ /* 0x000fe20008410000 */
[----:B------:R-:W-:-:S04]  /*4d30*/  FADD.FTZ R75, R92, -R75 ;  /* 0x8000004b5c4b7221 */ /* 0x000fc80000010000 */
[----:B------:R-:W-:Y:S01]  /*4d40*/  FFMA.FTZ R75, R120, R75, R77 ;  /* 0x0000004b784b7223 */ /* 0x000fe2000001004d */
[----:B------:R-:W-:Y:S01]  /*4d50*/  FSEL R73, R73, RZ, P6 ;  /* 0x000000ff49497208 */ /* 0x000fe20003000000 */
[----:B------:R-:W-:Y:S01]  /*4d60*/  IMAD.U32 R77, R74, 0x10000, RZ ;  /* 0x000100004a4d7824 */ /* 0x000fe200078e00ff */
[----:B------:R-:W-:Y:S01]  /*4d70*/  LOP3.LUT P6, RZ, R96, 0xff00, RZ, 0xc0, !PT ;  /* 0x0000ff0060ff7812 */ /* 0x000fe200078cc0ff */
[----:B------:R-:W-:Y:S01]  /*4d80*/  FMUL.FTZ R75, R75, UR14 ;  /* 0x0000000e4b4b7c20 */ /* 0x000fe20008410000 */
[----:B------:R-:W-:-:S04]  /*4d90*/  FFMA.FTZ R74, R88, R112, R113 ;  /* 0x00000070584a7223 */ /* 0x000fc80000010071 */
[----:B------:R-:W-:Y:S01]  /*4da0*/  FSEL R72, R75, RZ, P6 ;  /* 0x000000ff4b487208 */ /* 0x000fe20003000000 */
[----:B------:R-:W-:Y:S01]  /*4db0*/  FFMA.FTZ R75, R91, R112, R113 ;  /* 0x000000705b4b7223 */ /* 0x000fe20000010071 */
[----:B------:R-:W-:Y:S02]  /*4dc0*/  LOP3.LUT P6, RZ, R96, 0xff0000, RZ, 0xc0, !PT ;  /* 0x00ff000060ff7812 */ /* 0x000fe400078cc0ff */
[----:B------:R-:W-:Y:S01]  /*4dd0*/  F2FP.BF16.F32.PACK_AB R72, R72, R73 ;  /* 0x000000494848723e */ /* 0x000fe200000010ff */
[----:B------:R-:W-:-:S04]  /*4de0*/  FADD.FTZ R75, R90, -R75 ;  /* 0x8000004b5a4b7221 */ /* 0x000fc80000010000 */
[----:B------:R-:W-:Y:S01]  /*4df0*/  FFMA.FTZ R75, R120, R75, R77 ;  /* 0x0000004b784b7223 */ /* 0x000fe2000001004d */
[----:B------:R-:W-:-:S03]  /*4e00*/  FADD.FTZ R77, R89, -R74 ;  /* 0x8000004a594d7221 */ /* 0x000fc60000010000 */
[----:B------:R-:W-:Y:S01]  /*4e10*/  FMUL.FTZ R75, R75, UR14 ;  /* 0x0000000e4b4b7c20 */ /* 0x000fe20008410000 */
[----:B------:R-:W-:-:S04]  /*4e20*/  FFMA.FTZ R77, R120, R77, R79 ;  /* 0x0000004d784d7223 */ /* 0x000fc8000001004f */
[----:B------:R-:W-:Y:S01]  /*4e30*/  FSEL R75, R75, RZ, P6 ;  /* 0x000000ff4b4b7208 */ /* 0x000fe20003000000 */
[----:B------:R-:W-:Y:S01]  /*4e40*/  FMUL.FTZ R77, R77, UR14 ;  /* 0x0000000e4d4d7c20 */ /* 0x000fe20008410000 */
[----:B------:R-:W-:-:S04]  /*4e50*/  ISETP.GE.U32.AND P6, PT, R96, 0x1000000, PT ;  /* 0x010000006000780c */ /* 0x000fc80003fc6070 */
[----:B------:R-:W-:Y:S02]  /*4e60*/  FSEL R74, R77, RZ, P6 ;  /* 0x000000ff4d4a7208 */ /* 0x000fe40003000000 */
[----:B------:R-:W-:Y:S02]  /*4e70*/  PRMT R77, R72, 0x7610, R77 ;  /* 0x00007610484d7816 */ /* 0x000fe4000000004d */
[----:B------:R-:W-:Y:S02]  /*4e80*/  F2FP.BF16.F32.PACK_AB R75, R74, R75 ;  /* 0x0000004b4a4b723e */ /* 0x000fe400000010ff */
[----:B------:R-:W-:Y:S02]  /*4e90*/  PRMT R74, R72, 0x7632, R74 ;  /* 0x00007632484a7816 */ /* 0x000fe4000000004a */
[C---:B------:R-:W-:Y:S02]  /*4ea0*/  PRMT R79, R75.reuse, 0x7632, R79 ;  /* 0x000076324b4f7816 */ /* 0x040fe4000000004f */
[----:B------:R-:W-:Y:S01]  /*4eb0*/  PRMT R76, R75, 0x7610, R76 ;  /* 0x000076104b4c7816 */ /* 0x000fe2000000004c */
[----:B------:R-:W-:Y:S06]  /*4ec0*/  BRA `(.L_x_440) ;  /* 0x0000000400107947 */ /* 0x000fec0003800000 */
.L_x_442:
[----:B------:R-:W-:-:S04]  /*4ed0*/  UISETP.NE.U32.AND UP2, UPT, UR6, URZ, UPT ;  /* 0x000000ff0600728c */ /* 0x000fc8000bf45070 */
[----:B------:R-:W-:-:S09]  /*4ee0*/  UISETP.NE.AND.EX UP2, UPT, UR7, URZ, UPT, UP2 ;  /* 0x000000ff0700728c */ /* 0x000fd2000bf45320 */
[----:B------:R-:W-:Y:S05]  /*4ef0*/  BRA.U !UP2, `(.L_x_444) ;  /* 0x000000010a8c7547 */ /* 0x000fea000b800000 */
[-CC-:B------:R-:W-:Y:S01]  /*4f00*/  FFMA.FTZ R6, R95, R112.reuse, R113.reuse ;  /* 0x000000705f067223 */ /* 0x180fe20000010071 */
[-CC-:B------:R-:W-:Y:S01]  /*4f10*/  FFMA.FTZ R9, R94, R112.reuse, R113.reuse ;  /* 0x000000705e097223 */ /* 0x180fe20000010071 */
[-C--:B01----:R-:W-:Y:S01]  /*4f20*/  FFMA.FTZ R73, R91, R112.reuse, R113 ;  /* 0x000000705b497223 */ /* 0x083fe20000010071 */
        /* <DEDUP_REMOVED lines=28> */
[C---:B------:R-:W-:Y:S02]  /*50f0*/  PRMT R76, R72.reuse, 0x7632, R76 ;  /* 0x00007632484c7816 */ /* 0x040fe4000000004c */
[----:B------:R-:W-:Y:S02]  /*5100*/  PRMT R7, R72, 0x7610, R7 ;  /* 0x0000761048077816 */ /* 0x000fe40000000007 */
[----:B------:R-:W-:Y:S01]  /*5110*/  PRMT R79, R6, 0x7632, R79 ;  /* 0x00007632064f7816 */ /* 0x000fe2000000004f */
[----:B------:R-:W-:Y:S06]  /*5120*/  BRA `(.L_x_440) ;  /* 0x0000000000787947 */ /* 0x000fec0003800000 */
.L_x_444:
[-CC-:B01----:R-:W-:Y:S01]  /*5130*/  FFMA.FTZ R72, R95, R112.reuse, R113.reuse ;  /* 0x000000705f487223 */ /* 0x183fe20000010071 */
        /* <DEDUP_REMOVED lines=18> */
[----:B------:R-:W-:-:S04]  /*5260*/  FADD.FTZ R75, R90, -R75 ;  /* 0x8000004b5a4b7221 */ /* 0x000fc80000010000 */
        /* <DEDUP_REMOVED lines=10> */
.L_x_440:
        /* <DEDUP_REMOVED lines=16> */
.L_x_445:
        /* <DEDUP_REMOVED lines=10> */
.L_x_446:
[----:B------:R-:W-:-:S07]  /*54b0*/  VIADD R119, R119, 0x80 ;  /* 0x0000008077777836 */ /* 0x000fce0000000000 */
.L_x_436:
[----:B------:R-:W-:Y:S05]  /*54c0*/  BSYNC.RECONVERGENT B0 ;  /* 0x0000000000007941 */ /* 0x000fea0003800200 */
.L_x_435:
        /* <DEDUP_REMOVED lines=19> */
[----:B012--5:R-:W-:Y:S01]  /*5600*/  FFMA.FTZ R72, R120, R5, R7 ;  /* 0x0000000578487223 */ /* 0x027fe20000010007 */
        /* <DEDUP_REMOVED lines=50> */
.L_x_451:
[----:B------:R-:W-:Y:S01]  /*5930*/  SHF.R.U64 R0, R106, 0x10, R107 ;  /* 0x000000106a007819 */ /* 0x000fe2000000126b */
[----:B------:R-:W-:Y:S01]  /*5940*/  FFMA.FTZ R5, R84, R112, R113 ;  /* 0x0000007054057223 */ /* 0x000fe20000010071 */
[----:B------:R-:W-:Y:S01]  /*5950*/  LOP3.LUT P6, RZ, R86, 0xff00, RZ, 0xc0, !PT ;  /* 0x0000ff0056ff7812 */ /* 0x000fe200078cc0ff */
[----:B------:R-:W-:Y:S02]  /*5960*/  IMAD.MOV.U32 R2, RZ, RZ, R106 ;  /* 0x000000ffff027224 */ /* 0x000fe400078e006a */
[----:B012---:R-:W-:Y:S02]  /*5970*/  IMAD.U32 R73, R0, 0x10000, RZ ;  /* 0x0001000000497824 */ /* 0x007fe400078e00ff */
        /* <DEDUP_REMOVED lines=48> */
.L_x_450:
        /* <DEDUP_REMOVED lines=8> */
[C---:B012--5:R-:W-:Y:S02]  /*5d00*/  FMUL.FTZ R72, R120.reuse, R5 ;  /* 0x0000000578487220 */ /* 0x067fe40000410000 */
        /* <DEDUP_REMOVED lines=44> */
.L_x_453:
        /* <DEDUP_REMOVED lines=12> */
[----:B-12---:R-:W-:Y:S01]  /*6090*/  FSEL R73, R5, RZ, P6 ;  /* 0x000000ff05497208 */ /* 0x006fe20003000000 */
        /* <DEDUP_REMOVED lines=31> */
.L_x_449:
        /* <DEDUP_REMOVED lines=9> */
[----:B012---:R-:W-:Y:S01]  /*6320*/  IMAD.MOV.U32 R72, RZ, RZ, R107 ;  /* 0x000000ffff487224 */ /* 0x007fe200078e006b */
        /* <DEDUP_REMOVED lines=39> */
.L_x_455:
[----:B012---:R-:W-:Y:S02]  /*65a0*/  IMAD.MOV.U32 R73, RZ, RZ, R106 ;  /* 0x000000ffff497224 */ /* 0x007fe400078e006a */
        /* <DEDUP_REMOVED lines=38> */
.L_x_454:
[----:B------:R-:W-:-:S04]  /*6810*/  UISETP.NE.U32.AND UP2, UPT, UR6, URZ, UPT ;  /* 0x000000ff0600728c */ /* 0x000fc8000bf45070 */
[----:B------:R-:W-:-:S09]  /*6820*/  UISETP.NE.AND.EX UP2, UPT, UR7, URZ, UPT, UP2 ;  /* 0x000000ff0700728c */ /* 0x000fd2000bf45320 */
[----:B------:R-:W-:Y:S05]  /*6830*/  BRA.U !UP2, `(.L_x_456) ;  /* 0x000000010a8c7547 */ /* 0x000fea000b800000 */
[-CC-:B------:R-:W-:Y:S01]  /*6840*/  FFMA.FTZ R6, R85, R112.reuse, R113.reuse ;  /* 0x0000007055067223 */ /* 0x180fe20000010071 */
[-CC-:B------:R-:W-:Y:S01]  /*6850*/  FFMA.FTZ R9, R84, R112.reuse, R113.reuse ;  /* 0x0000007054097223 */ /* 0x180fe20000010071 */
[-C--:B012---:R-:W-:Y:S01]  /*6860*/  FFMA.FTZ R73, R81, R112.reuse, R113 ;  /* 0x0000007051497223 */ /* 0x087fe20000010071 */
        /* <DEDUP_REMOVED lines=32> */
.L_x_456:
[-CC-:B012---:R-:W-:Y:S01]  /*6a70*/  FFMA.FTZ R72, R85, R112.reuse, R113.reuse ;  /* 0x0000007055487223 */ /* 0x187fe20000010071 */
        /* <DEDUP_REMOVED lines=29> */
.L_x_452:
        /* <DEDUP_REMOVED lines=16> */
.L_x_457:
        /* <DEDUP_REMOVED lines=10> */
.L_x_458:
[----:B------:R-:W-:-:S07]  /*6df0*/  VIADD R119, R119, 0x80 ;  /* 0x0000008077777836 */ /* 0x000fce0000000000 */
.L_x_448:
[----:B------:R-:W-:Y:S05]  /*6e00*/  BSYNC.RECONVERGENT B0 ;  /* 0x0000000000007941 */ /* 0x000fea0003800200 */
.L_x_447:
        /* <DEDUP_REMOVED lines=70> */
.L_x_463:
        /* <DEDUP_REMOVED lines=53> */
.L_x_462:
        /* <DEDUP_REMOVED lines=53> */
.L_x_465:
        /* <DEDUP_REMOVED lines=44> */
.L_x_461:
        /* <DEDUP_REMOVED lines=49> */
.L_x_467:
        /* <DEDUP_REMOVED lines=39> */
.L_x_466:
        /* <DEDUP_REMOVED lines=38> */
.L_x_468:
        /* <DEDUP_REMOVED lines=30> */
.L_x_464:
        /* <DEDUP_REMOVED lines=16> */
.L_x_469:
        /* <DEDUP_REMOVED lines=10> */
.L_x_470:
[----:B------:R-:W-:-:S07]  /*8730*/  VIADD R119, R119, 0x80 ;  /* 0x0000008077777836 */ /* 0x000fce0000000000 */
.L_x_460:
[----:B------:R-:W-:Y:S05]  /*8740*/  BSYNC.RECONVERGENT B0 ;  /* 0x0000000000007941 */ /* 0x000fea0003800200 */
.L_x_459:
        /* <DEDUP_REMOVED lines=17> */
[----:B------:R-:W-:-:S03]  /*8860*/  IMAD.MOV.U32 R4, RZ, RZ, R110 ;  /* 0x000000ffff047224 */ /* 0x000fc600078e006e */
[----:B012--5:R-:W-:Y:S01]  /*8870*/  FFMA.FTZ R72, R120, R5, R7 ;  /* 0x0000000578487223 */ /* 0x027fe20000010007 */
[----:B------:R-:W-:Y:S01]  /*8880*/  SHF.R.U32.HI R7, RZ, 0x10, R111 ;  /* 0x00000010ff077819 */ /* 0x000fe2000001166f */
[----:B------:R-:W-:Y:S02]  /*8890*/  FADD.FTZ R5, R11, -R2 ;  /* 0x800000020b057221 */ /* 0x000fe40000010000 */
[----:B------:R-:W-:Y:S02]  /*88a0*/  FMUL.FTZ R0, R72, UR14 ;  /* 0x0000000e48007c20 */ /* 0x000fe40008410000 */
[----:B------:R-:W-:-:S03]  /*88b0*/  IMAD.U32 R7, R7, 0x10000, RZ ;  /* 0x0001000007077824 */ /* 0x000fc600078e00ff */
[----:B------:R-:W-:Y:S01]  /*88c0*/  FSEL R77, R0, RZ, P6 ;  /* 0x000000ff004d7208 */ /* 0x000fe20003000000 */
[----:B------:R-:W-:Y:S01]  /*88d0*/  FFMA.FTZ R79, R120, R5, R7 ;  /* 0x00000005784f7223 */ /* 0x000fe20000010007 */
[----:B------:R-:W-:Y:S01]  /*88e0*/  LOP3.LUT P6, RZ, R18, 0xff0000, RZ, 0xc0, !PT ;  /* 0x00ff000012ff7812 */ /* 0x000fe200078cc0ff */
[----:B------:R-:W-:Y:S01]  /*88f0*/  IMAD.U32 R7, R4, 0x10000, RZ ;  /* 0x0001000004077824 */ /* 0x000fe200078e00ff */
[----:B------:R-:W-:Y:S01]  /*8900*/  F2FP.BF16.F32.PACK_AB R77, R77, R72 ;  /* 0x000000484d4d723e */ /* 0x000fe200000010ff */
[----:B------:R-:W-:Y:S01]  /*8910*/  FMUL.FTZ R2, R79, UR14 ;  /* 0x0000000e4f027c20 */ /* 0x000fe20008410000 */
[----:B------:R-:W-:Y:S02]  /*8920*/  FSEL R0, R0, RZ, P6 ;  /* 0x000000ff00007208 */ /* 0x000fe40003000000 */
[----:B------:R-:W-:Y:S02]  /*8930*/  ISETP.GE.U32.AND P6, PT, R19, 0x1000000, PT ;  /* 0x010000001300780c */ /* 0x000fe40003fc6070 */
[----:B------:R-:W-:-:S02]  /*8940*/  F2FP.BF16.F32.PACK_AB R0, R79, R0 ;  /* 0x000000004f00723e */ /* 0x000fc400000010ff */
[----:B------:R-:W-:Y:S02]  /*8950*/  FSEL R74, R2, RZ, P6 ;  /* 0x000000ff024a7208 */ /* 0x000fe40003000000 */
[----:B------:R-:W-:-:S04]  /*8960*/  ISETP.GE.U32.AND P6, PT, R18, 0x1000000, PT ;  /* 0x010000001200780c */ /* 0x000fc80003fc6070 */
[----:B------:R-:W-:Y:S01]  /*8970*/  FSEL R147, R2, RZ, P6 ;  /* 0x000000ff02937208 */ /* 0x000fe20003000000 */
[-CC-:B------:R-:W-:Y:S01]  /*8980*/  FFMA.FTZ R2, R17, R112.reuse, R113.reuse ;  /* 0x0000007011027223 */ /* 0x180fe20000010071 */
[----:B------:R-:W-:Y:S01]  /*8990*/  FFMA.FTZ R113, R16, R112, R113 ;  /* 0x0000007010717223 */ /* 0x000fe20000010071 */
[----:B------:R-:W-:Y:S02]  /*89a0*/  LOP3.LUT P6, RZ, R19, 0xff, RZ, 0xc0, !PT ;  /* 0x000000ff13ff7812 */ /* 0x000fe400078cc0ff */
[----:B------:R-:W-:Y:S01]  /*89b0*/  FADD.FTZ R5, R15, -R2 ;  /* 0x800000020f057221 */ /* 0x000fe20000010000 */
[----:B------:R-:W-:Y:S01]  /*89c0*/  FADD.FTZ R113, R14, -R113 ;  /* 0x800000710e717221 */ /* 0x000fe20000010000 */
[----:B------:R-:W-:Y:S02]  /*89d0*/  F2FP.BF16.F32.PACK_AB R147, R147, R74 ;  /* 0x0000004a9393723e */ /* 0x000fe400000010ff */
[----:B------:R-:W-:Y:S01]  /*89e0*/  FFMA.FTZ R5, R120, R5, R7 ;  /* 0x0000000578057223 */ /* 0x000fe20000010007 */
[----:B------:R-:W-:-:S02]  /*89f0*/  SHF.R.U64 R7, R110, 0x10, R111 ;  /* 0x000000106e077819 */ /* 0x000fc4000000126f */
[----:B------:R-:W-:Y:S01]  /*8a00*/  PRMT R74, R77, 0x7632, R74 ;  /* 0x000076324d4a7816 */ /* 0x000fe2000000004a */
        /* <DEDUP_REMOVED lines=26> */
.L_x_475:
        /* <DEDUP_REMOVED lines=14> */
[-CC-:B------:R-:W-:Y:S01]  /*8c90*/  FFMA.FTZ R5, R13, R112.reuse, R113.reuse ;  /* 0x000000700d057223 */ /* 0x180fe20000010071 */
[----:B------:R-:W-:Y:S01]  /*8ca0*/  LOP3.LUT P6, RZ, R19, 0xff0000, RZ, 0xc0, !PT ;  /* 0x00ff000013ff7812 */ /* 0x000fe200078cc0ff */
[----:B------:R-:W-:Y:S02]  /*8cb0*/  FFMA.FTZ R112, R10, R112, R113 ;  /* 0x000000700a707223 */ /* 0x000fe40000010071 */
[----:B------:R-:W-:-:S04]  /*8cc0*/  FADD.FTZ R5, R12, -R5 ;  /* 0x800000050c057221 */ /* 0x000fc80000010000 */
[----:B------:R-:W-:Y:S01]  /*8cd0*/  FFMA.FTZ R5, R120, R5, R73 ;  /* 0x0000000578057223 */ /* 0x000fe20000010049 */
[----:B------:R-:W-:Y:S01]  /*8ce0*/  IMAD.U32 R73, R2, 0x10000, RZ ;  /* 0x0001000002497824 */ /* 0x000fe200078e00ff */
[----:B------:R-:W-:Y:S02]  /*8cf0*/  SHF.R.U32.HI R2, RZ, 0x10, R111 ;  /* 0x00000010ff027819 */ /* 0x000fe4000001166f */
[----:B------:R-:W-:-:S03]  /*8d00*/  FMUL.FTZ R5, R5, UR14 ;  /* 0x0000000e05057c20 */ /* 0x000fc60008410000 */
[----:B------:R-:W-:Y:S02]  /*8d10*/  IMAD.U32 R79, R2, 0x10000, RZ ;  /* 0x00010000024f7824 */ /* 0x000fe400078e00ff */
[----:B------:R-:W-:Y:S02]  /*8d20*/  FSEL R72, R5, RZ, P6 ;  /* 0x000000ff05487208 */ /* 0x000fe40003000000 */
[----:B------:R-:W-:-:S04]  /*8d30*/  LOP3.LUT P6, RZ, R18, 0xff0000, RZ, 0xc0, !PT ;  /* 0x00ff000012ff7812 */ /* 0x000fc800078cc0ff */
[----:B------:R-:W-:Y:S01]  /*8d40*/  FSEL R77, R5, RZ, P6 ;  /* 0x000000ff054d7208 */ /* 0x000fe20003000000 */
[----:B------:R-:W-:Y:S01]  /*8d50*/  FADD.FTZ R5, R15, -R0 ;  /* 0x800000000f057221 */ /* 0x000fe20000010000 */
[----:B------:R-:W-:Y:S02]  /*8d60*/  LOP3.LUT P6, RZ, R19, 0xff, RZ, 0xc0, !PT ;  /* 0x000000ff13ff7812 */ /* 0x000fe400078cc0ff */
[----:B------:R-:W-:Y:S01]  /*8d70*/  F2FP.BF16.F32.PACK_AB R77, R77, R72 ;  /* 0x000000484d4d723e */ /* 0x000fe200000010ff */
[C---:B------:R-:W-:Y:S01]  /*8d80*/  FFMA.FTZ R5, R120.reuse, R5, R73 ;  /* 0x0000000578057223 */ /* 0x040fe20000010049 */
[----:B------:R-:W-:Y:S02]  /*8d90*/  FADD.FTZ R73, R11, -R112 ;  /* 0x800000700b497221 */ /* 0x000fe40000010000 */
[----:B------:R-:W-:Y:S01]  /*8da0*/  PRMT R74, R77, 0x7610, R74 ;  /* 0x000076104d4a7816 */ /* 0x000fe2000000004a */
[----:B------:R-:W-:Y:S01]  /*8db0*/  FMUL.FTZ R5, R5, UR14 ;  /* 0x0000000e05057c20 */ /* 0x000fe20008410000 */
[----:B------:R-:W-:-:S04]  /*8dc0*/  FFMA.FTZ R73, R120, R73, R79 ;  /* 0x0000004978497223 */ /* 0x000fc8000001004f */
[----:B------:R-:W-:Y:S01]  /*8dd0*/  FSEL R0, R5, RZ, P6 ;  /* 0x000000ff05007208 */ /* 0x000fe20003000000 */
[----:B------:R-:W-:Y:S01]  /*8de0*/  FMUL.FTZ R73, R73, UR14 ;  /* 0x0000000e49497c20 */ /* 0x000fe20008410000 */
[----:B------:R-:W-:-:S04]  /*8df0*/  LOP3.LUT P6, RZ, R18, 0xff, RZ, 0xc0, !PT ;  /* 0x000000ff12ff7812 */ /* 0x000fc800078cc0ff */
[----:B------:R-:W-:Y:S02]  /*8e00*/  FSEL R5, R5, RZ, P6 ;  /* 0x000000ff05057208 */ /* 0x000fe40003000000 */
[----:B------:R-:W-:Y:S02]  /*8e10*/  ISETP.GE.U32.AND P6, PT, R19, 0x1000000, PT ;  /* 0x010000001300780c */ /* 0x000fe40003fc6070 */
[----:B------:R-:W-:Y:S02]  /*8e20*/  F2FP.BF16.F32.PACK_AB R0, R5, R0 ;  /* 0x000000000500723e */ /* 0x000fe400000010ff */
[----:B------:R-:W-:Y:S02]  /*8e30*/  FSEL R2, R73, RZ, P6 ;  /* 0x000000ff49027208 */ /* 0x000fe40003000000 */
[----:B------:R-:W-:Y:S02]  /*8e40*/  ISETP.GE.U32.AND P6, PT, R18, 0x1000000, PT ;  /* 0x010000001200780c */ /* 0x000fe40003fc6070 */
[----:B------:R-:W-:-:S02]  /*8e50*/  F2FP.BF16.F32.PACK_AB R5, R75, R4 ;  /* 0x000000044b05723e */ /* 0x000fc400000010ff */
[----:B------:R-:W-:Y:S02]  /*8e60*/  FSEL R73, R73, RZ, P6 ;  /* 0x000000ff49497208 */ /* 0x000fe40003000000 */
[----:B------:R-:W-:Y:S02]  /*8e70*/  PRMT R72, R5, 0x7610, R72 ;  /* 0x0000761005487816 */ /* 0x000fe40000000048 */
[----:B------:R-:W-:Y:S02]  /*8e80*/  F2FP.BF16.F32.PACK_AB R73, R73, R2 ;  /* 0x000000024949723e */ /* 0x000fe400000010ff */
[----:B------:R-:W-:Y:S02]  /*8e90*/  PRMT R2, R5, 0x7632, R2 ;  /* 0x0000763205027816 */ /* 0x000fe40000000002 */
[C---:B------:R-:W-:Y:S02]  /*8ea0*/  PRMT R4, R0.reuse, 0x7632, R4 ;  /* 0x0000763200047816 */ /* 0x040fe40000000004 */
[----:B------:R-:W-:-:S02]  /*8eb0*/  PRMT R75, R0, 0x7610, R75 ;  /* 0x00007610004b7816 */ /* 0x000fc4000000004b */
[----:B------:R-:W-:Y:S02]  /*8ec0*/  PRMT R5, R77, 0x7632, R5 ;  /* 0x000076324d057816 */ /* 0x000fe40000000005 */
[C---:B------:R-:W-:Y:S02]  /*8ed0*/  PRMT R0, R73.reuse, 0x7632, R0 ;  /* 0x0000763249007816 */ /* 0x040fe40000000000 */
[----:B------:R-:W-:Y:S01]  /*8ee0*/  PRMT R77, R73, 0x7610, R77 ;  /* 0x00007610494d7816 */ /* 0x000fe2000000004d */
[----:B------:R-:W-:Y:S06]  /*8ef0*/  BRA `(.L_x_476) ;  /* 0x0000000c00ec7947 */ /* 0x000fec0003800000 */
.L_x_474:
[----:B------:R-:W-:-:S04]  /*8f00*/  UISETP.NE.U32.AND UP2, UPT, UR6, URZ, UPT ;  /* 0x000000ff0600728c */ /* 0x000fc8000bf45070 */
[----:B------:R-:W-:-:S09]  /*8f10*/  UISETP.NE.AND.EX UP2, UPT, UR7, URZ, UPT, UP2 ;  /* 0x000000ff0700728c */ /* 0x000fd2000bf45320 */
[----:B------:R-:W-:Y:S05]  /*8f20*/  BRA.U !UP2, `(.L_x_477) ;  /* 0x000000010ac87547 */ /* 0x000fea000b800000 */
[----:B------:R-:W-:Y:S01]  /*8f30*/  FFMA.FTZ R5, R13, R112, R113 ;  /* 0x000000700d057223 */ /* 0x000fe20000010071 */
[----:B------:R-:W-:-:S03]  /*8f40*/  LOP3.LUT P6, RZ, R19, 0xff0000, RZ, 0xc0, !PT ;  /* 0x00ff000013ff7812 */ /* 0x000fc600078cc0ff */
[----:B------:R-:W-:-:S04]  /*8f50*/  FADD.FTZ R5, R12, -R5 ;  /* 0x800000050c057221 */ /* 0x000fc80000010000 */
[----:B012--5:R-:W-:-:S04]  /*8f60*/  FMUL.FTZ R72, R120, R5 ;  /* 0x0000000578487220 */ /* 0x027fc80000410000 */
[----:B------:R-:W-:-:S05]  /*8f70*/  FMUL.FTZ R0, R72, UR14 ;  /* 0x0000000e48007c20 */ /* 0x000fca0008410000 */
[----:B------:R-:W-:Y:S02]  /*8f80*/  FSEL R77, R0, RZ, P6 ;  /* 0x000000ff004d7208 */ /* 0x000fe40003000000 */
        /* <DEDUP_REMOVED lines=44> */
.L_x_477:
[-CC-:B------:R-:W-:Y:S01]  /*9250*/  FFMA.FTZ R5, R16, R112.reuse, R113.reuse ;  /* 0x0000007010057223 */ /* 0x180fe20000010071 */
[----:B------:R-:W-:Y:S01]  /*9260*/  LOP3.LUT P6, RZ, R19, 0xff00, RZ, 0xc0, !PT ;  /* 0x0000ff0013ff7812 */ /* 0x000fe200078cc0ff */
[----:B------:R-:W-:Y:S02]  /*9270*/  FFMA.FTZ R0, R17, R112, R113 ;  /* 0x0000007011007223 */ /* 0x000fe40000010071 */
[----:B------:R-:W-:-:S04]  /*9280*/  FADD.FTZ R5, R14, -R5 ;  /* 0x800000050e057221 */ /* 0x000fc80000010000 */
[----:B-----5:R-:W-:-:S04]  /*9290*/  FMUL.FTZ R5, R120, R5 ;  /* 0x0000000578057220 */ /* 0x020fc80000410000 */
[----:B------:R-:W-:-:S05]  /*92a0*/  FMUL.FTZ R5, R5, UR14 ;  /* 0x0000000e05057c20 */ /* 0x000fca0008410000 */
[----:B------:R-:W-:Y:S02]  /*92b0*/  FSEL R2, R5, RZ, P6 ;  /* 0x000000ff05027208 */ /* 0x000fe40003000000 */
[----:B------:R-:W-:-:S04]  /*92c0*/  LOP3.LUT P6, RZ, R18, 0xff00, RZ, 0xc0, !PT ;  /* 0x0000ff0012ff7812 */ /* 0x000fc800078cc0ff */
[----:B012---:R-:W-:Y:S01]  /*92d0*/  FSEL R73, R5, RZ, P6 ;  /* 0x000000ff05497208 */ /* 0x007fe20003000000 */
[-CC-:B------:R-:W-:Y:S01]  /*92e0*/  FFMA.FTZ R5, R13, R112.reuse, R113.reuse ;  /* 0x000000700d057223 */ /* 0x180fe20000010071 */
[----:B------:R-:W-:Y:S01]  /*92f0*/  LOP3.LUT P6, RZ, R19, 0xff0000, RZ, 0xc0, !PT ;  /* 0x00ff000013ff7812 */ /* 0x000fe200078cc0ff */
[----:B------:R-:W-:Y:S01]  /*9300*/  FFMA.FTZ R112, R10, R112, R113 ;  /* 0x000000700a707223 */ /* 0x000fe20000010071 */
[----:B------:R-:W-:Y:S01]  /*9310*/  F2FP.BF16.F32.PACK_AB R73, R73, R2 ;  /* 0x000000024949723e */ /* 0x000fe200000010ff */
[----:B------:R-:W-:Y:S02]  /*9320*/  FADD.FTZ R5, R12, -R5 ;  /* 0x800000050c057221 */ /* 0x000fe40000010000 */
[----:B------:R-:W-:Y:S01]  /*9330*/  FADD.FTZ R75, R11, -R112 ;  /* 0x800000700b4b7221 */ /* 0x000fe20000010000 */
[----:B------:R-:W-:Y:S01]  /*9340*/  PRMT R2, R73, 0x7632, R2 ;  /* 0x0000763249027816 */ /* 0x000fe20000000002 */
[C---:B------:R-:W-:Y:S02]  /*9350*/  FMUL.FTZ R5, R120.reuse, R5 ;  /* 0x0000000578057220 */ /* 0x040fe40000410000 */
[----:B------:R-:W-:-:S02]  /*9360*/  FMUL.FTZ R75, R120, R75 ;  /* 0x0000004b784b7220 */ /* 0x000fc40000410000 */
[----:B------:R-:W-:Y:S02]  /*9370*/  FMUL.FTZ R5, R5, UR14 ;  /* 0x0000000e05057c20 */ /* 0x000fe40008410000 */
[----:B------:R-:W-:-:S03]  /*9380*/  FMUL.FTZ R75, R75, UR14 ;  /* 0x0000000e4b4b7c20 */ /* 0x000fc60008410000 */
[----:B------:R-:W-:Y:S02]  /*9390*/  FSEL R72, R5, RZ, P6 ;  /* 0x000000ff05487208 */ /* 0x000fe40003000000 */
[----:B------:R-:W-:-:S04]  /*93a0*/  LOP3.LUT P6, RZ, R18, 0xff0000, RZ, 0xc0, !PT ;  /* 0x00ff000012ff7812 */ /* 0x000fc800078cc0ff */
[----:B------:R-:W-:Y:S01]  /*93b0*/  FSEL R77, R5, RZ, P6 ;  /* 0x000000ff054d7208 */ /* 0x000fe20003000000 */
[----:B------:R-:W-:Y:S01]  /*93c0*/  FADD.FTZ R5, R15, -R0 ;  /* 0x800000000f057221 */ /* 0x000fe20000010000 */
[----:B------:R-:W-:Y:S02]  /*93d0*/  LOP3.LUT P6, RZ, R19, 0xff, RZ, 0xc0, !PT ;  /* 0x000000ff13ff7812 */ /* 0x000fe400078cc0ff */
[----:B------:R-:W-:Y:S01]  /*93e0*/  F2FP.BF16.F32.PACK_AB R77, R77, R72 ;  /* 0x000000484d4d723e */ /* 0x000fe200000010ff */
[----:B------:R-:W-:Y:S01]  /*93f0*/  FMUL.FTZ R5, R120, R5 ;  /* 0x0000000578057220 */ /* 0x000fe20000410000 */
[----:B------:R-:W-:-:S03]  /*9400*/  PRMT R72, R73, 0x7610, R72 ;  /* 0x0000761049487816 */ /* 0x000fc60000000048 */
        /* <DEDUP_REMOVED lines=12> */
[C---:B------:R-:W-:Y:S02]  /*94d0*/  PRMT R5, R77.reuse, 0x7632, R5 ;  /* 0x000076324d057816 */ /* 0x040fe40000000005 */
[----:B------:R-:W-:Y:S02]  /*94e0*/  PRMT R74, R77, 0x7610, R74 ;  /* 0x000076104d4a7816 */ /* 0x000fe4000000004a */
[----:B------:R-:W-:-:S02]  /*94f0*/  PRMT R0, R79, 0x7632, R0 ;  /* 0x000076324f007816 */ /* 0x000fc40000000000 */
[----:B------:R-:W-:Y:S01]  /*9500*/  PRMT R77, R79, 0x7610, R77 ;  /* 0x000076104f4d7816 */ /* 0x000fe2000000004d */
[----:B------:R-:W-:Y:S06]  /*9510*/  BRA `(.L_x_476) ;  /* 0x0000000800647947 */ /* 0x000fec0003800000 */
.L_x_473:
[----:B------:R-:W-:-:S04]  /*9520*/  UISETP.NE.U32.AND UP2, UPT, UR16, URZ, UPT ;  /* 0x000000ff1000728c */ /* 0x000fc8000bf45070 */
[----:B------:R-:W-:-:S09]  /*9530*/  UISETP.NE.AND.EX UP2, UPT, UR17, URZ, UPT, UP2 ;  /* 0x000000ff1100728c */ /* 0x000fd2000bf45320 */
[----:B------:R-:W-:Y:S05]  /*9540*/  BRA.U !UP2, `(.L_x_478) ;  /* 0x000000050a507547 */ /* 0x000fea000b800000 */
[----:B------:R-:W-:-:S04]  /*9550*/  UISETP.NE.U32.AND UP2, UPT, UR6, URZ, UPT ;  /* 0x000000ff0600728c */ /* 0x000fc8000bf45070 */
[----:B------:R-:W-:-:S09]  /*9560*/  UISETP.NE.AND.EX UP2, UPT, UR7, URZ, UPT, UP2 ;  /* 0x000000ff0700728c */ /* 0x000fd2000bf45320 */
[----:B------:R-:W-:Y:S05]  /*9570*/  BRA.U !UP2, `(.L_x_479) ;  /* 0x000000010aa87547 */ /* 0x000fea000b800000 */
[----:B------:R-:W-:Y:S02]  /*9580*/  IMAD.MOV.U32 R7, RZ, RZ, R110 ;  /* 0x000000ffff077224 */ /* 0x000fe400078e006e */
[----:B------:R-:W-:Y:S01]  /*9590*/  FFMA.FTZ R6, R17, R112, R113 ;  /* 0x0000007011067223 */ /* 0x000fe20000010071 */
[--C-:B------:R-:W-:Y:S01]  /*95a0*/  SHF.R.U64 R8, R110, 0x10, R111.reuse ;  /* 0x000000106e087819 */ /* 0x100fe2000000126f */
[--C-:B012---:R-:W-:Y:S01]  /*95b0*/  IMAD.MOV.U32 R72, RZ, RZ, R111.reuse ;  /* 0x000000ffff487224 */ /* 0x107fe200078e006f */
[----:B------:R-:W-:Y:S01]  /*95c0*/  LOP3.LUT P6, RZ, R19, 0xff, RZ, 0xc0, !PT ;  /* 0x000000ff13ff7812 */ /* 0x000fe200078cc0ff */
[----:B------:R-:W-:Y:S02]  /*95d0*/  IMAD.U32 R9, R7, 0x10000, RZ ;  /* 0x0001000007097824 */ /* 0x000fe400078e00ff */
[----:B------:R-:W-:Y:S01]  /*95e0*/  FADD.FTZ R7, R15, -R6 ;  /* 0x800000060f077221 */ /* 0x000fe20000010000 */
[----:B------:R-:W-:Y:S01]  /*95f0*/  IMAD.U32 R73, R8, 0x10000, RZ ;  /* 0x0001000008497824 */ /* 0x000fe200078e00ff */
[----:B------:R-:W-:Y:S01]  /*9600*/  SHF.R.U32.HI R74, RZ, 0x10, R111 ;  /* 0x00000010ff4a7819 */ /* 0x000fe2000001166f */
[----:B------:R-:W-:-:S02]  /*9610*/  IMAD.U32 R75, R72, 0x10000, RZ ;  /* 0x00010000484b7824 */ /* 0x000fc400078e00ff */
[----:B-----5:R-:W-:Y:S01]  /*9620*/  FFMA.FTZ R7, R120, R7, R9 ;  /* 0x0000000778077223 */ /* 0x020fe20000010009 */
[----:B------:R-:W-:Y:S01]  /*9630*/  FFMA.FTZ R9, R16, R112, R113 ;  /* 0x0000007010097223 */ /* 0x000fe20000010071 */
[----:B------:R-:W-:Y:S02]  /*9640*/  IMAD.U32 R77, R74, 0x10000, RZ ;  /* 0x000100004a4d7824 */ /* 0x000fe400078e00ff */
[----:B------:R-:W-:Y:S01]  /*9650*/  FMUL.FTZ R6, R7, UR14 ;  /* 0x0000000e07067c20 */ /* 0x000fe20008410000 */
[----:B------:R-:W-:-:S04]  /*9660*/  FADD.FTZ R9, R14, -R9 ;  /* 0x800000090e097221 */ /* 0x000fc80000010000 */
[----:B------:R-:W-:Y:S01]  /*9670*/  FFMA.FTZ R9, R120, R9, R73 ;  /* 0x0000000978097223 */ /* 0x000fe20000010049 */
[-CC-:B------:R-:W-:Y:S01]  /*9680*/  FFMA.FTZ R73, R13, R112.reuse, R113.reuse ;  /* 0x000000700d497223 */ /* 0x180fe20000010071 */
[----:B------:R-:W-:Y:S01]  /*9690*/  FFMA.FTZ R112, R10, R112, R113 ;  /* 0x000000700a707223 */ /* 0x000fe20000010071 */
[----:B------:R-:W-:Y:S01]  /*96a0*/  FSEL R6, R6, RZ, P6 ;  /* 0x000000ff06067208 */ /* 0x000fe20003000000 */
[----:B------:R-:W-:Y:S01]  /*96b0*/  FMUL.FTZ R8, R9, UR14 ;  /* 0x0000000e09087c20 */ /* 0x000fe20008410000 */
[----:B------:R-:W-:Y:S01]  /*96c0*/  FADD.FTZ R73, R12, -R73 ;  /* 0x800000490c497221 */ /* 0x000fe20000010000 */
[----:B------:R-:W-:Y:S02]  /*96d0*/  LOP3.LUT P6, RZ, R19, 0xff00, RZ, 0xc0, !PT ;  /* 0x0000ff0013ff7812 */ /* 0x000fe400078cc0ff */
[----:B------:R-:W-:Y:S01]  /*96e0*/  F2FP.BF16.F32.PACK_AB R6, R6, R7 ;  /* 0x000000070606723e */ /* 0x000fe200000010ff */
[----:B------:R-:W-:Y:S01]  /*96f0*/  FFMA.FTZ R73, R120, R73, R75 ;  /* 0x0000004978497223 */ /* 0x000fe2000001004b */
[----:B------:R-:W-:Y:S01]  /*9700*/  FADD.FTZ R75, R11, -R112 ;  /* 0x800000700b4b7221 */ /* 0x000fe20000010000 */
        /* <DEDUP_REMOVED lines=8> */
[----:B------:R-:W-:Y:S02]  /*9790*/  PRMT R75, R6, 0x7632, R75 ;  /* 0x00007632064b7816 */ /* 0x000fe4000000004b */
[----:B------:R-:W-:-:S02]  /*97a0*/  FSEL R74, R74, RZ, P6 ;  /* 0x000000ff4a4a7208 */ /* 0x000fc40003000000 */
[----:B------:R-:W-:Y:S02]  /*97b0*/  PRMT R9, R6, 0x7610, R9 ;  /* 0x0000761006097816 */ /* 0x000fe40000000009 */
[----:B------:R-:W-:Y:S02]  /*97c0*/  F2FP.BF16.F32.PACK_AB R7, R72, R73 ;  /* 0x000000494807723e */ /* 0x000fe400000010ff */
[----:B------:R-:W-:Y:S02]  /*97d0*/  F2FP.BF16.F32.PACK_AB R6, R74, R77 ;  /* 0x0000004d4a06723e */ /* 0x000fe400000010ff */
[----:B------:R-:W-:Y:S02]  /*97e0*/  PRMT R72, R8, 0x7632, R72 ;  /* 0x0000763208487816 */ /* 0x000fe40000000048 */
[----:B------:R-:W-:Y:S02]  /*97f0*/  PRMT R74, R7, 0x7632, R74 ;  /* 0x00007632074a7816 */ /* 0x000fe4000000004a */
[----:B------:R-:W-:Y:S01]  /*9800*/  PRMT R77, R6, 0x7632, R77 ;  /* 0x00007632064d7816 */ /* 0x000fe2000000004d */
[----:B------:R-:W-:Y:S06]  /*9810*/  BRA `(.L_x_476) ;  /* 0x0000000400a47947 */ /* 0x000fec0003800000 */
.L_x_479:
[----:B012---:R-:W-:Y:S02]  /*9820*/  IMAD.MOV.U32 R73, RZ, RZ, R110 ;  /* 0x000000ffff497224 */ /* 0x007fe400078e006e */
[-CC-:B------:R-:W-:Y:S01]  /*9830*/  FFMA.FTZ R72, R17, R112.reuse, R113.reuse ;  /* 0x0000007011487223 */ /* 0x180fe20000010071 */
[----:B------:R-:W-:Y:S01]  /*9840*/  LOP3.LUT P6, RZ, R19, 0xff, RZ, 0xc0, !PT ;  /* 0x000000ff13ff7812 */ /* 0x000fe200078cc0ff */
[----:B------:R-:W-:Y:S01]  /*9850*/  FFMA.FTZ R74, R10, R112, R113 ;  /* 0x000000700a4a7223 */ /* 0x000fe20000010071 */
[----:B------:R-:W-:Y:S02]  /*9860*/  IMAD.U32 R75, R73, 0x10000, RZ ;  /* 0x00010000494b7824 */ /* 0x000fe400078e00ff */
[----:B------:R-:W-:Y:S01]  /*9870*/  FADD.FTZ R73, R15, -R72 ;  /* 0x800000480f497221 */ /* 0x000fe20000010000 */
[----:B------:R-:W-:-:S03]  /*9880*/  SHF.R.U64 R72, R110, 0x10, R111 ;  /* 0x000000106e487819 */ /* 0x000fc6000000126f */
[----:B-----5:R-:W-:Y:S01]  /*9890*/  FFMA.FTZ R73, R120, R73, R75 ;  /* 0x0000004978497223 */ /* 0x020fe2000001004b */
[-CC-:B------:R-:W-:Y:S01]  /*98a0*/  FFMA.FTZ R75, R16, R112.reuse, R113.reuse ;  /* 0x00000070104b7223 */ /* 0x180fe20000010071 */
[----:B------:R-:W-:Y:S02]  /*98b0*/  IMAD.U32 R77, R72, 0x10000, RZ ;  /* 0x00010000484d7824 */ /* 0x000fe400078e00ff */
[----:B------:R-:W-:Y:S01]  /*98c0*/  FFMA.FTZ R113, R13, R112, R113 ;  /* 0x000000700d717223 */ /* 0x000fe20000010071 */
[----:B------:R-:W-:Y:S01]  /*98d0*/  FMUL.FTZ R73, R73, UR14 ;  /* 0x0000000e49497c20 */ /* 0x000fe20008410000 */
[----:B------:R-:W-:Y:S02]  /*98e0*/  FADD.FTZ R75, R14, -R75 ;  /* 0x8000004b0e4b7221 */ /* 0x000fe40000010000 */
[----:B------:R-:W-:Y:S02]  /*98f0*/  FADD.FTZ R113, R12, -R113 ;  /* 0x800000710c717221 */ /* 0x000fe40000010000 */
[----:B------:R-:W-:Y:S01]  /*9900*/  FFMA.FTZ R75, R120, R75, R77 ;  /* 0x0000004b784b7223 */ /* 0x000fe2000001004d */
[----:B------:R-:W-:-:S02]  /*9910*/  FSEL R73, R73, RZ, P6 ;  /* 0x000000ff49497208 */ /* 0x000fc40003000000 */
[----:B------:R-:W-:Y:S01]  /*9920*/  LOP3.LUT P6, RZ, R19, 0xff00, RZ, 0xc0, !PT ;  /* 0x0000ff0013ff7812 */ /* 0x000fe200078cc0ff */
[----:B------:R-:W-:-:S05]  /*9930*/  FMUL.FTZ R75, R75, UR14 ;  /* 0x0000000e4b4b7c20 */ /* 0x000fca0008410000 */
[----:B------:R-:W-:Y:S02]  /*9940*/  FSEL R72, R75, RZ, P6 ;  /* 0x000000ff4b487208 */ /* 0x000fe40003000000 */
[--C-:B------:R-:W-:Y:S02]  /*9950*/  SHF.R.U32.HI R75, RZ, 0x10, R111.reuse ;  /* 0x00000010ff4b7819 */ /* 0x100fe4000001166f */
[----:B------:R-:W-:Y:S02]  /*9960*/  ISETP.GE.U32.AND P6, PT, R19, 0x1000000, PT ;  /* 0x010000001300780c */ /* 0x000fe40003fc6070 */
[----:B------:R-:W-:Y:S01]  /*9970*/  F2FP.BF16.F32.PACK_AB R73, R72, R73 ;  /* 0x000000494849723e */ /* 0x000fe200000010ff */
[----:B------:R-:W-:Y:S02]  /*9980*/  IMAD.U32 R77, R75, 0x10000, RZ ;  /* 0x000100004b4d7824 */ /* 0x000fe400078e00ff */
[----:B------:R-:W-:Y:S01]  /*9990*/  FADD.FTZ R75, R11, -R74 ;  /* 0x8000004a0b4b7221 */ /* 0x000fe20000010000 */
[----:B------:R-:W-:Y:S01]  /*99a0*/  IMAD.MOV.U32 R74, RZ, RZ, R111 ;  /* 0x000000ffff4a7224 */ /* 0x000fe200078e006f */
[----:B------:R-:W-:-:S02]  /*99b0*/  PRMT R72, R73, 0x7632, R72 ;  /* 0x0000763249487816 */ /* 0x000fc40000000048 */
[----:B------:R-:W-:-:S04]  /*99c0*/  FFMA.FTZ R75, R120, R75, R77 ;  /* 0x0000004b784b7223 */ /* 0x000fc8000001004d */
[----:B------:R-:W-:-:S05]  /*99d0*/  FMUL.FTZ R75, R75, UR14 ;  /* 0x0000000e4b4b7c20 */ /* 0x000fca0008410000 */
[----:B------:R-:W-:Y:S01]  /*99e0*/  FSEL R76, R75, RZ, P6 ;  /* 0x000000ff4b4c7208 */ /* 0x000fe20003000000 */
[----:B------:R-:W-:Y:S01]  /*99f0*/  IMAD.U32 R75, R74, 0x10000, RZ ;  /* 0x000100004a4b7824 */ /* 0x000fe200078e00ff */
        /* <DEDUP_REMOVED lines=9> */
.L_x_478:
        /* <DEDUP_REMOVED lines=20> */
[C---:B------:R-:W-:Y:S01]  /*9bd0*/  LOP3.LUT P6, RZ, R19.reuse, 0xff00, RZ, 0xc0, !PT ;  /* 0x0000ff0013ff7812 */ /* 0x040fe200078cc0ff */
        /* <DEDUP_REMOVED lines=16> */
.L_x_480:
[-CC-:B012---:R-:W-:Y:S01]  /*9ce0*/  FFMA.FTZ R72, R10, R112.reuse, R113.reuse ;  /* 0x000000700a487223 */ /* 0x187fe20000010071 */
[----:B------:R-:W-:Y:S01]  /*9cf0*/  ISETP.GE.U32.AND P6, PT, R19, 0x1000000, PT ;  /* 0x010000001300780c */ /* 0x000fe20003fc6070 */
[-CC-:B------:R-:W-:Y:S02]  /*9d00*/  FFMA.FTZ R75, R16, R112.reuse, R113.reuse ;  /* 0x00000070104b7223 */ /* 0x180fe40000010071 */
[----:B------:R-:W-:Y:S01]  /*9d10*/  FADD.FTZ R73, R11, -R72 ;  /* 0x800000480b497221 */ /* 0x000fe20000010000 */
[-C--:B------:R-:W-:Y:S01]  /*9d20*/  FFMA.FTZ R72, R17, R112.reuse, R113 ;  /* 0x0000007011487223 */ /* 0x080fe20000010071 */
[----:B------:R-:W-:Y:S01]  /*9d30*/  FADD.FTZ R75, R14, -R75 ;  /* 0x8000004b0e4b7221 */ /* 0x000fe20000010000 */
[----:B------:R-:W-:Y:S01]  /*9d40*/  FFMA.FTZ R113, R13, R112, R113 ;  /* 0x000000700d717223 */ /* 0x000fe20000010071 */
[C---:B-----5:R-:W-:Y:S02]  /*9d50*/  FMUL.FTZ R73, R120.reuse, R73 ;  /* 0x0000004978497220 */ /* 0x060fe40000410000 */
[----:B------:R-:W-:Y:S01]  /*9d60*/  FMUL.FTZ R75, R120, R75 ;  /* 0x0000004b784b7220 */ /* 0x000fe20000410000 */
[----:B------:R-:W-:Y:S01]  /*9d70*/  FADD.FTZ R113, R12, -R113 ;  /* 0x800000710c717221 */ /* 0x000fe20000010000 */
[----:B------:R-:W-:-:S02]  /*9d80*/  FMUL.FTZ R73, R73, UR14 ;  /* 0x0000000e49497c20 */ /* 0x000fc40008410000 */
[----:B------:R-:W-:Y:S01]  /*9d90*/  FMUL.FTZ R75, R75, UR14 ;  /* 0x0000000e4b4b7c20 */ /* 0x000fe20008410000 */
[C---:B------:R-:W-:Y:S02]  /*9da0*/  FMUL.FTZ R113, R120.reuse, R113 ;  /* 0x0000007178717220 */ /* 0x040fe40000410000 */
[----:B------:R-:W-:Y:S01]  /*9db0*/  FSEL R74, R73, RZ, P6 ;  /* 0x000000ff494a7208 */ /* 0x000fe20003000000 */
[----:B------:R-:W-:Y:S01]  /*9dc0*/  FADD.FTZ R73, R15, -R72 ;  /* 0x800000480f497221 */ /* 0x000fe20000010000 */
[----:B------:R-:W-:Y:S01]  /*9dd0*/  LOP3.LUT P6, RZ, R19, 0xff, RZ, 0xc0, !PT ;  /* 0x000000ff13ff7812 */ /* 0x000fe200078cc0ff */
[----:B------:R-:W-:Y:S02]  /*9de0*/  FMUL.FTZ R113, R113, UR14 ;  /* 0x0000000e71717c20 */ /* 0x000fe40008410000 */
        /* <DEDUP_REMOVED lines=8> */
[----:B------:R-:W-:Y:S02]  /*9e70*/  PRMT R72, R73, 0x7632, R72 ;  /* 0x0000763249487816 */ /* 0x000fe40000000048 */
[----:B------:R-:W-:-:S02]  /*9e80*/  F2FP.BF16.F32.PACK_AB R74, R74, R113 ;  /* 0x000000714a4a723e */ /* 0x000fc400000010ff */
[----:B------:R-:W-:Y:S02]  /*9e90*/  PRMT R75, R73, 0x7610, R75 ;  /* 0x00007610494b7816 */ /* 0x000fe4000000004b */
[----:B------:R-:W-:-:S07]  /*9ea0*/  PRMT R77, R74, 0x7632, R77 ;  /* 0x000076324a4d7816 */ /* 0x000fce000000004d */
.L_x_476:
        /* <DEDUP_REMOVED lines=16> */
.L_x_481:
        /* <DEDUP_REMOVED lines=10> */
.L_x_472:
[----:B------:R-:W-:Y:S05]  /*a050*/  BSYNC.RECONVERGENT B0 ;  /* 0x0000000000007941 */ /* 0x000fea0003800200 */
.L_x_471:
[----:B------:R-:W-:Y:S01]  /*a060*/  ISETP.NE.AND P6, PT, R145, RZ, PT ;  /* 0x000000ff9100720c */ /* 0x000fe20003fc5270 */
[----:B------:R-:W-:-:S12]  /*a070*/  UPLOP3.LUT UP1, UPT, UPT, UPT, UP1, 0x40, 0x4 ;  /* 0x000000000004789c */ /* 0x000fd80003f2e810 */
[----:B------:R-:W-:Y:S05]  /*a080*/  @!P6 BRA `(.L_x_482) ;  /* 0xffffff64008ce947 */ /* 0x000fea000383ffff */
.L_x_410:
[----:B------:R-:W0:Y:S08]  /*a090*/  S2UR UR4, SR_CTAID.X ;  /* 0x00000000000479c3 */ /* 0x000e300000002500 */
[----:B------:R-:W1:Y:S08]  /*a0a0*/  LDC.64 R2, c[0x0][0x440] ;  /* 0x00011000ff027b82 */ /* 0x000e700000000a00 */
[----:B-----5:R-:W2:Y:S08]  /*a0b0*/  LDC.64 R4, c[0x0][0x448] ;  /* 0x00011200ff047b82 */ /* 0x020eb00000000a00 */
        /* <DEDUP_REMOVED lines=14> */
[----:B0-----:R-:W-:-:S04]  /*a1a0*/  @P1 IMAD.WIDE.U32 R8, R143, 0x10, R8 ;  /* 0x000000108f081825 */ /* 0x001fc800078e0008 */
[----:B------:R-:W-:Y:S01]  /*a1b0*/  @P1 VIADD R143, R143, 0x80 ;  /* 0x000000808f8f1836 */ /* 0x000fe20000000000 */
[----:B------:R2:W-:Y:S02]  /*a1c0*/  @P1 STG.E.128 desc[UR10][R8.64], R64 ;  /* 0x0000004008001986 */ /* 0x0005e4000c101d0a */
[----:B------:R-:W0:Y:S01]  /*a1d0*/  LDC.64 R16, c[0x0][0x448] ;  /* 0x00011200ff107b82 */ /* 0x000e220000000a00 */
[----:B-1----:R-:W-:-:S05]  /*a1e0*/  @P2 IMAD.WIDE.U32 R10, R143, 0x10, R10 ;  /* 0x000000108f0a2825 */ /* 0x002fca00078e000a */
[----:B------:R2:W-:Y:S01]  /*a1f0*/  @P2 STG.E.128 desc[UR10][R10.64], R40 ;  /* 0x000000280a002986 */ /* 0x0005e2000c101d0a */
[----:B----4-:R-:W-:-:S04]  /*a200*/  @P2 IMAD.WIDE.U32 R12, R143, 0x10, R12 ;  /* 0x000000108f0c2825 */ /* 0x010fc800078e000c */
[----:B------:R-:W-:Y:S01]  /*a210*/  @P2 VIADD R143, R143, 0x80 ;  /* 0x000000808f8f2836 */ /* 0x000fe20000000000 */
[----:B------:R2:W-:Y:S03]  /*a220*/  @P2 STG.E.128 desc[UR10][R12.64], R60 ;  /* 0x0000003c0c002986 */ /* 0x0005e6000c101d0a */
[----:B---3--:R-:W-:-:S05]  /*a230*/  @P3 IMAD.WIDE.U32 R14, R143, 0x10, R14 ;  /* 0x000000108f0e3825 */ /* 0x008fca00078e000e */
[----:B------:R2:W-:Y:S01]  /*a240*/  @P3 STG.E.128 desc[UR10][R14.64], R36 ;  /* 0x000000240e003986 */ /* 0x0005e2000c101d0a */
[----:B0-----:R-:W-:-:S05]  /*a250*/  @P3 IMAD.WIDE.U32 R16, R143, 0x10, R16 ;  /* 0x000000108f103825 */ /* 0x001fca00078e0010 */
[----:B------:R2:W-:Y:S01]  /*a260*/  @P3 STG.E.128 desc[UR10][R16.64], R56 ;  /* 0x0000003810003986 */ /* 0x0005e2000c101d0a */
[----:B------:R-:W-:Y:S05]  /*a270*/  @!P4 EXIT ;  /* 0x000000000000c94d */ /* 0x000fea0003800000 */
[----:B--2---:R-:W0:Y:S01]  /*a280*/  LDC.64 R2, c[0x0][0x440] ;  /* 0x00011000ff027b82 */ /* 0x004e220000000a00 */
[----:B------:R-:W-:-:S07]  /*a290*/  @P3 VIADD R143, R143, 0x80 ;  /* 0x000000808f8f3836 */ /* 0x000fce0000000000 */
[----:B------:R-:W1:Y:S01]  /*a2a0*/  LDC.64 R4, c[0x0][0x448] ;  /* 0x00011200ff047b82 */ /* 0x000e620000000a00 */
[----:B0-----:R-:W-:-:S05]  /*a2b0*/  IMAD.WIDE.U32 R2, R143, 0x10, R2 ;  /* 0x000000108f027825 */ /* 0x001fca00078e0002 */
[----:B------:R-:W-:Y:S01]  /*a2c0*/  STG.E.128 desc[UR10][R2.64], R32 ;  /* 0x0000002002007986 */ /* 0x000fe2000c101d0a */
[----:B-1----:R-:W-:-:S05]  /*a2d0*/  IMAD.WIDE.U32 R4, R143, 0x10, R4 ;  /* 0x000000108f047825 */ /* 0x002fca00078e0004 */
[----:B------:R-:W-:Y:S01]  /*a2e0*/  STG.E.128 desc[UR10][R4.64], R52 ;  /* 0x0000003404007986 */ /* 0x000fe2000c101d0a */
[----:B------:R-:W-:Y:S05]  /*a2f0*/  EXIT ;  /* 0x000000000000794d */ /* 0x000fea0003800000 */
.L_x_483:
        /* <DEDUP_REMOVED lines=16> */
.L_x_5380:


//--------------------- .text._ZN10layer_norm22ln_bwd_finalize_kernelINS_22Kernel_traits_finalizeILj2560E13__nv_bfloat16S2_S2_S2_fjLb0ELj1024ELj4ENS_18Kernel_traits_baseILj2560ES2_S2_S2_S2_fjLj1024EEEEELb0ELb1EEEvNS_9BwdParamsE --------------------------
	.section	.text._ZN10layer_norm22ln_bwd_finalize_kernelINS_22Kernel_traits_finalizeILj2560E13__nv_bfloat16S2_S2_S2_fjLb0ELj1024ELj4ENS_18Kernel_traits_baseILj2560ES2_S2_S2_S2_fjLj1024EEEEELb0ELb1EEEvNS_9BwdParamsE,"ax",@progbits
	.align	128
        .global         _ZN10layer_norm22ln_bwd_finalize_kernelINS_22Kernel_traits_finalizeILj2560E13__nv_bfloat16S2_S2_S2_fjLb0ELj1024ELj4ENS_18Kernel_traits_baseILj2560ES2_S2_S2_S2_fjLj1024EEEEELb0ELb1EEEvNS_9BwdParamsE
        .type           _ZN10layer_norm22ln_bwd_finalize_kernelINS_22Kernel_traits_finalizeILj2560E13__nv_bfloat16S2_S2_S2_fjLb0ELj1024ELj4ENS_18Kernel_traits_baseILj2560ES2_S2_S2_S2_fjLj1024EEEEELb0ELb1EEEvNS_9BwdParamsE,@function
        .size           _ZN10layer_norm22ln_bwd_finalize_kernelINS_22Kernel_traits_finalizeILj2560E13__nv_bfloat16S2_S2_S2_fjLb0ELj1024ELj4ENS_18Kernel_traits_baseILj2560ES2_S2_S2_S2_fjLj1024EEEEELb0ELb1EEEvNS_9BwdParamsE,(.L_x_5381 - _ZN10layer_norm22ln_bwd_finalize_kernelINS_22Kernel_traits_finalizeILj2560E13__nv_bfloat16S2_S2_S2_fjLb0ELj1024ELj4ENS_18Kernel_traits_baseILj2560ES2_S2_S2_S2_fjLj1024EEEEELb0ELb1EEEvNS_9BwdParamsE)
        .other          _ZN10layer_norm22ln_bwd_finalize_kernelINS_22Kernel_traits_finalizeILj2560E13__nv_bfloat16S2_S2_S2_fjLb0ELj1024ELj4ENS_18Kernel_traits_baseILj2560ES2_S2_S2_S2_fjLj1024EEEEELb0ELb1EEEvNS_9BwdParamsE,@"STO_CUDA_ENTRY STV_DEFAULT"
_ZN10layer_norm22ln_bwd_finalize_kernelINS_22Kernel_traits_finalizeILj2560E13__nv_bfloat16S2_S2_S2_fjLb0ELj1024ELj4ENS_18Kernel_traits_baseILj2560ES2_S2_S2_S2_fjLj1024EEEEELb0ELb1EEEvNS_9BwdParamsE:
.text._ZN10layer_norm22ln_bwd_finalize_kernelINS_22Kernel_traits_finalizeILj2560E13__nv_bfloat16S2_S2_S2_fjLb0ELj1024ELj4ENS_18Kernel_traits_baseILj2560ES2_S2_S2_S2_fjLj1024EEEEELb0ELb1EEEvNS_9BwdParamsE:
[----:B------:R-:W-:Y:S01]  /*0000*/  LDC R1, c[0x0][0x37c] ;  /* 0x0000df00ff017b82 */ /* 0x000fe20000000800 */
[----:B------:R-:W0:Y:S01]  /*0010*/  S2R R58, SR_CTAID.X ;  /* 0x00000000003a7919 */ /* 0x000e220000002500 */
[----:B------:R-:W1:Y:S01]  /*0020*/  S2R R57, SR_TID.X ;  /* 0x0000000000397919 */ /* 0x000e620000002100 */
[----:B0-----:R-:W-:-:S04]  /*0030*/  SHF.L.U32 R0, R58, 0x5, RZ ;  /* 0x000000053a007819 */ /* 0x001fc800000006ff */
[----:B-1----:R-:W-:-:S04]  /*0040*/  LOP3.LUT R2, R0, 0x1f, R57, 0xf8, !PT ;  /* 0x0000001f00027812 */ /* 0x002fc800078ef839 */
[----:B------:R-:W-:-:S13]  /*0050*/  ISETP.GT.U32.AND P0, PT, R2, 0x9ff, PT ;  /* 0x000009ff0200780c */ /* 0x000fda0003f04070 */
[----:B------:R-:W-:Y:S05]  /*0060*/  @P0 EXIT ;  /* 0x000000000000094d */ /* 0x000fea0003800000 */
[----:B------:R-:W0:Y:S01]  /*0070*/  LDCU UR8, c[0x0][0x380] ;  /* 0x00007000ff0877ac */ /* 0x000e220008000800 */
[----:B------:R-:W-:Y:S01]  /*0080*/  SHF.R.U32.HI R2, RZ, 0x5, R57 ;  /* 0x00000005ff027819 */ /* 0x000fe20000011639 */
[----:B------:R-:W-:Y:S01]  /*0090*/  BSSY.RECONVERGENT B0, `(.L_x_484) ;  /* 0x0000139000007945 */ /* 0x000fe20003800200 */
[----:B------:R-:W-:Y:S01]  /*00a0*/  HFMA2 R3, -RZ, RZ, 0, 0 ;  /* 0x00000000ff037431 */ /* 0x000fe200000001ff */
[----:B------:R-:W1:Y:S01]  /*00b0*/  LDCU.64 UR6, c[0x0][0x358] ;  /* 0x00006b00ff0677ac */ /* 0x000e620008000a00 */
[----:B------:R-:W-:Y:S02]  /*00c0*/  LOP3.LUT R57, R57, 0x1f, RZ, 0xc0, !PT ;  /* 0x0000001f39397812 */ /* 0x000fe400078ec0ff */
[----:B------:R-:W-:Y:S02]  /*00d0*/  MOV R43, RZ ;  /* 0x000000ff002b7202 */ /* 0x000fe40000000f00 */
[----:B0-----:R-:W-:-:S13]  /*00e0*/  ISETP.GE.U32.AND P0, PT, R2, UR8, PT ;  /* 0x0000000802007c0c */ /* 0x001fda000bf06070 */
[----:B-1----:R-:W-:Y:S05]  /*00f0*/  @P0 BRA `(.L_x_485) ;  /* 0x0000001000c80947 */ /* 0x002fea0003800000 */
[----:B------:R-:W-:Y:S01]  /*0100*/  LOP3.LUT R36, R2, 0x20, RZ, 0xfc, !PT ;  /* 0x0000002002247812 */ /* 0x000fe200078efcff */
[----:B------:R-:W-:Y:S01]  /*0110*/  BSSY.RECONVERGENT B1, `(.L_x_486) ;  /* 0x00000b2000017945 */ /* 0x000fe20003800200 */
[----:B------:R-:W-:Y:S02]  /*0120*/  LOP3.LUT R4, RZ, R2, RZ, 0x33, !PT ;  /* 0x00000002ff047212 */ /* 0x000fe400078e33ff */
[----:B------:R-:W-:Y:S02]  /*0130*/  VIMNMX.U32 R3, PT, PT, R36, UR8, !PT ;  /* 0x0000000824037c48 */ /* 0x000fe4000ffe0000 */
[----:B------:R-:W-:Y:S02]  /*0140*/  MOV R43, RZ ;  /* 0x000000ff002b7202 */ /* 0x000fe40000000f00 */
[----:B------:R-:W-:-:S04]  /*0150*/  IADD3 R3, PT, PT, R3, R4, RZ ;  /* 0x0000000403037210 */ /* 0x000fc80007ffe0ff */
[C---:B------:R-:W-:Y:S02]  /*0160*/  ISETP.GE.U32.AND P1, PT, R3.reuse, 0x1e0, PT ;  /* 0x000001e00300780c */ /* 0x040fe40003f26070 */
[----:B------:R-:W-:Y:S02]  /*0170*/  LEA.HI R54, R3, 0x1, RZ, 0x1b ;  /* 0x0000000103367811 */ /* 0x000fe400078fd8ff */
[----:B------:R-:W-:Y:S02]  /*0180*/  MOV R3, RZ ;  /* 0x000000ff00037202 */ /* 0x000fe40000000f00 */
[----:B------:R-:W-:-:S07]  /*0190*/  LOP3.LUT P0, R56, R54, 0xf, RZ, 0xc0, !PT ;  /* 0x0000000f36387812 */ /* 0x000fce000780c0ff */
[----:B------:R-:W-:Y:S06]  /*01a0*/  @!P1 BRA `(.L_x_487) ;  /* 0x0000000800a09947 */ /* 0x000fec0003800000 */
[----:B------:R-:W0:Y:S01]  /*01b0*/  LDC R55, c[0x0][0x388] ;  /* 0x0000e200ff377b82 */ /* 0x000e220000000800 */
[C---:B------:R-:W-:Y:S01]  /*01c0*/  LOP3.LUT R5, R2.reuse, 0x120, RZ, 0xfc, !PT ;  /* 0x0000012002057812 */ /* 0x040fe200078efcff */
[----:B------:R-:W-:Y:S01]  /*01d0*/  HFMA2 R43, -RZ, RZ, 0, 0 ;  /* 0x00000000ff2b7431 */ /* 0x000fe200000001ff */
[C---:B------:R-:W-:Y:S02]  /*01e0*/  LOP3.LUT R7, R2.reuse, 0x140, RZ, 0xfc, !PT ;  /* 0x0000014002077812 */ /* 0x040fe400078efcff */
[C---:B------:R-:W-:Y:S02]  /*01f0*/  LOP3.LUT R4, R2.reuse, 0x100, RZ, 0xfc, !PT ;  /* 0x0000010002047812 */ /* 0x040fe400078efcff */
[C---:B------:R-:W-:Y:S02]  /*0200*/  LOP3.LUT R9, R2.reuse, 0x160, RZ, 0xfc, !PT ;  /* 0x0000016002097812 */ /* 0x040fe400078efcff */
[C---:B------:R-:W-:Y:S02]  /*0210*/  LOP3.LUT R11, R2.reuse, 0x180, RZ, 0xfc, !PT ;  /* 0x00000180020b7812 */ /* 0x040fe400078efcff */
[----:B------:R-:W-:-:S02]  /*0220*/  LOP3.LUT R12, R2, 0x1a0, RZ, 0xfc, !PT ;  /* 0x000001a0020c7812 */ /* 0x000fc400078efcff */
[C---:B------:R-:W-:Y:S02]  /*0230*/  LOP3.LUT R13, R2.reuse, 0x1c0, RZ, 0xfc, !PT ;  /* 0x000001c0020d7812 */ /* 0x040fe400078efcff */
[C---:B------:R-:W-:Y:S02]  /*0240*/  LOP3.LUT R15, R2.reuse, 0x1e0, RZ, 0xfc, !PT ;  /* 0x000001e0020f7812 */ /* 0x040fe400078efcff */
[C---:B------:R-:W-:Y:S02]  /*0250*/  LOP3.LUT R16, R2.reuse, 0x80, RZ, 0xfc, !PT ;  /* 0x0000008002107812 */ /* 0x040fe400078efcff */
[C---:B------:R-:W-:Y:S02]  /*0260*/  LOP3.LUT R17, R2.reuse, 0xa0, RZ, 0xfc, !PT ;  /* 0x000000a002117812 */ /* 0x040fe400078efcff */
[C---:B------:R-:W-:Y:S02]  /*0270*/  LOP3.LUT R19, R2.reuse, 0xc0, RZ, 0xfc, !PT ;  /* 0x000000c002137812 */ /* 0x040fe400078efcff */
[C---:B------:R-:W-:Y:S01]  /*0280*/  LOP3.LUT R21, R2.reuse, 0xe0, RZ, 0xfc, !PT ;  /* 0x000000e002157812 */ /* 0x040fe200078efcff */
[-CC-:B0-----:R-:W-:Y:S01]  /*0290*/  IMAD R6, R5, R55.reuse, R0.reuse ;  /* 0x0000003705067224 */ /* 0x181fe200078e0200 */
[C---:B------:R-:W-:Y:S01]  /*02a0*/  LOP3.LUT R23, R2.reuse, 0x40, RZ, 0xfc, !PT ;  /* 0x0000004002177812 */ /* 0x040fe200078efcff */
[-CC-:B------:R-:W-:Y:S01]  /*02b0*/  IMAD R8, R7, R55.reuse, R0.reuse ;  /* 0x0000003707087224 */ /* 0x180fe200078e0200 */
[----:B------:R-:W-:Y:S01]  /*02c0*/  LOP3.LUT R25, R2, 0x60, RZ, 0xfc, !PT ;  /* 0x0000006002197812 */ /* 0x000fe200078efcff */
[-CC-:B------:R-:W-:Y:S01]  /*02d0*/  IMAD R36, R36, R55.reuse, R0.reuse ;  /* 0x0000003724247224 */ /* 0x180fe200078e0200 */
[----:B------:R-:W-:Y:S01]  /*02e0*/  LOP3.LUT R27, R54, 0xffffff0, RZ, 0xc0, !PT ;  /* 0x0ffffff0361b7812 */ /* 0x000fe200078ec0ff */
[-CC-:B------:R-:W-:Y:S01]  /*02f0*/  IMAD R4, R4, R55.reuse, R0.reuse ;  /* 0x0000003704047224 */ /* 0x180fe200078e0200 */
[----:B------:R-:W-:Y:S01]  /*0300*/  IADD3 R5, PT, PT, R57, R6, RZ ;  /* 0x0000000639057210 */ /* 0x000fe20007ffe0ff */
[-CC-:B------:R-:W-:Y:S01]  /*0310*/  IMAD R10, R9, R55.reuse, R0.reuse ;  /* 0x00000037090a7224 */ /* 0x180fe200078e0200 */
[----:B------:R-:W-:Y:S01]  /*0320*/  IADD3 R6, PT, PT, R57, R8, RZ ;  /* 0x0000000839067210 */ /* 0x000fe20007ffe0ff */
[----:B------:R-:W-:-:S02]  /*0330*/  IMAD R14, R11, R55, R0 ;  /* 0x000000370b0e7224 */ /* 0x000fc400078e0200 */
[-CC-:B------:R-:W-:Y:S01]  /*0340*/  IMAD R18, R12, R55.reuse, R0.reuse ;  /* 0x000000370c127224 */ /* 0x180fe200078e0200 */
[----:B------:R-:W-:Y:S01]  /*0350*/  IADD3 R7, PT, PT, R57, R10, RZ ;  /* 0x0000000a39077210 */ /* 0x000fe20007ffe0ff */
[-CC-:B------:R-:W-:Y:S01]  /*0360*/  IMAD R20, R13, R55.reuse, R0.reuse ;  /* 0x000000370d147224 */ /* 0x180fe200078e0200 */
[----:B------:R-:W-:Y:S01]  /*0370*/  IADD3 R8, PT, PT, R57, R14, RZ ;  /* 0x0000000e39087210 */ /* 0x000fe20007ffe0ff */
[-CC-:B------:R-:W-:Y:S01]  /*0380*/  IMAD R22, R15, R55.reuse, R0.reuse ;  /* 0x000000370f167224 */ /* 0x180fe200078e0200 */
[C---:B------:R-:W-:Y:S01]  /*0390*/  IADD3 R9, PT, PT, R57.reuse, R18, RZ ;  /* 0x0000001239097210 */ /* 0x040fe20007ffe0ff */
[-CC-:B------:R-:W-:Y:S01]  /*03a0*/  IMAD R24, R16, R55.reuse, R0.reuse ;  /* 0x0000003710187224 */ /* 0x180fe200078e0200 */
[----:B------:R-:W-:Y:S01]  /*03b0*/  IADD3 R16, PT, PT, R57, R4, RZ ;  /* 0x0000000439107210 */ /* 0x000fe20007ffe0ff */
[-CC-:B------:R-:W-:Y:S01]  /*03c0*/  IMAD R26, R17, R55.reuse, R0.reuse ;  /* 0x00000037111a7224 */ /* 0x180fe200078e0200 */
[----:B------:R-:W-:Y:S01]  /*03d0*/  IADD3 R12, PT, PT, R57, R36, RZ ;  /* 0x00000024390c7210 */ /* 0x000fe20007ffe0ff */
[-CC-:B------:R-:W-:Y:S01]  /*03e0*/  IMAD R28, R19, R55.reuse, R0.reuse ;  /* 0x00000037131c7224 */ /* 0x180fe200078e0200 */
[----:B------:R-:W-:Y:S01]  /*03f0*/  IADD3 R19, PT, PT, -R27, RZ, RZ ;  /* 0x000000ff1b137210 */ /* 0x000fe20007ffe1ff */
[-CC-:B------:R-:W-:Y:S01]  /*0400*/  IMAD R30, R21, R55.reuse, R0.reuse ;  /* 0x00000037151e7224 */ /* 0x180fe200078e0200 */
[----:B------:R-:W-:Y:S01]  /*0410*/  IADD3 R10, PT, PT, R57, R20, RZ ;  /* 0x00000014390a7210 */ /* 0x000fe20007ffe0ff */
[-CC-:B------:R-:W-:Y:S01]  /*0420*/  IMAD R32, R23, R55.reuse, R0.reuse ;  /* 0x0000003717207224 */ /* 0x180fe200078e0200 */
[----:B------:R-:W-:Y:S01]  /*0430*/  IADD3 R11, PT, PT, R57, R22, RZ ;  /* 0x00000016390b7210 */ /* 0x000fe20007ffe0ff */
[-CC-:B------:R-:W-:Y:S01]  /*0440*/  IMAD R34, R25, R55.reuse, R0.reuse ;  /* 0x0000003719227224 */ /* 0x180fe200078e0200 */
[C---:B------:R-:W-:Y:S01]  /*0450*/  IADD3 R18, PT, PT, R57.reuse, R24, RZ ;  /* 0x0000001839127210 */ /* 0x040fe20007ffe0ff */
[----:B------:R-:W-:Y:S01]  /*0460*/  IMAD R0, R2, R55, R0 ;  /* 0x0000003702007224 */ /* 0x000fe200078e0200 */
[----:B------:R-:W-:-:S02]  /*0470*/  IADD3 R13, PT, PT, R57, R26, RZ ;  /* 0x0000001a390d7210 */ /* 0x000fc40007ffe0ff */
[C---:B------:R-:W-:Y:S02]  /*0480*/  IADD3 R14, PT, PT, R57.reuse, R28, RZ ;  /* 0x0000001c390e7210 */ /* 0x040fe40007ffe0ff */
[C---:B------:R-:W-:Y:S02]  /*0490*/  IADD3 R15, PT, PT, R57.reuse, R30, RZ ;  /* 0x0000001e390f7210 */ /* 0x040fe40007ffe0ff */
[C---:B------:R-:W-:Y:S02]  /*04a0*/  IADD3 R4, PT, PT, R57.reuse, R32, RZ ;  /* 0x0000002039047210 */ /* 0x040fe40007ffe0ff */
[C---:B------:R-:W-:Y:S02]  /*04b0*/  IADD3 R17, PT, PT, R57.reuse, R34, RZ ;  /* 0x0000002239117210 */ /* 0x040fe40007ffe0ff */
[----:B------:R-:W-:-:S07]  /*04c0*/  IADD3 R0, PT, PT, R57, R0, RZ ;  /* 0x0000000039007210 */ /* 0x000fce0007ffe0ff */
.L_x_488:
        /* <DEDUP_REMOVED lines=118> */
.L_x_487:
[----:B------:R-:W-:Y:S05]  /*0c30*/  BSYNC.RECONVERGENT B1 ;  /* 0x0000000000017941 */ /* 0x000fea0003800200 */
.L_x_486:
        /* <DEDUP_REMOVED lines=9> */
[----:B------:R-:W0:Y:S08]  /*0cd0*/  LDC R32, c[0x0][0x388] ;  /* 0x0000e200ff207b82 */ /* 0x000e300000000800 */
[----:B------:R-:W1:Y:S08]  /*0ce0*/  LDC.64 R6, c[0x0][0x448] ;  /* 0x00011200ff067b82 */ /* 0x000e700000000a00 */
[----:B------:R-:W2:Y:S01]  /*0cf0*/  LDC.64 R8, c[0x0][0x440] ;  /* 0x00011000ff087b82 */ /* 0x000ea20000000a00 */
[----:B0-----:R-:W-:-:S05]  /*0d00*/  IMAD R13, R2, R32, R11 ;  /* 0x00000020020d7224 */ /* 0x001fca00078e020b */
[CC--:B------:R-:W-:Y:S02]  /*0d10*/  LEA R21, R32.reuse, R13.reuse, 0x5 ;  /* 0x0000000d20157211 */ /* 0x0c0fe400078e28ff */
[CC--:B------:R-:W-:Y:S01]  /*0d20*/  LEA R23, R32.reuse, R13.reuse, 0x6 ;  /* 0x0000000d20177211 */ /* 0x0c0fe200078e30ff */
[----:B-1----:R-:W-:Y:S01]  /*0d30*/  IMAD.WIDE.U32 R14, R13, 0x4, R6 ;  /* 0x000000040d0e7825 */ /* 0x002fe200078e0006 */
[----:B------:R-:W-:-:S03]  /*0d40*/  LEA R29, R32, R13, 0x7 ;  /* 0x0000000d201d7211 */ /* 0x000fc600078e38ff */
[--C-:B--2---:R-:W-:Y:S02]  /*0d50*/  IMAD.WIDE.U32 R16, R13, 0x4, R8.reuse ;  /* 0x000000040d107825 */ /* 0x104fe400078e0008 */
[----:B------:R0:W2:Y:S02]  /*0d60*/  LDG.E R14, desc[UR6][R14.64] ;  /* 0x000000060e0e7981 */ /* 0x0000a4000c1e1900 */
[C---:B------:R-:W-:Y:S02]  /*0d70*/  IMAD.WIDE.U32 R18, R21.reuse, 0x4, R8 ;  /* 0x0000000415127825 */ /* 0x040fe400078e0008 */
[----:B------:R1:W3:Y:S01]  /*0d80*/  LDG.E R0, desc[UR6][R16.64] ;  /* 0x0000000610007981 */ /* 0x0002e2000c1e1900 */
[----:B------:R-:W-:Y:S01]  /*0d90*/  LEA R27, R32, R23, 0x5 ;  /* 0x00000017201b7211 */ /* 0x000fe200078e28ff */
[----:B------:R-:W-:Y:S02]  /*0da0*/  IMAD.WIDE.U32 R20, R21, 0x4, R6 ;  /* 0x0000000415147825 */ /* 0x000fe400078e0006 */
[----:B------:R4:W5:Y:S02]  /*0db0*/  LDG.E R4, desc[UR6][R18.64] ;  /* 0x0000000612047981 */ /* 0x000964000c1e1900 */
[----:B------:R-:W-:-:S02]  /*0dc0*/  IMAD.WIDE.U32 R12, R23, 0x4, R8 ;  /* 0x00000004170c7825 */ /* 0x000fc400078e0008 */
[----:B------:R-:W5:Y:S02]  /*0dd0*/  LDG.E R31, desc[UR6][R20.64] ;  /* 0x00000006141f7981 */ /* 0x000f64000c1e1900 */
[----:B------:R-:W-:Y:S01]  /*0de0*/  IMAD.WIDE.U32 R22, R23, 0x4, R6 ;  /* 0x0000000417167825 */ /* 0x000fe200078e0006 */
[----:B0-----:R-:W-:Y:S01]  /*0df0*/  LEA R15, R32, R29, 0x5 ;  /* 0x0000001d200f7211 */ /* 0x001fe200078e28ff */
[----:B------:R0:W5:Y:S02]  /*0e00*/  LDG.E R12, desc[UR6][R12.64] ;  /* 0x000000060c0c7981 */ /* 0x000164000c1e1900 */
[C---:B-1----:R-:W-:Y:S02]  /*0e10*/  IMAD.WIDE.U32 R16, R27.reuse, 0x4, R8 ;  /* 0x000000041b107825 */ /* 0x042fe400078e0008 */
[----:B------:R1:W5:Y:S02]  /*0e20*/  LDG.E R33, desc[UR6][R22.64] ;  /* 0x0000000616217981 */ /* 0x000364000c1e1900 */
[----:B----4-:R-:W-:-:S02]  /*0e30*/  IMAD.WIDE.U32 R18, R27, 0x4, R6 ;  /* 0x000000041b127825 */ /* 0x010fc400078e0006 */
[----:B------:R-:W4:Y:S02]  /*0e40*/  LDG.E R17, desc[UR6][R16.64] ;  /* 0x0000000610117981 */ /* 0x000f24000c1e1900 */
[C---:B------:R-:W-:Y:S01]  /*0e50*/  IMAD.WIDE.U32 R26, R29.reuse, 0x4, R6 ;  /* 0x000000041d1a7825 */ /* 0x040fe200078e0006 */
[----:B0-----:R-:W-:Y:S01]  /*0e60*/  LEA R13, R32, R29, 0x6 ;  /* 0x0000001d200d7211 */ /* 0x001fe200078e30ff */
[----:B------:R-:W4:Y:S02]  /*0e70*/  LDG.E R19, desc[UR6][R18.64] ;  /* 0x0000000612137981 */ /* 0x000f24000c1e1900 */
[--C-:B------:R-:W-:Y:S02]  /*0e80*/  IMAD.WIDE.U32 R24, R29, 0x4, R8.reuse ;  /* 0x000000041d187825 */ /* 0x100fe400078e0008 */
[----:B------:R-:W4:Y:S02]  /*0e90*/  LDG.E R27, desc[UR6][R26.64] ;  /* 0x000000061a1b7981 */ /* 0x000f24000c1e1900 */
[----:B------:R-:W-:-:S02]  /*0ea0*/  IMAD.WIDE.U32 R28, R15, 0x4, R8 ;  /* 0x000000040f1c7825 */ /* 0x000fc400078e0008 */
[----:B------:R0:W4:Y:S02]  /*0eb0*/  LDG.E R10, desc[UR6][R24.64] ;  /* 0x00000006180a7981 */ /* 0x000124000c1e1900 */
[--C-:B------:R-:W-:Y:S01]  /*0ec0*/  IMAD.WIDE.U32 R20, R15, 0x4, R6.reuse ;  /* 0x000000040f147825 */ /* 0x100fe200078e0006 */
[----:B------:R-:W-:Y:S01]  /*0ed0*/  LEA R15, R32, R13, 0x5 ;  /* 0x0000000d200f7211 */ /* 0x000fe200078e28ff */
[----:B------:R-:W4:Y:S02]  /*0ee0*/  LDG.E R29, desc[UR6][R28.64] ;  /* 0x000000061c1d7981 */ /* 0x000f24000c1e1900 */
[C---:B-1----:R-:W-:Y:S02]  /*0ef0*/  IMAD.WIDE.U32 R22, R13.reuse, 0x4, R6 ;  /* 0x000000040d167825 */ /* 0x042fe400078e0006 */
[----:B------:R-:W4:Y:S02]  /*0f00*/  LDG.E R21, desc[UR6][R20.64] ;  /* 0x0000000614157981 */ /* 0x000f24000c1e1900 */
[----:B0-----:R-:W-:-:S02]  /*0f10*/  IMAD.WIDE.U32 R24, R13, 0x4, R8 ;  /* 0x000000040d187825 */ /* 0x001fc400078e0008 */
[----:B------:R-:W4:Y:S02]  /*0f20*/  LDG.E R23, desc[UR6][R22.64] ;  /* 0x0000000616177981 */ /* 0x000f24000c1e1900 */
[C---:B------:R-:W-:Y:S02]  /*0f30*/  IMAD.WIDE.U32 R8, R15.reuse, 0x4, R8 ;  /* 0x000000040f087825 */ /* 0x040fe400078e0008 */
[----:B------:R-:W4:Y:S02]  /*0f40*/  LDG.E R25, desc[UR6][R24.64] ;  /* 0x0000000618197981 */ /* 0x000f24000c1e1900 */
[----:B------:R-:W-:Y:S02]  /*0f50*/  IMAD.WIDE.U32 R6, R15, 0x4, R6 ;  /* 0x000000040f067825 */ /* 0x000fe400078e0006 */
[----:B------:R-:W4:Y:S04]  /*0f60*/  LDG.E R9, desc[UR6][R8.64] ;  /* 0x0000000608097981 */ /* 0x000f28000c1e1900 */
[----:B------:R-:W4:Y:S01]  /*0f70*/  LDG.E R7, desc[UR6][R6.64] ;  /* 0x0000000606077981 */ /* 0x000f22000c1e1900 */
[----:B------:R-:W-:Y:S01]  /*0f80*/  IADD3 R2, PT, PT, R2, 0x100, RZ ;  /* 0x0000010002027810 */ /* 0x000fe20007ffe0ff */
[----:B--2---:R-:W-:Y:S01]  /*0f90*/  FADD.FTZ R14, R3, R14 ;  /* 0x0000000e030e7221 */ /* 0x004fe20000010000 */
[----:B---3--:R-:W-:-:S04]  /*0fa0*/  FADD.FTZ R43, R43, R0 ;  /* 0x000000002b2b7221 */ /* 0x008fc80000010000 */
[----:B-----5:R-:W-:Y:S01]  /*0fb0*/  FADD.FTZ R43, R43, R4 ;  /* 0x000000042b2b7221 */ /* 0x020fe20000010000 */
[----:B------:R-:W-:-:S03]  /*0fc0*/  FADD.FTZ R14, R14, R31 ;  /* 0x0000001f0e0e7221 */ /* 0x000fc60000010000 */
[----:B------:R-:W-:Y:S01]  /*0fd0*/  FADD.FTZ R12, R43, R12 ;  /* 0x0000000c2b0c7221 */ /* 0x000fe20000010000 */
[----:B------:R-:W-:-:S03]  /*0fe0*/  FADD.FTZ R14, R14, R33 ;  /* 0x000000210e0e7221 */ /* 0x000fc60000010000 */
[----:B----4-:R-:W-:Y:S01]  /*0ff0*/  FADD.FTZ R17, R12, R17 ;  /* 0x000000110c117221 */ /* 0x010fe20000010000 */
[----:B------:R-:W-:-:S04]  /*1000*/  FADD.FTZ R14, R14, R19 ;  /* 0x000000130e0e7221 */ /* 0x000fc80000010000 */
[----:B------:R-:W-:Y:S01]  /*1010*/  FADD.FTZ R14, R14, R27 ;  /* 0x0000001b0e0e7221 */ /* 0x000fe20000010000 */
[----:B------:R-:W-:-:S04]  /*1020*/  FADD.FTZ R10, R17, R10 ;  /* 0x0000000a110a7221 */ /* 0x000fc80000010000 */
[----:B------:R-:W-:Y:S01]  /*1030*/  FADD.FTZ R10, R10, R29 ;  /* 0x0000001d0a0a7221 */ /* 0x000fe20000010000 */
[----:B------:R-:W-:-:S04]  /*1040*/  FADD.FTZ R14, R14, R21 ;  /* 0x000000150e0e7221 */ /* 0x000fc80000010000 */
[----:B------:R-:W-:Y:S01]  /*1050*/  FADD.FTZ R14, R14, R23 ;  /* 0x000000170e0e7221 */ /* 0x000fe20000010000 */
[----:B------:R-:W-:-:S04]  /*1060*/  FADD.FTZ R10, R10, R25 ;  /* 0x000000190a0a7221 */ /* 0x000fc80000010000 */
[----:B------:R-:W-:Y:S01]  /*1070*/  FADD.FTZ R43, R10, R9 ;  /* 0x000000090a2b7221 */ /* 0x000fe20000010000 */
[----:B------:R-:W-:-:S07]  /*1080*/  FADD.FTZ R3, R14, R7 ;  /* 0x000000070e037221 */ /* 0x000fce0000010000 */
.L_x_490:
[----:B------:R-:W-:Y:S05]  /*1090*/  BSYNC.RECONVERGENT B1 ;  /* 0x0000000000017941 */ /* 0x000fea0003800200 */
.L_x_489:
[----:B------:R-:W-:Y:S05]  /*10a0*/  @!P1 BRA `(.L_x_485) ;  /* 0x0000000000dc9947 */ /* 0x000fea0003800000 */
[----:B------:R-:W-:Y:S01]  /*10b0*/  ISETP.GE.U32.AND P0, PT, R30, 0x4, PT ;  /* 0x000000041e00780c */ /* 0x000fe20003f06070 */
[----:B------:R-:W-:Y:S01]  /*10c0*/  BSSY.RECONVERGENT B1, `(.L_x_491) ;  /* 0x0000024000017945 */ /* 0x000fe20003800200 */
[----:B------:R-:W-:-:S04]  /*10d0*/  LOP3.LUT R0, R54, 0x3, RZ, 0xc0, !PT ;  /* 0x0000000336007812 */ /* 0x000fc800078ec0ff */
[----:B------:R-:W-:-:S07]  /*10e0*/  ISETP.NE.AND P1, PT, R0, RZ, PT ;  /* 0x000000ff0000720c */ /* 0x000fce0003f25270 */
[----:B------:R-:W-:Y:S06]  /*10f0*/  @!P0 BRA `(.L_x_492) ;  /* 0x0000000000808947 */ /* 0x000fec0003800000 */
[----:B------:R-:W0:Y:S08]  /*1100*/  LDC R4, c[0x0][0x388] ;  /* 0x0000e200ff047b82 */ /* 0x000e300000000800 */
[----:B------:R-:W1:Y:S08]  /*1110*/  LDC.64 R6, c[0x0][0x440] ;  /* 0x00011000ff067b82 */ /* 0x000e700000000a00 */
[----:B------:R-:W2:Y:S01]  /*1120*/  LDC.64 R12, c[0x0][0x448] ;  /* 0x00011200ff0c7b82 */ /* 0x000ea20000000a00 */
[----:B0-----:R-:W-:-:S05]  /*1130*/  IMAD R15, R2, R4, R11 ;  /* 0x00000004020f7224 */ /* 0x001fca00078e020b */
[CC--:B------:R-:W-:Y:S01]  /*1140*/  LEA R17, R4.reuse, R15.reuse, 0x5 ;  /* 0x0000000f04117211 */ /* 0x0c0fe200078e28ff */
[----:B-1----:R-:W-:Y:S01]  /*1150*/  IMAD.WIDE.U32 R8, R15, 0x4, R6 ;  /* 0x000000040f087825 */ /* 0x002fe200078e0006 */
[----:B------:R-:W-:-:S03]  /*1160*/  LEA R21, R4, R15, 0x6 ;  /* 0x0000000f04157211 */ /* 0x000fc600078e30ff */
[----:B--2---:R-:W-:Y:S02]  /*1170*/  IMAD.WIDE.U32 R10, R15, 0x4, R12 ;  /* 0x000000040f0a7825 */ /* 0x004fe400078e000c */
[----:B------:R-:W2:Y:S02]  /*1180*/  LDG.E R8, desc[UR6][R8.64] ;  /* 0x0000000608087981 */ /* 0x000ea4000c1e1900 */
[C---:B------:R-:W-:Y:S01]  /*1190*/  IMAD.WIDE.U32 R14, R17.reuse, 0x4, R6 ;  /* 0x00000004110e7825 */ /* 0x040fe200078e0006 */
[----:B------:R-:W-:Y:S01]  /*11a0*/  LEA R23, R4, R21, 0x5 ;  /* 0x0000001504177211 */ /* 0x000fe200078e28ff */
        /* <DEDUP_REMOVED lines=21> */
.L_x_492:
[----:B------:R-:W-:Y:S05]  /*1300*/  BSYNC.RECONVERGENT B1 ;  /* 0x0000000000017941 */ /* 0x000fea0003800200 */
.L_x_491:
[----:B------:R-:W-:Y:S05]  /*1310*/  @!P1 BRA `(.L_x_485) ;  /* 0x0000000000409947 */ /* 0x000fea0003800000 */
[----:B------:R-:W0:Y:S01]  /*1320*/  LDC R12, c[0x0][0x388] ;  /* 0x0000e200ff0c7b82 */ /* 0x000e220000000800 */
[----:B------:R-:W-:-:S07]  /*1330*/  IADD3 R0, PT, PT, -R0, RZ, RZ ;  /* 0x000000ff00007210 */ /* 0x000fce0007ffe1ff */
[----:B------:R-:W1:Y:S08]  /*1340*/  LDC.64 R8, c[0x0][0x440] ;  /* 0x00011000ff087b82 */ /* 0x000e700000000a00 */
[----:B------:R-:W2:Y:S01]  /*1350*/  LDC.64 R10, c[0x0][0x448] ;  /* 0x00011200ff0a7b82 */ /* 0x000ea20000000a00 */
[----:B0-----:R-:W-:-:S05]  /*1360*/  IMAD R2, R2, R12, R5 ;  /* 0x0000000c02027224 */ /* 0x001fca00078e0205 */
[----:B------:R-:W-:-:S07]  /*1370*/  IADD3 R13, PT, PT, R57, R2, RZ ;  /* 0x00000002390d7210 */ /* 0x000fce0007ffe0ff */
.L_x_493:
[----:B-1----:R-:W-:-:S04]  /*1380*/  IMAD.WIDE.U32 R4, R13, 0x4, R8 ;  /* 0x000000040d047825 */ /* 0x002fc800078e0008 */
[----:B--2---:R-:W-:Y:S02]  /*1390*/  IMAD.WIDE.U32 R6, R13, 0x4, R10 ;  /* 0x000000040d067825 */ /* 0x004fe400078e000a */
        /* <DEDUP_REMOVED lines=8> */
.L_x_485:
[----:B------:R-:W-:Y:S05]  /*1420*/  BSYNC.RECONVERGENT B0 ;  /* 0x0000000000007941 */ /* 0x000fea0003800200 */
.L_x_484:
[----:B------:R-:W0:Y:S01]  /*1430*/  S2R R5, SR_TID.X ;  /* 0x0000000000057919 */ /* 0x000e220000002100 */
[----:B------:R-:W1:Y:S01]  /*1440*/  S2UR UR5, SR_CgaCtaId ;  /* 0x00000000000579c3 */ /* 0x000e620000008800 */
[----:B------:R-:W-:Y:S01]  /*1450*/  UMOV UR4, 0x400 ;  /* 0x0000040000047882 */ /* 0x000fe20000000000 */
[C---:B------:R-:W-:Y:S02]  /*1460*/  ISETP.NE.AND P1, PT, R57.reuse, RZ, PT ;  /* 0x000000ff3900720c */ /* 0x040fe40003f25270 */
[----:B------:R-:W-:Y:S01]  /*1470*/  ISETP.GT.U32.AND P0, PT, R57, 0xf, PT ;  /* 0x0000000f3900780c */ /* 0x000fe20003f04070 */
[----:B-1----:R-:W-:Y:S01]  /*1480*/  ULEA UR4, UR5, UR4, 0x18 ;  /* 0x0000000405047291 */ /* 0x002fe2000f8ec0ff */
[----:B0-----:R-:W-:-:S04]  /*1490*/  SHF.R.U32.HI R12, RZ, 0x5, R5 ;  /* 0x00000005ff0c7819 */ /* 0x001fc80000011605 */
[C-C-:B------:R-:W-:Y:S02]  /*14a0*/  LOP3.LUT R0, R12.reuse, 0x1f, R5.reuse, 0x78, !PT ;  /* 0x0000001f0c007812 */ /* 0x140fe400078e7805 */
[----:B------:R-:W-:Y:S02]  /*14b0*/  ISETP.NE.OR P0, PT, R12, 0x1f, P0 ;  /* 0x0000001f0c00780c */ /* 0x000fe40000705670 */
        /* <DEDUP_REMOVED lines=21> */
[----:B-1----:R-:W-:-:S04]  /*1610*/  FADD.FTZ R2, R7, R2 ;  /* 0x0000000207027221 */ /* 0x002fc80000010000 */
[----:B------:R-:W0:Y:S01]  /*1620*/  SHFL.BFLY PT, R5, R10, 0x8, 0x1f ;  /* 0x0d001f000a057f89 */ /* 0x000e2200000e0000 */
[----:B------:R-:W-:-:S03]  /*1630*/  @!P1 LEA R7, R12, UR4, 0x2 ;  /* 0x000000040c079c11 */ /* 0x000fc6000f8e10ff */
[----:B------:R-:W1:Y:S01]  /*1640*/  SHFL.BFLY PT, R3, R2, 0x8, 0x1f ;  /* 0x0d001f0002037f89 */ /* 0x000e6200000e0000 */
        /* <DEDUP_REMOVED lines=10> */
[----:B0-----:R-:W-:Y:S01]  /*16f0*/  LEA R0, R57, UR4, 0x3 ;  /* 0x0000000439007c11 */ /* 0x001fe2000f8e18ff */
[----:B------:R-:W0:Y:S01]  /*1700*/  LDC.64 R2, c[0x0][0x488] ;  /* 0x00012200ff027b82 */ /* 0x000e220000000a00 */
[----:B------:R-:W-:-:S03]  /*1710*/  SHF.L.U32 R58, R58, 0x4, RZ ;  /* 0x000000043a3a7819 */ /* 0x000fc600000006ff */
[----:B------:R-:W1:Y:S01]  /*1720*/  LDS.64 R6, [R0+0x2000] ;  /* 0x0020000000067984 */ /* 0x000e620000000a00 */
[----:B------:R-:W-:-:S03]  /*1730*/  LOP3.LUT R58, R58, 0x7ffffff0, RZ, 0xc0, !PT ;  /* 0x7ffffff03a3a7812 */ /* 0x000fc600078ec0ff */
[----:B------:R-:W2:Y:S01]  /*1740*/  LDS.64 R8, [R0+0x2080] ;  /* 0x0020800000087984 */ /* 0x000ea20000000a00 */
[----:B------:R-:W3:Y:S01]  /*1750*/  LDC.64 R4, c[0x0][0x480] ;  /* 0x00012000ff047b82 */ /* 0x000ee20000000a00 */
[----:B------:R-:W-:-:S05]  /*1760*/  IADD3 R57, PT, PT, R57, R58, RZ ;  /* 0x0000003a39397210 */ /* 0x000fca0007ffe0ff */
[----:B0-----:R-:W-:-:S04]  /*1770*/  IMAD.WIDE.U32 R2, R57, 0x4, R2 ;  /* 0x0000000439027825 */ /* 0x001fc800078e0002 */
[----:B---3--:R-:W-:Y:S01]  /*1780*/  IMAD.WIDE.U32 R4, R57, 0x4, R4 ;  /* 0x0000000439047825 */ /* 0x008fe200078e0004 */
[----:B-1----:R-:W-:Y:S02]  /*1790*/  F2FP.BF16.F32.PACK_AB R7, R7, R6 ;  /* 0x000000060707723e */ /* 0x002fe400000010ff */
[----:B--2---:R-:W-:-:S03]  /*17a0*/  F2FP.BF16.F32.PACK_AB R9, R9, R8 ;  /* 0x000000080909723e */ /* 0x004fc600000010ff */
[----:B------:R-:W-:Y:S04]  /*17b0*/  STG.E desc[UR6][R2.64], R7 ;  /* 0x0000000702007986 */ /* 0x000fe8000c101906 */
[----:B------:R-:W-:Y:S01]  /*17c0*/  STG.E desc[UR6][R4.64], R9 ;  /* 0x0000000904007986 */ /* 0x000fe2000c101906 */
[----:B------:R-:W-:Y:S05]  /*17d0*/  EXIT ;  /* 0x000000000000794d */ /* 0x000fea0003800000 */
.L_x_494:
        /* <DEDUP_REMOVED lines=10> */
.L_x_5381:


//--------------------- .text._ZN10layer_norm40ln_parallel_residual_bwd_finalize_kernelINS_22Kernel_traits_finalizeILj2560E13__nv_bfloat16S2_S2_S2_fjLb0ELj1024ELj4ENS_18Kernel_traits_baseILj2560ES2_S2_S2_S2_fjLj1024EEEEELb1EEEvNS_9BwdParamsE --------------------------
	.section	.text._ZN10layer_norm40ln_parallel_residual_bwd_finalize_kernelINS_22Kernel_traits_finalizeILj2560E13__nv_bfloat16S2_S2_S2_fjLb0ELj1024ELj4ENS_18Kernel_traits_baseILj2560ES2_S2_S2_S2_fjLj1024EEEEELb1EEEvNS_9BwdParamsE,"ax",@progbits
	.align	128
        .global         _ZN10layer_norm40ln_parallel_residual_bwd_finalize_kernelINS_22Kernel_traits_finalizeILj2560E13__nv_bfloat16S2_S2_S2_fjLb0ELj1024ELj4ENS_18Kernel_traits_baseILj2560ES2_S2_S2_S2_fjLj1024EEEEELb1EEEvNS_9BwdParamsE
        .type           _ZN10layer_norm40ln_parallel_residual_bwd_finalize_kernelINS_22Kernel_traits_finalizeILj2560E13__nv_bfloat16S2_S2_S2_fjLb0ELj1024ELj4ENS_18Kernel_traits_baseILj2560ES2_S2_S2_S2_fjLj1024EEEEELb1EEEvNS_9BwdParamsE,@function
        .size           _ZN10layer_norm40ln_parallel_residual_bwd_finalize_kernelINS_22Kernel_traits_finalizeILj2560E13__nv_bfloat16S2_S2_S2_fjLb0ELj1024ELj4ENS_18Kernel_traits_baseILj2560ES2_S2_S2_S2_fjLj1024EEEEELb1EEEvNS_9BwdParamsE,(.L_x_5382 - _ZN10layer_norm40ln_parallel_residual_bwd_finalize_kernelINS_22Kernel_traits_finalizeILj2560E13__nv_bfloat16S2_S2_S2_fjLb0ELj1024ELj4ENS_18Kernel_traits_baseILj2560ES2_S2_S2_S2_fjLj1024EEEEELb1EEEvNS_9BwdParamsE)
        .other          _ZN10layer_norm40ln_parallel_residual_bwd_finalize_kernelINS_22Kernel_traits_finalizeILj2560E13__nv_bfloat16S2_S2_S2_fjLb0ELj1024ELj4ENS_18Kernel_traits_baseILj2560ES2_S2_S2_S2_fjLj1024EEEEELb1EEEvNS_9BwdParamsE,@"STO_CUDA_ENTRY STV_DEFAULT"
_ZN10layer_norm40ln_parallel_residual_bwd_finalize_kernelINS_22Kernel_traits_finalizeILj2560E13__nv_bfloat16S2_S2_S2_fjLb0ELj1024ELj4ENS_18Kernel_traits_baseILj2560ES2_S2_S2_S2_fjLj1024EEEEELb1EEEvNS_9BwdParamsE:
.text._ZN10layer_norm40ln_parallel_residual_bwd_finalize_kernelINS_22Kernel_traits_finalizeILj2560E13__nv_bfloat16S2_S2_S2_fjLb0ELj1024ELj4ENS_18Kernel_traits_baseILj2560ES2_S2_S2_S2_fjLj1024EEEEELb1EEEvNS_9BwdParamsE:
        /* <DEDUP_REMOVED lines=12> */
[----:B------:R-:W-:Y:S01]  /*00c0*/  MOV R6, R3 ;  /* 0x0000000300067202 */ /* 0x000fe20000000f00 */
[----:B------:R-:W-:Y:S01]  /*00d0*/  HFMA2 R22, -RZ, RZ, 0, 0 ;  /* 0x00000000ff167431 */ /* 0x000fe200000001ff */
[----:B------:R-:W-:Y:S02]  /*00e0*/  LOP3.LUT R5, R2, 0x1f, RZ, 0xc0, !PT ;  /* 0x0000001f02057812 */ /* 0x000fe400078ec0ff */
[----:B------:R-:W-:Y:S02]  /*00f0*/  MOV R10, RZ ;  /* 0x000000ff000a7202 */ /* 0x000fe40000000f00 */
[----:B------:R-:W-:-:S02]  /*0100*/  MOV R7, RZ ;  /* 0x000000ff00077202 */ /* 0x000fc40000000f00 */
[----:B0-----:R-:W-:-:S13]  /*0110*/  ISETP.GE.U32.AND P0, PT, R6, UR8, PT ;  /* 0x0000000806007c0c */ /* 0x001fda000bf06070 */
[----:B-1----:R-:W-:Y:S05]  /*0120*/  @P0 BRA `(.L_x_496) ;  /* 0x0000001000500947 */ /* 0x002fea0003800000 */
        /* <DEDUP_REMOVED lines=20> */
[----:B------:R-:W-:-:S04]  /*0270*/  LOP3.LUT R8, R8, 0xffffff8, RZ, 0xc0, !PT ;  /* 0x0ffffff808087812 */ /* 0x000fc800078ec0ff */
[----:B------:R-:W-:Y:S01]  /*0280*/  IADD3 R8, PT, PT, -R8, RZ, RZ ;  /* 0x000000ff08087210 */ /* 0x000fe20007ffe1ff */
[-CC-:B0-----:R-:W-:Y:S02]  /*0290*/  IMAD R28, R28, R11.reuse, R4.reuse ;  /* 0x0000000b1c1c7224 */ /* 0x181fe400078e0204 */
[-CC-:B------:R-:W-:Y:S02]  /*02a0*/  IMAD R12, R12, R11.reuse, R4.reuse ;  /* 0x0000000b0c0c7224 */ /* 0x180fe400078e0204 */
[-CC-:B------:R-:W-:Y:S01]  /*02b0*/  IMAD R14, R13, R11.reuse, R4.reuse ;  /* 0x0000000b0d0e7224 */ /* 0x180fe200078e0204 */
[----:B------:R-:W-:Y:S01]  /*02c0*/  IADD3 R23, PT, PT, R5, R28, RZ ;  /* 0x0000001c05177210 */ /* 0x000fe20007ffe0ff */
[-CC-:B------:R-:W-:Y:S01]  /*02d0*/  IMAD R16, R15, R11.reuse, R4.reuse ;  /* 0x0000000b0f107224 */ /* 0x180fe200078e0204 */
[----:B------:R-:W-:Y:S01]  /*02e0*/  IADD3 R27, PT, PT, R5, R12, RZ ;  /* 0x0000000c051b7210 */ /* 0x000fe20007ffe0ff */
        /* <DEDUP_REMOVED lines=9> */
[----:B------:R-:W-:-:S07]  /*0380*/  IADD3 R4, PT, PT, R5, R4, RZ ;  /* 0x0000000405047210 */ /* 0x000fce0007ffe0ff */
.L_x_499:
        /* <DEDUP_REMOVED lines=51> */
[----:B0-----:R-:W-:-:S04]  /*06c0*/  IMAD.WIDE.U32 R14, R23, 0x4, R16 ;  /* 0x00000004170e7825 */ /* 0x001fc800078e0010 */
[----:B-----5:R-:W-:Y:S01]  /*06d0*/  FADD.FTZ R22, R22, R28 ;  /* 0x0000001c16167221 */ /* 0x020fe20000010000 */
[----:B------:R-:W4:Y:S01]  /*06e0*/  LDG.E R26, desc[UR6][R14.64] ;  /* 0x000000060e1a7981 */ /* 0x000f22000c1e1900 */
[----:B------:R-:W-:-:S04]  /*06f0*/  IMAD.WIDE.U32 R28, R12, 0x4, R16 ;  /* 0x000000040c1c7825 */ /* 0x000fc800078e0010 */
[----:B---3--:R-:W-:Y:S02]  /*0700*/  FADD.FTZ R18, R18, R10 ;  /* 0x0000000a12127221 */ /* 0x008fe40000010000 */
[----:B------:R0:W3:Y:S02]  /*0710*/  LDG.E R10, desc[UR6][R28.64] ;  /* 0x000000061c0a7981 */ /* 0x0000e4000c1e1900 */
[----:B0-----:R-:W-:-:S04]  /*0720*/  IMAD.WIDE.U32 R28, R25, 0x4, R16 ;  /* 0x00000004191c7825 */ /* 0x001fc800078e0010 */
[----:B----4-:R-:W-:Y:S02]  /*0730*/  FADD.FTZ R18, R18, R26 ;  /* 0x0000001a12127221 */ /* 0x010fe40000010000 */
[----:B------:R0:W4:Y:S02]  /*0740*/  LDG.E R26, desc[UR6][R28.64] ;  /* 0x000000061c1a7981 */ /* 0x000124000c1e1900 */
[----:B0-----:R-:W-:-:S04]  /*0750*/  IMAD.WIDE.U32 R28, R27, 0x4, R16 ;  /* 0x000000041b1c7825 */ /* 0x001fc800078e0010 */
[----:B---3--:R-:W-:Y:S02]  /*0760*/  FADD.FTZ R10, R18, R10 ;  /* 0x0000000a120a7221 */ /* 0x008fe40000010000 */
[----:B------:R-:W3:Y:S01]  /*0770*/  LDG.E R18, desc[UR6][R28.64] ;  /* 0x000000061c127981 */ /* 0x000ee2000c1e1900 */
[----:B------:R-:W-:-:S04]  /*0780*/  IMAD.WIDE.U32 R14, R13, 0x4, R16 ;  /* 0x000000040d0e7825 */ /* 0x000fc800078e0010 */
[----:B----4-:R-:W-:Y:S02]  /*0790*/  FADD.FTZ R10, R10, R26 ;  /* 0x0000001a0a0a7221 */ /* 0x010fe40000010000 */
[----:B------:R0:W4:Y:S02]  /*07a0*/  LDG.E R26, desc[UR6][R14.64] ;  /* 0x000000060e1a7981 */ /* 0x000124000c1e1900 */
[----:B0-----:R-:W-:-:S04]  /*07b0*/  IMAD.WIDE.U32 R14, R19, 0x4, R16 ;  /* 0x00000004130e7825 */ /* 0x001fc800078e0010 */
[----:B------:R-:W-:-:S04]  /*07c0*/  IMAD.WIDE.U32 R28, R21, 0x4, R16 ;  /* 0x00000004151c7825 */ /* 0x000fc800078e0010 */
[----:B---3--:R-:W-:Y:S02]  /*07d0*/  FADD.FTZ R10, R10, R18 ;  /* 0x000000120a0a7221 */ /* 0x008fe40000010000 */
[----:B------:R0:W3:Y:S02]  /*07e0*/  LDG.E R18, desc[UR6][R14.64] ;  /* 0x000000060e127981 */ /* 0x0000e4000c1e1900 */
[----:B0-----:R-:W0:Y:S02]  /*07f0*/  LDC.64 R14, c[0x0][0x458] ;  /* 0x00011600ff0e7b82 */ /* 0x001e240000000a00 */
[----:B0-----:R-:W-:-:S06]  /*0800*/  IMAD.WIDE.U32 R16, R4, 0x4, R14 ;  /* 0x0000000404107825 */ /* 0x001fcc00078e000e */
[----:B------:R-:W5:Y:S01]  /*0810*/  LDG.E R17, desc[UR6][R16.64] ;  /* 0x0000000610117981 */ /* 0x000f62000c1e1900 */
[----:B----4-:R-:W-:-:S03]  /*0820*/  FADD.FTZ R26, R10, R26 ;  /* 0x0000001a0a1a7221 */ /* 0x010fc60000010000 */
[----:B------:R3:W4:Y:S02]  /*0830*/  LDG.E R10, desc[UR6][R28.64] ;  /* 0x000000061c0a7981 */ /* 0x000724000c1e1900 */
[----:B---3--:R-:W-:Y:S01]  /*0840*/  FADD.FTZ R29, R26, R18 ;  /* 0x000000121a1d7221 */ /* 0x008fe20000010000 */
[----:B-----5:R-:W-:Y:S01]  /*0850*/  FADD.FTZ R20, R17, R20 ;  /* 0x0000001411147221 */ /* 0x020fe20000010000 */
[----:B------:R-:W-:-:S05]  /*0860*/  IMAD.WIDE.U32 R16, R23, 0x4, R14 ;  /* 0x0000000417107825 */ /* 0x000fca00078e000e */
[----:B------:R0:W3:Y:S02]  /*0870*/  LDG.E R18, desc[UR6][R16.64] ;  /* 0x0000000610127981 */ /* 0x0000e4000c1e1900 */
[----:B0-----:R-:W-:-:S04]  /*0880*/  IMAD.WIDE.U32 R16, R12, 0x4, R14 ;  /* 0x000000040c107825 */ /* 0x001fc800078e000e */
[----:B---3--:R-:W-:Y:S02]  /*0890*/  FADD.FTZ R18, R20, R18 ;  /* 0x0000001214127221 */ /* 0x008fe40000010000 */
        /* <DEDUP_REMOVED lines=11> */
[----:B------:R-:W-:-:S06]  /*0950*/  IMAD.WIDE.U32 R14, R21, 0x4, R14 ;  /* 0x00000004150e7825 */ /* 0x000fcc00078e000e */
[----:B------:R-:W5:Y:S01]  /*0960*/  LDG.E R15, desc[UR6][R14.64] ;  /* 0x000000060e0f7981 */ /* 0x000f62000c1e1900 */
[----:B---3--:R-:W-:-:S03]  /*0970*/  FADD.FTZ R18, R18, R20 ;  /* 0x0000001412127221 */ /* 0x008fc60000010000 */
[----:B------:R-:W3:Y:S01]  /*0980*/  LDG.E R20, desc[UR6][R16.64] ;  /* 0x0000000610147981 */ /* 0x000ee2000c1e1900 */
[----:B------:R-:W-:-:S04]  /*0990*/  IADD3 R8, PT, PT, R8, 0x8, RZ ;  /* 0x0000000808087810 */ /* 0x000fc80007ffe0ff */
[----:B------:R-:W-:Y:S01]  /*09a0*/  ISETP.NE.AND P0, PT, R8, RZ, PT ;  /* 0x000000ff0800720c */ /* 0x000fe20003f05270 */
[----:B--2---:R-:W-:Y:S01]  /*09b0*/  FADD.FTZ R22, R22, R24 ;  /* 0x0000001816167221 */ /* 0x004fe20000010000 */
[----:B----4-:R-:W-:Y:S01]  /*09c0*/  FADD.FTZ R10, R29, R10 ;  /* 0x0000000a1d0a7221 */ /* 0x010fe20000010000 */
[----:B------:R-:W-:Y:S02]  /*09d0*/  IADD3 R6, PT, PT, R6, 0x100, RZ ;  /* 0x0000010006067810 */ /* 0x000fe40007ffe0ff */
[C---:B------:R-:W-:Y:S02]  /*09e0*/  LEA R4, R11.reuse, R4, 0x8 ;  /* 0x000000040b047211 */ /* 0x040fe400078e40ff */
[C---:B------:R-:W-:Y:S02]  /*09f0*/  LEA R23, R11.reuse, R23, 0x8 ;  /* 0x000000170b177211 */ /* 0x040fe400078e40ff */
[C---:B------:R-:W-:Y:S02]  /*0a00*/  LEA R12, R11.reuse, R12, 0x8 ;  /* 0x0000000c0b0c7211 */ /* 0x040fe400078e40ff */
[----:B------:R-:W-:-:S02]  /*0a10*/  LEA R25, R11, R25, 0x8 ;  /* 0x000000190b197211 */ /* 0x000fc400078e40ff */
[C---:B------:R-:W-:Y:S02]  /*0a20*/  LEA R27, R11.reuse, R27, 0x8 ;  /* 0x0000001b0b1b7211 */ /* 0x040fe400078e40ff */
[C---:B------:R-:W-:Y:S02]  /*0a30*/  LEA R13, R11.reuse, R13, 0x8 ;  /* 0x0000000d0b0d7211 */ /* 0x040fe400078e40ff */
[C---:B------:R-:W-:Y:S02]  /*0a40*/  LEA R19, R11.reuse, R19, 0x8 ;  /* 0x000000130b137211 */ /* 0x040fe400078e40ff */
[----:B------:R-:W-:Y:S01]  /*0a50*/  LEA R21, R11, R21, 0x8 ;  /* 0x000000150b157211 */ /* 0x000fe200078e40ff */
[----:B---3--:R-:W-:-:S04]  /*0a60*/  FADD.FTZ R20, R18, R20 ;  /* 0x0000001412147221 */ /* 0x008fc80000010000 */
[----:B-----5:R-:W-:Y:S01]  /*0a70*/  FADD.FTZ R20, R20, R15 ;  /* 0x0000000f14147221 */ /* 0x020fe20000010000 */
[----:B------:R-:W-:Y:S06]  /*0a80*/  @P0 BRA `(.L_x_499) ;  /* 0xfffffff800400947 */ /* 0x000fec000383ffff */
.L_x_498:
[----:B------:R-:W-:Y:S05]  /*0a90*/  BSYNC.RECONVERGENT B1 ;  /* 0x0000000000017941 */ /* 0x000fea0003800200 */
.L_x_497:
        /* <DEDUP_REMOVED lines=9> */
[----:B------:R-:W0:Y:S08]  /*0b30*/  LDC R8, c[0x0][0x388] ;  /* 0x0000e200ff087b82 */ /* 0x000e300000000800 */
[----:B------:R-:W1:Y:S08]  /*0b40*/  LDC.64 R12, c[0x0][0x440] ;  /* 0x00011000ff0c7b82 */ /* 0x000e700000000a00 */
[----:B------:R-:W2:Y:S01]  /*0b50*/  LDC.64 R18, c[0x0][0x458] ;  /* 0x00011600ff127b82 */ /* 0x000ea20000000a00 */
[----:B0-----:R-:W-:-:S07]  /*0b60*/  IMAD R21, R6, R8, R11 ;  /* 0x0000000806157224 */ /* 0x001fce00078e020b */
[----:B------:R-:W0:Y:S01]  /*0b70*/  LDC.64 R16, c[0x0][0x450] ;  /* 0x00011400ff107b82 */ /* 0x000e220000000a00 */
[----:B-1----:R-:W-:-:S05]  /*0b80*/  IMAD.WIDE.U32 R14, R21, 0x4, R12 ;  /* 0x00000004150e7825 */ /* 0x002fca00078e000c */
[----:B------:R1:W3:Y:S02]  /*0b90*/  LDG.E R26, desc[UR6][R14.64] ;  /* 0x000000060e1a7981 */ /* 0x0002e4000c1e1900 */
[----:B-1----:R-:W1:Y:S02]  /*0ba0*/  LDC.64 R14, c[0x0][0x448] ;  /* 0x00011200ff0e7b82 */ /* 0x002e640000000a00 */
[----:B-1----:R-:W-:-:S06]  /*0bb0*/  IMAD.WIDE.U32 R28, R21, 0x4, R14 ;  /* 0x00000004151c7825 */ /* 0x002fcc00078e000e */
[----:B------:R-:W4:Y:S01]  /*0bc0*/  LDG.E R29, desc[UR6][R28.64] ;  /* 0x000000061c1d7981 */ /* 0x000f22000c1e1900 */
[----:B0-----:R-:W-:-:S06]  /*0bd0*/  IMAD.WIDE.U32 R24, R21, 0x4, R16 ;  /* 0x0000000415187825 */ /* 0x001fcc00078e0010 */
[----:B------:R-:W5:Y:S01]  /*0be0*/  LDG.E R25, desc[UR6][R24.64] ;  /* 0x0000000618197981 */ /* 0x000f62000c1e1900 */
[----:B---3--:R-:W-:Y:S01]  /*0bf0*/  FADD.FTZ R7, R7, R26 ;  /* 0x0000001a07077221 */ /* 0x008fe20000010000 */
[----:B--2---:R-:W-:-:S06]  /*0c00*/  IMAD.WIDE.U32 R26, R21, 0x4, R18 ;  /* 0x00000004151a7825 */ /* 0x004fcc00078e0012 */
[----:B------:R0:W2:Y:S02]  /*0c10*/  LDG.E R26, desc[UR6][R26.64] ;  /* 0x000000061a1a7981 */ /* 0x0000a4000c1e1900 */
[----:B0-----:R-:W-:Y:S01]  /*0c20*/  LEA R27, R8, R21, 0x5 ;  /* 0x00000015081b7211 */ /* 0x001fe200078e28ff */
[----:B----4-:R-:W-:-:S04]  /*0c30*/  FADD.FTZ R24, R22, R29 ;  /* 0x0000001d16187221 */ /* 0x010fc80000010000 */
[----:B------:R-:W-:-:S04]  /*0c40*/  IMAD.WIDE.U32 R28, R27, 0x4, R14 ;  /* 0x000000041b1c7825 */ /* 0x000fc800078e000e */
[C---:B------:R-:W-:Y:S02]  /*0c50*/  IMAD.WIDE.U32 R22, R27.reuse, 0x4, R12 ;  /* 0x000000041b167825 */ /* 0x040fe400078e000c */
[----:B------:R-:W3:Y:S04]  /*0c60*/  LDG.E R29, desc[UR6][R28.64] ;  /* 0x000000061c1d7981 */ /* 0x000ee8000c1e1900 */
[----:B------:R-:W4:Y:S01]  /*0c70*/  LDG.E R22, desc[UR6][R22.64] ;  /* 0x0000000616167981 */ /* 0x000f22000c1e1900 */
[----:B------:R-:W-:Y:S01]  /*0c80*/  LEA R21, R8, R21, 0x6 ;  /* 0x0000001508157211 */ /* 0x000fe200078e30ff */
[----:B-----5:R-:W-:Y:S01]  /*0c90*/  FADD.FTZ R10, R10, R25 ;  /* 0x000000190a0a7221 */ /* 0x020fe20000010000 */
[----:B--2---:R-:W-:Y:S01]  /*0ca0*/  FADD.FTZ R20, R20, R26 ;  /* 0x0000001a14147221 */ /* 0x004fe20000010000 */
[----:B---3--:R-:W-:Y:S01]  /*0cb0*/  FADD.FTZ R24, R24, R29 ;  /* 0x0000001d18187221 */ /* 0x008fe20000010000 */
[----:B------:R-:W-:-:S04]  /*0cc0*/  IMAD.WIDE.U32 R28, R27, 0x4, R16 ;  /* 0x000000041b1c7825 */ /* 0x000fc800078e0010 */
[----:B------:R-:W-:-:S04]  /*0cd0*/  IMAD.WIDE.U32 R26, R27, 0x4, R18 ;  /* 0x000000041b1a7825 */ /* 0x000fc800078e0012 */
[----:B----4-:R-:W-:Y:S01]  /*0ce0*/  FADD.FTZ R7, R7, R22 ;  /* 0x0000001607077221 */ /* 0x010fe20000010000 */
[----:B------:R-:W2:Y:S04]  /*0cf0*/  LDG.E R25, desc[UR6][R28.64] ;  /* 0x000000061c197981 */ /* 0x000ea8000c1e1900 */
[----:B------:R0:W3:Y:S02]  /*0d00*/  LDG.E R22, desc[UR6][R26.64] ;  /* 0x000000061a167981 */ /* 0x0000e4000c1e1900 */
[----:B0-----:R-:W-:-:S06]  /*0d10*/  IMAD.WIDE.U32 R26, R21, 0x4, R12 ;  /* 0x00000004151a7825 */ /* 0x001fcc00078e000c */
[----:B------:R-:W4:Y:S01]  /*0d20*/  LDG.E R26, desc[UR6][R26.64] ;  /* 0x000000061a1a7981 */ /* 0x000f22000c1e1900 */
[----:B------:R-:W-:-:S04]  /*0d30*/  IMAD.WIDE.U32 R28, R21, 0x4, R14 ;  /* 0x00000004151c7825 */ /* 0x000fc800078e000e */
[----:B--2---:R-:W-:Y:S01]  /*0d40*/  FADD.FTZ R23, R10, R25 ;  /* 0x000000190a177221 */ /* 0x004fe20000010000 */
[----:B------:R-:W-:Y:S01]  /*0d50*/  LEA R25, R8, R21, 0x5 ;  /* 0x0000001508197211 */ /* 0x000fe200078e28ff */
[----:B---3--:R-:W-:-:S04]  /*0d60*/  FADD.FTZ R22, R20, R22 ;  /* 0x0000001614167221 */ /* 0x008fc80000010000 */
[----:B------:R-:W-:-:S04]  /*0d70*/  IMAD.WIDE.U32 R12, R25, 0x4, R12 ;  /* 0x00000004190c7825 */ /* 0x000fc800078e000c */
[----:B------:R-:W-:Y:S02]  /*0d80*/  IMAD.WIDE.U32 R14, R25, 0x4, R14 ;  /* 0x00000004190e7825 */ /* 0x000fe400078e000e */
[----:B------:R-:W2:Y:S04]  /*0d90*/  LDG.E R13, desc[UR6][R12.64] ;  /* 0x000000060c0d7981 */ /* 0x000ea8000c1e1900 */
[----:B------:R-:W3:Y:S01]  /*0da0*/  LDG.E R15, desc[UR6][R14.64] ;  /* 0x000000060e0f7981 */ /* 0x000ee2000c1e1900 */
[----:B----4-:R-:W-:Y:S01]  /*0db0*/  FADD.FTZ R10, R7, R26 ;  /* 0x0000001a070a7221 */ /* 0x010fe20000010000 */
[C---:B------:R-:W-:Y:S02]  /*0dc0*/  IMAD.WIDE.U32 R26, R21.reuse, 0x4, R16 ;  /* 0x00000004151a7825 */ /* 0x040fe400078e0010 */
[----:B------:R-:W4:Y:S02]  /*0dd0*/  LDG.E R7, desc[UR6][R28.64] ;  /* 0x000000061c077981 */ /* 0x000f24000c1e1900 */
[----:B------:R-:W-:-:S02]  /*0de0*/  IMAD.WIDE.U32 R20, R21, 0x4, R18 ;  /* 0x0000000415147825 */ /* 0x000fc400078e0012 */
[----:B------:R-:W5:Y:S02]  /*0df0*/  LDG.E R8, desc[UR6][R26.64] ;  /* 0x000000061a087981 */ /* 0x000f64000c1e1900 */
[C---:B------:R-:W-:Y:S02]  /*0e00*/  IMAD.WIDE.U32 R16, R25.reuse, 0x4, R16 ;  /* 0x0000000419107825 */ /* 0x040fe400078e0010 */
[----:B------:R-:W3:Y:S02]  /*0e10*/  LDG.E R21, desc[UR6][R20.64] ;  /* 0x0000000614157981 */ /* 0x000ee4000c1e1900 */
[----:B------:R-:W-:Y:S02]  /*0e20*/  IMAD.WIDE.U32 R18, R25, 0x4, R18 ;  /* 0x0000000419127825 */ /* 0x000fe400078e0012 */
[----:B------:R-:W3:Y:S04]  /*0e30*/  LDG.E R16, desc[UR6][R16.64] ;  /* 0x0000000610107981 */ /* 0x000ee8000c1e1900 */
[----:B------:R-:W3:Y:S01]  /*0e40*/  LDG.E R19, desc[UR6][R18.64] ;  /* 0x0000000612137981 */ /* 0x000ee2000c1e1900 */
[----:B------:R-:W-:Y:S01]  /*0e50*/  IADD3 R6, PT, PT, R6, 0x80, RZ ;  /* 0x0000008006067810 */ /* 0x000fe20007ffe0ff */
[----:B----4-:R-:W-:Y:S01]  /*0e60*/  FADD.FTZ R24, R24, R7 ;  /* 0x0000000718187221 */ /* 0x010fe20000010000 */
[----:B-----5:R-:W-:Y:S01]  /*0e70*/  FADD.FTZ R23, R23, R8 ;  /* 0x0000000817177221 */ /* 0x020fe20000010000 */
[----:B--2---:R-:W-:Y:S01]  /*0e80*/  FADD.FTZ R7, R10, R13 ;  /* 0x0000000d0a077221 */ /* 0x004fe20000010000 */
[----:B---3--:R-:W-:Y:S01]  /*0e90*/  FADD.FTZ R8, R22, R21 ;  /* 0x0000001516087221 */ /* 0x008fe20000010000 */
[----:B------:R-:W-:Y:S01]  /*0ea0*/  FADD.FTZ R22, R24, R15 ;  /* 0x0000000f18167221 */ /* 0x000fe20000010000 */
[----:B------:R-:W-:-:S02]  /*0eb0*/  FADD.FTZ R10, R23, R16 ;  /* 0x00000010170a7221 */ /* 0x000fc40000010000 */
[----:B------:R-:W-:-:S07]  /*0ec0*/  FADD.FTZ R20, R8, R19 ;  /* 0x0000001308147221 */ /* 0x000fce0000010000 */
.L_x_501:
[----:B------:R-:W-:Y:S05]  /*0ed0*/  BSYNC.RECONVERGENT B1 ;  /* 0x0000000000017941 */ /* 0x000fea0003800200 */
.L_x_500:
[----:B------:R-:W-:Y:S05]  /*0ee0*/  @!P1 BRA `(.L_x_496) ;  /* 0x0000000000e09947 */ /* 0x000fea0003800000 */
[----:B------:R-:W-:Y:S01]  /*0ef0*/  ISETP.NE.AND P1, PT, R4, 0x1, PT ;  /* 0x000000010400780c */ /* 0x000fe20003f25270 */
[----:B------:R-:W-:Y:S01]  /*0f00*/  BSSY.RECONVERGENT B1, `(.L_x_502) ;  /* 0x0000023000017945 */ /* 0x000fe20003800200 */
[----:B------:R-:W-:-:S11]  /*0f10*/  LOP3.LUT P0, RZ, R9, 0x20, RZ, 0xc0, !PT ;  /* 0x0000002009ff7812 */ /* 0x000fd6000780c0ff */
[----:B------:R-:W-:Y:S05]  /*0f20*/  @!P1 BRA `(.L_x_503) ;  /* 0x0000000000809947 */ /* 0x000fea0003800000 */
[----:B------:R-:W0:Y:S08]  /*0f30*/  LDC R8, c[0x0][0x388] ;  /* 0x0000e200ff087b82 */ /* 0x000e300000000800 */
[----:B------:R-:W1:Y:S08]  /*0f40*/  LDC.64 R12, c[0x0][0x440] ;  /* 0x00011000ff0c7b82 */ /* 0x000e700000000a00 */
[----:B------:R-:W2:Y:S08]  /*0f50*/  LDC.64 R14, c[0x0][0x448] ;  /* 0x00011200ff0e7b82 */ /* 0x000eb00000000a00 */
[----:B------:R-:W3:Y:S01]  /*0f60*/  LDC.64 R16, c[0x0][0x450] ;  /* 0x00011400ff107b82 */ /* 0x000ee20000000a00 */
[----:B0-----:R-:W-:-:S07]  /*0f70*/  IMAD R9, R6, R8, R11 ;  /* 0x0000000806097224 */ /* 0x001fce00078e020b */
[----:B------:R-:W0:Y:S01]  /*0f80*/  LDC.64 R18, c[0x0][0x458] ;  /* 0x00011600ff127b82 */ /* 0x000e220000000a00 */
[----:B-1----:R-:W-:Y:S01]  /*0f90*/  IMAD.WIDE.U32 R28, R9, 0x4, R12 ;  /* 0x00000004091c7825 */ /* 0x002fe200078e000c */
[----:B------:R-:W-:-:S04]  /*0fa0*/  LEA R21, R8, R9, 0x5 ;  /* 0x0000000908157211 */ /* 0x000fc800078e28ff */
[----:B------:R-:W4:Y:S01]  /*0fb0*/  LDG.E R4, desc[UR6][R28.64] ;  /* 0x000000061c047981 */ /* 0x000f22000c1e1900 */
[----:B--2---:R-:W-:-:S04]  /*0fc0*/  IMAD.WIDE.U32 R26, R9, 0x4, R14 ;  /* 0x00000004091a7825 */ /* 0x004fc800078e000e */
[----:B---3--:R-:W-:Y:S01]  /*0fd0*/  IMAD.WIDE.U32 R24, R9, 0x4, R16 ;  /* 0x0000000409187825 */ /* 0x008fe200078e0010 */
[----:B------:R-:W2:Y:S03]  /*0fe0*/  LDG.E R23, desc[UR6][R26.64] ;  /* 0x000000061a177981 */ /* 0x000ea6000c1e1900 */
[----:B------:R-:W-:Y:S02]  /*0ff0*/  IMAD.WIDE.U32 R12, R21, 0x4, R12 ;  /* 0x00000004150c7825 */ /* 0x000fe400078e000c */
[----:B------:R-:W3:Y:S02]  /*1000*/  LDG.E R25, desc[UR6][R24.64] ;  /* 0x0000000618197981 */ /* 0x000ee4000c1e1900 */
[----:B0-----:R-:W-:Y:S02]  /*1010*/  IMAD.WIDE.U32 R8, R9, 0x4, R18 ;  /* 0x0000000409087825 */ /* 0x001fe400078e0012 */
[----:B------:R-:W5:Y:S02]  /*1020*/  LDG.E R13, desc[UR6][R12.64] ;  /* 0x000000060c0d7981 */ /* 0x000f64000c1e1900 */
[----:B------:R-:W-:-:S02]  /*1030*/  IMAD.WIDE.U32 R14, R21, 0x4, R14 ;  /* 0x00000004150e7825 */ /* 0x000fc400078e000e */
[----:B------:R-:W5:Y:S02]  /*1040*/  LDG.E R9, desc[UR6][R8.64] ;  /* 0x0000000608097981 */ /* 0x000f64000c1e1900 */
[C---:B------:R-:W-:Y:S02]  /*1050*/  IMAD.WIDE.U32 R16, R21.reuse, 0x4, R16 ;  /* 0x0000000415107825 */ /* 0x040fe400078e0010 */
[----:B------:R-:W5:Y:S02]  /*1060*/  LDG.E R15, desc[UR6][R14.64] ;  /* 0x000000060e0f7981 */ /* 0x000f64000c1e1900 */
[----:B------:R-:W-:Y:S02]  /*1070*/  IMAD.WIDE.U32 R18, R21, 0x4, R18 ;  /* 0x0000000415127825 */ /* 0x000fe400078e0012 */
[----:B------:R-:W5:Y:S04]  /*1080*/  LDG.E R17, desc[UR6][R16.64] ;  /* 0x0000000610117981 */ /* 0x000f68000c1e1900 */
[----:B------:R-:W5:Y:S01]  /*1090*/  LDG.E R19, desc[UR6][R18.64] ;  /* 0x0000000612137981 */ /* 0x000f62000c1e1900 */
[----:B------:R-:W-:Y:S01]  /*10a0*/  IADD3 R6, PT, PT, R6, 0x40, RZ ;  /* 0x0000004006067810 */ /* 0x000fe20007ffe0ff */
[----:B----4-:R-:W-:Y:S01]  /*10b0*/  FADD.FTZ R4, R7, R4 ;  /* 0x0000000407047221 */ /* 0x010fe20000010000 */
[----:B--2---:R-:W-:Y:S01]  /*10c0*/  FADD.FTZ R22, R22, R23 ;  /* 0x0000001716167221 */ /* 0x004fe20000010000 */
[----:B---3--:R-:W-:-:S02]  /*10d0*/  FADD.FTZ R10, R10, R25 ;  /* 0x000000190a0a7221 */ /* 0x008fc40000010000 */
[----:B-----5:R-:W-:Y:S01]  /*10e0*/  FADD.FTZ R7, R4, R13 ;  /* 0x0000000d04077221 */ /* 0x020fe20000010000 */
[----:B------:R-:W-:Y:S01]  /*10f0*/  FADD.FTZ R20, R20, R9 ;  /* 0x0000000914147221 */ /* 0x000fe20000010000 */
[----:B------:R-:W-:Y:S01]  /*1100*/  FADD.FTZ R22, R22, R15 ;  /* 0x0000000f16167221 */ /* 0x000fe20000010000 */
[----:B------:R-:W-:Y:S02]  /*1110*/  FADD.FTZ R10, R10, R17 ;  /* 0x000000110a0a7221 */ /* 0x000fe40000010000 */
[----:B------:R-:W-:-:S07]  /*1120*/  FADD.FTZ R20, R20, R19 ;  /* 0x0000001314147221 */ /* 0x000fce0000010000 */
.L_x_503:
[----:B------:R-:W-:Y:S05]  /*1130*/  BSYNC.RECONVERGENT B1 ;  /* 0x0000000000017941 */ /* 0x000fea0003800200 */
.L_x_502:
[----:B------:R-:W-:Y:S05]  /*1140*/  @P0 BRA `(.L_x_496) ;  /* 0x0000000000480947 */ /* 0x000fea0003800000 */
[----:B------:R-:W0:Y:S01]  /*1150*/  LDC.64 R16, c[0x0][0x440] ;  /* 0x00011000ff107b82 */ /* 0x000e220000000a00 */
[----:B------:R-:W1:Y:S07]  /*1160*/  LDCU UR4, c[0x0][0x388] ;  /* 0x00007100ff0477ac */ /* 0x000e6e0008000800 */
[----:B------:R-:W2:Y:S08]  /*1170*/  LDC.64 R8, c[0x0][0x448] ;  /* 0x00011200ff087b82 */ /* 0x000eb00000000a00 */
[----:B------:R-:W3:Y:S01]  /*1180*/  LDC.64 R12, c[0x0][0x450] ;  /* 0x00011400ff0c7b82 */ /* 0x000ee20000000a00 */
[----:B-1----:R-:W-:-:S07]  /*1190*/  IMAD R11, R6, UR4, R11 ;  /* 0x00000004060b7c24 */ /* 0x002fce000f8e020b */
[----:B------:R-:W1:Y:S01]  /*11a0*/  LDC.64 R14, c[0x0][0x458] ;  /* 0x00011600ff0e7b82 */ /* 0x000e620000000a00 */
[----:B0-----:R-:W-:-:S06]  /*11b0*/  IMAD.WIDE.U32 R16, R11, 0x4, R16 ;  /* 0x000000040b107825 */ /* 0x001fcc00078e0010 */
[----:B------:R-:W4:Y:S01]  /*11c0*/  LDG.E R16, desc[UR6][R16.64] ;  /* 0x0000000610107981 */ /* 0x000f22000c1e1900 */
[----:B--2---:R-:W-:-:S06]  /*11d0*/  IMAD.WIDE.U32 R8, R11, 0x4, R8 ;  /* 0x000000040b087825 */ /* 0x004fcc00078e0008 */
[----:B------:R-:W2:Y:S01]  /*11e0*/  LDG.E R9, desc[UR6][R8.64] ;  /* 0x0000000608097981 */ /* 0x000ea2000c1e1900 */
[----:B---3--:R-:W-:-:S06]  /*11f0*/  IMAD.WIDE.U32 R12, R11, 0x4, R12 ;  /* 0x000000040b0c7825 */ /* 0x008fcc00078e000c */
[----:B------:R-:W3:Y:S01]  /*1200*/  LDG.E R13, desc[UR6][R12.64] ;  /* 0x000000060c0d7981 */ /* 0x000ee2000c1e1900 */
[----:B-1----:R-:W-:-:S06]  /*1210*/  IMAD.WIDE.U32 R14, R11, 0x4, R14 ;  /* 0x000000040b0e7825 */ /* 0x002fcc00078e000e */
[----:B------:R-:W5:Y:S01]  /*1220*/  LDG.E R15, desc[UR6][R14.64] ;  /* 0x000000060e0f7981 */ /* 0x000f62000c1e1900 */
[----:B----4-:R-:W-:Y:S01]  /*1230*/  FADD.FTZ R7, R7, R16 ;  /* 0x0000001007077221 */ /* 0x010fe20000010000 */
[----:B--2---:R-:W-:Y:S01]  /*1240*/  FADD.FTZ R22, R22, R9 ;  /* 0x0000000916167221 */ /* 0x004fe20000010000 */
[----:B---3--:R-:W-:Y:S01]  /*1250*/  FADD.FTZ R10, R10, R13 ;  /* 0x0000000d0a0a7221 */ /* 0x008fe20000010000 */
[----:B-----5:R-:W-:-:S07]  /*1260*/  FADD.FTZ R20, R20, R15 ;  /* 0x0000000f14147221 */ /* 0x020fce0000010000 */
.L_x_496:
[----:B------:R-:W-:Y:S05]  /*1270*/  BSYNC.RECONVERGENT B0 ;  /* 0x0000000000007941 */ /* 0x000fea0003800200 */
.L_x_495:
[----:B------:R-:W0:Y:S01]  /*1280*/  S2UR UR5, SR_CgaCtaId ;  /* 0x00000000000579c3 */ /* 0x000e220000008800 */
[----:B------:R-:W-:Y:S01]  /*1290*/  UMOV UR4, 0x400 ;  /* 0x0000040000047882 */ /* 0x000fe20000000000 */
[--C-:B------:R-:W-:Y:S02]  /*12a0*/  LOP3.LUT R9, R3, 0x1f, R2.reuse, 0x78, !PT ;  /* 0x0000001f03097812 */ /* 0x100fe400078e7802 */
[----:B------:R-:W-:Y:S02]  /*12b0*/  SHF.L.U32 R11, R5, 0x7, RZ ;  /* 0x00000007050b7819 */ /* 0x000fe400000006ff */
[C---:B------:R-:W-:Y:S02]  /*12c0*/  LOP3.LUT R2, R9.reuse, 0x3e0, R2, 0xf8, !PT ;  /* 0x000003e009027812 */ /* 0x040fe400078ef802 */
[----:B------:R-:W-:Y:S02]  /*12d0*/  SHF.L.U32 R4, R9, 0x2, RZ ;  /* 0x0000000209047819 */ /* 0x000fe400000006ff */
[----:B------:R-:W-:-:S02]  /*12e0*/  ISETP.NE.AND P1, PT, R5, RZ, PT ;  /* 0x000000ff0500720c */ /* 0x000fc40003f25270 */
[----:B------:R-:W-:Y:S02]  /*12f0*/  LOP3.LUT R4, R11, R4, RZ, 0xfc, !PT ;  /* 0x000000040b047212 */ /* 0x000fe400078efcff */
[----:B------:R-:W-:-:S04]  /*1300*/  ISETP.GT.U32.AND P0, PT, R5, 0xf, PT ;  /* 0x0000000f0500780c */ /* 0x000fc80003f04070 */
[----:B------:R-:W-:Y:S01]  /*1310*/  ISETP.NE.OR P0, PT, R3, 0x1f, P0 ;  /* 0x0000001f0300780c */ /* 0x000fe20000705670 */
[----:B0-----:R-:W-:-:S06]  /*1320*/  ULEA UR4, UR5, UR4, 0x18 ;  /* 0x0000000405047291 */ /* 0x001fcc000f8ec0ff */
[----:B------:R-:W-:Y:S02]  /*1330*/  LEA R9, R2, UR4, 0x2 ;  /* 0x0000000402097c11 */ /* 0x000fe4000f8e10ff */
[----:B------:R-:W-:-:S03]  /*1340*/  @!P1 LEA R3, R3, UR4, 0x2 ;  /* 0x0000000403039c11 */ /* 0x000fc6000f8e10ff */
        /* <DEDUP_REMOVED lines=14> */
[----:B-1----:R-:W-:Y:S01]  /*1430*/  FADD.FTZ R13, R2, R13 ;  /* 0x0000000d020d7221 */ /* 0x002fe20000010000 */
[----:B--2---:R-:W-:-:S04]  /*1440*/  FADD.FTZ R15, R6, R15 ;  /* 0x0000000f060f7221 */ /* 0x004fc80000010000 */
[----:B------:R-:W0:Y:S01]  /*1450*/  SHFL.BFLY PT, R10, R13, 0x2, 0x1f ;  /* 0x0c401f000d0a7f89 */ /* 0x000e2200000e0000 */
[----:B---3--:R-:W-:-:S03]  /*1460*/  FADD.FTZ R14, R8, R7 ;  /* 0x00000007080e7221 */ /* 0x008fc60000010000 */
[----:B------:R-:W1:Y:S04]  /*1470*/  SHFL.BFLY PT, R4, R15, 0x2, 0x1f ;  /* 0x0c401f000f047f89 */ /* 0x000e6800000e0000 */
[----:B------:R-:W2:Y:S04]  /*1480*/  SHFL.BFLY PT, R7, R12, 0x2, 0x1f ;  /* 0x0c401f000c077f89 */ /* 0x000ea800000e0000 */
[----:B------:R-:W3:Y:S01]  /*1490*/  SHFL.BFLY PT, R9, R14, 0x2, 0x1f ;  /* 0x0c401f000e097f89 */ /* 0x000ee200000e0000 */
        /* <DEDUP_REMOVED lines=9> */
[----:B-1----:R-:W-:-:S04]  /*1530*/  FADD.FTZ R2, R7, R2 ;  /* 0x0000000207027221 */ /* 0x002fc80000010000 */
[----:B------:R-:W0:Y:S01]  /*1540*/  SHFL.BFLY PT, R13, R12, 0x8, 0x1f ;  /* 0x0d001f000c0d7f89 */ /* 0x000e2200000e0000 */
[----:B--2---:R-:W-:-:S03]  /*1550*/  FADD.FTZ R6, R10, R9 ;  /* 0x000000090a067221 */ /* 0x004fc60000010000 */
[----:B------:R-:W1:Y:S01]  /*1560*/  SHFL.BFLY PT, R9, R2, 0x8, 0x1f ;  /* 0x0d001f0002097f89 */ /* 0x000e6200000e0000 */
[----:B---3--:R-:W-:-:S03]  /*1570*/  FADD.FTZ R17, R8, R17 ;  /* 0x0000001108117221 */ /* 0x008fc60000010000 */
        /* <DEDUP_REMOVED lines=12> */
[----:B------:R0:W-:Y:S01]  /*1640*/  @!P1 STS [R3+0x4180], R2 ;  /* 0x0041800203009388 */ /* 0x0001e20000000800 */
[----:B--2---:R-:W-:-:S03]  /*1650*/  FADD.FTZ R8, R11, R8 ;  /* 0x000000080b087221 */ /* 0x004fc60000010000 */
[----:B------:R0:W-:Y:S01]  /*1660*/  @!P1 STS [R3+0x4080], R4 ;  /* 0x0040800403009388 */ /* 0x0001e20000000800 */
[----:B---3--:R-:W-:-:S03]  /*1670*/  FADD.FTZ R7, R14, R7 ;  /* 0x000000070e077221 */ /* 0x008fc60000010000 */
        /* <DEDUP_REMOVED lines=11> */
[----:B------:R-:W-:Y:S02]  /*1730*/  IADD3 R5, PT, PT, R5, R0, RZ ;  /* 0x0000000005057210 */ /* 0x000fe40007ffe0ff */
[----:B------:R-:W4:Y:S04]  /*1740*/  LDS.64 R10, [R4+0x4100] ;  /* 0x00410000040a7984 */ /* 0x000f280000000a00 */
[----:B------:R-:W5:Y:S01]  /*1750*/  LDS.64 R16, [R4+0x4180] ;  /* 0x0041800004107984 */ /* 0x000f620000000a00 */
[----:B------:R-:W1:Y:S01]  /*1760*/  LDC.64 R6, c[0x0][0x498] ;  /* 0x00012600ff067b82 */ /* 0x000e620000000a00 */
[----:B0-----:R-:W-:-:S07]  /*1770*/  IMAD.WIDE.U32 R14, R5, 0x4, R14 ;  /* 0x00000004050e7825 */ /* 0x001fce00078e000e */
[----:B------:R-:W0:Y:S01]  /*1780*/  LDC.64 R2, c[0x0][0x490] ;  /* 0x00012400ff027b82 */ /* 0x000e220000000a00 */
[----:B---3--:R-:W-:-:S04]  /*1790*/  IMAD.WIDE.U32 R8, R5, 0x4, R8 ;  /* 0x0000000405087825 */ /* 0x008fc800078e0008 */
[----:B-1----:R-:W-:Y:S01]  /*17a0*/  IMAD.WIDE.U32 R6, R5, 0x4, R6 ;  /* 0x0000000405067825 */ /* 0x002fe200078e0006 */
        /* <DEDUP_REMOVED lines=10> */
.L_x_504:
        /* <DEDUP_REMOVED lines=11> */
.L_x_5382:


//--------------------- .text._ZN10layer_norm31ln_parallel_residual_bwd_kernelINS_13Kernel_traitsI13__nv_bfloat16S2_S2_S2_fjLj2560ELj1ELj1ELj4ELj8ENS_18Kernel_traits_baseILj2560ES2_S2_S2_S2_fjLj128EEEEELb1ELb1ELb1EEEvNS_9BwdParamsE --------------------------
	.section	.text._ZN10layer_norm31ln_parallel_residual_bwd_kernelINS_13Kernel_traitsI13__nv_bfloat16S2_S2_S2_fjLj2560ELj1ELj1ELj4ELj8ENS_18Kernel_traits_baseILj2560ES2_S2_S2_S2_fjLj128EEEEELb1ELb1ELb1EEEvNS_9BwdParamsE,"ax",@progbits
	.align	128
        .global         _ZN10layer_norm31ln_parallel_residual_bwd_kernelINS_13Kernel_traitsI13__nv_bfloat16S2_S2_S2_fjLj2560ELj1ELj1ELj4ELj8ENS_18Kernel_traits_baseILj2560ES2_S2_S2_S2_fjLj128EEEEELb1ELb1ELb1EEEvNS_9BwdParamsE
        .type           _ZN10layer_norm31ln_parallel_residual_bwd_kernelINS_13Kernel_traitsI13__nv_bfloat16S2_S2_S2_fjLj2560ELj1ELj1ELj4ELj8ENS_18Kernel_traits_baseILj2560ES2_S2_S2_S2_fjLj128EEEEELb1ELb1ELb1EEEvNS_9BwdParamsE,@function
        .size           _ZN10layer_norm31ln_parallel_residual_bwd_kernelINS_13Kernel_traitsI13__nv_bfloat16S2_S2_S2_fjLj2560ELj1ELj1ELj4ELj8ENS_18Kernel_traits_baseILj2560ES2_S2_S2_S2_fjLj128EEEEELb1ELb1ELb1EEEvNS_9BwdParamsE,(.L_x_5383 - _ZN10layer_norm31ln_parallel_residual_bwd_kernelINS_13Kernel_traitsI13__nv_bfloat16S2_S2_S2_fjLj2560ELj1ELj1ELj4ELj8ENS_18Kernel_traits_baseILj2560ES2_S2_S2_S2_fjLj128EEEEELb1ELb1ELb1EEEvNS_9BwdParamsE)
        .other          _ZN10layer_norm31ln_parallel_residual_bwd_kernelINS_13Kernel_traitsI13__nv_bfloat16S2_S2_S2_fjLj2560ELj1ELj1ELj4ELj8ENS_18Kernel_traits_baseILj2560ES2_S2_S2_S2_fjLj128EEEEELb1ELb1ELb1EEEvNS_9BwdParamsE,@"STO_CUDA_ENTRY STV_DEFAULT"
_ZN10layer_norm31ln_parallel_residual_bwd_kernelINS_13Kernel_traitsI13__nv_bfloat16S2_S2_S2_fjLj2560ELj1ELj1ELj4ELj8ENS_18Kernel_traits_baseILj2560ES2_S2_S2_S2_fjLj128EEEEELb1ELb1ELb1EEEvNS_9BwdParamsE:
.text._ZN10layer_norm31ln_parallel_residual_bwd_kernelINS_13Kernel_traitsI13__nv_bfloat16S2_S2_S2_fjLj2560ELj1ELj1ELj4ELj8ENS_18Kernel_traits_baseILj2560ES2_S2_S2_S2_fjLj128EEEEELb1ELb1ELb1EEEvNS_9BwdParamsE:
        /* <DEDUP_REMOVED lines=24> */
[----:B------:R-:W2:Y:S01]  /*0180*/  LDCU.64 UR10, c[0x0][0x358] ;  /* 0x00006b00ff0a77ac */ /* 0x000ea20008000a00 */
[----:B0-----:R-:W-:-:S09]  /*0190*/  UISETP.GE.AND UP0, UPT, UR12, UR4, UPT ;  /* 0x000000040c00728c */ /* 0x001fd2000bf06270 */
[----:B-1----:R-:W-:Y:S05]  /*01a0*/  BRA.U UP0, `(.L_x_505) ;  /* 0x00000095007c7547 */ /* 0x002fea000b800000 */
[----:B------:R-:W0:Y:S01]  /*01b0*/  LDC.64 R2, c[0x0][0x3d0] ;  /* 0x0000f400ff027b82 */ /* 0x000e220000000a00 */
        /* <DEDUP_REMOVED lines=8> */
[----:B------:R-:W-:Y:S01]  /*0240*/  IMAD.MOV.U32 R35, RZ, RZ, RZ ;  /* 0x000000ffff237224 */ /* 0x000fe200078e00ff */
        /* <DEDUP_REMOVED lines=9> */
[----:B------:R-:W-:Y:S01]  /*02e0*/  CS2R R4, SRZ ;  /* 0x0000000000047805 */ /* 0x000fe2000001ff00 */
[----:B------:R-:W-:Y:S01]  /*02f0*/  IMAD.MOV.U32 R75, RZ, RZ, RZ ;  /* 0x000000ffff4b7224 */ /* 0x000fe200078e00ff */
[----:B------:R-:W1:Y:S01]  /*0300*/  LDCU.U8 UR13, c[0x0][0x410] ;  /* 0x00008200ff0d77ac */ /* 0x000e620008000000 */
[----:B0-----:R-:W-:Y:S01]  /*0310*/  IMAD.WIDE.U32 R2, R34, 0x8, R2 ;  /* 0x0000000822027825 */ /* 0x001fe200078e0002 */
[----:B------:R-:W-:Y:S01]  /*0320*/  UPLOP3.LUT UP1, UPT, UPT, UPT, UPT, 0x40, 0x4 ;  /* 0x000000000004789c */ /* 0x000fe20003f2e870 */
[----:B------:R-:W0:Y:S03]  /*0330*/  LDCU UR6, c[0x0][0x408] ;  /* 0x00008100ff0677ac */ /* 0x000e260008000800 */
[----:B--2---:R-:W2:Y:S01]  /*0340*/  LDG.E.64 R70, desc[UR10][R2.64+0x1000] ;  /* 0x0010000a02467981 */ /* 0x004ea2000c1e1b00 */
[----:B------:R-:W3:Y:S03]  /*0350*/  LDCU UR16, c[0x0][0x388] ;  /* 0x00007100ff1077ac */ /* 0x000ee60008000800 */
[----:B------:R-:W4:Y:S01]  /*0360*/  LDG.E.64 R68, desc[UR10][R2.64+0xc00] ;  /* 0x000c000a02447981 */ /* 0x000f22000c1e1b00 */
[----:B------:R-:W0:Y:S03]  /*0370*/  LDCU UR17, c[0x0][0x400] ;  /* 0x00008000ff1177ac */ /* 0x000e260008000800 */
[----:B------:R-:W5:Y:S01]  /*0380*/  LDG.E.64 R66, desc[UR10][R2.64+0x800] ;  /* 0x0008000a02427981 */ /* 0x000f62000c1e1b00 */
[----:B------:R-:W0:Y:S03]  /*0390*/  LDCU.64 UR8, c[0x0][0x478] ;  /* 0x00008f00ff0877ac */ /* 0x000e260008000a00 */
[----:B------:R-:W3:Y:S01]  /*03a0*/  LDG.E.64 R64, desc[UR10][R2.64+0x400] ;  /* 0x0004000a02407981 */ /* 0x000ee2000c1e1b00 */
[----:B------:R-:W0:Y:S03]  /*03b0*/  LDCU.64 UR14, c[0x0][0x438] ;  /* 0x00008700ff0e77ac */ /* 0x000e260008000a00 */
[----:B------:R1:W3:Y:S01]  /*03c0*/  LDG.E.64 R62, desc[UR10][R2.64] ;  /* 0x0000000a023e7981 */ /* 0x0002e2000c1e1b00 */
[----:B------:R-:W-:Y:S01]  /*03d0*/  IMAD.U32 R73, RZ, RZ, UR12 ;  /* 0x0000000cff497e24 */ /* 0x000fe2000f8e00ff */
[----:B------:R-:W0:Y:S01]  /*03e0*/  LDCU.64 UR18, c[0x0][0x470] ;  /* 0x00008e00ff1277ac */ /* 0x000e220008000a00 */
[----:B-1----:R-:W-:Y:S01]  /*03f0*/  CS2R R2, SRZ ;  /* 0x0000000000027805 */ /* 0x002fe2000001ff00 */
        /* <DEDUP_REMOVED lines=9> */
[--C-:B------:R-:W-:Y:S01]  /*0490*/  SHF.R.U64 R68, R66, 0x10, R67.reuse ;  /* 0x0000001042447819 */ /* 0x100fe20000001243 */
[----:B------:R-:W-:Y:S01]  /*04a0*/  IMAD.U32 R79, R67, 0x10000, RZ ;  /* 0x00010000434f7824 */ /* 0x000fe200078e00ff */
[----:B------:R-:W-:Y:S01]  /*04b0*/  SHF.R.U32.HI R67, RZ, 0x10, R67 ;  /* 0x00000010ff437819 */ /* 0x000fe20000011643 */
[C---:B---3--:R-:W-:Y:S01]  /*04c0*/  IMAD.U32 R78, R64.reuse, 0x10000, RZ ;  /* 0x00010000404e7824 */ /* 0x048fe200078e00ff */
[--C-:B------:R-:W-:Y:S01]  /*04d0*/  SHF.R.U64 R66, R64, 0x10, R65.reuse ;  /* 0x0000001040427819 */ /* 0x100fe20000001241 */
[----:B------:R-:W-:Y:S01]  /*04e0*/  IMAD.U32 R77, R65, 0x10000, RZ ;  /* 0x00010000414d7824 */ /* 0x000fe200078e00ff */
[----:B------:R-:W-:Y:S01]  /*04f0*/  SHF.R.U32.HI R65, RZ, 0x10, R65 ;  /* 0x00000010ff417819 */ /* 0x000fe20000011641 */
[----:B------:R-:W-:Y:S01]  /*0500*/  IMAD.U32 R74, R63, 0x10000, RZ ;  /* 0x000100003f4a7824 */ /* 0x000fe200078e00ff */
[C-C-:B------:R-:W-:Y:S01]  /*0510*/  SHF.R.U64 R64, R62.reuse, 0x10, R63.reuse ;  /* 0x000000103e407819 */ /* 0x140fe2000000123f */
[----:B------:R-:W-:Y:S01]  /*0520*/  IMAD.U32 R76, R62, 0x10000, RZ ;  /* 0x000100003e4c7824 */ /* 0x000fe200078e00ff */
[----:B------:R-:W-:Y:S01]  /*0530*/  SHF.R.U32.HI R63, RZ, 0x10, R63 ;  /* 0x00000010ff3f7819 */ /* 0x000fe2000001163f */
        /* <DEDUP_REMOVED lines=9> */
[----:B0-----:R-:W-:-:S07]  /*05d0*/  IMAD.U32 R63, R63, 0x10000, RZ ;  /* 0x000100003f3f7824 */ /* 0x001fce00078e00ff */
.L_x_558:
[----:B------:R-:W-:Y:S01]  /*05e0*/  IMAD R0, R73, UR16, RZ ;  /* 0x0000001049007c24 */ /* 0x000fe2000f8e02ff */
[----:B01----:R-:W0:Y:S04]  /*05f0*/  LDC.64 R46, c[0x0][0x3a8] ;  /* 0x0000ea00ff2e7b82 */ /* 0x003e280000000a00 */
[----:B--2---:R-:W-:-:S04]  /*0600*/  SHF.R.S32.HI R41, RZ, 0x1f, R0 ;  /* 0x0000001fff297819 */ /* 0x004fc80000011400 */
[----:B------:R-:W-:Y:S01]  /*0610*/  LEA.HI R41, R41, R0, RZ, 0x2 ;  /* 0x0000000029297211 */ /* 0x000fe200078f10ff */
[----:B------:R-:W1:Y:S03]  /*0620*/  LDC.64 R44, c[0x0][0x428] ;  /* 0x00010a00ff2c7b82 */ /* 0x000e660000000a00 */
[----:B------:R-:W-:-:S05]  /*0630*/  LEA.HI.SX32 R131, R41, R34, 0x1e ;  /* 0x0000002229837211 */ /* 0x000fca00078ff2ff */
[----:B------:R-:W2:Y:S01]  /*0640*/  LDC.64 R40, c[0x0][0x3c0] ;  /* 0x0000f000ff287b82 */ /* 0x000ea20000000a00 */
[C---:B------:R-:W-:Y:S02]  /*0650*/  VIADD R61, R131.reuse, 0x100 ;  /* 0x00000100833d7836 */ /* 0x040fe40000000000 */
[C---:B------:R-:W-:Y:S02]  /*0660*/  VIADD R60, R131.reuse, 0x180 ;  /* 0x00000180833c7836 */ /* 0x040fe40000000000 */
[----:B------:R-:W-:Y:S02]  /*0670*/  VIADD R62, R131, 0x80 ;  /* 0x00000080833e7836 */ /* 0x000fe40000000000 */
[----:B0-----:R-:W-:Y:S01]  /*0680*/  IMAD.WIDE.U32 R92, R61, 0x8, R46 ;  /* 0x000000083d5c7825 */ /* 0x001fe200078e002e */
[----:B------:R-:W-:Y:S01]  /*0690*/  ISETP.NE.U32.AND P0, PT, RZ, UR14, PT ;  /* 0x0000000eff007c0c */ /* 0x000fe2000bf05070 */
[----:B------:R-:W0:Y:S02]  /*06a0*/  LDC.64 R134, c[0x0][0x3b0] ;  /* 0x0000ec00ff867b82 */ /* 0x000e240000000a00 */
[----:B------:R-:W-:-:S02]  /*06b0*/  VIADD R59, R131, 0x200 ;  /* 0x00000200833b7836 */ /* 0x000fc40000000000 */
[----:B------:R-:W-:Y:S01]  /*06c0*/  IMAD.WIDE.U32 R52, R60, 0x8, R46 ;  /* 0x000000083c347825 */ /* 0x000fe200078e002e */
[----:B------:R-:W3:Y:S03]  /*06d0*/  LDG.E.64 R92, desc[UR10][R92.64] ;  /* 0x0000000a5c5c7981 */ /* 0x000ee6000c1e1b00 */
[C---:B-1----:R-:W-:Y:S02]  /*06e0*/  IMAD.WIDE.U32 R108, R131.reuse, 0x8, R44 ;  /* 0x00000008836c7825 */ /* 0x042fe400078e002c */
[----:B------:R-:W4:Y:S02]  /*06f0*/  LDG.E.64 R52, desc[UR10][R52.64] ;  /* 0x0000000a34347981 */ /* 0x000f24000c1e1b00 */
[--C-:B------:R-:W-:Y:S02]  /*0700*/  IMAD.WIDE.U32 R112, R131, 0x8, R46.reuse ;  /* 0x0000000883707825 */ /* 0x100fe400078e002e */
[----:B------:R-:W4:Y:S02]  /*0710*/  LDG.E.64 R108, desc[UR10][R108.64] ;  /* 0x0000000a6c6c7981 */ /* 0x000f24000c1e1b00 */
[----:B------:R-:W-:-:S02]  /*0720*/  IMAD.WIDE.U32 R110, R62, 0x8, R46 ;  /* 0x000000083e6e7825 */ /* 0x000fc400078e002e */
[----:B------:R-:W4:Y:S02]  /*0730*/  LDG.E.64 R112, desc[UR10][R112.64] ;  /* 0x0000000a70707981 */ /* 0x000f24000c1e1b00 */
[----:B--2---:R-:W-:Y:S02]  /*0740*/  IMAD.WIDE R114, R73, 0x4, R40 ;  /* 0x0000000449727825 */ /* 0x004fe400078e0228 */
[----:B------:R-:W2:Y:S02]  /*0750*/  LDG.E.64 R110, desc[UR10][R110.64] ;  /* 0x0000000a6e6e7981 */ /* 0x000ea4000c1e1b00 */
[----:B------:R-:W-:Y:S02]  /*0760*/  IMAD.WIDE.U32 R46, R59, 0x8, R46 ;  /* 0x000000083b2e7825 */ /* 0x000fe400078e002e */
[----:B------:R1:W2:Y:S04]  /*0770*/  LDG.E R0, desc[UR10][R114.64] ;  /* 0x0000000a72007981 */ /* 0x0002a8000c1e1900 */
[----:B------:R-:W2:Y:S01]  /*0780*/  LDG.E.64 R46, desc[UR10][R46.64] ;  /* 0x0000000a2e2e7981 */ /* 0x000ea2000c1e1b00 */
[--C-:B------:R-:W-:Y:S01]  /*0790*/  IMAD.WIDE.U32 R40, R61, 0x8, R44.reuse ;  /* 0x000000083d287825 */ /* 0x100fe200078e002c */
[----:B-1----:R-:W1:Y:S03]  /*07a0*/  LDC.64 R114, c[0x0][0x3c8] ;  /* 0x0000f200ff727b82 */ /* 0x002e660000000a00 */
[----:B------:R-:W-:-:S02]  /*07b0*/  IMAD.WIDE.U32 R106, R62, 0x8, R44 ;  /* 0x000000083e6a7825 */ /* 0x000fc400078e002c */
[----:B------:R-:W2:Y:S04]  /*07c0*/  LDG.E.64 R40, desc[UR10][R40.64] ;  /* 0x0000000a28287981 */ /* 0x000ea8000c1e1b00 */
[----:B------:R-:W2:Y:S01]  /*07d0*/  LDG.E.64 R106, desc[UR10][R106.64] ;  /* 0x0000000a6a6a7981 */ /* 0x000ea2000c1e1b00 */
[----:B------:R-:W-:-:S04]  /*07e0*/  IMAD.WIDE.U32 R42, R60, 0x8, R44 ;  /* 0x000000083c2a7825 */ /* 0x000fc800078e002c */
[----:B------:R-:W-:Y:S02]  /*07f0*/  IMAD.WIDE.U32 R44, R59, 0x8, R44 ;  /* 0x000000083b2c7825 */ /* 0x000fe400078e002c */
[----:B------:R-:W2:Y:S04]  /*0800*/  LDG.E.64 R42, desc[UR10][R42.64] ;  /* 0x0000000a2a2a7981 */ /* 0x000ea8000c1e1b00 */
[----:B------:R-:W2:Y:S01]  /*0810*/  LDG.E.64 R44, desc[UR10][R44.64] ;  /* 0x0000000a2c2c7981 */ /* 0x000ea2000c1e1b00 */
[----:B-1----:R-:W-:-:S05]  /*0820*/  IMAD.WIDE R114, R73, 0x4, R114 ;  /* 0x0000000449727825 */ /* 0x002fca00078e0272 */
[----:B------:R1:W2:Y:S01]  /*0830*/  LDG.E R58, desc[UR10][R114.64] ;  /* 0x0000000a723a7981 */ /* 0x0002a2000c1e1900 */
[----:B------:R-:W-:Y:S02]  /*0840*/  ISETP.NE.U32.AND P1, PT, RZ, UR18, PT ;  /* 0x00000012ff007c0c */ /* 0x000fe4000bf25070 */
[----:B------:R-:W-:Y:S02]  /*0850*/  ISETP.NE.AND.EX P0, PT, RZ, UR15, PT, P0 ;  /* 0x0000000fff007c0c */ /* 0x000fe4000bf05300 */
[----:B------:R-:W-:-:S11]  /*0860*/  ISETP.NE.AND.EX P1, PT, RZ, UR19, PT, P1 ;  /* 0x00000013ff007c0c */ /* 0x000fd6000bf25310 */
[----:B------:R-:W0:Y:S08]  /*0870*/  @P0 LDC.64 R122, c[0x0][0x438] ;  /* 0x00010e00ff7a0b82 */ /* 0x000e300000000a00 */
[----:B------:R-:W0:Y:S08]  /*0880*/  @P1 LDC.64 R116, c[0x0][0x3b8] ;  /* 0x0000ee00ff741b82 */ /* 0x000e300000000a00 */
[----:B------:R-:W0:Y:S08]  /*0890*/  @P0 LDC.64 R118, c[0x0][0x438] ;  /* 0x00010e00ff760b82 */ /* 0x000e300000000a00 */
[----:B------:R-:W0:Y:S08]  /*08a0*/  @P1 LDC.64 R124, c[0x0][0x3b8] ;  /* 0x0000ee00ff7c1b82 */ /* 0x000e300000000a00 */
[----:B------:R-:W0:Y:S08]  /*08b0*/  @P1 LDC.64 R120, c[0x0][0x3b8] ;  /* 0x0000ee00ff781b82 */ /* 0x000e300000000a00 */
[----:B------:R-:W0:Y:S08]  /*08c0*/  @P0 LDC.64 R126, c[0x0][0x438] ;  /* 0x00010e00ff7e0b82 */ /* 0x000e300000000a00 */
[----:B-1----:R-:W1:Y:S01]  /*08d0*/  @P0 LDC.64 R114, c[0x0][0x438] ;  /* 0x00010e00ff720b82 */ /* 0x002e620000000a00 */
[----:B0-----:R-:W-:-:S04]  /*08e0*/  @P0 IMAD.WIDE.U32 R122, R62, 0x8, R122 ;  /* 0x000000083e7a0825 */ /* 0x001fc800078e007a */
[C---:B------:R-:W-:Y:S01]  /*08f0*/  @P1 IMAD.WIDE.U32 R116, R61.reuse, 0x4, R116 ;  /* 0x000000043d741825 */ /* 0x040fe200078e0074 */
[----:B------:R-:W5:Y:S01]  /*0900*/  @P0 LDG.E.64 R88, desc[UR10][R122.64] ;  /* 0x0000000a7a580981 */ /* 0x000f62000c1e1b00 */
[----:B------:R-:W-:Y:S01]  /*0910*/  ISETP.NE.AND P3, PT, RZ, UR13, PT ;  /* 0x0000000dff007c0c */ /* 0x000fe2000bf65270 */
[----:B------:R-:W0:Y:S01]  /*0920*/  @P1 LDC.64 R132, c[0x0][0x3b8] ;  /* 0x0000ee00ff841b82 */ /* 0x000e220000000a00 */
[----:B------:R-:W-:Y:S01]  /*0930*/  @P0 IMAD.WIDE.U32 R118, R61, 0x8, R118 ;  /* 0x000000083d760825 */ /* 0x000fe200078e0076 */
[----:B------:R3:W5:Y:S03]  /*0940*/  @P1 LDG.E R55, desc[UR10][R116.64] ;  /* 0x0000000a74371981 */ /* 0x000766000c1e1900 */
[C---:B------:R-:W-:Y:S01]  /*0950*/  @P1 IMAD.WIDE.U32 R124, R131.reuse, 0x4, R124 ;  /* 0x00000004837c1825 */ /* 0x040fe200078e007c */
[----:B------:R3:W5:Y:S03]  /*0960*/  @P0 LDG.E.64 R86, desc[UR10][R118.64] ;  /* 0x0000000a76560981 */ /* 0x000766000c1e1b00 */
[----:B------:R-:W-:Y:S01]  /*0970*/  @P1 IMAD.WIDE.U32 R120, R62, 0x4, R120 ;  /* 0x000000043e781825 */ /* 0x000fe200078e0078 */
[----:B------:R2:W5:Y:S03]  /*0980*/  @P1 LDG.E R57, desc[UR10][R124.64] ;  /* 0x0000000a7c391981 */ /* 0x000566000c1e1900 */
[C---:B------:R-:W-:Y:S01]  /*0990*/  @P0 IMAD.WIDE.U32 R126, R131.reuse, 0x8, R126 ;  /* 0x00000008837e0825 */ /* 0x040fe200078e007e */
[----:B------:R2:W5:Y:S03]  /*09a0*/  @P1 LDG.E R56, desc[UR10][R120.64] ;  /* 0x0000000a78381981 */ /* 0x000566000c1e1900 */
[----:B-1----:R-:W-:Y:S01]  /*09b0*/  @P0 IMAD.WIDE.U32 R114, R60, 0x8, R114 ;  /* 0x000000083c720825 */ /* 0x002fe200078e0072 */
[----:B------:R1:W5:Y:S04]  /*09c0*/  @P0 LDG.E.64 R90, desc[UR10][R126.64] ;  /* 0x0000000a7e5a0981 */ /* 0x000368000c1e1b00 */
[----:B------:R1:W5:Y:S01]  /*09d0*/  @P0 LDG.E.64 R84, desc[UR10][R114.64] ;  /* 0x0000000a72540981 */ /* 0x000362000c1e1b00 */
[----:B------:R-:W-:-:S04]  /*09e0*/  IMAD.WIDE.U32 R140, R131, 0x4, R134 ;  /* 0x00000004838c7825 */ /* 0x000fc800078e0086 */
[----:B------:R-:W-:-:S04]  /*09f0*/  IMAD.WIDE.U32 R138, R61, 0x4, R134 ;  /* 0x000000043d8a7825 */ /* 0x000fc800078e0086 */
[----:B------:R-:W-:-:S04]  /*0a00*/  IMAD.WIDE.U32 R128, R62, 0x4, R134 ;  /* 0x000000043e807825 */ /* 0x000fc800078e0086 */
[----:B0-----:R-:W-:Y:S02]  /*0a10*/  @P1 IMAD.WIDE.U32 R132, R60, 0x4, R132 ;  /* 0x000000043c841825 */ /* 0x001fe400078e0084 */
[----:B------:R-:W5:Y:S04]  /*0a20*/  LDG.E R129, desc[UR10][R128.64] ;  /* 0x0000000a80817981 */ /* 0x000f68000c1e1900 */
[----:B------:R-:W5:Y:S01]  /*0a30*/  @P1 LDG.E R51, desc[UR10][R132.64] ;  /* 0x0000000a84331981 */ /* 0x000f62000c1e1900 */
[----:B---3--:R-:W-:Y:S01]  /*0a40*/  IMAD.MOV.U32 R116, RZ, RZ, R92 ;  /* 0x000000ffff747224 */ /* 0x008fe200078e005c */
[--C-:B------:R-:W-:Y:S02]  /*0a50*/  SHF.R.U32.HI R123, RZ, 0x10, R93.reuse ;  /* 0x00000010ff7b7819 */ /* 0x100fe4000001165d */
[----:B------:R-:W-:Y:S01]  /*0a60*/  SHF.R.U64 R119, R92, 0x10, R93 ;  /* 0x000000105c777819 */ /* 0x000fe2000000125d */
[--C-:B----4-:R-:W-:Y:S01]  /*0a70*/  IMAD.MOV.U32 R118, RZ, RZ, R53.reuse ;  /* 0x000000ffff767224 */ /* 0x110fe200078e0035 */
[----:B------:R-:W-:Y:S01]  /*0a80*/  SHF.R.U64 R137, R52, 0x10, R53 ;  /* 0x0000001034897819 */ /* 0x000fe20000001235 */
[----:B------:R-:W-:-:S02]  /*0a90*/  IMAD.MOV.U32 R92, RZ, RZ, R52 ;  /* 0x000000ffff5c7224 */ /* 0x000fc400078e0034 */
[----:B------:R-:W-:Y:S02]  /*0aa0*/  IMAD.MOV.U32 R163, RZ, RZ, R108 ;  /* 0x000000ffffa37224 */ /* 0x000fe400078e006c */
[----:B------:R-:W-:Y:S01]  /*0ab0*/  IMAD.U32 R117, R116, 0x10000, RZ ;  /* 0x0001000074757824 */ /* 0x000fe200078e00ff */
[----:B------:R-:W-:Y:S01]  /*0ac0*/  SHF.R.U64 R162, R108, 0x10, R109 ;  /* 0x000000106ca27819 */ /* 0x000fe2000000126d */
[----:B------:R-:W-:Y:S02]  /*0ad0*/  IMAD.U32 R123, R123, 0x10000, RZ ;  /* 0x000100007b7b7824 */ /* 0x000fe400078e00ff */
[----:B------:R-:W-:Y:S02]  /*0ae0*/  IMAD.U32 R147, R118, 0x10000, RZ ;  /* 0x0001000076937824 */ /* 0x000fe400078e00ff */
[----:B--2---:R-:W-:Y:S01]  /*0af0*/  IMAD.MOV.U32 R125, RZ, RZ, R110 ;  /* 0x000000ffff7d7224 */ /* 0x004fe200078e006e */
[----:B------:R-:W-:Y:S01]  /*0b00*/  FSEL R0, R0, RZ, !P3 ;  /* 0x000000ff00007208 */ /* 0x000fe20005800000 */
[----:B------:R-:W-:-:S02]  /*0b10*/  IMAD.U32 R163, R163, 0x10000, RZ ;  /* 0x00010000a3a37824 */ /* 0x000fc400078e00ff */
[----:B------:R-:W-:Y:S02]  /*0b20*/  IMAD.MOV.U32 R52, RZ, RZ, R46 ;  /* 0x000000ffff347224 */ /* 0x000fe400078e002e */
[----:B------:R-:W-:Y:S01]  /*0b30*/  FADD.FTZ R116, -R0, R117 ;  /* 0x0000007500747221 */ /* 0x000fe20000010100 */
[----:B------:R-:W-:Y:S01]  /*0b40*/  IMAD.U32 R125, R125, 0x10000, RZ ;  /* 0x000100007d7d7824 */ /* 0x000fe200078e00ff */
[----:B------:R-:W-:Y:S01]  /*0b50*/  SHF.R.U32.HI R121, RZ, 0x10, R111 ;  /* 0x00000010ff797819 */ /* 0x000fe2000001166f */
[----:B------:R-:W-:Y:S02]  /*0b60*/  IMAD.U32 R151, R52, 0x10000, RZ ;  /* 0x0001000034977824 */ /* 0x000fe400078e00ff */
[C---:B------:R-:W-:Y:S01]  /*0b70*/  FADD.FTZ R117, -R0.reuse, R123 ;  /* 0x0000007b00757221 */ /* 0x040fe20000010100 */
[----:B------:R-:W-:Y:S01]  /*0b80*/  FADD.FTZ R123, -R0, R147 ;  /* 0x00000093007b7221 */ /* 0x000fe20000010100 */
[----:B-1----:R-:W-:Y:S01]  /*0b90*/  SHF.R.U32.HI R127, RZ, 0x10, R113 ;  /* 0x00000010ff7f7819 */ /* 0x002fe20000011671 */
[----:B------:R-:W-:-:S02]  /*0ba0*/  IMAD.MOV.U32 R114, RZ, RZ, R93 ;  /* 0x000000ffff727224 */ /* 0x000fc400078e005d */
[----:B------:R-:W-:Y:S01]  /*0bb0*/  FMUL.FTZ R147, R76, R163 ;  /* 0x000000a34c937220 */ /* 0x000fe20000410000 */
[----:B------:R-:W-:Y:S02]  /*0bc0*/  IMAD.MOV.U32 R161, RZ, RZ, R109 ;  /* 0x000000ffffa17224 */ /* 0x000fe400078e006d */
[----:B------:R-:W-:Y:S01]  /*0bd0*/  FADD.FTZ R159, -R0, R125 ;  /* 0x0000007d009f7221 */ /* 0x000fe20000010100 */
[----:B------:R-:W-:Y:S01]  /*0be0*/  IMAD.U32 R162, R162, 0x10000, RZ ;  /* 0x00010000a2a27824 */ /* 0x000fe200078e00ff */
[----:B------:R-:W-:Y:S01]  /*0bf0*/  SHF.R.U64 R165, R46, 0x10, R47 ;  /* 0x000000102ea57819 */ /* 0x000fe2000000122f */
[----:B------:R-:W-:Y:S01]  /*0c00*/  FADD.FTZ R125, -R0, R151 ;  /* 0x00000097007d7221 */ /* 0x000fe20000010100 */
[----:B------:R-:W-:Y:S01]  /*0c10*/  IMAD.U32 R115, R121, 0x10000, RZ ;  /* 0x0001000079737824 */ /* 0x000fe200078e00ff */
[----:B------:R-:W-:Y:S01]  /*0c20*/  SHF.R.U32.HI R46, RZ, 0x10, R109 ;  /* 0x00000010ff2e7819 */ /* 0x000fe2000001166d */
[--C-:B------:R-:W-:Y:S01]  /*0c30*/  IMAD.MOV.U32 R151, RZ, RZ, R41.reuse ;  /* 0x000000ffff977224 */ /* 0x100fe200078e0029 */
[--C-:B------:R-:W-:Y:S01]  /*0c40*/  SHF.R.U64 R150, R40, 0x10, R41.reuse ;  /* 0x0000001028967819 */ /* 0x100fe20000001229 */
[----:B------:R-:W-:Y:S01]  /*0c50*/  IMAD.U32 R121, R114, 0x10000, RZ ;  /* 0x0001000072797824 */ /* 0x000fe200078e00ff */
[----:B------:R-:W-:Y:S01]  /*0c60*/  SHF.R.U32.HI R152, RZ, 0x10, R41 ;  /* 0x00000010ff987819 */ /* 0x000fe20000011629 */
[----:B------:R-:W-:Y:S01]  /*0c70*/  IMAD.U32 R161, R161, 0x10000, RZ ;  /* 0x00010000a1a17824 */ /* 0x000fe200078e00ff */
[----:B------:R-:W-:Y:S01]  /*0c80*/  MOV R54, R112 ;  /* 0x0000007000367202 */ /* 0x000fe20000000f00 */
[----:B------:R-:W-:Y:S01]  /*0c90*/  FMUL.FTZ R144, R64, R162 ;  /* 0x000000a240907220 */ /* 0x000fe20000410000 */
[----:B------:R-:W-:Y:S01]  /*0ca0*/  FADD.FTZ R41, RZ, R147 ;  /* 0x00000093ff297221 */ /* 0x000fe20000010000 */
[----:B------:R-:W-:-:S02]  /*0cb0*/  IMAD.MOV.U32 R120, RZ, RZ, R111 ;  /* 0x000000ffff787224 */ /* 0x000fc400078e006f */
[----:B------:R-:W-:Y:S02]  /*0cc0*/  IMAD.U32 R93, R127, 0x10000, RZ ;  /* 0x000100007f5d7824 */ /* 0x000fe400078e00ff */
[----:B------:R-:W-:Y:S02]  /*0cd0*/  IMAD.U32 R137, R137, 0x10000, RZ ;  /* 0x0001000089897824 */ /* 0x000fe400078e00ff */
[----:B------:R-:W-:Y:S01]  /*0ce0*/  FADD.FTZ R130, -R0, R115 ;  /* 0x0000007300827221 */ /* 0x000fe20000010100 */
[----:B------:R-:W-:Y:S01]  /*0cf0*/  IMAD.U32 R127, R92, 0x10000, RZ ;  /* 0x000100005c7f7824 */ /* 0x000fe200078e00ff */
[----:B------:R-:W-:Y:S01]  /*0d00*/  SHF.R.U32.HI R149, RZ, 0x10, R53 ;  /* 0x00000010ff957819 */ /* 0x000fe20000011635 */
[----:B------:R0:W5:Y:S01]  /*0d10*/  LDG.E R92, desc[UR10][R140.64] ;  /* 0x0000000a8c5c7981 */ /* 0x000162000c1e1900 */
[----:B------:R-:W-:Y:S01]  /*0d20*/  FADD.FTZ R115, -R0, R121 ;  /* 0x0000007900737221 */ /* 0x000fe20000010100 */
[----:B------:R-:W-:Y:S02]  /*0d30*/  IMAD.U32 R46, R46, 0x10000, RZ ;  /* 0x000100002e2e7824 */ /* 0x000fe400078e00ff */
[----:B------:R-:W-:Y:S01]  /*0d40*/  FMUL.FTZ R142, R74, R161 ;  /* 0x000000a14a8e7220 */ /* 0x000fe20000410000 */
[----:B------:R-:W-:Y:S01]  /*0d50*/  FADD.FTZ R41, R41, R144 ;  /* 0x0000009029297221 */ /* 0x000fe20000010000 */
[----:B------:R-:W-:-:S02]  /*0d60*/  IMAD.U32 R105, R54, 0x10000, RZ ;  /* 0x0001000036697824 */ /* 0x000fc400078e00ff */
[----:B------:R-:W-:Y:S01]  /*0d70*/  FADD.FTZ R121, -R0, R137 ;  /* 0x0000008900797221 */ /* 0x000fe20000010100 */
[----:B------:R-:W-:Y:S01]  /*0d80*/  IMAD.U32 R53, R120, 0x10000, RZ ;  /* 0x0001000078357824 */ /* 0x000fe200078e00ff */
[----:B------:R1:W5:Y:S01]  /*0d90*/  LDG.E R54, desc[UR10][R138.64] ;  /* 0x0000000a8a367981 */ /* 0x000362000c1e1900 */
[----:B0-----:R-:W-:Y:S02]  /*0da0*/  IMAD.MOV.U32 R141, RZ, RZ, R106 ;  /* 0x000000ffff8d7224 */ /* 0x001fe400078e006a */
[----:B------:R-:W-:Y:S02]  /*0db0*/  IMAD.MOV.U32 R122, RZ, RZ, R47 ;  /* 0x000000ffff7a7224 */ /* 0x000fe400078e002f */
[----:B------:R-:W-:Y:S01]  /*0dc0*/  IMAD.WIDE.U32 R136, R60, 0x4, R134 ;  /* 0x000000043c887825 */ /* 0x000fe200078e0086 */
[----:B------:R-:W-:-:S03]  /*0dd0*/  SHF.R.U64 R126, R110, 0x10, R111 ;  /* 0x000000106e7e7819 */ /* 0x000fc6000000126f */
[----:B------:R-:W-:Y:S01]  /*0de0*/  FMUL.FTZ R140, R63, R46 ;  /* 0x0000002e3f8c7220 */ /* 0x000fe20000410000 */
[----:B------:R-:W-:Y:S01]  /*0df0*/  FADD.FTZ R41, R41, R142 ;  /* 0x0000008e29297221 */ /* 0x000fe20000010000 */
[----:B-1----:R-:W-:Y:S01]  /*0e00*/  SHF.R.U64 R138, R106, 0x10, R107 ;  /* 0x000000106a8a7819 */ /* 0x002fe2000000126b */
[----:B------:R-:W-:Y:S01]  /*0e10*/  IMAD.U32 R119, R119, 0x10000, RZ ;  /* 0x0001000077777824 */ /* 0x000fe200078e00ff */
[----:B------:R-:W-:Y:S01]  /*0e20*/  SHF.R.U64 R145, R112, 0x10, R113 ;  /* 0x0000001070917819 */ /* 0x000fe20000001271 */
[----:B------:R-:W-:Y:S01]  /*0e30*/  IMAD.U32 R141, R141, 0x10000, RZ ;  /* 0x000100008d8d7824 */ /* 0x000fe200078e00ff */
[----:B------:R-:W-:Y:S01]  /*0e40*/  SHF.R.U32.HI R155, RZ, 0x10, R47 ;  /* 0x00000010ff9b7819 */ /* 0x000fe2000001162f */
[----:B------:R-:W-:Y:S02]  /*0e50*/  IMAD.MOV.U32 R124, RZ, RZ, R113 ;  /* 0x000000ffff7c7224 */ /* 0x000fe400078e0071 */
[----:B------:R-:W-:Y:S01]  /*0e60*/  FADD.FTZ R118, -R0, R53 ;  /* 0x0000003500767221 */ /* 0x000fe20000010100 */
[----:B------:R-:W-:Y:S01]  /*0e70*/  IMAD.U32 R153, R122, 0x10000, RZ ;  /* 0x000100007a997824 */ /* 0x000fe200078e00ff */
[----:B------:R0:W5:Y:S01]  /*0e80*/  LDG.E R53, desc[UR10][R136.64] ;  /* 0x0000000a88357981 */ /* 0x000162000c1e1900 */
[----:B------:R-:W-:Y:S01]  /*0e90*/  FADD.FTZ R114, -R0, R119 ;  /* 0x0000007700727221 */ /* 0x000fe20000010100 */
[----:B------:R-:W-:-:S02]  /*0ea0*/  IMAD.MOV.U32 R146, RZ, RZ, R107 ;  /* 0x000000ffff927224 */ /* 0x000fc400078e006b */
[----:B------:R-:W-:Y:S01]  /*0eb0*/  FADD.FTZ R41, R41, R140 ;  /* 0x0000008c29297221 */ /* 0x000fe20000010000 */
[----:B------:R-:W-:Y:S01]  /*0ec0*/  IMAD.U32 R138, R138, 0x10000, RZ ;  /* 0x000100008a8a7824 */ /* 0x000fe200078e00ff */
[----:B------:R-:W-:Y:S01]  /*0ed0*/  SHF.L.U32 R149, R149, 0x10, RZ ;  /* 0x0000001095957819 */ /* 0x000fe200000006ff */
[----:B------:R-:W-:Y:S02]  /*0ee0*/  IMAD.U32 R47, R126, 0x10000, RZ ;  /* 0x000100007e2f7824 */ /* 0x000fe400078e00ff */
[C---:B------:R-:W-:Y:S01]  /*0ef0*/  FADD.FTZ R119, -R0.reuse, R127 ;  /* 0x0000007f00777221 */ /* 0x040fe20000010100 */
[----:B------:R-:W-:Y:S02]  /*0f00*/  IMAD.U32 R145, R145, 0x10000, RZ ;  /* 0x0001000091917824 */ /* 0x000fe400078e00ff */
[----:B------:R-:W-:Y:S01]  /*0f10*/  FADD.FTZ R105, -R0, R105 ;  /* 0x0000006900697221 */ /* 0x000fe20000010100 */
[----:B0-----:R-:W-:Y:S01]  /*0f20*/  FMUL.FTZ R136, R78, R141 ;  /* 0x0000008d4e887220 */ /* 0x001fe20000410000 */
[----:B------:R-:W-:-:S02]  /*0f30*/  IMAD.U32 R143, R124, 0x10000, RZ ;  /* 0x000100007c8f7824 */ /* 0x000fc400078e00ff */
[----:B------:R-:W-:Y:S01]  /*0f40*/  FADD.FTZ R127, -R0, R153 ;  /* 0x00000099007f7221 */ /* 0x000fe20000010100 */
[----:B------:R-:W-:Y:S01]  /*0f50*/  IMAD.U32 R165, R165, 0x10000, RZ ;  /* 0x00010000a5a57824 */ /* 0x000fe200078e00ff */
[----:B------:R-:W-:Y:S01]  /*0f60*/  SHF.R.U32.HI R148, RZ, 0x10, R107 ;  /* 0x00000010ff947819 */ /* 0x000fe2000001166b */
[----:B------:R-:W-:Y:S01]  /*0f70*/  IMAD.U32 R155, R155, 0x10000, RZ ;  /* 0x000100009b9b7824 */ /* 0x000fe200078e00ff */
[----:B------:R-:W-:Y:S01]  /*0f80*/  SHF.R.U64 R154, R42, 0x10, R43 ;  /* 0x000000102a9a7819 */ /* 0x000fe2000000122b */
[----:B------:R-:W-:-:S04]  /*0f90*/  IMAD.WIDE.U32 R134, R59, 0x4, R134 ;  /* 0x000000043b867825 */ /* 0x000fc800078e0086 */
[----:B------:R-:W-:Y:S01]  /*0fa0*/  FMUL.FTZ R139, R66, R138 ;  /* 0x0000008a428b7220 */ /* 0x000fe20000410000 */
[----:B------:R-:W-:Y:S01]  /*0fb0*/  FADD.FTZ R120, -R0, R47 ;  /* 0x0000002f00787221 */ /* 0x000fe20000010100 */
[----:B------:R-:W0:Y:S01]  /*0fc0*/  @P1 LDC.64 R110, c[0x0][0x3b8] ;  /* 0x0000ee00ff6e1b82 */ /* 0x000e220000000a00 */
[----:B------:R-:W-:Y:S02]  /*0fd0*/  IMAD.MOV.U32 R153, RZ, RZ, R42 ;  /* 0x000000ffff997224 */ /* 0x000fe400078e002a */
[----:B------:R-:W-:Y:S01]  /*0fe0*/  FADD.FTZ R42, R41, R136 ;  /* 0x00000088292a7221 */ /* 0x000fe20000010000 */
[----:B------:R-:W-:Y:S02]  /*0ff0*/  IMAD.U32 R146, R146, 0x10000, RZ ;  /* 0x0001000092927824 */ /* 0x000fe400078e00ff */
[C---:B------:R-:W-:Y:S01]  /*1000*/  FADD.FTZ R145, -R0.reuse, R145 ;  /* 0x0000009100917221 */ /* 0x040fe20000010100 */
[C---:B------:R-:W-:Y:S01]  /*1010*/  FADD.FTZ R143, -R0.reuse, R143 ;  /* 0x0000008f008f7221 */ /* 0x040fe20000010100 */
[C---:B------:R-:W-:Y:S01]  /*1020*/  FADD.FTZ R93, -R0.reuse, R93 ;  /* 0x0000005d005d7221 */ /* 0x040fe20000010100 */
[C---:B------:R-:W-:Y:S01]  /*1030*/  FADD.FTZ R124, -R0.reuse, R149 ;  /* 0x00000095007c7221 */ /* 0x040fe20000010100 */
[C---:B------:R-:W-:Y:S01]  /*1040*/  FADD.FTZ R165, -R0.reuse, R165 ;  /* 0x000000a500a57221 */ /* 0x040fe20000010100 */
[----:B------:R-:W-:Y:S01]  /*1050*/  FADD.FTZ R47, -R0, R155 ;  /* 0x0000009b002f7221 */ /* 0x000fe20000010100 */
[----:B------:R1:W5:Y:S01]  /*1060*/  LDG.E R52, desc[UR10][R134.64] ;  /* 0x0000000a86347981 */ /* 0x000362000c1e1900 */
[----:B------:R-:W-:Y:S01]  /*1070*/  FMUL.FTZ R0, R58, R105 ;  /* 0x000000693a007220 */ /* 0x000fe20000410000 */
[----:B------:R-:W-:-:S02]  /*1080*/  IMAD.MOV.U32 R149, RZ, RZ, R40 ;  /* 0x000000ffff957224 */ /* 0x000fc400078e0028 */
[----:B------:R-:W-:Y:S01]  /*1090*/  FADD.FTZ R41, R42, R139 ;  /* 0x0000008b2a297221 */ /* 0x000fe20000010000 */
[----:B------:R-:W-:Y:S01]  /*10a0*/  IMAD.U32 R148, R148, 0x10000, RZ ;  /* 0x0001000094947824 */ /* 0x000fe200078e00ff */
[----:B------:R-:W2:Y:S01]  /*10b0*/  @P0 LDC.64 R112, c[0x0][0x438] ;  /* 0x00010e00ff700b82 */ /* 0x000ea20000000a00 */
[----:B------:R-:W-:Y:S01]  /*10c0*/  IMAD.MOV.U32 R157, RZ, RZ, R44 ;  /* 0x000000ffff9d7224 */ /* 0x000fe200078e002c */
[----:B------:R-:W-:Y:S01]  /*10d0*/  SHF.R.U64 R158, R44, 0x10, R45 ;  /* 0x000000102c9e7819 */ /* 0x000fe2000000122d */
[----:B-1----:R-:W-:Y:S01]  /*10e0*/  FMUL.FTZ R134, R77, R146 ;  /* 0x000000924d867220 */ /* 0x002fe20000410000 */
[----:B------:R-:W-:Y:S01]  /*10f0*/  FMUL.FTZ R145, R58, R145 ;  /* 0x000000913a917220 */ /* 0x000fe20000410000 */
[----:B------:R-:W-:Y:S01]  /*1100*/  FFMA.FTZ R42, R0, R147, RZ ;  /* 0x00000093002a7223 */ /* 0x000fe200000100ff */
[----:B------:R-:W-:Y:S02]  /*1110*/  IMAD.U32 R149, R149, 0x10000, RZ ;  /* 0x0001000095957824 */ /* 0x000fe400078e00ff */
[----:B------:R-:W-:Y:S01]  /*1120*/  FMUL.FTZ R137, R65, R148 ;  /* 0x0000009441897220 */ /* 0x000fe20000410000 */
[----:B------:R-:W-:Y:S01]  /*1130*/  FADD.FTZ R44, R41, R134 ;  /* 0x00000086292c7221 */ /* 0x000fe20000010000 */
[----:B------:R-:W-:Y:S01]  /*1140*/  FMUL.FTZ R143, R58, R143 ;  /* 0x0000008f3a8f7220 */ /* 0x000fe20000410000 */
[----:B------:R-:W-:Y:S01]  /*1150*/  FFMA.FTZ R42, R145, R144, R42 ;  /* 0x00000090912a7223 */ /* 0x000fe2000001002a */
[----:B------:R-:W-:-:S02]  /*1160*/  IMAD.U32 R150, R150, 0x10000, RZ ;  /* 0x0001000096967824 */ /* 0x000fc400078e00ff */
[----:B------:R-:W-:Y:S01]  /*1170*/  FMUL.FTZ R105, R80, R149 ;  /* 0x0000009550697220 */ /* 0x000fe20000410000 */
[----:B------:R-:W-:Y:S01]  /*1180*/  FADD.FTZ R44, R44, R137 ;  /* 0x000000892c2c7221 */ /* 0x000fe20000010000 */
[----:B------:R-:W-:Y:S01]  /*1190*/  SHF.L.U32 R151, R151, 0x10, RZ ;  /* 0x0000001097977819 */ /* 0x000fe200000006ff */
[----:B------:R-:W-:Y:S01]  /*11a0*/  FMUL.FTZ R93, R58, R93 ;  /* 0x0000005d3a5d7220 */ /* 0x000fe20000410000 */
[----:B------:R-:W-:Y:S01]  /*11b0*/  FFMA.FTZ R42, R143, R142, R42 ;  /* 0x0000008e8f2a7223 */ /* 0x000fe2000001002a */
[----:B------:R-:W-:Y:S01]  /*11c0*/  FMUL.FTZ R106, R68, R150 ;  /* 0x00000096446a7220 */ /* 0x000fe20000410000 */
[----:B------:R-:W-:Y:S01]  /*11d0*/  FADD.FTZ R41, R44, R105 ;  /* 0x000000692c297221 */ /* 0x000fe20000010000 */
[----:B------:R-:W-:Y:S02]  /*11e0*/  IMAD.U32 R152, R152, 0x10000, RZ ;  /* 0x0001000098987824 */ /* 0x000fe400078e00ff */
[----:B------:R-:W-:Y:S01]  /*11f0*/  FFMA.FTZ R44, R93, R140, R42 ;  /* 0x0000008c5d2c7223 */ /* 0x000fe2000001002a */
[----:B------:R-:W-:Y:S01]  /*1200*/  FMUL.FTZ R107, R79, R151 ;  /* 0x000000974f6b7220 */ /* 0x000fe20000410000 */
[----:B------:R-:W-:Y:S01]  /*1210*/  FADD.FTZ R42, R41, R106 ;  /* 0x0000006a292a7221 */ /* 0x000fe20000010000 */
[----:B------:R-:W-:Y:S01]  /*1220*/  FMUL.FTZ R135, R58, R159 ;  /* 0x0000009f3a877220 */ /* 0x000fe20000410000 */
[--C-:B------:R-:W-:Y:S01]  /*1230*/  IMAD.MOV.U32 R155, RZ, RZ, R43.reuse ;  /* 0x000000ffff9b7224 */ /* 0x100fe200078e002b */
[----:B------:R-:W-:Y:S01]  /*1240*/  SHF.R.U32.HI R156, RZ, 0x10, R43 ;  /* 0x00000010ff9c7819 */ /* 0x000fe2000001162b */
[----:B------:R-:W-:-:S02]  /*1250*/  IMAD.MOV.U32 R40, RZ, RZ, R45 ;  /* 0x000000ffff287224 */ /* 0x000fc400078e002d */
[----:B------:R-:W-:Y:S01]  /*1260*/  FADD.FTZ R43, R42, R107 ;  /* 0x0000006b2a2b7221 */ /* 0x000fe20000010000 */
[----:B------:R-:W-:Y:S02]  /*1270*/  IMAD.U32 R153, R153, 0x10000, RZ ;  /* 0x0001000099997824 */ /* 0x000fe400078e00ff */
[----:B------:R-:W-:Y:S01]  /*1280*/  FMUL.FTZ R108, R67, R152 ;  /* 0x00000098436c7220 */ /* 0x000fe20000410000 */
[----:B------:R-:W-:Y:S01]  /*1290*/  FMUL.FTZ R132, R58, R120 ;  /* 0x000000783a847220 */ /* 0x000fe20000410000 */
[----:B------:R-:W-:Y:S01]  /*12a0*/  FFMA.FTZ R41, R135, R136, R44 ;  /* 0x0000008887297223 */ /* 0x000fe2000001002c */
[----:B0-----:R-:W-:-:S04]  /*12b0*/  @P1 IMAD.WIDE.U32 R110, R59, 0x4, R110 ;  /* 0x000000043b6e1825 */ /* 0x001fc800078e006e */
[----:B------:R-:W-:Y:S01]  /*12c0*/  FADD.FTZ R42, R43, R108 ;  /* 0x0000006c2b2a7221 */ /* 0x000fe20000010000 */
[----:B------:R-:W-:Y:S01]  /*12d0*/  FMUL.FTZ R109, R94, R153 ;  /* 0x000000995e6d7220 */ /* 0x000fe20000410000 */
[----:B------:R-:W-:Y:S01]  /*12e0*/  FMUL.FTZ R133, R58, R118 ;  /* 0x000000763a857220 */ /* 0x000fe20000410000 */
[----:B------:R-:W-:Y:S01]  /*12f0*/  IMAD.U32 R154, R154, 0x10000, RZ ;  /* 0x000100009a9a7824 */ /* 0x000fe200078e00ff */
[----:B------:R0:W5:Y:S01]  /*1300*/  @P1 LDG.E R50, desc[UR10][R110.64] ;  /* 0x0000000a6e321981 */ /* 0x000162000c1e1900 */
[----:B------:R-:W-:Y:S02]  /*1310*/  IMAD.U32 R159, R40, 0x10000, RZ ;  /* 0x00010000289f7824 */ /* 0x000fe400078e00ff */
[----:B------:R-:W-:Y:S01]  /*1320*/  FFMA.FTZ R40, R132, R139, R41 ;  /* 0x0000008b84287223 */ /* 0x000fe20000010029 */
[----:B--2---:R-:W-:-:S04]  /*1330*/  @P0 IMAD.WIDE.U32 R112, R59, 0x8, R112 ;  /* 0x000000083b700825 */ /* 0x004fc800078e0070 */
[----:B------:R-:W-:Y:S01]  /*1340*/  FADD.FTZ R43, R42, R109 ;  /* 0x0000006d2a2b7221 */ /* 0x000fe20000010000 */
[----:B------:R-:W-:Y:S01]  /*1350*/  FMUL.FTZ R130, R58, R130 ;  /* 0x000000823a827220 */ /* 0x000fe20000410000 */
[----:B------:R-:W-:Y:S01]  /*1360*/  FFMA.FTZ R41, R133, R134, R40 ;  /* 0x0000008685297223 */ /* 0x000fe20000010028 */
[----:B------:R-:W-:Y:S01]  /*1370*/  IMAD.U32 R155, R155, 0x10000, RZ ;  /* 0x000100009b9b7824 */ /* 0x000fe200078e00ff */
[----:B------:R1:W5:Y:S01]  /*1380*/  @P0 LDG.E.64 R82, desc[UR10][R112.64] ;  /* 0x0000000a70520981 */ /* 0x000362000c1e1b00 */
[----:B0-----:R-:W-:Y:S01]  /*1390*/  FMUL.FTZ R110, R70, R154 ;  /* 0x0000009a466e7220 */ /* 0x001fe20000410000 */
[----:B------:R-:W-:Y:S02]  /*13a0*/  IMAD.U32 R156, R156, 0x10000, RZ ;  /* 0x000100009c9c7824 */ /* 0x000fe400078e00ff */
[----:B------:R-:W-:Y:S01]  /*13b0*/  FMUL.FTZ R111, R58, R116 ;  /* 0x000000743a6f7220 */ /* 0x000fe20000410000 */
[----:B------:R-:W-:Y:S01]  /*13c0*/  FFMA.FTZ R40, R130, R137, R41 ;  /* 0x0000008982287223 */ /* 0x000fe20000010029 */
[----:B------:R-:W-:Y:S01]  /*13d0*/  FADD.FTZ R43, R43, R110 ;  /* 0x0000006e2b2b7221 */ /* 0x000fe20000010000 */
[----:B-1----:R-:W-:Y:S01]  /*13e0*/  FMUL.FTZ R112, R81, R155 ;  /* 0x0000009b51707220 */ /* 0x002fe20000410000 */
[C---:B------:R-:W-:Y:S01]  /*13f0*/  FMUL.FTZ R114, R58.reuse, R114 ;  /* 0x000000723a727220 */ /* 0x040fe20000410000 */
[----:B------:R-:W-:Y:S01]  /*1400*/  FFMA.FTZ R41, R111, R105, R40 ;  /* 0x000000696f297223 */ /* 0x000fe20000010028 */
[----:B------:R-:W-:Y:S01]  /*1410*/  FMUL.FTZ R113, R69, R156 ;  /* 0x0000009c45717220 */ /* 0x000fe20000410000 */
[----:B------:R-:W-:Y:S01]  /*1420*/  FADD.FTZ R42, R43, R112 ;  /* 0x000000702b2a7221 */ /* 0x000fe20000010000 */
[----:B------:R-:W-:Y:S01]  /*1430*/  IMAD.U32 R157, R157, 0x10000, RZ ;  /* 0x000100009d9d7824 */ /* 0x000fe200078e00ff */
[----:B------:R-:W-:Y:S01]  /*1440*/  SHF.R.U32.HI R160, RZ, 0x10, R45 ;  /* 0x00000010ffa07819 */ /* 0x000fe2000001162d */
[----:B------:R-:W-:Y:S01]  /*1450*/  FMUL.FTZ R115, R58, R115 ;  /* 0x000000733a737220 */ /* 0x000fe20000410000 */
[----:B------:R-:W-:Y:S01]  /*1460*/  FFMA.FTZ R40, R114, R106, R41 ;  /* 0x0000006a72287223 */ /* 0x000fe20000010029 */
[----:B------:R-:W-:Y:S01]  /*1470*/  FADD.FTZ R45, R42, R113 ;  /* 0x000000712a2d7221 */ /* 0x000fe20000010000 */
[----:B------:R-:W-:Y:S01]  /*1480*/  IMAD.U32 R158, R158, 0x10000, RZ ;  /* 0x000100009e9e7824 */ /* 0x000fe200078e00ff */
[----:B------:R-:W0:Y:S01]  /*1490*/  LDC.64 R42, c[0x0][0x380] ;  /* 0x0000e000ff2a7b82 */ /* 0x000e220000000a00 */
[----:B------:R-:W-:Y:S01]  /*14a0*/  FMUL.FTZ R116, R96, R157 ;  /* 0x0000009d60747220 */ /* 0x000fe20000410000 */
[----:B------:R-:W-:Y:S01]  /*14b0*/  FMUL.FTZ R118, R58, R117 ;  /* 0x000000753a767220 */ /* 0x000fe20000410000 */
[----:B------:R-:W-:Y:S01]  /*14c0*/  FFMA.FTZ R41, R115, R107, R40 ;  /* 0x0000006b73297223 */ /* 0x000fe20000010028 */
[----:B------:R-:W-:Y:S01]  /*14d0*/  FMUL.FTZ R117, R72, R158 ;  /* 0x0000009e48757220 */ /* 0x000fe20000410000 */
[----:B------:R-:W-:Y:S01]  /*14e0*/  FADD.FTZ R40, R45, R116 ;  /* 0x000000742d287221 */ /* 0x000fe20000010000 */
[----:B------:R-:W-:-:S02]  /*14f0*/  IMAD.U32 R160, R160, 0x10000, RZ ;  /* 0x00010000a0a07824 */ /* 0x000fc400078e00ff */
[----:B------:R-:W-:Y:S01]  /*1500*/  FMUL.FTZ R120, R95, R159 ;  /* 0x0000009f5f787220 */ /* 0x000fe20000410000 */
[----:B------:R-:W-:Y:S01]  /*1510*/  FMUL.FTZ R119, R58, R119 ;  /* 0x000000773a777220 */ /* 0x000fe20000410000 */
[----:B------:R-:W-:Y:S01]  /*1520*/  FADD.FTZ R45, R40, R117 ;  /* 0x00000075282d7221 */ /* 0x000fe20000010000 */
[----:B------:R-:W-:Y:S01]  /*1530*/  FFMA.FTZ R44, R118, R108, R41 ;  /* 0x0000006c762c7223 */ /* 0x000fe20000010029 */
[C---:B------:R-:W-:Y:S01]  /*1540*/  FMUL.FTZ R122, R58.reuse, R121 ;  /* 0x000000793a7a7220 */ /* 0x040fe20000410000 */
[----:B------:R-:W-:Y:S01]  /*1550*/  FMUL.FTZ R121, R71, R160 ;  /* 0x000000a047797220 */ /* 0x000fe20000410000 */
[----:B------:R-:W-:Y:S01]  /*1560*/  FADD.FTZ R40, R45, R120 ;  /* 0x000000782d287221 */ /* 0x000fe20000010000 */
[----:B------:R-:W-:Y:S01]  /*1570*/  FFMA.FTZ R41, R119, R109, R44 ;  /* 0x0000006d77297223 */ /* 0x000fe2000001002c */
[----:B------:R-:W-:Y:S02]  /*1580*/  FMUL.FTZ R123, R58, R123 ;  /* 0x0000007b3a7b7220 */ /* 0x000fe40000410000 */
[----:B------:R-:W-:Y:S01]  /*1590*/  FADD.FTZ R40, R40, R121 ;  /* 0x0000007928287221 */ /* 0x000fe20000010000 */
[----:B------:R-:W-:Y:S01]  /*15a0*/  FFMA.FTZ R44, R122, R110, R41 ;  /* 0x0000006e7a2c7223 */ /* 0x000fe20000010029 */
[----:B------:R-:W-:-:S03]  /*15b0*/  FMUL.FTZ R124, R58, R124 ;  /* 0x0000007c3a7c7220 */ /* 0x000fc60000410000 */
[----:B------:R-:W-:Y:S01]  /*15c0*/  FFMA.FTZ R45, R123, R112, R44 ;  /* 0x000000707b2d7223 */ /* 0x000fe2000001002c */
[----:B------:R-:W1:Y:S01]  /*15d0*/  SHFL.DOWN PT, R41, R40, 0x10, 0x1f ;  /* 0x0a001f0028297f89 */ /* 0x000e6200000e0000 */
[----:B0-----:R-:W-:Y:S02]  /*15e0*/  IMAD.IADD R73, R73, 0x1, R42 ;  /* 0x0000000149497824 */ /* 0x001fe400078e022a */
[----:B------:R-:W-:Y:S01]  /*15f0*/  FMUL.FTZ R125, R58, R125 ;  /* 0x0000007d3a7d7220 */ /* 0x000fe20000410000 */
[----:B------:R-:W-:Y:S01]  /*1600*/  FFMA.FTZ R42, R124, R113, R45 ;  /* 0x000000717c2a7223 */ /* 0x000fe2000001002d */
[----:B------:R-:W-:-:S03]  /*1610*/  FMUL.FTZ R126, R58, R165 ;  /* 0x000000a53a7e7220 */ /* 0x000fc60000410000 */
[----:B------:R-:W-:Y:S01]  /*1620*/  FFMA.FTZ R45, R125, R116, R42 ;  /* 0x000000747d2d7223 */ /* 0x000fe2000001002a */
[----:B------:R-:W-:-:S03]  /*1630*/  FMUL.FTZ R127, R58, R127 ;  /* 0x0000007f3a7f7220 */ /* 0x000fc60000410000 */
[----:B------:R-:W-:Y:S01]  /*1640*/  FFMA.FTZ R42, R126, R117, R45 ;  /* 0x000000757e2a7223 */ /* 0x000fe2000001002d */
[----:B------:R-:W-:-:S03]  /*1650*/  FMUL.FTZ R128, R58, R47 ;  /* 0x0000002f3a807220 */ /* 0x000fc60000410000 */
[----:B------:R-:W-:-:S04]  /*1660*/  FFMA.FTZ R45, R127, R120, R42 ;  /* 0x000000787f2d7223 */ /* 0x000fc8000001002a */
[----:B------:R-:W-:Y:S01]  /*1670*/  FFMA.FTZ R45, R128, R121, R45 ;  /* 0x00000079802d7223 */ /* 0x000fe2000001002d */
        /* <DEDUP_REMOVED lines=15> */
[----:B------:R-:W-:Y:S01]  /*1770*/  LOP3.LUT P2, RZ, R34, 0x1f, RZ, 0xc0, !PT ;  /* 0x0000001f22ff7812 */ /* 0x000fe2000784c0ff */
[----:B0-----:R-:W-:Y:S01]  /*1780*/  FADD.FTZ R45, R44, R45 ;  /* 0x0000002d2c2d7221 */ /* 0x001fe20000010000 */
[----:B-1----:R-:W-:-:S04]  /*1790*/  FADD.FTZ R40, R164, R41 ;  /* 0x00000029a4287221 */ /* 0x002fc80000010000 */
[----:B------:R-:W0:Y:S01]  /*17a0*/  SHFL.DOWN PT, R41, R45, 0x1, 0x1f ;  /* 0x08201f002d297f89 */ /* 0x000e2200000e0000 */
[----:B------:R-:W-:Y:S01]  /*17b0*/  BSSY.RECONVERGENT B0, `(.L_x_506) ;  /* 0x000000c000007945 */ /* 0x000fe20003800200 */
[----:B0-----:R-:W-:-:S05]  /*17c0*/  FADD.FTZ R41, R45, R41 ;  /* 0x000000292d297221 */ /* 0x001fca0000010000 */
[----:B------:R-:W-:Y:S05]  /*17d0*/  @P2 BRA `(.L_x_507) ;  /* 0x0000000000242947 */ /* 0x000fea0003800000 */
        /* <DEDUP_REMOVED lines=9> */
.L_x_507:
[----:B------:R-:W-:Y:S05]  /*1870*/  BSYNC.RECONVERGENT B0 ;  /* 0x0000000000007941 */ /* 0x000fea0003800200 */
.L_x_506:
[----:B------:R-:W1:Y:S08]  /*1880*/  S2UR UR5, SR_CgaCtaId ;  /* 0x00000000000579c3 */ /* 0x000e700000008800 */
[----:B------:R-:W-:Y:S01]  /*1890*/  BAR.SYNC.DEFER_BLOCKING 0x0 ;  /* 0x0000000000007b1d */ /* 0x000fe20000010000 */
[----:B------:R-:W-:Y:S01]  /*18a0*/  ISETP.GE.AND P2, PT, R73, R43, PT ;  /* 0x0000002b4900720c */ /* 0x000fe20003f46270 */
[----:B------:R-:W-:Y:S01]  /*18b0*/  FADD.FTZ R35, R46, R35 ;  /* 0x000000232e237221 */ /* 0x000fe20000010000 */
[----:B------:R-:W-:Y:S01]  /*18c0*/  FFMA.FTZ R36, R93, R46, R36 ;  /* 0x0000002e5d247223 */ /* 0x000fe20000010024 */
[----:B------:R-:W-:Y:S01]  /*18d0*/  FADD.FTZ R18, R141, R18 ;  /* 0x000000128d127221 */ /* 0x000fe20000010000 */
[----:B------:R-:W-:Y:S01]  /*18e0*/  FFMA.FTZ R2, R135, R141, R2 ;  /* 0x0000008d87027223 */ /* 0x000fe20000010002 */
[----:B------:R-:W-:Y:S01]  /*18f0*/  UMOV UR4, 0x400 ;  /* 0x0000040000047882 */ /* 0x000fe20000000000 */
        /* <DEDUP_REMOVED lines=96> */
.L_x_510:
        /* <DEDUP_REMOVED lines=8> */
[----:B------:R-:W-:Y:S01]  /*1f80*/  FMUL.FTZ R147, R58, R147 ;  /* 0x000000933a937220 */ /* 0x000fe20000410000 */
[----:B-----5:R-:W-:Y:S01]  /*1f90*/  LOP3.LUT P3, RZ, R92, 0xff, RZ, 0xc0, !PT ;  /* 0x000000ff5cff7812 */ /* 0x020fe2000786c0ff */
[C---:B------:R-:W-:Y:S01]  /*1fa0*/  FMUL.FTZ R145, R58.reuse, R145 ;  /* 0x000000913a917220 */ /* 0x040fe20000410000 */
[C---:B------:R-:W-:Y:S01]  /*1fb0*/  FMUL.FTZ R143, R58.reuse, R143 ;  /* 0x0000008f3a8f7220 */ /* 0x040fe20000410000 */
[----:B------:R-:W-:Y:S01]  /*1fc0*/  FMUL.FTZ R0, R147, UR6 ;  /* 0x0000000693007c20 */ /* 0x000fe20008410000 */
[----:B------:R-:W-:Y:S01]  /*1fd0*/  FMUL.FTZ R93, R58, R93 ;  /* 0x0000005d3a5d7220 */ /* 0x000fe20000410000 */
[----:B------:R-:W-:Y:S01]  /*1fe0*/  FMUL.FTZ R40, R145, UR6 ;  /* 0x0000000691287c20 */ /* 0x000fe20008410000 */
[----:B------:R-:W-:Y:S01]  /*1ff0*/  FMUL.FTZ R41, R143, UR6 ;  /* 0x000000068f297c20 */ /* 0x000fe20008410000 */
[----:B------:R-:W-:Y:S01]  /*2000*/  LOP3.LUT P4, RZ, R92, 0xff00, RZ, 0xc0, !PT ;  /* 0x0000ff005cff7812 */ /* 0x000fe2000788c0ff */
[----:B------:R-:W-:Y:S01]  /*2010*/  FMUL.FTZ R42, R93, UR6 ;  /* 0x000000065d2a7c20 */ /* 0x000fe20008410000 */
[----:B------:R-:W-:-:S02]  /*2020*/  FSEL R0, R0, RZ, P3 ;  /* 0x000000ff00007208 */ /* 0x000fc40001800000 */
[C---:B------:R-:W-:Y:S02]  /*2030*/  LOP3.LUT P5, RZ, R92.reuse, 0xff0000, RZ, 0xc0, !PT ;  /* 0x00ff00005cff7812 */ /* 0x040fe400078ac0ff */
[----:B------:R-:W-:Y:S02]  /*2040*/  ISETP.GE.U32.AND P3, PT, R92, 0x1000000, PT ;  /* 0x010000005c00780c */ /* 0x000fe40003f66070 */
[----:B------:R-:W-:Y:S02]  /*2050*/  F2FP.BF16.F32.PACK_AB R97, R0, R147 ;  /* 0x000000930061723e */ /* 0x000fe400000010ff */
[----:B------:R-:W-:Y:S02]  /*2060*/  FSEL R40, R40, RZ, P4 ;  /* 0x000000ff28287208 */ /* 0x000fe40002000000 */
[----:B------:R-:W-:Y:S02]  /*2070*/  FSEL R0, R41, RZ, P5 ;  /* 0x000000ff29007208 */ /* 0x000fe40002800000 */
[----:B------:R-:W-:-:S02]  /*2080*/  FSEL R42, R42, RZ, P3 ;  /* 0x000000ff2a2a7208 */ /* 0x000fc40001800000 */
[----:B------:R-:W-:Y:S02]  /*2090*/  F2FP.BF16.F32.PACK_AB R40, R40, R145 ;  /* 0x000000912828723e */ /* 0x000fe400000010ff */
[----:B------:R-:W-:Y:S02]  /*20a0*/  F2FP.BF16.F32.PACK_AB R99, R0, R143 ;  /* 0x0000008f0063723e */ /* 0x000fe400000010ff */
        /* <DEDUP_REMOVED lines=8> */
.L_x_509:
[----:B------:R-:W-:Y:S01]  /*2130*/  UMOV UR4, UR8 ;  /* 0x0000000800047c82 */ /* 0x000fe20008000000 */
[----:B------:R-:W-:Y:S01]  /*2140*/  UMOV UR5, UR9 ;  /* 0x0000000900057c82 */ /* 0x000fe20008000000 */
[----:B------:R-:W-:-:S04]  /*2150*/  UISETP.NE.U32.AND UP0, UPT, UR4, URZ, UPT ;  /* 0x000000ff0400728c */ /* 0x000fc8000bf05070 */
[----:B------:R-:W-:-:S09]  /*2160*/  UISETP.NE.AND.EX UP0, UPT, UR5, URZ, UPT, UP0 ;  /* 0x000000ff0500728c */ /* 0x000fd2000bf05300 */
[----:B------:R-:W-:Y:S05]  /*2170*/  BRA.U UP0, `(.L_x_512) ;  /* 0x00000001009c7547 */ /* 0x000fea000b800000 */
[-CC-:B------:R-:W-:Y:S01]  /*2180*/  FFMA.FTZ R0, R0, R141.reuse, R138.reuse ;  /* 0x0000008d00007223 */ /* 0x180fe2000001008a */
[--C-:B-----5:R-:W-:Y:S01]  /*2190*/  SHF.R.U64 R43, R90, 0x10, R91.reuse ;  /* 0x000000105a2b7819 */ /* 0x120fe2000000125b */
[-C--:B------:R-:W-:Y:S01]  /*21a0*/  FFMA.FTZ R145, R145, R141.reuse, R138 ;  /* 0x0000008d91917223 */ /* 0x080fe2000001008a */
[----:B------:R-:W-:Y:S01]  /*21b0*/  SHF.R.U32.HI R47, RZ, 0x10, R91 ;  /* 0x00000010ff2f7819 */ /* 0x000fe2000001165b */
[----:B------:R-:W-:Y:S01]  /*21c0*/  FADD.FTZ R147, R147, -R0 ;  /* 0x8000000093937221 */ /* 0x000fe20000010000 */
[-CC-:B------:R-:W-:Y:S01]  /*21d0*/  FFMA.FTZ R143, R143, R141.reuse, R138.reuse ;  /* 0x0000008d8f8f7223 */ /* 0x180fe2000001008a */
[----:B------:R-:W-:Y:S01]  /*21e0*/  FFMA.FTZ R93, R93, R141, R138 ;  /* 0x0000008d5d5d7223 */ /* 0x000fe2000001008a */
[----:B------:R-:W-:Y:S02]  /*21f0*/  IMAD.MOV.U32 R0, RZ, RZ, R90 ;  /* 0x000000ffff007224 */ /* 0x000fe400078e005a */
[----:B------:R-:W-:Y:S01]  /*2200*/  FADD.FTZ R144, R144, -R145 ;  /* 0x8000009190907221 */ /* 0x000fe20000010000 */
[----:B------:R-:W-:-:S02]  /*2210*/  IMAD.MOV.U32 R40, RZ, RZ, R91 ;  /* 0x000000ffff287224 */ /* 0x000fc400078e005b */
[----:B------:R-:W-:Y:S01]  /*2220*/  FADD.FTZ R142, R142, -R143 ;  /* 0x8000008f8e8e7221 */ /* 0x000fe20000010000 */
[----:B------:R-:W-:Y:S02]  /*2230*/  IMAD.U32 R41, R0, 0x10000, RZ ;  /* 0x0001000000297824 */ /* 0x000fe400078e00ff */
[----:B------:R-:W-:Y:S01]  /*2240*/  FADD.FTZ R140, R140, -R93 ;  /* 0x8000005d8c8c7221 */ /* 0x000fe20000010000 */
[----:B------:R-:W-:Y:S01]  /*2250*/  IMAD.U32 R43, R43, 0x10000, RZ ;  /* 0x000100002b2b7824 */ /* 0x000fe200078e00ff */
[----:B------:R-:W-:Y:S01]  /*2260*/  LOP3.LUT P3, RZ, R92, 0xff, RZ, 0xc0, !PT ;  /* 0x000000ff5cff7812 */ /* 0x000fe2000786c0ff */
[----:B------:R-:W-:Y:S02]  /*2270*/  IMAD.U32 R45, R40, 0x10000, RZ ;  /* 0x00010000282d7824 */ /* 0x000fe400078e00ff */
[C---:B------:R-:W-:Y:S01]  /*2280*/  FFMA.FTZ R41, R58.reuse, R147, R41 ;  /* 0x000000933a297223 */ /* 0x040fe20000010029 */
        /* <DEDUP_REMOVED lines=10> */
[----:B------:R-:W-:Y:S02]  /*2330*/  ISETP.GE.U32.AND P6, PT, R92, 0x1000000, PT ;  /* 0x010000005c00780c */ /* 0x000fe40003fc6070 */
[----:B------:R-:W-:Y:S02]  /*2340*/  FSEL R41, R41, RZ, P3 ;  /* 0x000000ff29297208 */ /* 0x000fe40001800000 */
[----:B------:R-:W-:Y:S02]  /*2350*/  FSEL R0, R43, RZ, P4 ;  /* 0x000000ff2b007208 */ /* 0x000fe40002000000 */
[----:B------:R-:W-:Y:S02]  /*2360*/  FSEL R45, R45, RZ, P5 ;  /* 0x000000ff2d2d7208 */ /* 0x000fe40002800000 */
[----:B------:R-:W-:Y:S02]  /*2370*/  FSEL R40, R47, RZ, P6 ;  /* 0x000000ff2f287208 */ /* 0x000fe40003000000 */
[----:B------:R-:W-:-:S02]  /*2380*/  F2FP.BF16.F32.PACK_AB R41, R0, R41 ;  /* 0x000000290029723e */ /* 0x000fc400000010ff */
[----:B------:R-:W-:Y:S02]  /*2390*/  F2FP.BF16.F32.PACK_AB R40, R40, R45 ;  /* 0x0000002d2828723e */ /* 0x000fe400000010ff */
[C---:B------:R-:W-:Y:S02]  /*23a0*/  PRMT R0, R41.reuse, 0x7632, R0 ;  /* 0x0000763229007816 */ /* 0x040fe40000000000 */
[----:B------:R-:W-:Y:S02]  /*23b0*/  PRMT R45, R41, 0x7610, R45 ;  /* 0x00007610292d7816 */ /* 0x000fe4000000002d */
[C---:B------:R-:W-:Y:S02]  /*23c0*/  PRMT R47, R40.reuse, 0x7632, R47 ;  /* 0x00007632282f7816 */ /* 0x040fe4000000002f */
[----:B------:R-:W-:Y:S01]  /*23d0*/  PRMT R44, R40, 0x7610, R44 ;  /* 0x00007610282c7816 */ /* 0x000fe2000000002c */
[----:B------:R-:W-:Y:S06]  /*23e0*/  BRA `(.L_x_511) ;  /* 0x0000001000107947 */ /* 0x000fec0003800000 */
.L_x_512:
[-CC-:B------:R-:W-:Y:S01]  /*23f0*/  FFMA.FTZ R0, R0, R141.reuse, R138.reuse ;  /* 0x0000008d00007223 */ /* 0x180fe2000001008a */
[--C-:B-----5:R-:W-:Y:S01]  /*2400*/  SHF.R.U64 R40, R90, 0x10, R91.reuse ;  /* 0x000000105a287819 */ /* 0x120fe2000000125b */
[-C--:B------:R-:W-:Y:S01]  /*2410*/  FFMA.FTZ R145, R145, R141.reuse, R138 ;  /* 0x0000008d91917223 */ /* 0x080fe2000001008a */
[--C-:B------:R-:W-:Y:S02]  /*2420*/  IMAD.MOV.U32 R42, RZ, RZ, R91.reuse ;  /* 0x000000ffff2a7224 */ /* 0x100fe400078e005b */
[----:B------:R-:W-:Y:S01]  /*2430*/  FADD.FTZ R147, R147, -R0 ;  /* 0x8000000093937221 */ /* 0x000fe20000010000 */
[----:B------:R-:W-:Y:S01]  /*2440*/  IMAD.MOV.U32 R0, RZ, RZ, R90 ;  /* 0x000000ffff007224 */ /* 0x000fe200078e005a */
[----:B------:R-:W-:Y:S01]  /*2450*/  SHF.R.U32.HI R43, RZ, 0x10, R91 ;  /* 0x00000010ff2b7819 */ /* 0x000fe2000001165b */
[-CC-:B------:R-:W-:Y:S01]  /*2460*/  FFMA.FTZ R93, R93, R141.reuse, R138.reuse ;  /* 0x0000008d5d5d7223 */ /* 0x180fe2000001008a */
[----:B------:R-:W-:Y:S01]  /*2470*/  FFMA.FTZ R143, R143, R141, R138 ;  /* 0x0000008d8f8f7223 */ /* 0x000fe2000001008a */
[----:B------:R-:W-:Y:S01]  /*2480*/  FADD.FTZ R145, R144, -R145 ;  /* 0x8000009190917221 */ /* 0x000fe20000010000 */
[----:B------:R-:W-:-:S02]  /*2490*/  IMAD.U32 R40, R40, 0x10000, RZ ;  /* 0x0001000028287824 */ /* 0x000fc400078e00ff */
[----:B------:R-:W-:Y:S01]  /*24a0*/  FADD.FTZ R93, R140, -R93 ;  /* 0x8000005d8c5d7221 */ /* 0x000fe20000010000 */
[----:B------:R-:W-:Y:S02]  /*24b0*/  IMAD.U32 R41, R0, 0x10000, RZ ;  /* 0x0001000000297824 */ /* 0x000fe400078e00ff */
[----:B------:R-:W-:Y:S01]  /*24c0*/  FADD.FTZ R143, R142, -R143 ;  /* 0x8000008f8e8f7221 */ /* 0x000fe20000010000 */
[----:B------:R-:W-:Y:S02]  /*24d0*/  IMAD.U32 R0, R42, 0x10000, RZ ;  /* 0x000100002a007824 */ /* 0x000fe400078e00ff */
[C---:B------:R-:W-:Y:S01]  /*24e0*/  FFMA.FTZ R40, R58.reuse, R145, R40 ;  /* 0x000000913a287223 */ /* 0x040fe20000010028 */
[----:B------:R-:W-:Y:S02]  /*24f0*/  IMAD.U32 R42, R43, 0x10000, RZ ;  /* 0x000100002b2a7824 */ /* 0x000fe400078e00ff */
[C---:B------:R-:W-:Y:S01]  /*2500*/  FFMA.FTZ R41, R58.reuse, R147, R41 ;  /* 0x000000933a297223 */ /* 0x040fe20000010029 */
[----:B------:R-:W-:Y:S01]  /*2510*/  FFMA.FTZ R143, R58, R143, R0 ;  /* 0x0000008f3a8f7223 */ /* 0x000fe20000010000 */
[----:B------:R-:W-:Y:S01]  /*2520*/  LOP3.LUT P4, RZ, R92, 0xff00, RZ, 0xc0, !PT ;  /* 0x0000ff005cff7812 */ /* 0x000fe2000788c0ff */
[----:B------:R-:W-:Y:S01]  /*2530*/  FFMA.FTZ R93, R58, R93, R42 ;  /* 0x0000005d3a5d7223 */ /* 0x000fe2000001002a */
[----:B------:R-:W-:Y:S01]  /*2540*/  FMUL.FTZ R42, R40, UR6 ;  /* 0x00000006282a7c20 */ /* 0x000fe20008410000 */
[----:B------:R-:W-:Y:S01]  /*2550*/  FMUL.FTZ R0, R41, UR6 ;  /* 0x0000000629007c20 */ /* 0x000fe20008410000 */
[C---:B------:R-:W-:Y:S01]  /*2560*/  LOP3.LUT P3, RZ, R92.reuse, 0xff, RZ, 0xc0, !PT ;  /* 0x000000ff5cff7812 */ /* 0x040fe2000786c0ff */
[----:B------:R-:W-:Y:S01]  /*2570*/  FMUL.FTZ R44, R143, UR6 ;  /* 0x000000068f2c7c20 */ /* 0x000fe20008410000 */
[----:B------:R-:W-:-:S02]  /*2580*/  LOP3.LUT P5, RZ, R92, 0xff0000, RZ, 0xc0, !PT ;  /* 0x00ff00005cff7812 */ /* 0x000fc400078ac0ff */
[----:B------:R-:W-:Y:S01]  /*2590*/  FSEL R43, R42, RZ, P4 ;  /* 0x000000ff2a2b7208 */ /* 0x000fe20002000000 */
[----:B------:R-:W-:Y:S01]  /*25a0*/  FMUL.FTZ R42, R93, UR6 ;  /* 0x000000065d2a7c20 */ /* 0x000fe20008410000 */
[----:B------:R-:W-:Y:S02]  /*25b0*/  FSEL R0, R0, RZ, P3 ;  /* 0x000000ff00007208 */ /* 0x000fe40001800000 */
[----:B------:R-:W-:Y:S02]  /*25c0*/  ISETP.GE.U32.AND P3, PT, R92, 0x1000000, PT ;  /* 0x010000005c00780c */ /* 0x000fe40003f66070 */
[----:B------:R-:W-:Y:S02]  /*25d0*/  FSEL R44, R44, RZ, P5 ;  /* 0x000000ff2c2c7208 */ /* 0x000fe40002800000 */
[----:B------:R-:W-:Y:S02]  /*25e0*/  FSEL R42, R42, RZ, P3 ;  /* 0x000000ff2a2a7208 */ /* 0x000fe40001800000 */
[----:B------:R-:W-:-:S02]  /*25f0*/  F2FP.BF16.F32.PACK_AB R0, R0, R41 ;  /* 0x000000290000723e */ /* 0x000fc400000010ff */
[----:B------:R-:W-:Y:S02]  /*2600*/  F2FP.BF16.F32.PACK_AB R43, R43, R40 ;  /* 0x000000282b2b723e */ /* 0x000fe400000010ff */
[----:B------:R-:W-:Y:S02]  /*2610*/  F2FP.BF16.F32.PACK_AB R99, R44, R143 ;  /* 0x0000008f2c63723e */ /* 0x000fe400000010ff */
[----:B------:R-:W-:Y:S02]  /*2620*/  F2FP.BF16.F32.PACK_AB R42, R42, R93 ;  /* 0x0000005d2a2a723e */ /* 0x000fe400000010ff */
        /* <DEDUP_REMOVED lines=8> */
.L_x_508:
        /* <DEDUP_REMOVED lines=52> */
.L_x_514:
        /* <DEDUP_REMOVED lines=11> */
[----:B------:R-:W-:Y:S01]  /*2aa0*/  FMUL.FTZ R143, R58, R143 ;  /* 0x0000008f3a8f7220 */ /* 0x000fe20000410000 */
[----:B------:R-:W-:Y:S01]  /*2ab0*/  FMUL.FTZ R0, R147, UR6 ;  /* 0x0000000693007c20 */ /* 0x000fe20008410000 */
[----:B------:R-:W-:Y:S01]  /*2ac0*/  LOP3.LUT P3, RZ, R92, 0xff0000, RZ, 0xc0, !PT ;  /* 0x00ff00005cff7812 */ /* 0x000fe2000786c0ff */
[----:B------:R-:W-:Y:S01]  /*2ad0*/  FMUL.FTZ R93, R58, R93 ;  /* 0x0000005d3a5d7220 */ /* 0x000fe20000410000 */
[----:B------:R-:W-:-:S02]  /*2ae0*/  LOP3.LUT P5, RZ, R92, 0xff00, RZ, 0xc0, !PT ;  /* 0x0000ff005cff7812 */ /* 0x000fc400078ac0ff */
[----:B------:R-:W-:Y:S01]  /*2af0*/  FSEL R40, R0, RZ, P6 ;  /* 0x000000ff00287208 */ /* 0x000fe20003000000 */
[----:B------:R-:W-:Y:S01]  /*2b00*/  FMUL.FTZ R41, R93, UR6 ;  /* 0x000000065d297c20 */ /* 0x000fe20008410000 */
[----:B------:R-:W-:Y:S02]  /*2b10*/  LOP3.LUT P6, RZ, R57, 0xff, RZ, 0xc0, !PT ;  /* 0x000000ff39ff7812 */ /* 0x000fe400078cc0ff */
[----:B------:R-:W-:Y:S02]  /*2b20*/  F2FP.BF16.F32.PACK_AB R40, R40, R147 ;  /* 0x000000932828723e */ /* 0x000fe400000010ff */
[----:B------:R-:W-:Y:S02]  /*2b30*/  FSEL R0, R0, RZ, P6 ;  /* 0x000000ff00007208 */ /* 0x000fe40003000000 */
[C---:B------:R-:W-:Y:S02]  /*2b40*/  PRMT R45, R40.reuse, 0x7632, R45 ;  /* 0x00007632282d7816 */ /* 0x040fe4000000002d */
[----:B------:R-:W-:Y:S01]  /*2b50*/  PRMT R97, R40, 0x7610, R97 ;  /* 0x0000761028617816 */ /* 0x000fe20000000061 */
[----:B------:R-:W-:Y:S01]  /*2b60*/  FMUL.FTZ R40, R143, UR6 ;  /* 0x000000068f287c20 */ /* 0x000fe20008410000 */
[C---:B------:R-:W-:Y:S01]  /*2b70*/  F2FP.BF16.F32.PACK_AB R0, R145.reuse, R0 ;  /* 0x000000009100723e */ /* 0x040fe200000010ff */
[----:B------:R-:W-:Y:S01]  /*2b80*/  FMUL.FTZ R145, R145, UR6 ;  /* 0x0000000691917c20 */ /* 0x000fe20008410000 */
[----:B------:R-:W-:-:S02]  /*2b90*/  ISETP.GE.U32.AND P4, PT, R92, 0x1000000, PT ;  /* 0x010000005c00780c */ /* 0x000fc40003f86070 */
[C---:B------:R-:W-:Y:S02]  /*2ba0*/  PRMT R98, R0.reuse, 0x7632, R98 ;  /* 0x0000763200627816 */ /* 0x040fe40000000062 */
[----:B------:R-:W-:Y:S02]  /*2bb0*/  PRMT R101, R0, 0x7610, R101 ;  /* 0x0000761000657816 */ /* 0x000fe40000000065 */
[----:B------:R-:W-:Y:S02]  /*2bc0*/  FSEL R42, R40, RZ, P3 ;  /* 0x000000ff282a7208 */ /* 0x000fe40001800000 */
[----:B------:R-:W-:Y:S02]  /*2bd0*/  FSEL R0, R145, RZ, P5 ;  /* 0x000000ff91007208 */ /* 0x000fe40002800000 */
[C---:B------:R-:W-:Y:S02]  /*2be0*/  LOP3.LUT P6, RZ, R57.reuse, 0xff00, RZ, 0xc0, !PT ;  /* 0x0000ff0039ff7812 */ /* 0x040fe400078cc0ff */
[----:B------:R-:W-:-:S02]  /*2bf0*/  LOP3.LUT P5, RZ, R57, 0xff0000, RZ, 0xc0, !PT ;  /* 0x00ff000039ff7812 */ /* 0x000fc400078ac0ff */
[----:B------:R-:W-:Y:S02]  /*2c00*/  ISETP.GE.U32.AND P3, PT, R57, 0x1000000, PT ;  /* 0x010000003900780c */ /* 0x000fe40003f66070 */
[----:B------:R-:W-:Y:S02]  /*2c10*/  F2FP.BF16.F32.PACK_AB R99, R42, R143 ;  /* 0x0000008f2a63723e */ /* 0x000fe400000010ff */
[----:B------:R-:W-:Y:S02]  /*2c20*/  FSEL R42, R41, RZ, P4 ;  /* 0x000000ff292a7208 */ /* 0x000fe40002000000 */
[----:B------:R-:W-:Y:S02]  /*2c30*/  FSEL R145, R145, RZ, P6 ;  /* 0x000000ff91917208 */ /* 0x000fe40003000000 */
[----:B------:R-:W-:Y:S02]  /*2c40*/  FSEL R40, R40, RZ, P5 ;  /* 0x000000ff28287208 */ /* 0x000fe40002800000 */
[----:B------:R-:W-:-:S02]  /*2c50*/  FSEL R41, R41, RZ, P3 ;  /* 0x000000ff29297208 */ /* 0x000fc40001800000 */
[----:B------:R-:W-:Y:S02]  /*2c60*/  F2FP.BF16.F32.PACK_AB R0, R145, R0 ;  /* 0x000000009100723e */ /* 0x000fe400000010ff */
        /* <DEDUP_REMOVED lines=9> */
.L_x_513:
        /* <DEDUP_REMOVED lines=9> */
[-C--:B------:R-:W-:Y:S01]  /*2d90*/  FFMA.FTZ R93, R93, R141.reuse, R138 ;  /* 0x0000008d5d5d7223 */ /* 0x080fe2000001008a */
[----:B------:R-:W-:Y:S01]  /*2da0*/  FADD.FTZ R145, R144, -R145 ;  /* 0x8000009190917221 */ /* 0x000fe20000010000 */
[----:B------:R-:W-:Y:S02]  /*2db0*/  IMAD.U32 R41, R40, 0x10000, RZ ;  /* 0x0001000028297824 */ /* 0x000fe400078e00ff */
[----:B------:R-:W-:Y:S01]  /*2dc0*/  FADD.FTZ R147, R147, -R0 ;  /* 0x8000000093937221 */ /* 0x000fe20000010000 */
[----:B------:R-:W-:Y:S02]  /*2dd0*/  IMAD.MOV.U32 R40, RZ, RZ, R90 ;  /* 0x000000ffff287224 */ /* 0x000fe400078e005a */
[----:B------:R-:W-:Y:S01]  /*2de0*/  FFMA.FTZ R143, R143, R141, R138 ;  /* 0x0000008d8f8f7223 */ /* 0x000fe2000001008a */
[----:B------:R-:W-:Y:S01]  /*2df0*/  FFMA.FTZ R145, R58, R145, R41 ;  /* 0x000000913a917223 */ /* 0x000fe20000010029 */
[----:B------:R-:W-:-:S02]  /*2e00*/  IMAD.MOV.U32 R0, RZ, RZ, R91 ;  /* 0x000000ffff007224 */ /* 0x000fc400078e005b */
[----:B------:R-:W-:Y:S01]  /*2e10*/  FADD.FTZ R93, R140, -R93 ;  /* 0x8000005d8c5d7221 */ /* 0x000fe20000010000 */
[----:B------:R-:W-:Y:S01]  /*2e20*/  SHF.L.U32 R41, R40, 0x10, RZ ;  /* 0x0000001028297819 */ /* 0x000fe200000006ff */
[----:B------:R-:W-:Y:S01]  /*2e30*/  FMUL.FTZ R145, R145, UR6 ;  /* 0x0000000691917c20 */ /* 0x000fe20008410000 */
[----:B------:R-:W-:Y:S01]  /*2e40*/  SHF.R.U32.HI R40, RZ, 0x10, R91 ;  /* 0x00000010ff287819 */ /* 0x000fe2000001165b */
[----:B------:R-:W-:Y:S01]  /*2e50*/  FADD.FTZ R143, R142, -R143 ;  /* 0x8000008f8e8f7221 */ /* 0x000fe20000010000 */
[----:B------:R-:W-:Y:S02]  /*2e60*/  IMAD.U32 R45, R0, 0x10000, RZ ;  /* 0x00010000002d7824 */ /* 0x000fe400078e00ff */
[----:B------:R-:W-:Y:S01]  /*2e70*/  FFMA.FTZ R41, R58, R147, R41 ;  /* 0x000000933a297223 */ /* 0x000fe20000010029 */
        /* <DEDUP_REMOVED lines=14> */
[C---:B------:R-:W-:Y:S02]  /*2f60*/  ISETP.GE.U32.AND P5, PT, R92.reuse, 0x1000000, PT ;  /* 0x010000005c00780c */ /* 0x040fe40003fa6070 */
[----:B------:R-:W-:Y:S02]  /*2f70*/  LOP3.LUT P3, RZ, R92, 0xff0000, RZ, 0xc0, !PT ;  /* 0x00ff00005cff7812 */ /* 0x000fe4000786c0ff */
        /* <DEDUP_REMOVED lines=15> */
[C---:B------:R-:W-:Y:S02]  /*3070*/  PRMT R104, R40.reuse, 0x7632, R104 ;  /* 0x0000763228687816 */ /* 0x040fe40000000068 */
[----:B------:R-:W-:Y:S01]  /*3080*/  PRMT R47, R40, 0x7610, R47 ;  /* 0x00007610282f7816 */ /* 0x000fe2000000002f */
[----:B------:R-:W-:Y:S06]  /*3090*/  BRA `(.L_x_511) ;  /* 0x0000000000e47947 */ /* 0x000fec0003800000 */
.L_x_515:
[-C--:B------:R-:W-:Y:S01]  /*30a0*/  FFMA.FTZ R0, R0, R141.reuse, R138 ;  /* 0x0000008d00007223 */ /* 0x080fe2000001008a */
[----:B-----5:R-:W-:Y:S02]  /*30b0*/  IMAD.MOV.U32 R40, RZ, RZ, R90 ;  /* 0x000000ffff287224 */ /* 0x020fe400078e005a */
[-C--:B------:R-:W-:Y:S01]  /*30c0*/  FFMA.FTZ R145, R145, R141.reuse, R138 ;  /* 0x0000008d91917223 */ /* 0x080fe2000001008a */
[----:B------:R-:W-:Y:S01]  /*30d0*/  LOP3.LUT P6, RZ, R92, 0xff, RZ, 0xc0, !PT ;  /* 0x000000ff5cff7812 */ /* 0x000fe200078cc0ff */
[----:B------:R-:W-:Y:S01]  /*30e0*/  FADD.FTZ R147, R147, -R0 ;  /* 0x8000000093937221 */ /* 0x000fe20000010000 */
[----:B------:R-:W-:Y:S01]  /*30f0*/  IMAD.U32 R41, R40, 0x10000, RZ ;  /* 0x0001000028297824 */ /* 0x000fe200078e00ff */
[--C-:B------:R-:W-:Y:S01]  /*3100*/  SHF.R.U64 R40, R90, 0x10, R91.reuse ;  /* 0x000000105a287819 */ /* 0x100fe2000000125b */
[----:B------:R-:W-:Y:S01]  /*3110*/  FFMA.FTZ R143, R143, R141, R138 ;  /* 0x0000008d8f8f7223 */ /* 0x000fe2000001008a */
[----:B------:R-:W-:Y:S02]  /*3120*/  IMAD.MOV.U32 R42, RZ, RZ, R91 ;  /* 0x000000ffff2a7224 */ /* 0x000fe400078e005b */
[----:B------:R-:W-:Y:S01]  /*3130*/  FFMA.FTZ R41, R58, R147, R41 ;  /* 0x000000933a297223 */ /* 0x000fe20000010029 */
[----:B------:R-:W-:Y:S01]  /*3140*/  FADD.FTZ R145, R144, -R145 ;  /* 0x8000009190917221 */ /* 0x000fe20000010000 */
[----:B------:R-:W-:-:S02]  /*3150*/  IMAD.U32 R43, R40, 0x10000, RZ ;  /* 0x00010000282b7824 */ /* 0x000fc400078e00ff */
[----:B------:R-:W-:Y:S01]  /*3160*/  FADD.FTZ R143, R142, -R143 ;  /* 0x8000008f8e8f7221 */ /* 0x000fe20000010000 */
[----:B------:R-:W-:Y:S01]  /*3170*/  FMUL.FTZ R0, R41, UR6 ;  /* 0x0000000629007c20 */ /* 0x000fe20008410000 */
[----:B------:R-:W-:Y:S01]  /*3180*/  SHF.R.U32.HI R44, RZ, 0x10, R91 ;  /* 0x00000010ff2c7819 */ /* 0x000fe2000001165b */
[----:B------:R-:W-:Y:S02]  /*3190*/  IMAD.U32 R42, R42, 0x10000, RZ ;  /* 0x000100002a2a7824 */ /* 0x000fe400078e00ff */
[----:B------:R-:W-:Y:S01]  /*31a0*/  FFMA.FTZ R93, R93, R141, R138 ;  /* 0x0000008d5d5d7223 */ /* 0x000fe2000001008a */
[----:B------:R-:W-:Y:S01]  /*31b0*/  FFMA.FTZ R43, R58, R145, R43 ;  /* 0x000000913a2b7223 */ /* 0x000fe2000001002b */
[----:B------:R-:W-:Y:S01]  /*31c0*/  FSEL R40, R0, RZ, P6 ;  /* 0x000000ff00287208 */ /* 0x000fe20003000000 */
[----:B------:R-:W-:Y:S01]  /*31d0*/  FFMA.FTZ R42, R58, R143, R42 ;  /* 0x0000008f3a2a7223 */ /* 0x000fe2000001002a */
[----:B------:R-:W-:Y:S01]  /*31e0*/  LOP3.LUT P6, RZ, R57, 0xff, RZ, 0xc0, !PT ;  /* 0x000000ff39ff7812 */ /* 0x000fe200078cc0ff */
[----:B------:R-:W-:Y:S01]  /*31f0*/  FADD.FTZ R93, R140, -R93 ;  /* 0x8000005d8c5d7221 */ /* 0x000fe20000010000 */
[----:B------:R-:W-:Y:S01]  /*3200*/  F2FP.BF16.F32.PACK_AB R40, R40, R41 ;  /* 0x000000292828723e */ /* 0x000fe200000010ff */
[----:B------:R-:W-:Y:S01]  /*3210*/  IMAD.U32 R44, R44, 0x10000, RZ ;  /* 0x000100002c2c7824 */ /* 0x000fe200078e00ff */
[----:B------:R-:W-:-:S02]  /*3220*/  FSEL R0, R0, RZ, P6 ;  /* 0x000000ff00007208 */ /* 0x000fc40003000000 */
[----:B------:R-:W-:Y:S01]  /*3230*/  PRMT R45, R40, 0x7632, R45 ;  /* 0x00007632282d7816 */ /* 0x000fe2000000002d */
[----:B------:R-:W-:Y:S01]  /*3240*/  FFMA.FTZ R93, R58, R93, R44 ;  /* 0x0000005d3a5d7223 */ /* 0x000fe2000001002c */
[----:B------:R-:W-:Y:S01]  /*3250*/  PRMT R97, R40, 0x7610, R97 ;  /* 0x0000761028617816 */ /* 0x000fe20000000061 */
[----:B------:R-:W-:Y:S01]  /*3260*/  FMUL.FTZ R40, R42, UR6 ;  /* 0x000000062a287c20 */ /* 0x000fe20008410000 */
[C---:B------:R-:W-:Y:S01]  /*3270*/  F2FP.BF16.F32.PACK_AB R0, R43.reuse, R0 ;  /* 0x000000002b00723e */ /* 0x040fe200000010ff */
[----:B------:R-:W-:Y:S01]  /*3280*/  FMUL.FTZ R43, R43, UR6 ;  /* 0x000000062b2b7c20 */ /* 0x000fe20008410000 */
[C---:B------:R-:W-:Y:S01]  /*3290*/  LOP3.LUT P3, RZ, R92.reuse, 0xff0000, RZ, 0xc0, !PT ;  /* 0x00ff00005cff7812 */ /* 0x040fe2000786c0ff */
[----:B------:R-:W-:Y:S01]  /*32a0*/  FMUL.FTZ R44, R93, UR6 ;  /* 0x000000065d2c7c20 */ /* 0x000fe20008410000 */
[----:B------:R-:W-:Y:S02]  /*32b0*/  LOP3.LUT P5, RZ, R92, 0xff00, RZ, 0xc0, !PT ;  /* 0x0000ff005cff7812 */ /* 0x000fe400078ac0ff */
[----:B------:R-:W-:-:S02]  /*32c0*/  PRMT R98, R0, 0x7632, R98 ;  /* 0x0000763200627816 */ /* 0x000fc40000000062 */
[----:B------:R-:W-:Y:S02]  /*32d0*/  PRMT R101, R0, 0x7610, R101 ;  /* 0x0000761000657816 */ /* 0x000fe40000000065 */
[----:B------:R-:W-:Y:S02]  /*32e0*/  FSEL R41, R40, RZ, P3 ;  /* 0x000000ff28297208 */ /* 0x000fe40001800000 */
[----:B------:R-:W-:Y:S02]  /*32f0*/  ISETP.GE.U32.AND P4, PT, R92, 0x1000000, PT ;  /* 0x010000005c00780c */ /* 0x000fe40003f86070 */
        /* <DEDUP_REMOVED lines=15> */
[C---:B------:R-:W-:Y:S02]  /*33f0*/  PRMT R100, R40.reuse, 0x7632, R100 ;  /* 0x0000763228647816 */ /* 0x040fe40000000064 */
[----:B------:R-:W-:Y:S02]  /*3400*/  PRMT R103, R40, 0x7610, R103 ;  /* 0x0000761028677816 */ /* 0x000fe40000000067 */
[C---:B------:R-:W-:Y:S02]  /*3410*/  PRMT R104, R41.reuse, 0x7632, R104 ;  /* 0x0000763229687816 */ /* 0x040fe40000000068 */
[----:B------:R-:W-:-:S07]  /*3420*/  PRMT R47, R41, 0x7610, R47 ;  /* 0x00007610292f7816 */ /* 0x000fce000000002f */
.L_x_511:
[----:B------:R-:W0:Y:S01]  /*3430*/  LDC.64 R40, c[0x0][0x468] ;  /* 0x00011a00ff287b82 */ /* 0x000e220000000a00 */
[----:B------:R-:W-:Y:S01]  /*3440*/  UISETP.NE.U32.AND UP0, UPT, UR4, URZ, UPT ;  /* 0x000000ff0400728c */ /* 0x000fe2000bf05070 */
[----:B------:R-:W-:Y:S02]  /*3450*/  LOP3.LUT R0, R0, 0xffff, RZ, 0xc0, !PT ;  /* 0x0000ffff00007812 */ /* 0x000fe400078ec0ff */
        /* <DEDUP_REMOVED lines=15> */
.L_x_516:
[----:B------:R1:W-:Y:S01]  /*3550*/  STG.E.64 desc[UR10][R44.64], R42 ;  /* 0x0000002a2c007986 */ /* 0x0003e2000c101b0a */
[----:B------:R-:W-:Y:S05]  /*3560*/  @!P1 BRA `(.L_x_517) ;  /* 0x0000000000209947 */ /* 0x000fea0003800000 */
        /* <DEDUP_REMOVED lines=8> */
.L_x_517:
[----:B------:R-:W-:Y:S05]  /*35f0*/  @!P1 BRA `(.L_x_518) ;  /* 0x0000000c00309947 */ /* 0x000fea0003800000 */
[----:B------:R-:W-:Y:S05]  /*3600*/  @!P0 BRA `(.L_x_519) ;  /* 0x0000000400b08947 */ /* 0x000fea0003800000 */
[----:B------:R-:W-:Y:S05]  /*3610*/  BRA.U !UP0, `(.L_x_520) ;  /* 0x0000000108e47547 */ /* 0x000fea000b800000 */
[-C--:B------:R-:W-:Y:S01]  /*3620*/  FFMA.FTZ R135, R135, R141.reuse, R138 ;  /* 0x0000008d87877223 */ /* 0x080fe2000001008a */
[----:B------:R-:W-:Y:S01]  /*3630*/  IMAD.MOV.U32 R0, RZ, RZ, R88 ;  /* 0x000000ffff007224 */ /* 0x000fe200078e0058 */
[--C-:B-12---:R-:W-:Y:S01]  /*3640*/  SHF.R.U64 R45, R88, 0x10, R89.reuse ;  /* 0x00000010582d7819 */ /* 0x106fe20000001259 */
[----:B------:R-:W-:Y:S02]  /*3650*/  IMAD.MOV.U32 R42, RZ, RZ, R89 ;  /* 0x000000ffff2a7224 */ /* 0x000fe400078e0059 */
[----:B------:R-:W-:Y:S01]  /*3660*/  FADD.FTZ R135, R136, -R135 ;  /* 0x8000008788877221 */ /* 0x000fe20000010000 */
[----:B------:R-:W-:Y:S02]  /*3670*/  IMAD.U32 R43, R0, 0x10000, RZ ;  /* 0x00010000002b7824 */ /* 0x000fe400078e00ff */
[-CC-:B------:R-:W-:Y:S01]  /*3680*/  FFMA.FTZ R132, R132, R141.reuse, R138.reuse ;  /* 0x0000008d84847223 */ /* 0x180fe2000001008a */
[----:B------:R-:W-:Y:S01]  /*3690*/  LOP3.LUT P6, RZ, R129, 0xff, RZ, 0xc0, !PT ;  /* 0x000000ff81ff7812 */ /* 0x000fe200078cc0ff */
[----:B------:R-:W-:Y:S01]  /*36a0*/  FFMA.FTZ R133, R133, R141, R138 ;  /* 0x0000008d85857223 */ /* 0x000fe2000001008a */
[----:B------:R-:W-:Y:S01]  /*36b0*/  FFMA.FTZ R43, R58, R135, R43 ;  /* 0x000000873a2b7223 */ /* 0x000fe2000001002b */
[----:B------:R-:W-:-:S02]  /*36c0*/  IMAD.U32 R44, R42, 0x10000, RZ ;  /* 0x000100002a2c7824 */ /* 0x000fc400078e00ff */
[----:B------:R-:W-:Y:S01]  /*36d0*/  FADD.FTZ R139, R139, -R132 ;  /* 0x800000848b8b7221 */ /* 0x000fe20000010000 */
[----:B------:R-:W-:Y:S02]  /*36e0*/  IMAD.U32 R45, R45, 0x10000, RZ ;  /* 0x000100002d2d7824 */ /* 0x000fe400078e00ff */
[----:B------:R-:W-:Y:S01]  /*36f0*/  FMUL.FTZ R0, R43, UR6 ;  /* 0x000000062b007c20 */ /* 0x000fe20008410000 */
[----:B------:R-:W-:Y:S01]  /*3700*/  FADD.FTZ R133, R134, -R133 ;  /* 0x8000008586857221 */ /* 0x000fe20000010000 */
[----:B0-----:R-:W-:Y:S01]  /*3710*/  SHF.R.U32.HI R46, RZ, 0x10, R89 ;  /* 0x00000010ff2e7819 */ /* 0x001fe20000011659 */
        /* <DEDUP_REMOVED lines=11> */
[C---:B------:R-:W-:Y:S01]  /*37d0*/  F2FP.BF16.F32.PACK_AB R0, R45.reuse, R0 ;  /* 0x000000002d00723e */ /* 0x040fe200000010ff */
[----:B------:R-:W-:Y:S01]  /*37e0*/  FMUL.FTZ R45, R45, UR6 ;  /* 0x000000062d2d7c20 */ /* 0x000fe20008410000 */
[----:B------:R-:W-:Y:S01]  /*37f0*/  PRMT R97, R42, 0x7610, R97 ;  /* 0x000076102a617816 */ /* 0x000fe20000000061 */
[----:B------:R-:W-:Y:S01]  /*3800*/  FMUL.FTZ R42, R44, UR6 ;  /* 0x000000062c2a7c20 */ /* 0x000fe20008410000 */
[----:B------:R-:W-:Y:S01]  /*3810*/  LOP3.LUT P5, RZ, R129, 0xff00, RZ, 0xc0, !PT ;  /* 0x0000ff0081ff7812 */ /* 0x000fe200078ac0ff */
[----:B------:R-:W-:Y:S01]  /*3820*/  FMUL.FTZ R46, R137, UR6 ;  /* 0x00000006892e7c20 */ /* 0x000fe20008410000 */
[----:B------:R-:W-:Y:S02]  /*3830*/  LOP3.LUT P3, RZ, R129, 0xff0000, RZ, 0xc0, !PT ;  /* 0x00ff000081ff7812 */ /* 0x000fe4000786c0ff */
[----:B------:R-:W-:-:S02]  /*3840*/  LOP3.LUT P6, RZ, R56, 0xff00, RZ, 0xc0, !PT ;  /* 0x0000ff0038ff7812 */ /* 0x000fc400078cc0ff */
[C---:B------:R-:W-:Y:S02]  /*3850*/  PRMT R98, R0.reuse, 0x7632, R98 ;  /* 0x0000763200627816 */ /* 0x040fe40000000062 */
[----:B------:R-:W-:Y:S02]  /*3860*/  PRMT R101, R0, 0x7610, R101 ;  /* 0x0000761000657816 */ /* 0x000fe40000000065 */
[C---:B------:R-:W-:Y:S02]  /*3870*/  FSEL R0, R45.reuse, RZ, P5 ;  /* 0x000000ff2d007208 */ /* 0x040fe40002800000 */
[----:B------:R-:W-:Y:S02]  /*3880*/  FSEL R45, R45, RZ, P6 ;  /* 0x000000ff2d2d7208 */ /* 0x000fe40003000000 */
[----:B------:R-:W-:Y:S02]  /*3890*/  FSEL R43, R42, RZ, P3 ;  /* 0x000000ff2a2b7208 */ /* 0x000fe40001800000 */
[----:B------:R-:W-:-:S02]  /*38a0*/  ISETP.GE.U32.AND P4, PT, R129, 0x1000000, PT ;  /* 0x010000008100780c */ /* 0x000fc40003f86070 */
[C---:B------:R-:W-:Y:S02]  /*38b0*/  LOP3.LUT P5, RZ, R56.reuse, 0xff0000, RZ, 0xc0, !PT ;  /* 0x00ff000038ff7812 */ /* 0x040fe400078ac0ff */
[----:B------:R-:W-:Y:S02]  /*38c0*/  ISETP.GE.U32.AND P3, PT, R56, 0x1000000, PT ;  /* 0x010000003800780c */ /* 0x000fe40003f66070 */
[----:B------:R-:W-:Y:S02]  /*38d0*/  F2FP.BF16.F32.PACK_AB R45, R45, R0 ;  /* 0x000000002d2d723e */ /* 0x000fe400000010ff */
[----:B------:R-:W-:Y:S02]  /*38e0*/  F2FP.BF16.F32.PACK_AB R99, R43, R44 ;  /* 0x0000002c2b63723e */ /* 0x000fe400000010ff */
        /* <DEDUP_REMOVED lines=8> */
[C---:B------:R-:W-:Y:S02]  /*3970*/  PRMT R100, R42.reuse, 0x7632, R100 ;  /* 0x000076322a647816 */ /* 0x040fe40000000064 */
[----:B------:R-:W-:Y:S02]  /*3980*/  PRMT R103, R42, 0x7610, R103 ;  /* 0x000076102a677816 */ /* 0x000fe40000000067 */
[----:B------:R-:W-:Y:S01]  /*3990*/  PRMT R104, R43, 0x7632, R104 ;  /* 0x000076322b687816 */ /* 0x000fe20000000068 */
[----:B------:R-:W-:Y:S06]  /*39a0*/  BRA `(.L_x_521) ;  /* 0x0000001000987947 */ /* 0x000fec0003800000 */
.L_x_520:
[----:B------:R-:W-:Y:S01]  /*39b0*/  SHF.R.U64 R0, R88, 0x10, R89 ;  /* 0x0000001058007819 */ /* 0x000fe20000001259 */
[-CC-:B------:R-:W-:Y:S01]  /*39c0*/  FFMA.FTZ R132, R132, R141.reuse, R138.reuse ;  /* 0x0000008d84847223 */ /* 0x180fe2000001008a */
[-CC-:B------:R-:W-:Y:S01]  /*39d0*/  FFMA.FTZ R135, R135, R141.reuse, R138.reuse ;  /* 0x0000008d87877223 */ /* 0x180fe2000001008a */
[----:B------:R-:W-:Y:S01]  /*39e0*/  LOP3.LUT P6, RZ, R129, 0xff00, RZ, 0xc0, !PT ;  /* 0x0000ff0081ff7812 */ /* 0x000fe200078cc0ff */
[----:B------:R-:W-:Y:S01]  /*39f0*/  FFMA.FTZ R133, R133, R141, R138 ;  /* 0x0000008d85857223 */ /* 0x000fe2000001008a */
[----:B-12---:R-:W-:Y:S02]  /*3a00*/  IMAD.U32 R43, R0, 0x10000, RZ ;  /* 0x00010000002b7824 */ /* 0x006fe400078e00ff */
[----:B------:R-:W-:Y:S01]  /*3a10*/  FADD.FTZ R139, R139, -R132 ;  /* 0x800000848b8b7221 */ /* 0x000fe20000010000 */
[----:B------:R-:W-:Y:S02]  /*3a20*/  IMAD.MOV.U32 R0, RZ, RZ, R88 ;  /* 0x000000ffff007224 */ /* 0x000fe400078e0058 */
[----:B------:R-:W-:Y:S01]  /*3a30*/  FADD.FTZ R135, R136, -R135 ;  /* 0x8000008788877221 */ /* 0x000fe20000010000 */
[----:B------:R-:W-:-:S02]  /*3a40*/  IMAD.MOV.U32 R42, RZ, RZ, R89 ;  /* 0x000000ffff2a7224 */ /* 0x000fc400078e0059 */
[----:B------:R-:W-:Y:S01]  /*3a50*/  FFMA.FTZ R139, R58, R139, R43 ;  /* 0x0000008b3a8b7223 */ /* 0x000fe2000001002b */
[----:B------:R-:W-:Y:S01]  /*3a60*/  IMAD.U32 R43, R0, 0x10000, RZ ;  /* 0x00010000002b7824 */ /* 0x000fe200078e00ff */
[----:B------:R-:W-:Y:S01]  /*3a70*/  SHF.R.U32.HI R44, RZ, 0x10, R89 ;  /* 0x00000010ff2c7819 */ /* 0x000fe20000011659 */
[----:B------:R-:W-:Y:S01]  /*3a80*/  FFMA.FTZ R130, R130, R141, R138 ;  /* 0x0000008d82827223 */ /* 0x000fe2000001008a */
        /* <DEDUP_REMOVED lines=23> */
[----:B0-----:R-:W-:-:S02]  /*3c00*/  F2FP.BF16.F32.PACK_AB R47, R43, R0 ;  /* 0x000000002b2f723e */ /* 0x001fc400000010ff */
        /* <DEDUP_REMOVED lines=12> */
.L_x_519:
[----:B------:R-:W-:Y:S05]  /*3cd0*/  BRA.U !UP0, `(.L_x_522) ;  /* 0x0000000108c87547 */ /* 0x000fea000b800000 */
[-CC-:B------:R-:W-:Y:S01]  /*3ce0*/  FFMA.FTZ R135, R135, R141.reuse, R138.reuse ;  /* 0x0000008d87877223 */ /* 0x180fe2000001008a */
[-CC-:B------:R-:W-:Y:S01]  /*3cf0*/  FFMA.FTZ R132, R132, R141.reuse, R138.reuse ;  /* 0x0000008d84847223 */ /* 0x180fe2000001008a */
[----:B------:R-:W-:Y:S01]  /*3d00*/  LOP3.LUT P6, RZ, R129, 0xff, RZ, 0xc0, !PT ;  /* 0x000000ff81ff7812 */ /* 0x000fe200078cc0ff */
[-C--:B------:R-:W-:Y:S01]  /*3d10*/  FFMA.FTZ R133, R133, R141.reuse, R138 ;  /* 0x0000008d85857223 */ /* 0x080fe2000001008a */
[----:B------:R-:W-:Y:S01]  /*3d20*/  FADD.FTZ R135, R136, -R135 ;  /* 0x8000008788877221 */ /* 0x000fe20000010000 */
[----:B-12---:R-:W-:Y:S01]  /*3d30*/  FADD.FTZ R45, R139, -R132 ;  /* 0x800000848b2d7221 */ /* 0x006fe20000010000 */
[----:B------:R-:W-:Y:S01]  /*3d40*/  FFMA.FTZ R130, R130, R141, R138 ;  /* 0x0000008d82827223 */ /* 0x000fe2000001008a */
[----:B------:R-:W-:Y:S01]  /*3d50*/  FADD.FTZ R133, R134, -R133 ;  /* 0x8000008586857221 */ /* 0x000fe20000010000 */
[C---:B------:R-:W-:Y:S01]  /*3d60*/  FMUL.FTZ R0, R58.reuse, R135 ;  /* 0x000000873a007220 */ /* 0x040fe20000410000 */
[----:B------:R-:W-:Y:S01]  /*3d70*/  FMUL.FTZ R45, R58, R45 ;  /* 0x0000002d3a2d7220 */ /* 0x000fe20000410000 */
[----:B------:R-:W-:Y:S01]  /*3d80*/  FADD.FTZ R137, R137, -R130 ;  /* 0x8000008289897221 */ /* 0x000fe20000010000 */
[C---:B------:R-:W-:Y:S01]  /*3d90*/  LOP3.LUT P5, RZ, R129.reuse, 0xff00, RZ, 0xc0, !PT ;  /* 0x0000ff0081ff7812 */ /* 0x040fe200078ac0ff */
[----:B------:R-:W-:Y:S01]  /*3da0*/  FMUL.FTZ R42, R0, UR6 ;  /* 0x00000006002a7c20 */ /* 0x000fe20008410000 */
[C---:B------:R-:W-:Y:S01]  /*3db0*/  LOP3.LUT P3, RZ, R129.reuse, 0xff0000, RZ, 0xc0, !PT ;  /* 0x00ff000081ff7812 */ /* 0x040fe2000786c0ff */
[----:B0-----:R-:W-:Y:S01]  /*3dc0*/  FMUL.FTZ R46, R58, R137 ;  /* 0x000000893a2e7220 */ /* 0x001fe20000410000 */
[----:B------:R-:W-:-:S02]  /*3dd0*/  ISETP.GE.U32.AND P4, PT, R129, 0x1000000, PT ;  /* 0x010000008100780c */ /* 0x000fc40003f86070 */
[----:B------:R-:W-:Y:S01]  /*3de0*/  FSEL R43, R42, RZ, P6 ;  /* 0x000000ff2a2b7208 */ /* 0x000fe20003000000 */
[----:B------:R-:W-:Y:S01]  /*3df0*/  FMUL.FTZ R44, R46, UR6 ;  /* 0x000000062e2c7c20 */ /* 0x000fe20008410000 */
[----:B------:R-:W-:Y:S02]  /*3e00*/  LOP3.LUT P6, RZ, R56, 0xff, RZ, 0xc0, !PT ;  /* 0x000000ff38ff7812 */ /* 0x000fe400078cc0ff */
[----:B------:R-:W-:Y:S02]  /*3e10*/  F2FP.BF16.F32.PACK_AB R43, R43, R0 ;  /* 0x000000002b2b723e */ /* 0x000fe400000010ff */
[----:B------:R-:W-:Y:S02]  /*3e20*/  FSEL R42, R42, RZ, P6 ;  /* 0x000000ff2a2a7208 */ /* 0x000fe40003000000 */
[----:B------:R-:W-:Y:S02]  /*3e30*/  PRMT R47, R43, 0x7632, R47 ;  /* 0x000076322b2f7816 */ /* 0x000fe4000000002f */
[----:B------:R-:W-:Y:S01]  /*3e40*/  F2FP.BF16.F32.PACK_AB R101, R45, R42 ;  /* 0x0000002a2d65723e */ /* 0x000fe200000010ff */
[----:B------:R-:W-:Y:S01]  /*3e50*/  FMUL.FTZ R42, R58, R133 ;  /* 0x000000853a2a7220 */ /* 0x000fe20000410000 */
[----:B------:R-:W-:Y:S01]  /*3e60*/  PRMT R97, R43, 0x7610, R97 ;  /* 0x000076102b617816 */ /* 0x000fe20000000061 */
[----:B------:R-:W-:Y:S01]  /*3e70*/  FMUL.FTZ R45, R45, UR6 ;  /* 0x000000062d2d7c20 */ /* 0x000fe20008410000 */
[----:B------:R-:W-:Y:S01]  /*3e80*/  LOP3.LUT P6, RZ, R56, 0xff00, RZ, 0xc0, !PT ;  /* 0x0000ff0038ff7812 */ /* 0x000fe200078cc0ff */
[----:B------:R-:W-:Y:S01]  /*3e90*/  FMUL.FTZ R43, R42, UR6 ;  /* 0x000000062a2b7c20 */ /* 0x000fe20008410000 */
[----:B------:R-:W-:-:S02]  /*3ea0*/  PRMT R98, R101, 0x7632, R98 ;  /* 0x0000763265627816 */ /* 0x000fc40000000062 */
[C---:B------:R-:W-:Y:S02]  /*3eb0*/  FSEL R0, R45.reuse, RZ, P5 ;  /* 0x000000ff2d007208 */ /* 0x040fe40002800000 */
[----:B------:R-:W-:Y:S02]  /*3ec0*/  FSEL R45, R45, RZ, P6 ;  /* 0x000000ff2d2d7208 */ /* 0x000fe40003000000 */
[C---:B------:R-:W-:Y:S02]  /*3ed0*/  LOP3.LUT P5, RZ, R56.reuse, 0xff0000, RZ, 0xc0, !PT ;  /* 0x00ff000038ff7812 */ /* 0x040fe400078ac0ff */
[----:B------:R-:W-:Y:S02]  /*3ee0*/  FSEL R93, R43, RZ, P3 ;  /* 0x000000ff2b5d7208 */ /* 0x000fe40001800000 */
[----:B------:R-:W-:Y:S02]  /*3ef0*/  ISETP.GE.U32.AND P3, PT, R56, 0x1000000, PT ;  /* 0x010000003800780c */ /* 0x000fe40003f66070 */
[----:B------:R-:W-:-:S02]  /*3f00*/  F2FP.BF16.F32.PACK_AB R92, R45, R0 ;  /* 0x000000002d5c723e */ /* 0x000fc400000010ff */
[----:B------:R-:W-:Y:S02]  /*3f10*/  FSEL R43, R43, RZ, P5 ;  /* 0x000000ff2b2b7208 */ /* 0x000fe40002800000 */
[C---:B------:R-:W-:Y:S02]  /*3f20*/  FSEL R0, R44.reuse, RZ, P4 ;  /* 0x000000ff2c007208 */ /* 0x040fe40002000000 */
[----:B------:R-:W-:Y:S02]  /*3f30*/  FSEL R45, R44, RZ, P3 ;  /* 0x000000ff2c2d7208 */ /* 0x000fe40001800000 */
[----:B------:R-:W-:Y:S02]  /*3f40*/  F2FP.BF16.F32.PACK_AB R43, R46, R43 ;  /* 0x0000002b2e2b723e */ /* 0x000fe400000010ff */
        /* <DEDUP_REMOVED lines=11> */
.L_x_522:
        /* <DEDUP_REMOVED lines=9> */
[C---:B------:R-:W-:Y:S01]  /*4090*/  FMUL.FTZ R135, R58.reuse, R135 ;  /* 0x000000873a877220 */ /* 0x040fe20000410000 */
        /* <DEDUP_REMOVED lines=9> */
[C---:B------:R-:W-:Y:S01]  /*4130*/  LOP3.LUT P6, RZ, R56.reuse, 0xff00, RZ, 0xc0, !PT ;  /* 0x0000ff0038ff7812 */ /* 0x040fe200078cc0ff */
        /* <DEDUP_REMOVED lines=11> */
[----:B-12---:R-:W-:Y:S02]  /*41f0*/  FSEL R42, R137, RZ, P5 ;  /* 0x000000ff892a7208 */ /* 0x006fe40002800000 */
[----:B------:R-:W-:Y:S02]  /*4200*/  FSEL R133, R133, RZ, P4 ;  /* 0x000000ff85857208 */ /* 0x000fe40002000000 */
[----:B------:R-:W-:Y:S02]  /*4210*/  FSEL R137, R137, RZ, P6 ;  /* 0x000000ff89897208 */ /* 0x000fe40003000000 */
[----:B------:R-:W-:Y:S02]  /*4220*/  F2FP.BF16.F32.PACK_AB R0, R133, R0 ;  /* 0x000000008500723e */ /* 0x000fe400000010ff */
[----:B------:R-:W-:Y:S02]  /*4230*/  F2FP.BF16.F32.PACK_AB R42, R137, R42 ;  /* 0x0000002a892a723e */ /* 0x000fe400000010ff */
[----:B------:R-:W-:-:S02]  /*4240*/  PRMT R101, R135, 0x7632, R101 ;  /* 0x0000763287657816 */ /* 0x000fc40000000065 */
[----:B0-----:R-:W-:Y:S02]  /*4250*/  PRMT R47, R135, 0x7610, R47 ;  /* 0x00007610872f7816 */ /* 0x001fe4000000002f */
[C---:B------:R-:W-:Y:S02]  /*4260*/  PRMT R102, R139.reuse, 0x7632, R102 ;  /* 0x000076328b667816 */ /* 0x040fe40000000066 */
[----:B------:R-:W-:Y:S02]  /*4270*/  PRMT R44, R139, 0x7610, R44 ;  /* 0x000076108b2c7816 */ /* 0x000fe4000000002c */
[----:B------:R-:W-:Y:S02]  /*4280*/  PRMT R103, R0, 0x7632, R103 ;  /* 0x0000763200677816 */ /* 0x000fe40000000067 */
[C---:B------:R-:W-:Y:S02]  /*4290*/  PRMT R104, R42.reuse, 0x7632, R104 ;  /* 0x000076322a687816 */ /* 0x040fe40000000068 */
[----:B------:R-:W-:Y:S01]  /*42a0*/  PRMT R43, R42, 0x7610, R43 ;  /* 0x000076102a2b7816 */ /* 0x000fe2000000002b */
[----:B------:R-:W-:Y:S06]  /*42b0*/  BRA `(.L_x_521) ;  /* 0x0000000800547947 */ /* 0x000fec0003800000 */
.L_x_518:
[----:B------:R-:W-:Y:S05]  /*42c0*/  @!P0 BRA `(.L_x_523) ;  /* 0x00000004004c8947 */ /* 0x000fea0003800000 */
[----:B------:R-:W-:Y:S05]  /*42d0*/  BRA.U !UP0, `(.L_x_524) ;  /* 0x0000000108b07547 */ /* 0x000fea000b800000 */
[--C-:B-12---:R-:W-:Y:S01]  /*42e0*/  SHF.R.U64 R42, R88, 0x10, R89.reuse ;  /* 0x00000010582a7819 */ /* 0x106fe20000001259 */
[-CC-:B------:R-:W-:Y:S01]  /*42f0*/  FFMA.FTZ R132, R132, R141.reuse, R138.reuse ;  /* 0x0000008d84847223 */ /* 0x180fe2000001008a */
[-C--:B------:R-:W-:Y:S01]  /*4300*/  FFMA.FTZ R135, R135, R141.reuse, R138 ;  /* 0x0000008d87877223 */ /* 0x080fe2000001008a */
[----:B------:R-:W-:Y:S01]  /*4310*/  IMAD.MOV.U32 R0, RZ, RZ, R88 ;  /* 0x000000ffff007224 */ /* 0x000fe200078e0058 */
[--C-:B------:R-:W-:Y:S01]  /*4320*/  SHF.R.U32.HI R45, RZ, 0x10, R89.reuse ;  /* 0x00000010ff2d7819 */ /* 0x100fe20000011659 */
[----:B------:R-:W-:Y:S02]  /*4330*/  IMAD.MOV.U32 R44, RZ, RZ, R89 ;  /* 0x000000ffff2c7224 */ /* 0x000fe400078e0059 */
[-CC-:B------:R-:W-:Y:S01]  /*4340*/  FFMA.FTZ R130, R130, R141.reuse, R138.reuse ;  /* 0x0000008d82827223 */ /* 0x180fe2000001008a */
[----:B------:R-:W-:Y:S01]  /*4350*/  SHF.L.U32 R42, R42, 0x10, RZ ;  /* 0x000000102a2a7819 */ /* 0x000fe200000006ff */
[----:B------:R-:W-:Y:S01]  /*4360*/  FFMA.FTZ R133, R133, R141, R138 ;  /* 0x0000008d85857223 */ /* 0x000fe2000001008a */
[----:B------:R-:W-:Y:S01]  /*4370*/  FADD.FTZ R139, R139, -R132 ;  /* 0x800000848b8b7221 */ /* 0x000fe20000010000 */
[----:B------:R-:W-:Y:S01]  /*4380*/  FADD.FTZ R135, R136, -R135 ;  /* 0x8000008788877221 */ /* 0x000fe20000010000 */
[----:B------:R-:W-:-:S02]  /*4390*/  IMAD.U32 R43, R0, 0x10000, RZ ;  /* 0x00010000002b7824 */ /* 0x000fc400078e00ff */
[----:B------:R-:W-:Y:S01]  /*43a0*/  FADD.FTZ R137, R137, -R130 ;  /* 0x8000008289897221 */ /* 0x000fe20000010000 */
[----:B------:R-:W-:Y:S02]  /*43b0*/  IMAD.U32 R0, R44, 0x10000, RZ ;  /* 0x000100002c007824 */ /* 0x000fe400078e00ff */
        /* <DEDUP_REMOVED lines=8> */
[----:B------:R-:W-:Y:S01]  /*4440*/  LOP3.LUT P4, RZ, R129, 0xff00, RZ, 0xc0, !PT ;  /* 0x0000ff0081ff7812 */ /* 0x000fe2000788c0ff */
[----:B0-----:R-:W-:Y:S01]  /*4450*/  FMUL.FTZ R46, R133, UR6 ;  /* 0x00000006852e7c20 */ /* 0x001fe20008410000 */
[----:B------:R-:W-:-:S02]  /*4460*/  LOP3.LUT P3, RZ, R129, 0xff, RZ, 0xc0, !PT ;  /* 0x000000ff81ff7812 */ /* 0x000fc4000786c0ff */
[----:B------:R-:W-:Y:S01]  /*4470*/  FSEL R45, R44, RZ, P4 ;  /* 0x000000ff2c2d7208 */ /* 0x000fe20002000000 */
[----:B------:R-:W-:Y:S01]  /*4480*/  FMUL.FTZ R44, R137, UR6 ;  /* 0x00000006892c7c20 */ /* 0x000fe20008410000 */
[----:B------:R-:W-:Y:S02]  /*4490*/  FSEL R0, R0, RZ, P3 ;  /* 0x000000ff00007208 */ /* 0x000fe40001800000 */
[C---:B------:R-:W-:Y:S02]  /*44a0*/  LOP3.LUT P5, RZ, R129.reuse, 0xff0000, RZ, 0xc0, !PT ;  /* 0x00ff000081ff7812 */ /* 0x040fe400078ac0ff */
[----:B------:R-:W-:Y:S02]  /*44b0*/  ISETP.GE.U32.AND P3, PT, R129, 0x1000000, PT ;  /* 0x010000008100780c */ /* 0x000fe40003f66070 */
        /* <DEDUP_REMOVED lines=14> */
.L_x_524:
[----:B------:R-:W-:Y:S01]  /*45a0*/  IMAD.MOV.U32 R0, RZ, RZ, R88 ;  /* 0x000000ffff007224 */ /* 0x000fe200078e0058 */
[--C-:B-12---:R-:W-:Y:S01]  /*45b0*/  SHF.R.U64 R42, R88, 0x10, R89.reuse ;  /* 0x00000010582a7819 */ /* 0x106fe20000001259 */
[--C-:B------:R-:W-:Y:S01]  /*45c0*/  IMAD.MOV.U32 R44, RZ, RZ, R89.reuse ;  /* 0x000000ffff2c7224 */ /* 0x100fe200078e0059 */
[----:B------:R-:W-:Y:S01]  /*45d0*/  SHF.R.U32.HI R45, RZ, 0x10, R89 ;  /* 0x00000010ff2d7819 */ /* 0x000fe20000011659 */
[-CC-:B------:R-:W-:Y:S01]  /*45e0*/  FFMA.FTZ R135, R135, R141.reuse, R138.reuse ;  /* 0x0000008d87877223 */ /* 0x180fe2000001008a */
[-CC-:B------:R-:W-:Y:S01]  /*45f0*/  FFMA.FTZ R132, R132, R141.reuse, R138.reuse ;  /* 0x0000008d84847223 */ /* 0x180fe2000001008a */
[-CC-:B------:R-:W-:Y:S01]  /*4600*/  FFMA.FTZ R133, R133, R141.reuse, R138.reuse ;  /* 0x0000008d85857223 */ /* 0x180fe2000001008a */
[----:B------:R-:W-:Y:S01]  /*4610*/  FFMA.FTZ R130, R130, R141, R138 ;  /* 0x0000008d82827223 */ /* 0x000fe2000001008a */
[----:B------:R-:W-:Y:S02]  /*4620*/  IMAD.U32 R43, R0, 0x10000, RZ ;  /* 0x00010000002b7824 */ /* 0x000fe400078e00ff */
[----:B------:R-:W-:Y:S01]  /*4630*/  FADD.FTZ R135, R136, -R135 ;  /* 0x8000008788877221 */ /* 0x000fe20000010000 */
[----:B------:R-:W-:-:S02]  /*4640*/  IMAD.U32 R0, R44, 0x10000, RZ ;  /* 0x000100002c007824 */ /* 0x000fc400078e00ff */
[----:B------:R-:W-:Y:S01]  /*4650*/  FADD.FTZ R139, R139, -R132 ;  /* 0x800000848b8b7221 */ /* 0x000fe20000010000 */
        /* <DEDUP_REMOVED lines=23> */
[----:B0-----:R-:W-:Y:S02]  /*47d0*/  PRMT R47, R42, 0x7610, R47 ;  /* 0x000076102a2f7816 */ /* 0x001fe4000000002f */
[----:B------:R-:W-:Y:S01]  /*47e0*/  PRMT R43, R0, 0x7632, R43 ;  /* 0x00007632002b7816 */ /* 0x000fe2000000002b */
[----:B------:R-:W-:Y:S06]  /*47f0*/  BRA `(.L_x_521) ;  /* 0x0000000400047947 */ /* 0x000fec0003800000 */
.L_x_523:
        /* <DEDUP_REMOVED lines=10> */
[----:B------:R-:W-:Y:S01]  /*48a0*/  LOP3.LUT P3, RZ, R129, 0xff, RZ, 0xc0, !PT ;  /* 0x000000ff81ff7812 */ /* 0x000fe2000786c0ff */
[C---:B------:R-:W-:Y:S01]  /*48b0*/  FMUL.FTZ R139, R58.reuse, R139 ;  /* 0x0000008b3a8b7220 */ /* 0x040fe20000410000 */
[C---:B------:R-:W-:Y:S01]  /*48c0*/  FMUL.FTZ R133, R58.reuse, R133 ;  /* 0x000000853a857220 */ /* 0x040fe20000410000 */
[----:B------:R-:W-:Y:S01]  /*48d0*/  FMUL.FTZ R0, R135, UR6 ;  /* 0x0000000687007c20 */ /* 0x000fe20008410000 */
[----:B------:R-:W-:Y:S01]  /*48e0*/  FMUL.FTZ R137, R58, R137 ;  /* 0x000000893a897220 */ /* 0x000fe20000410000 */
[----:B-12---:R-:W-:Y:S01]  /*48f0*/  FMUL.FTZ R42, R139, UR6 ;  /* 0x000000068b2a7c20 */ /* 0x006fe20008410000 */
        /* <DEDUP_REMOVED lines=13> */
[----:B0-----:R-:W-:Y:S02]  /*49d0*/  PRMT R47, R97, 0x7632, R47 ;  /* 0x00007632612f7816 */ /* 0x001fe4000000002f */
[C---:B------:R-:W-:Y:S02]  /*49e0*/  PRMT R44, R42.reuse, 0x7632, R44 ;  /* 0x000076322a2c7816 */ /* 0x040fe4000000002c */
[----:B------:R-:W-:-:S02]  /*49f0*/  PRMT R98, R42, 0x7610, R98 ;  /* 0x000076102a627816 */ /* 0x000fc40000000062 */
[----:B------:R-:W-:Y:S02]  /*4a00*/  PRMT R0, R99, 0x7632, R0 ;  /* 0x0000763263007816 */ /* 0x000fe40000000000 */
[----:B------:R-:W-:Y:S01]  /*4a10*/  PRMT R43, R100, 0x7632, R43 ;  /* 0x00007632642b7816 */ /* 0x000fe2000000002b */
[----:B------:R-:W-:Y:S06]  /*4a20*/  BRA `(.L_x_521) ;  /* 0x0000000000787947 */ /* 0x000fec0003800000 */
.L_x_525:
        /* <DEDUP_REMOVED lines=14> */
[----:B------:R-:W-:Y:S01]  /*4b10*/  LOP3.LUT P3, RZ, R129, 0xff, RZ, 0xc0, !PT ;  /* 0x000000ff81ff7812 */ /* 0x000fe2000786c0ff */
[----:B------:R-:W-:Y:S01]  /*4b20*/  FMUL.FTZ R133, R133, UR6 ;  /* 0x0000000685857c20 */ /* 0x000fe20008410000 */
[----:B------:R-:W-:Y:S01]  /*4b30*/  LOP3.LUT P4, RZ, R129, 0xff00, RZ, 0xc0, !PT ;  /* 0x0000ff0081ff7812 */ /* 0x000fe2000788c0ff */
[----:B------:R-:W-:Y:S01]  /*4b40*/  FMUL.FTZ R137, R137, UR6 ;  /* 0x0000000689897c20 */ /* 0x000fe20008410000 */
[----:B------:R-:W-:-:S02]  /*4b50*/  LOP3.LUT P5, RZ, R129, 0xff0000, RZ, 0xc0, !PT ;  /* 0x00ff000081ff7812 */ /* 0x000fc400078ac0ff */
[----:B------:R-:W-:Y:S02]  /*4b60*/  ISETP.GE.U32.AND P6, PT, R129, 0x1000000, PT ;  /* 0x010000008100780c */ /* 0x000fe40003fc6070 */
[----:B------:R-:W-:Y:S02]  /*4b70*/  FSEL R135, R135, RZ, P3 ;  /* 0x000000ff87877208 */ /* 0x000fe40001800000 */
[----:B------:R-:W-:Y:S02]  /*4b80*/  FSEL R0, R139, RZ, P4 ;  /* 0x000000ff8b007208 */ /* 0x000fe40002000000 */
[----:B------:R-:W-:Y:S02]  /*4b90*/  FSEL R133, R133, RZ, P5 ;  /* 0x000000ff85857208 */ /* 0x000fe40002800000 */
[----:B-12---:R-:W-:Y:S02]  /*4ba0*/  FSEL R42, R137, RZ, P6 ;  /* 0x000000ff892a7208 */ /* 0x006fe40003000000 */
[----:B------:R-:W-:-:S02]  /*4bb0*/  F2FP.BF16.F32.PACK_AB R0, R0, R135 ;  /* 0x000000870000723e */ /* 0x000fc400000010ff */
[----:B------:R-:W-:Y:S02]  /*4bc0*/  F2FP.BF16.F32.PACK_AB R42, R42, R133 ;  /* 0x000000852a2a723e */ /* 0x000fe400000010ff */
[C---:B------:R-:W-:Y:S02]  /*4bd0*/  PRMT R44, R0.reuse, 0x7632, R44 ;  /* 0x00007632002c7816 */ /* 0x040fe4000000002c */
[----:B0-----:R-:W-:Y:S02]  /*4be0*/  PRMT R47, R0, 0x7610, R47 ;  /* 0x00007610002f7816 */ /* 0x001fe4000000002f */
[C---:B------:R-:W-:Y:S02]  /*4bf0*/  PRMT R43, R42.reuse, 0x7632, R43 ;  /* 0x000076322a2b7816 */ /* 0x040fe4000000002b */
[----:B------:R-:W-:-:S07]  /*4c00*/  PRMT R0, R42, 0x7610, R0 ;  /* 0x000076102a007816 */ /* 0x000fce0000000000 */
.L_x_521:
        /* <DEDUP_REMOVED lines=15> */
.L_x_526:
        /* <DEDUP_REMOVED lines=10> */
.L_x_527:
[----:B------:R-:W-:Y:S05]  /*4da0*/  @!P1 BRA `(.L_x_528) ;  /* 0x0000000c00309947 */ /* 0x000fea0003800000 */
[----:B------:R-:W-:Y:S05]  /*4db0*/  @!P0 BRA `(.L_x_529) ;  /* 0x0000000400b88947 */ /* 0x000fea0003800000 */
[----:B------:R-:W-:Y:S05]  /*4dc0*/  BRA.U !UP0, `(.L_x_530) ;  /* 0x0000000108e87547 */ /* 0x000fea000b800000 */
[-C--:B------:R-:W-:Y:S01]  /*4dd0*/  FFMA.FTZ R0, R111, R141.reuse, R138 ;  /* 0x0000008d6f007223 */ /* 0x080fe2000001008a */
[----:B-12---:R-:W-:Y:S02]  /*4de0*/  IMAD.MOV.U32 R42, RZ, RZ, R86 ;  /* 0x000000ffff2a7224 */ /* 0x006fe400078e0056 */
[-C--:B0-----:R-:W-:Y:S01]  /*4df0*/  FFMA.FTZ R47, R118, R141.reuse, R138 ;  /* 0x0000008d762f7223 */ /* 0x081fe2000001008a */
[--C-:B------:R-:W-:Y:S01]  /*4e00*/  SHF.R.U64 R44, R86, 0x10, R87.reuse ;  /* 0x00000010562c7819 */ /* 0x100fe20000001257 */
[----:B------:R-:W-:Y:S01]  /*4e10*/  FADD.FTZ R105, R105, -R0 ;  /* 0x8000000069697221 */ /* 0x000fe20000010000 */
[----:B------:R-:W-:Y:S02]  /*4e20*/  IMAD.U32 R43, R42, 0x10000, RZ ;  /* 0x000100002a2b7824 */ /* 0x000fe400078e00ff */
[-CC-:B------:R-:W-:Y:S01]  /*4e30*/  FFMA.FTZ R0, R115, R141.reuse, R138.reuse ;  /* 0x0000008d73007223 */ /* 0x180fe2000001008a */
[----:B------:R-:W-:Y:S02]  /*4e40*/  IMAD.MOV.U32 R42, RZ, RZ, R87 ;  /* 0x000000ffff2a7224 */ /* 0x000fe400078e0057 */
[----:B------:R-:W-:Y:S01]  /*4e50*/  FFMA.FTZ R45, R114, R141, R138 ;  /* 0x0000008d722d7223 */ /* 0x000fe2000001008a */
[----:B------:R-:W-:Y:S01]  /*4e60*/  FFMA.FTZ R43, R58, R105, R43 ;  /* 0x000000693a2b7223 */ /* 0x000fe2000001002b */
[----:B------:R-:W-:Y:S01]  /*4e70*/  FADD.FTZ R107, R107, -R0 ;  /* 0x800000006b6b7221 */ /* 0x000fe20000010000 */
[----:B------:R-:W-:Y:S01]  /*4e80*/  LOP3.LUT P6, RZ, R54, 0xff, RZ, 0xc0, !PT ;  /* 0x000000ff36ff7812 */ /* 0x000fe200078cc0ff */
[----:B------:R-:W-:Y:S01]  /*4e90*/  FADD.FTZ R93, R108, -R47 ;  /* 0x8000002f6c5d7221 */ /* 0x000fe20000010000 */
[----:B------:R-:W-:Y:S01]  /*4ea0*/  FMUL.FTZ R0, R43, UR6 ;  /* 0x000000062b007c20 */ /* 0x000fe20008410000 */
[----:B------:R-:W-:-:S02]  /*4eb0*/  IMAD.U32 R47, R44, 0x10000, RZ ;  /* 0x000100002c2f7824 */ /* 0x000fc400078e00ff */
[----:B------:R-:W-:Y:S01]  /*4ec0*/  FADD.FTZ R45, R106, -R45 ;  /* 0x8000002d6a2d7221 */ /* 0x000fe20000010000 */
[----:B------:R-:W-:Y:S01]  /*4ed0*/  IMAD.U32 R44, R42, 0x10000, RZ ;  /* 0x000100002a2c7824 */ /* 0x000fe200078e00ff */
[----:B------:R-:W-:Y:S02]  /*4ee0*/  SHF.R.U32.HI R46, RZ, 0x10, R87 ;  /* 0x00000010ff2e7819 */ /* 0x000fe40000011657 */
[----:B------:R-:W-:Y:S01]  /*4ef0*/  FSEL R42, R0, RZ, P6 ;  /* 0x000000ff002a7208 */ /* 0x000fe20003000000 */
[C---:B------:R-:W-:Y:S01]  /*4f00*/  FFMA.FTZ R47, R58.reuse, R45, R47 ;  /* 0x0000002d3a2f7223 */ /* 0x040fe2000001002f */
[----:B------:R-:W-:Y:S01]  /*4f10*/  LOP3.LUT P6, RZ, R55, 0xff, RZ, 0xc0, !PT ;  /* 0x000000ff37ff7812 */ /* 0x000fe200078cc0ff */
[----:B------:R-:W-:Y:S01]  /*4f20*/  FFMA.FTZ R44, R58, R107, R44 ;  /* 0x0000006b3a2c7223 */ /* 0x000fe2000001002c */
        /* <DEDUP_REMOVED lines=9> */
[C---:B------:R-:W-:Y:S01]  /*4fc0*/  LOP3.LUT P5, RZ, R54.reuse, 0xff00, RZ, 0xc0, !PT ;  /* 0x0000ff0036ff7812 */ /* 0x040fe200078ac0ff */
        /* <DEDUP_REMOVED lines=23> */
[C---:B------:R-:W-:Y:S02]  /*5140*/  PRMT R104, R43.reuse, 0x7632, R104 ;  /* 0x000076322b687816 */ /* 0x040fe40000000068 */
[----:B------:R-:W-:Y:S01]  /*5150*/  PRMT R47, R43, 0x7610, R47 ;  /* 0x000076102b2f7816 */ /* 0x000fe2000000002f */
[----:B------:R-:W-:Y:S06]  /*5160*/  BRA `(.L_x_531) ;  /* 0x00000010009c7947 */ /* 0x000fec0003800000 */
.L_x_530:
[----:B-12---:R-:W-:Y:S01]  /*5170*/  SHF.R.U64 R42, R86, 0x10, R87 ;  /* 0x00000010562a7819 */ /* 0x006fe20000001257 */
[-CC-:B------:R-:W-:Y:S01]  /*5180*/  FFMA.FTZ R43, R114, R141.reuse, R138.reuse ;  /* 0x0000008d722b7223 */ /* 0x180fe2000001008a */
[-CC-:B------:R-:W-:Y:S01]  /*5190*/  FFMA.FTZ R0, R111, R141.reuse, R138.reuse ;  /* 0x0000008d6f007223 */ /* 0x180fe2000001008a */
[----:B------:R-:W-:Y:S01]  /*51a0*/  LOP3.LUT P6, RZ, R54, 0xff00, RZ, 0xc0, !PT ;  /* 0x0000ff0036ff7812 */ /* 0x000fe200078cc0ff */
[-C--:B0-----:R-:W-:Y:S01]  /*51b0*/  FFMA.FTZ R93, R118, R141.reuse, R138 ;  /* 0x0000008d765d7223 */ /* 0x081fe2000001008a */
[----:B------:R-:W-:Y:S02]  /*51c0*/  IMAD.U32 R45, R42, 0x10000, RZ ;  /* 0x000100002a2d7824 */ /* 0x000fe400078e00ff */
[----:B------:R-:W-:Y:S01]  /*51d0*/  FADD.FTZ R43, R106, -R43 ;  /* 0x8000002b6a2b7221 */ /* 0x000fe20000010000 */
[----:B------:R-:W-:Y:S01]  /*51e0*/  FADD.FTZ R105, R105, -R0 ;  /* 0x8000000069697221 */ /* 0x000fe20000010000 */
[----:B------:R-:W-:Y:S02]  /*51f0*/  IMAD.MOV.U32 R0, RZ, RZ, R86 ;  /* 0x000000ffff007224 */ /* 0x000fe400078e0056 */
[----:B------:R-:W-:Y:S01]  /*5200*/  FFMA.FTZ R42, R115, R141, R138 ;  /* 0x0000008d732a7223 */ /* 0x000fe2000001008a */
[----:B------:R-:W-:Y:S01]  /*5210*/  FFMA.FTZ R45, R58, R43, R45 ;  /* 0x0000002b3a2d7223 */ /* 0x000fe2000001002d */
[----:B------:R-:W-:Y:S01]  /*5220*/  SHF.R.U32.HI R44, RZ, 0x10, R87 ;  /* 0x00000010ff2c7819 */ /* 0x000fe20000011657 */
        /* <DEDUP_REMOVED lines=36> */
[C---:B------:R-:W-:Y:S02]  /*5470*/  PRMT R104, R42.reuse, 0x7632, R104 ;  /* 0x000076322a687816 */ /* 0x040fe40000000068 */
[----:B------:R-:W-:Y:S01]  /*5480*/  PRMT R47, R42, 0x7610, R47 ;  /* 0x000076102a2f7816 */ /* 0x000fe2000000002f */
[----:B------:R-:W-:Y:S06]  /*5490*/  BRA `(.L_x_531) ;  /* 0x0000000c00d07947 */ /* 0x000fec0003800000 */
.L_x_529:
[----:B------:R-:W-:Y:S05]  /*54a0*/  BRA.U !UP0, `(.L_x_532) ;  /* 0x0000000108c47547 */ /* 0x000fea000b800000 */
[-CC-:B------:R-:W-:Y:S01]  /*54b0*/  FFMA.FTZ R0, R111, R141.reuse, R138.reuse ;  /* 0x0000008d6f007223 */ /* 0x180fe2000001008a */
[-CC-:B-12---:R-:W-:Y:S01]  /*54c0*/  FFMA.FTZ R43, R114, R141.reuse, R138.reuse ;  /* 0x0000008d722b7223 */ /* 0x186fe2000001008a */
[----:B------:R-:W-:Y:S01]  /*54d0*/  LOP3.LUT P6, RZ, R54, 0xff, RZ, 0xc0, !PT ;  /* 0x000000ff36ff7812 */ /* 0x000fe200078cc0ff */
[-C--:B------:R-:W-:Y:S01]  /*54e0*/  FFMA.FTZ R44, R115, R141.reuse, R138 ;  /* 0x0000008d732c7223 */ /* 0x080fe2000001008a */
[----:B------:R-:W-:Y:S01]  /*54f0*/  FADD.FTZ R105, R105, -R0 ;  /* 0x8000000069697221 */ /* 0x000fe20000010000 */
[----:B0-----:R-:W-:Y:S01]  /*5500*/  FADD.FTZ R47, R106, -R43 ;  /* 0x8000002b6a2f7221 */ /* 0x001fe20000010000 */
[----:B------:R-:W-:Y:S01]  /*5510*/  FFMA.FTZ R45, R118, R141, R138 ;  /* 0x0000008d762d7223 */ /* 0x000fe2000001008a */
[----:B------:R-:W-:Y:S01]  /*5520*/  FADD.FTZ R107, R107, -R44 ;  /* 0x8000002c6b6b7221 */ /* 0x000fe20000010000 */
[C---:B------:R-:W-:Y:S01]  /*5530*/  FMUL.FTZ R0, R58.reuse, R105 ;  /* 0x000000693a007220 */ /* 0x040fe20000410000 */
[----:B------:R-:W-:Y:S01]  /*5540*/  FMUL.FTZ R47, R58, R47 ;  /* 0x0000002f3a2f7220 */ /* 0x000fe20000410000 */
[----:B------:R-:W-:Y:S01]  /*5550*/  FADD.FTZ R93, R108, -R45 ;  /* 0x8000002d6c5d7221 */ /* 0x000fe20000010000 */
[----:B------:R-:W-:Y:S01]  /*5560*/  LOP3.LUT P5, RZ, R54, 0xff00, RZ, 0xc0, !PT ;  /* 0x0000ff0036ff7812 */ /* 0x000fe200078ac0ff */
[----:B------:R-:W-:Y:S01]  /*5570*/  FMUL.FTZ R42, R0, UR6 ;  /* 0x00000006002a7c20 */ /* 0x000fe20008410000 */
[----:B------:R-:W-:Y:S01]  /*5580*/  LOP3.LUT P3, RZ, R54, 0xff0000, RZ, 0xc0, !PT ;  /* 0x00ff000036ff7812 */ /* 0x000fe2000786c0ff */
[----:B------:R-:W-:Y:S01]  /*5590*/  FMUL.FTZ R46, R58, R93 ;  /* 0x0000005d3a2e7220 */ /* 0x000fe20000410000 */
        /* <DEDUP_REMOVED lines=16> */
[----:B------:R-:W-:Y:S02]  /*56a0*/  FSEL R93, R43, RZ, P3 ;  /* 0x000000ff2b5d7208 */ /* 0x000fe40001800000 */
[C---:B------:R-:W-:Y:S02]  /*56b0*/  LOP3.LUT P5, RZ, R55.reuse, 0xff0000, RZ, 0xc0, !PT ;  /* 0x00ff000037ff7812 */ /* 0x040fe400078ac0ff */
        /* <DEDUP_REMOVED lines=16> */
.L_x_532:
[-CC-:B-12---:R-:W-:Y:S01]  /*57c0*/  FFMA.FTZ R43, R114, R141.reuse, R138.reuse ;  /* 0x0000008d722b7223 */ /* 0x186fe2000001008a */
        /* <DEDUP_REMOVED lines=38> */
[----:B------:R-:W-:Y:S02]  /*5a30*/  PRMT R103, R0, 0x7632, R103 ;  /* 0x0000763200677816 */ /* 0x000fe40000000067 */
[C---:B------:R-:W-:Y:S02]  /*5a40*/  PRMT R104, R42.reuse, 0x7632, R104 ;  /* 0x000076322a687816 */ /* 0x040fe40000000068 */
[----:B0-----:R-:W-:Y:S01]  /*5a50*/  PRMT R47, R42, 0x7610, R47 ;  /* 0x000076102a2f7816 */ /* 0x001fe2000000002f */
[----:B------:R-:W-:Y:S06]  /*5a60*/  BRA `(.L_x_531) ;  /* 0x00000008005c7947 */ /* 0x000fec0003800000 */
.L_x_528:
[----:B------:R-:W-:Y:S05]  /*5a70*/  @!P0 BRA `(.L_x_533) ;  /* 0x00000004004c8947 */ /* 0x000fea0003800000 */
[----:B------:R-:W-:Y:S05]  /*5a80*/  BRA.U !UP0, `(.L_x_534) ;  /* 0x0000000108b07547 */ /* 0x000fea000b800000 */
[-CC-:B-12---:R-:W-:Y:S01]  /*5a90*/  FFMA.FTZ R42, R115, R141.reuse, R138.reuse ;  /* 0x0000008d732a7223 */ /* 0x186fe2000001008a */
[-CC-:B------:R-:W-:Y:S01]  /*5aa0*/  FFMA.FTZ R0, R111, R141.reuse, R138.reuse ;  /* 0x0000008d6f007223 */ /* 0x180fe2000001008a */
[----:B------:R-:W-:Y:S01]  /*5ab0*/  FFMA.FTZ R43, R114, R141, R138 ;  /* 0x0000008d722b7223 */ /* 0x000fe2000001008a */
[--C-:B------:R-:W-:Y:S02]  /*5ac0*/  IMAD.MOV.U32 R44, RZ, RZ, R87.reuse ;  /* 0x000000ffff2c7224 */ /* 0x100fe400078e0057 */
[----:B------:R-:W-:Y:S01]  /*5ad0*/  FADD.FTZ R107, R107, -R42 ;  /* 0x8000002a6b6b7221 */ /* 0x000fe20000010000 */
[----:B------:R-:W-:Y:S01]  /*5ae0*/  SHF.R.U64 R42, R86, 0x10, R87 ;  /* 0x00000010562a7819 */ /* 0x000fe20000001257 */
[----:B------:R-:W-:Y:S01]  /*5af0*/  FADD.FTZ R105, R105, -R0 ;  /* 0x8000000069697221 */ /* 0x000fe20000010000 */
[----:B------:R-:W-:Y:S02]  /*5b00*/  IMAD.MOV.U32 R0, RZ, RZ, R86 ;  /* 0x000000ffff007224 */ /* 0x000fe400078e0056 */
[----:B------:R-:W-:Y:S01]  /*5b10*/  FADD.FTZ R45, R106, -R43 ;  /* 0x8000002b6a2d7221 */ /* 0x000fe20000010000 */
[----:B0-----:R-:W-:Y:S01]  /*5b20*/  SHF.R.U32.HI R46, RZ, 0x10, R87 ;  /* 0x00000010ff2e7819 */ /* 0x001fe20000011657 */
[----:B------:R-:W-:-:S02]  /*5b30*/  IMAD.U32 R42, R42, 0x10000, RZ ;  /* 0x000100002a2a7824 */ /* 0x000fc400078e00ff */
[----:B------:R-:W-:Y:S01]  /*5b40*/  FFMA.FTZ R47, R118, R141, R138 ;  /* 0x0000008d762f7223 */ /* 0x000fe2000001008a */
[----:B------:R-:W-:Y:S01]  /*5b50*/  IMAD.U32 R43, R0, 0x10000, RZ ;  /* 0x00010000002b7824 */ /* 0x000fe200078e00ff */
[----:B------:R-:W-:Y:S01]  /*5b60*/  SHF.L.U32 R0, R44, 0x10, RZ ;  /* 0x000000102c007819 */ /* 0x000fe200000006ff */
[----:B------:R-:W-:Y:S01]  /*5b70*/  FFMA.FTZ R42, R58, R45, R42 ;  /* 0x0000002d3a2a7223 */ /* 0x000fe2000001002a */
[----:B------:R-:W-:Y:S02]  /*5b80*/  IMAD.U32 R46, R46, 0x10000, RZ ;  /* 0x000100002e2e7824 */ /* 0x000fe400078e00ff */
[----:B------:R-:W-:Y:S01]  /*5b90*/  FFMA.FTZ R43, R58, R105, R43 ;  /* 0x000000693a2b7223 */ /* 0x000fe2000001002b */
[----:B------:R-:W-:Y:S01]  /*5ba0*/  FADD.FTZ R47, R108, -R47 ;  /* 0x8000002f6c2f7221 */ /* 0x000fe20000010000 */
[----:B------:R-:W-:Y:S01]  /*5bb0*/  FFMA.FTZ R107, R58, R107, R0 ;  /* 0x0000006b3a6b7223 */ /* 0x000fe20000010000 */
[----:B------:R-:W-:Y:S01]  /*5bc0*/  FMUL.FTZ R44, R42, UR6 ;  /* 0x000000062a2c7c20 */ /* 0x000fe20008410000 */
[----:B------:R-:W-:Y:S01]  /*5bd0*/  FMUL.FTZ R0, R43, UR6 ;  /* 0x000000062b007c20 */ /* 0x000fe20008410000 */
[----:B------:R-:W-:Y:S01]  /*5be0*/  LOP3.LUT P4, RZ, R54, 0xff00, RZ, 0xc0, !PT ;  /* 0x0000ff0036ff7812 */ /* 0x000fe2000788c0ff */
[----:B------:R-:W-:Y:S01]  /*5bf0*/  FFMA.FTZ R47, R58, R47, R46 ;  /* 0x0000002f3a2f7223 */ /* 0x000fe2000001002e */
[----:B------:R-:W-:Y:S01]  /*5c00*/  LOP3.LUT P3, RZ, R54, 0xff, RZ, 0xc0, !PT ;  /* 0x000000ff36ff7812 */ /* 0x000fe2000786c0ff */
[----:B------:R-:W-:Y:S01]  /*5c10*/  FMUL.FTZ R46, R107, UR6 ;  /* 0x000000066b2e7c20 */ /* 0x000fe20008410000 */
[----:B------:R-:W-:Y:S01]  /*5c20*/  FSEL R45, R44, RZ, P4 ;  /* 0x000000ff2c2d7208 */ /* 0x000fe20002000000 */
[----:B------:R-:W-:Y:S01]  /*5c30*/  FMUL.FTZ R44, R47, UR6 ;  /* 0x000000062f2c7c20 */ /* 0x000fe20008410000 */
[----:B------:R-:W-:-:S02]  /*5c40*/  FSEL R0, R0, RZ, P3 ;  /* 0x000000ff00007208 */ /* 0x000fc40001800000 */
[C---:B------:R-:W-:Y:S02]  /*5c50*/  LOP3.LUT P5, RZ, R54.reuse, 0xff0000, RZ, 0xc0, !PT ;  /* 0x00ff000036ff7812 */ /* 0x040fe400078ac0ff */
[----:B------:R-:W-:Y:S02]  /*5c60*/  ISETP.GE.U32.AND P3, PT, R54, 0x1000000, PT ;  /* 0x010000003600780c */ /* 0x000fe40003f66070 */
        /* <DEDUP_REMOVED lines=12> */
[----:B------:R-:W-:Y:S01]  /*5d30*/  PRMT R47, R100, 0x7632, R47 ;  /* 0x00007632642f7816 */ /* 0x000fe2000000002f */
[----:B------:R-:W-:Y:S06]  /*5d40*/  BRA `(.L_x_531) ;  /* 0x0000000400a47947 */ /* 0x000fec0003800000 */
.L_x_534:
[-CC-:B------:R-:W-:Y:S01]  /*5d50*/  FFMA.FTZ R0, R111, R141.reuse, R138.reuse ;  /* 0x0000008d6f007223 */ /* 0x180fe2000001008a */
[-CC-:B-12---:R-:W-:Y:S01]  /*5d60*/  FFMA.FTZ R42, R115, R141.reuse, R138.reuse ;  /* 0x0000008d732a7223 */ /* 0x186fe2000001008a */
[-C--:B------:R-:W-:Y:S01]  /*5d70*/  FFMA.FTZ R43, R114, R141.reuse, R138 ;  /* 0x0000008d722b7223 */ /* 0x080fe2000001008a */
[--C-:B0-----:R-:W-:Y:S01]  /*5d80*/  SHF.R.U32.HI R46, RZ, 0x10, R87.reuse ;  /* 0x00000010ff2e7819 */ /* 0x101fe20000011657 */
[----:B------:R-:W-:Y:S01]  /*5d90*/  FADD.FTZ R105, R105, -R0 ;  /* 0x8000000069697221 */ /* 0x000fe20000010000 */
[----:B------:R-:W-:Y:S01]  /*5da0*/  FADD.FTZ R107, R107, -R42 ;  /* 0x8000002a6b6b7221 */ /* 0x000fe20000010000 */
[----:B------:R-:W-:Y:S01]  /*5db0*/  IMAD.MOV.U32 R0, RZ, RZ, R86 ;  /* 0x000000ffff007224 */ /* 0x000fe200078e0056 */
[--C-:B------:R-:W-:Y:S01]  /*5dc0*/  SHF.R.U64 R42, R86, 0x10, R87.reuse ;  /* 0x00000010562a7819 */ /* 0x100fe20000001257 */
[----:B------:R-:W-:Y:S01]  /*5dd0*/  FFMA.FTZ R47, R118, R141, R138 ;  /* 0x0000008d762f7223 */ /* 0x000fe2000001008a */
[----:B------:R-:W-:Y:S02]  /*5de0*/  IMAD.MOV.U32 R44, RZ, RZ, R87 ;  /* 0x000000ffff2c7224 */ /* 0x000fe400078e0057 */
[----:B------:R-:W-:Y:S01]  /*5df0*/  FADD.FTZ R45, R106, -R43 ;  /* 0x8000002b6a2d7221 */ /* 0x000fe20000010000 */
[----:B------:R-:W-:-:S02]  /*5e00*/  IMAD.U32 R43, R0, 0x10000, RZ ;  /* 0x00010000002b7824 */ /* 0x000fc400078e00ff */
[----:B------:R-:W-:Y:S01]  /*5e10*/  FADD.FTZ R47, R108, -R47 ;  /* 0x8000002f6c2f7221 */ /* 0x000fe20000010000 */
[----:B------:R-:W-:Y:S01]  /*5e20*/  IMAD.U32 R42, R42, 0x10000, RZ ;  /* 0x000100002a2a7824 */ /* 0x000fe200078e00ff */
[----:B------:R-:W-:Y:S01]  /*5e30*/  LOP3.LUT P3, RZ, R54, 0xff, RZ, 0xc0, !PT ;  /* 0x000000ff36ff7812 */ /* 0x000fe2000786c0ff */
        /* <DEDUP_REMOVED lines=21> */
[----:B------:R-:W-:Y:S01]  /*5f90*/  PRMT R47, R0, 0x7632, R47 ;  /* 0x00007632002f7816 */ /* 0x000fe2000000002f */
[----:B------:R-:W-:Y:S06]  /*5fa0*/  BRA `(.L_x_531) ;  /* 0x00000004000c7947 */ /* 0x000fec0003800000 */
.L_x_533:
        /* <DEDUP_REMOVED lines=16> */
[----:B0-----:R-:W-:Y:S01]  /*60b0*/  FMUL.FTZ R46, R58, R45 ;  /* 0x0000002d3a2e7220 */ /* 0x001fe20000410000 */
[----:B------:R-:W-:Y:S01]  /*60c0*/  FMUL.FTZ R44, R107, UR6 ;  /* 0x000000066b2c7c20 */ /* 0x000fe20008410000 */
[----:B------:R-:W-:-:S02]  /*60d0*/  FSEL R0, R0, RZ, P3 ;  /* 0x000000ff00007208 */ /* 0x000fc40001800000 */
[----:B------:R-:W-:Y:S01]  /*60e0*/  FSEL R42, R42, RZ, P4 ;  /* 0x000000ff2a2a7208 */ /* 0x000fe20002000000 */
[----:B------:R-:W-:Y:S01]  /*60f0*/  FMUL.FTZ R45, R46, UR6 ;  /* 0x000000062e2d7c20 */ /* 0x000fe20008410000 */
[C---:B------:R-:W-:Y:S02]  /*6100*/  LOP3.LUT P5, RZ, R54.reuse, 0xff0000, RZ, 0xc0, !PT ;  /* 0x00ff000036ff7812 */ /* 0x040fe400078ac0ff */
[----:B------:R-:W-:Y:S02]  /*6110*/  ISETP.GE.U32.AND P3, PT, R54, 0x1000000, PT ;  /* 0x010000003600780c */ /* 0x000fe40003f66070 */
[----:B------:R-:W-:Y:S02]  /*6120*/  F2FP.BF16.F32.PACK_AB R42, R42, R43 ;  /* 0x0000002b2a2a723e */ /* 0x000fe400000010ff */
[----:B------:R-:W-:Y:S02]  /*6130*/  FSEL R44, R44, RZ, P5 ;  /* 0x000000ff2c2c7208 */ /* 0x000fe40002800000 */
[----:B------:R-:W-:-:S02]  /*6140*/  FSEL R43, R45, RZ, P3 ;  /* 0x000000ff2d2b7208 */ /* 0x000fc40001800000 */
        /* <DEDUP_REMOVED lines=11> */
.L_x_535:
        /* <DEDUP_REMOVED lines=14> */
[C---:B------:R-:W-:Y:S01]  /*62e0*/  LOP3.LUT P3, RZ, R54.reuse, 0xff, RZ, 0xc0, !PT ;  /* 0x000000ff36ff7812 */ /* 0x040fe2000786c0ff */
        /* <DEDUP_REMOVED lines=13> */
[C---:B0-----:R-:W-:Y:S02]  /*63c0*/  PRMT R47, R42.reuse, 0x7632, R47 ;  /* 0x000076322a2f7816 */ /* 0x041fe4000000002f */
[----:B------:R-:W-:-:S07]  /*63d0*/  PRMT R0, R42, 0x7610, R0 ;  /* 0x000076102a007816 */ /* 0x000fce0000000000 */
.L_x_531:
        /* <DEDUP_REMOVED lines=15> */
.L_x_536:
        /* <DEDUP_REMOVED lines=10> */
.L_x_537:
[----:B------:R-:W-:Y:S05]  /*6570*/  @!P1 BRA `(.L_x_538) ;  /* 0x0000000c00349947 */ /* 0x000fea0003800000 */
[----:B------:R-:W-:Y:S05]  /*6580*/  @!P0 BRA `(.L_x_539) ;  /* 0x0000000400b88947 */ /* 0x000fea0003800000 */
[----:B------:R-:W-:Y:S05]  /*6590*/  BRA.U !UP0, `(.L_x_540) ;  /* 0x0000000108e87547 */ /* 0x000fea000b800000 */
[-C--:B------:R-:W-:Y:S01]  /*65a0*/  FFMA.FTZ R0, R119, R141.reuse, R138 ;  /* 0x0000008d77007223 */ /* 0x080fe2000001008a */
[----:B0-2---:R-:W-:Y:S01]  /*65b0*/  IMAD.MOV.U32 R42, RZ, RZ, R84 ;  /* 0x000000ffff2a7224 */ /* 0x005fe200078e0054 */
[--C-:B-1----:R-:W-:Y:S01]  /*65c0*/  SHF.R.U64 R47, R84, 0x10, R85.reuse ;  /* 0x00000010542f7819 */ /* 0x102fe20000001255 */
[-C--:B------:R-:W-:Y:S01]  /*65d0*/  FFMA.FTZ R45, R122, R141.reuse, R138 ;  /* 0x0000008d7a2d7223 */ /* 0x080fe2000001008a */
[----:B------:R-:W-:Y:S01]  /*65e0*/  FADD.FTZ R109, R109, -R0 ;  /* 0x800000006d6d7221 */ /* 0x000fe20000010000 */
[----:B------:R-:W-:Y:S01]  /*65f0*/  IMAD.U32 R43, R42, 0x10000, RZ ;  /* 0x000100002a2b7824 */ /* 0x000fe200078e00ff */
[----:B------:R-:W-:Y:S01]  /*6600*/  LOP3.LUT P6, RZ, R53, 0xff, RZ, 0xc0, !PT ;  /* 0x000000ff35ff7812 */ /* 0x000fe200078cc0ff */
[----:B------:R-:W-:Y:S02]  /*6610*/  IMAD.MOV.U32 R42, RZ, RZ, R85 ;  /* 0x000000ffff2a7224 */ /* 0x000fe400078e0055 */
[----:B------:R-:W-:Y:S01]  /*6620*/  FFMA.FTZ R123, R123, R141, R138 ;  /* 0x0000008d7b7b7223 */ /* 0x000fe2000001008a */
[----:B------:R-:W-:Y:S01]  /*6630*/  FFMA.FTZ R43, R58, R109, R43 ;  /* 0x0000006d3a2b7223 */ /* 0x000fe2000001002b */
[----:B------:R-:W-:Y:S01]  /*6640*/  FADD.FTZ R45, R110, -R45 ;  /* 0x8000002d6e2d7221 */ /* 0x000fe20000010000 */
[----:B------:R-:W-:-:S02]  /*6650*/  IMAD.U32 R44, R42, 0x10000, RZ ;  /* 0x000100002a2c7824 */ /* 0x000fc400078e00ff */
[----:B------:R-:W-:Y:S01]  /*6660*/  FADD.FTZ R123, R112, -R123 ;  /* 0x8000007b707b7221 */ /* 0x000fe20000010000 */
[----:B------:R-:W-:Y:S01]  /*6670*/  FMUL.FTZ R0, R43, UR6 ;  /* 0x000000062b007c20 */ /* 0x000fe20008410000 */
[----:B------:R-:W-:Y:S01]  /*6680*/  IMAD.U32 R47, R47, 0x10000, RZ ;  /* 0x000100002f2f7824 */ /* 0x000fe200078e00ff */
[----:B------:R-:W-:Y:S01]  /*6690*/  SHF.R.U32.HI R46, RZ, 0x10, R85 ;  /* 0x00000010ff2e7819 */ /* 0x000fe20000011655 */
        /* <DEDUP_REMOVED lines=42> */
.L_x_540:
[----:B0-2---:R-:W-:Y:S01]  /*6940*/  SHF.R.U64 R42, R84, 0x10, R85 ;  /* 0x00000010542a7819 */ /* 0x005fe20000001255 */
[-CC-:B------:R-:W-:Y:S01]  /*6950*/  FFMA.FTZ R43, R122, R141.reuse, R138.reuse ;  /* 0x0000008d7a2b7223 */ /* 0x180fe2000001008a */
[-CC-:B------:R-:W-:Y:S01]  /*6960*/  FFMA.FTZ R0, R119, R141.reuse, R138.reuse ;  /* 0x0000008d77007223 */ /* 0x180fe2000001008a */
[----:B------:R-:W-:Y:S01]  /*6970*/  LOP3.LUT P6, RZ, R53, 0xff00, RZ, 0xc0, !PT ;  /* 0x0000ff0035ff7812 */ /* 0x000fe200078cc0ff */
[----:B------:R-:W-:Y:S01]  /*6980*/  FFMA.FTZ R123, R123, R141, R138 ;  /* 0x0000008d7b7b7223 */ /* 0x000fe2000001008a */
[----:B------:R-:W-:Y:S02]  /*6990*/  IMAD.U32 R45, R42, 0x10000, RZ ;  /* 0x000100002a2d7824 */ /* 0x000fe400078e00ff */
[----:B------:R-:W-:Y:S01]  /*69a0*/  FADD.FTZ R43, R110, -R43 ;  /* 0x8000002b6e2b7221 */ /* 0x000fe20000010000 */
[----:B------:R-:W-:Y:S01]  /*69b0*/  FADD.FTZ R109, R109, -R0 ;  /* 0x800000006d6d7221 */ /* 0x000fe20000010000 */
[----:B------:R-:W-:Y:S01]  /*69c0*/  IMAD.MOV.U32 R0, RZ, RZ, R84 ;  /* 0x000000ffff007224 */ /* 0x000fe200078e0054 */
[----:B------:R-:W-:Y:S01]  /*69d0*/  SHF.R.U32.HI R44, RZ, 0x10, R85 ;  /* 0x00000010ff2c7819 */ /* 0x000fe20000011655 */
[----:B------:R-:W-:Y:S01]  /*69e0*/  FFMA.FTZ R45, R58, R43, R45 ;  /* 0x0000002b3a2d7223 */ /* 0x000fe2000001002d */
[----:B------:R-:W-:-:S02]  /*69f0*/  IMAD.MOV.U32 R42, RZ, RZ, R85 ;  /* 0x000000ffff2a7224 */ /* 0x000fc400078e0055 */
[----:B------:R-:W-:Y:S01]  /*6a00*/  FFMA.FTZ R124, R124, R141, R138 ;  /* 0x0000008d7c7c7223 */ /* 0x000fe2000001008a */
[----:B------:R-:W-:Y:S02]  /*6a10*/  IMAD.U32 R43, R0, 0x10000, RZ ;  /* 0x00010000002b7824 */ /* 0x000fe400078e00ff */
[----:B------:R-:W-:Y:S01]  /*6a20*/  FMUL.FTZ R45, R45, UR6 ;  /* 0x000000062d2d7c20 */ /* 0x000fe20008410000 */
[----:B------:R-:W-:Y:S01]  /*6a30*/  FADD.FTZ R123, R112, -R123 ;  /* 0x8000007b707b7221 */ /* 0x000fe20000010000 */
[----:B-1----:R-:W-:Y:S02]  /*6a40*/  IMAD.U32 R47, R42, 0x10000, RZ ;  /* 0x000100002a2f7824 */ /* 0x002fe400078e00ff */
[----:B------:R-:W-:Y:S01]  /*6a50*/  FFMA.FTZ R43, R58, R109, R43 ;  /* 0x0000006d3a2b7223 */ /* 0x000fe2000001002b */
        /* <DEDUP_REMOVED lines=33> */
.L_x_539:
[----:B------:R-:W-:Y:S05]  /*6c70*/  BRA.U !UP0, `(.L_x_542) ;  /* 0x0000000108c47547 */ /* 0x000fea000b800000 */
[-CC-:B------:R-:W-:Y:S01]  /*6c80*/  FFMA.FTZ R0, R119, R141.reuse, R138.reuse ;  /* 0x0000008d77007223 */ /* 0x180fe2000001008a */
[-CC-:B0-2---:R-:W-:Y:S01]  /*6c90*/  FFMA.FTZ R43, R122, R141.reuse, R138.reuse ;  /* 0x0000008d7a2b7223 */ /* 0x185fe2000001008a */
[----:B------:R-:W-:Y:S01]  /*6ca0*/  LOP3.LUT P6, RZ, R53, 0xff, RZ, 0xc0, !PT ;  /* 0x000000ff35ff7812 */ /* 0x000fe200078cc0ff */
[-C--:B------:R-:W-:Y:S01]  /*6cb0*/  FFMA.FTZ R123, R123, R141.reuse, R138 ;  /* 0x0000008d7b7b7223 */ /* 0x080fe2000001008a */
[----:B------:R-:W-:Y:S01]  /*6cc0*/  FADD.FTZ R109, R109, -R0 ;  /* 0x800000006d6d7221 */ /* 0x000fe20000010000 */
[----:B-1----:R-:W-:Y:S01]  /*6cd0*/  FADD.FTZ R47, R110, -R43 ;  /* 0x8000002b6e2f7221 */ /* 0x002fe20000010000 */
        /* <DEDUP_REMOVED lines=43> */
.L_x_542:
[-CC-:B0-2---:R-:W-:Y:S01]  /*6f90*/  FFMA.FTZ R43, R122, R141.reuse, R138.reuse ;  /* 0x0000008d7a2b7223 */ /* 0x185fe2000001008a */
        /* <DEDUP_REMOVED lines=31> */
[----:B------:R-:W-:Y:S02]  /*7190*/  FSEL R123, R123, RZ, P4 ;  /* 0x000000ff7b7b7208 */ /* 0x000fe40002000000 */
[----:B------:R-:W-:Y:S02]  /*71a0*/  FSEL R113, R113, RZ, P6 ;  /* 0x000000ff71717208 */ /* 0x000fe40003000000 */
[----:B------:R-:W-:Y:S02]  /*71b0*/  F2FP.BF16.F32.PACK_AB R0, R123, R0 ;  /* 0x000000007b00723e */ /* 0x000fe400000010ff */
[----:B------:R-:W-:Y:S02]  /*71c0*/  F2FP.BF16.F32.PACK_AB R42, R113, R42 ;  /* 0x0000002a712a723e */ /* 0x000fe400000010ff */
[----:B------:R-:W-:-:S02]  /*71d0*/  PRMT R101, R109, 0x7632, R101 ;  /* 0x000076326d657816 */ /* 0x000fc40000000065 */
[----:B------:R-:W-:Y:S02]  /*71e0*/  PRMT R45, R109, 0x7610, R45 ;  /* 0x000076106d2d7816 */ /* 0x000fe4000000002d */
[C---:B------:R-:W-:Y:S02]  /*71f0*/  PRMT R102, R43.reuse, 0x7632, R102 ;  /* 0x000076322b667816 */ /* 0x040fe40000000066 */
[----:B------:R-:W-:Y:S02]  /*7200*/  PRMT R44, R43, 0x7610, R44 ;  /* 0x000076102b2c7816 */ /* 0x000fe4000000002c */
[----:B------:R-:W-:Y:S02]  /*7210*/  PRMT R103, R0, 0x7632, R103 ;  /* 0x0000763200677816 */ /* 0x000fe40000000067 */
[C---:B------:R-:W-:Y:S02]  /*7220*/  PRMT R104, R42.reuse, 0x7632, R104 ;  /* 0x000076322a687816 */ /* 0x040fe40000000068 */
[----:B-1----:R-:W-:Y:S01]  /*7230*/  PRMT R47, R42, 0x7610, R47 ;  /* 0x000076102a2f7816 */ /* 0x002fe2000000002f */
[----:B------:R-:W-:Y:S06]  /*7240*/  BRA `(.L_x_541) ;  /* 0x0000000800547947 */ /* 0x000fec0003800000 */
.L_x_538:
[----:B------:R-:W-:Y:S05]  /*7250*/  @!P0 BRA `(.L_x_543) ;  /* 0x00000004004c8947 */ /* 0x000fea0003800000 */
[----:B------:R-:W-:Y:S05]  /*7260*/  BRA.U !UP0, `(.L_x_544) ;  /* 0x0000000108b07547 */ /* 0x000fea000b800000 */
[-CC-:B------:R-:W-:Y:S01]  /*7270*/  FFMA.FTZ R0, R119, R141.reuse, R138.reuse ;  /* 0x0000008d77007223 */ /* 0x180fe2000001008a */
[----:B0-2---:R-:W-:Y:S01]  /*7280*/  SHF.R.U64 R42, R84, 0x10, R85 ;  /* 0x00000010542a7819 */ /* 0x005fe20000001255 */
[-CC-:B------:R-:W-:Y:S01]  /*7290*/  FFMA.FTZ R43, R122, R141.reuse, R138.reuse ;  /* 0x0000008d7a2b7223 */ /* 0x180fe2000001008a */
[----:B------:R-:W-:Y:S01]  /*72a0*/  FFMA.FTZ R123, R123, R141, R138 ;  /* 0x0000008d7b7b7223 */ /* 0x000fe2000001008a */
[----:B------:R-:W-:Y:S01]  /*72b0*/  FADD.FTZ R109, R109, -R0 ;  /* 0x800000006d6d7221 */ /* 0x000fe20000010000 */
[----:B------:R-:W-:Y:S02]  /*72c0*/  IMAD.MOV.U32 R0, RZ, RZ, R84 ;  /* 0x000000ffff007224 */ /* 0x000fe400078e0054 */
[----:B------:R-:W-:Y:S01]  /*72d0*/  FADD.FTZ R45, R110, -R43 ;  /* 0x8000002b6e2d7221 */ /* 0x000fe20000010000 */
[--C-:B------:R-:W-:Y:S01]  /*72e0*/  IMAD.MOV.U32 R44, RZ, RZ, R85.reuse ;  /* 0x000000ffff2c7224 */ /* 0x100fe200078e0055 */
[----:B-1----:R-:W-:Y:S01]  /*72f0*/  SHF.R.U32.HI R46, RZ, 0x10, R85 ;  /* 0x00000010ff2e7819 */ /* 0x002fe20000011655 */
[----:B------:R-:W-:-:S02]  /*7300*/  IMAD.U32 R42, R42, 0x10000, RZ ;  /* 0x000100002a2a7824 */ /* 0x000fc400078e00ff */
[----:B------:R-:W-:Y:S01]  /*7310*/  FFMA.FTZ R124, R124, R141, R138 ;  /* 0x0000008d7c7c7223 */ /* 0x000fe2000001008a */
[----:B------:R-:W-:Y:S02]  /*7320*/  IMAD.U32 R43, R0, 0x10000, RZ ;  /* 0x00010000002b7824 */ /* 0x000fe400078e00ff */
[----:B------:R-:W-:Y:S01]  /*7330*/  FADD.FTZ R123, R112, -R123 ;  /* 0x8000007b707b7221 */ /* 0x000fe20000010000 */
[----:B------:R-:W-:Y:S02]  /*7340*/  IMAD.U32 R0, R44, 0x10000, RZ ;  /* 0x000100002c007824 */ /* 0x000fe400078e00ff */
[----:B------:R-:W-:Y:S01]  /*7350*/  FFMA.FTZ R42, R58, R45, R42 ;  /* 0x0000002d3a2a7223 */ /* 0x000fe2000001002a */
[----:B------:R-:W-:Y:S01]  /*7360*/  SHF.L.U32 R46, R46, 0x10, RZ ;  /* 0x000000102e2e7819 */ /* 0x000fe200000006ff */
[C---:B------:R-:W-:Y:S01]  /*7370*/  FFMA.FTZ R43, R58.reuse, R109, R43 ;  /* 0x0000006d3a2b7223 */ /* 0x040fe2000001002b */
[----:B------:R-:W-:Y:S01]  /*7380*/  FADD.FTZ R113, R113, -R124 ;  /* 0x8000007c71717221 */ /* 0x000fe20000010000 */
[----:B------:R-:W-:Y:S01]  /*7390*/  FFMA.FTZ R123, R58, R123, R0 ;  /* 0x0000007b3a7b7223 */ /* 0x000fe20000010000 */
[----:B------:R-:W-:Y:S01]  /*73a0*/  FMUL.FTZ R44, R42, UR6 ;  /* 0x000000062a2c7c20 */ /* 0x000fe20008410000 */
[----:B------:R-:W-:Y:S01]  /*73b0*/  FMUL.FTZ R0, R43, UR6 ;  /* 0x000000062b007c20 */ /* 0x000fe20008410000 */
[C---:B------:R-:W-:Y:S01]  /*73c0*/  LOP3.LUT P4, RZ, R53.reuse, 0xff00, RZ, 0xc0, !PT ;  /* 0x0000ff0035ff7812 */ /* 0x040fe2000788c0ff */
        /* <DEDUP_REMOVED lines=22> */
.L_x_544:
[-CC-:B------:R-:W-:Y:S01]  /*7530*/  FFMA.FTZ R0, R119, R141.reuse, R138.reuse ;  /* 0x0000008d77007223 */ /* 0x180fe2000001008a */
[-CC-:B0-2---:R-:W-:Y:S01]  /*7540*/  FFMA.FTZ R43, R122, R141.reuse, R138.reuse ;  /* 0x0000008d7a2b7223 */ /* 0x185fe2000001008a */
[--C-:B------:R-:W-:Y:S01]  /*7550*/  SHF.R.U64 R42, R84, 0x10, R85.reuse ;  /* 0x00000010542a7819 */ /* 0x100fe20000001255 */
[-C--:B------:R-:W-:Y:S01]  /*7560*/  FFMA.FTZ R123, R123, R141.reuse, R138 ;  /* 0x0000008d7b7b7223 */ /* 0x080fe2000001008a */
[----:B------:R-:W-:Y:S01]  /*7570*/  FADD.FTZ R109, R109, -R0 ;  /* 0x800000006d6d7221 */ /* 0x000fe20000010000 */
[----:B------:R-:W-:Y:S01]  /*7580*/  IMAD.MOV.U32 R0, RZ, RZ, R84 ;  /* 0x000000ffff007224 */ /* 0x000fe200078e0054 */
[--C-:B-1----:R-:W-:Y:S01]  /*7590*/  SHF.R.U32.HI R46, RZ, 0x10, R85.reuse ;  /* 0x00000010ff2e7819 */ /* 0x102fe20000011655 */
[----:B------:R-:W-:Y:S01]  /*75a0*/  FFMA.FTZ R124, R124, R141, R138 ;  /* 0x0000008d7c7c7223 */ /* 0x000fe2000001008a */
[----:B------:R-:W-:Y:S02]  /*75b0*/  IMAD.MOV.U32 R44, RZ, RZ, R85 ;  /* 0x000000ffff2c7224 */ /* 0x000fe400078e0055 */
[----:B------:R-:W-:Y:S01]  /*75c0*/  FADD.FTZ R45, R110, -R43 ;  /* 0x8000002b6e2d7221 */ /* 0x000fe20000010000 */
[----:B------:R-:W-:-:S02]  /*75d0*/  IMAD.U32 R43, R0, 0x10000, RZ ;  /* 0x00010000002b7824 */ /* 0x000fc400078e00ff */
        /* <DEDUP_REMOVED lines=27> */
.L_x_543:
[----:B------:R-:W-:Y:S05]  /*7790*/  BRA.U !UP0, `(.L_x_545) ;  /* 0x0000000108887547 */ /* 0x000fea000b800000 */
[-CC-:B------:R-:W-:Y:S01]  /*77a0*/  FFMA.FTZ R0, R119, R141.reuse, R138.reuse ;  /* 0x0000008d77007223 */ /* 0x180fe2000001008a */
[-CC-:B0-2---:R-:W-:Y:S01]  /*77b0*/  FFMA.FTZ R43, R122, R141.reuse, R138.reuse ;  /* 0x0000008d7a2b7223 */ /* 0x185fe2000001008a */
        /* <DEDUP_REMOVED lines=30> */
[----:B-1----:R-:W-:Y:S01]  /*79a0*/  PRMT R47, R100, 0x7632, R47 ;  /* 0x00007632642f7816 */ /* 0x002fe2000000002f */
[----:B------:R-:W-:Y:S06]  /*79b0*/  BRA `(.L_x_541) ;  /* 0x0000000000787947 */ /* 0x000fec0003800000 */
.L_x_545:
        /* <DEDUP_REMOVED lines=28> */
[C---:B-1----:R-:W-:Y:S02]  /*7b80*/  PRMT R47, R42.reuse, 0x7632, R47 ;  /* 0x000076322a2f7816 */ /* 0x042fe4000000002f */
[----:B------:R-:W-:-:S07]  /*7b90*/  PRMT R0, R42, 0x7610, R0 ;  /* 0x000076102a007816 */ /* 0x000fce0000000000 */
.L_x_541:
        /* <DEDUP_REMOVED lines=15> */
.L_x_546:
        /* <DEDUP_REMOVED lines=10> */
.L_x_547:
[----:B------:R-:W-:Y:S05]  /*7d30*/  @!P1 BRA `(.L_x_548) ;  /* 0x0000000c003c9947 */ /* 0x000fea0003800000 */
[----:B------:R-:W-:Y:S05]  /*7d40*/  @!P0 BRA `(.L_x_549) ;  /* 0x0000000400bc8947 */ /* 0x000fea0003800000 */
[----:B------:R-:W-:Y:S05]  /*7d50*/  BRA.U !UP0, `(.L_x_550) ;  /* 0x0000000108ec7547 */ /* 0x000fea000b800000 */
[-C--:B------:R-:W-:Y:S01]  /*7d60*/  FFMA.FTZ R125, R125, R141.reuse, R138 ;  /* 0x0000008d7d7d7223 */ /* 0x080fe2000001008a */
[----:B------:R-:W-:Y:S01]  /*7d70*/  IMAD.MOV.U32 R0, RZ, RZ, R82 ;  /* 0x000000ffff007224 */ /* 0x000fe200078e0052 */
[----:B0-2---:R-:W-:Y:S01]  /*7d80*/  SHF.R.U64 R44, R82, 0x10, R83 ;  /* 0x00000010522c7819 */ /* 0x005fe20000001253 */
[-CC-:B------:R-:W-:Y:S01]  /*7d90*/  FFMA.FTZ R126, R126, R141.reuse, R138.reuse ;  /* 0x0000008d7e7e7223 */ /* 0x180fe2000001008a */
[----:B------:R-:W-:Y:S01]  /*7da0*/  FADD.FTZ R125, R116, -R125 ;  /* 0x8000007d747d7221 */ /* 0x000fe20000010000 */
[----:B------:R-:W-:Y:S01]  /*7db0*/  IMAD.U32 R43, R0, 0x10000, RZ ;  /* 0x00010000002b7824 */ /* 0x000fe200078e00ff */
[----:B------:R-:W-:Y:S01]  /*7dc0*/  LOP3.LUT P5, RZ, R52, 0xff, RZ, 0xc0, !PT ;  /* 0x000000ff34ff7812 */ /* 0x000fe200078ac0ff */
[----:B------:R-:W-:Y:S01]  /*7dd0*/  FFMA.FTZ R127, R127, R141, R138 ;  /* 0x0000008d7f7f7223 */ /* 0x000fe2000001008a */
[----:B------:R-:W-:Y:S02]  /*7de0*/  IMAD.MOV.U32 R45, RZ, RZ, R83 ;  /* 0x000000ffff2d7224 */ /* 0x000fe400078e0053 */
[----:B------:R-:W-:Y:S01]  /*7df0*/  FFMA.FTZ R43, R58, R125, R43 ;  /* 0x0000007d3a2b7223 */ /* 0x000fe2000001002b */
[----:B------:R-:W-:Y:S01]  /*7e00*/  FADD.FTZ R117, R117, -R126 ;  /* 0x8000007e75757221 */ /* 0x000fe20000010000 */
[----:B------:R-:W-:-:S02]  /*7e10*/  IMAD.U32 R44, R44, 0x10000, RZ ;  /* 0x000100002c2c7824 */ /* 0x000fc400078e00ff */
[----:B------:R-:W-:Y:S01]  /*7e20*/  FADD.FTZ R127, R120, -R127 ;  /* 0x8000007f787f7221 */ /* 0x000fe20000010000 */
[----:B------:R-:W-:Y:S01]  /*7e30*/  FMUL.FTZ R0, R43, UR6 ;  /* 0x000000062b007c20 */ /* 0x000fe20008410000 */
[----:B-1----:R-:W-:Y:S01]  /*7e40*/  SHF.R.U32.HI R47, RZ, 0x10, R83 ;  /* 0x00000010ff2f7819 */ /* 0x002fe20000011653 */
        /* <DEDUP_REMOVED lines=38> */
[----:B------:R-:W-:Y:S02]  /*80b0*/  PRMT R99, R46, 0x7610, R99 ;  /* 0x000076102e637816 */ /* 0x000fe40000000063 */
[C---:B------:R-:W-:Y:S02]  /*80c0*/  PRMT R100, R42.reuse, 0x7632, R100 ;  /* 0x000076322a647816 */ /* 0x040fe40000000064 */
[----:B------:R-:W-:Y:S02]  /*80d0*/  PRMT R103, R42, 0x7610, R103 ;  /* 0x000076102a677816 */ /* 0x000fe40000000067 */
[C---:B------:R-:W-:Y:S02]  /*80e0*/  PRMT R104, R43.reuse, 0x7632, R104 ;  /* 0x000076322b687816 */ /* 0x040fe40000000068 */
[----:B------:R-:W-:Y:S01]  /*80f0*/  PRMT R45, R43, 0x7610, R45 ;  /* 0x000076102b2d7816 */ /* 0x000fe2000000002d */
[----:B------:R-:W-:Y:S06]  /*8100*/  BRA `(.L_x_551) ;  /* 0x0000001000987947 */ /* 0x000fec0003800000 */
.L_x_550:
[----:B0-2---:R-:W-:Y:S01]  /*8110*/  SHF.R.U64 R42, R82, 0x10, R83 ;  /* 0x00000010522a7819 */ /* 0x005fe20000001253 */
[-CC-:B------:R-:W-:Y:S01]  /*8120*/  FFMA.FTZ R126, R126, R141.reuse, R138.reuse ;  /* 0x0000008d7e7e7223 */ /* 0x180fe2000001008a */
[-C--:B------:R-:W-:Y:S01]  /*8130*/  FFMA.FTZ R125, R125, R141.reuse, R138 ;  /* 0x0000008d7d7d7223 */ /* 0x080fe2000001008a */
[----:B------:R-:W-:Y:S02]  /*8140*/  IMAD.MOV.U32 R0, RZ, RZ, R82 ;  /* 0x000000ffff007224 */ /* 0x000fe400078e0052 */
[----:B------:R-:W-:Y:S01]  /*8150*/  FFMA.FTZ R127, R127, R141, R138 ;  /* 0x0000008d7f7f7223 */ /* 0x000fe2000001008a */
[----:B------:R-:W-:Y:S01]  /*8160*/  FADD.FTZ R117, R117, -R126 ;  /* 0x8000007e75757221 */ /* 0x000fe20000010000 */
[----:B------:R-:W-:Y:S02]  /*8170*/  IMAD.U32 R43, R42, 0x10000, RZ ;  /* 0x000100002a2b7824 */ /* 0x000fe400078e00ff */
[----:B------:R-:W-:Y:S01]  /*8180*/  FADD.FTZ R125, R116, -R125 ;  /* 0x8000007d747d7221 */ /* 0x000fe20000010000 */
[----:B------:R-:W-:Y:S01]  /*8190*/  IMAD.U32 R0, R0, 0x10000, RZ ;  /* 0x0001000000007824 */ /* 0x000fe200078e00ff */
[----:B------:R-:W-:Y:S01]  /*81a0*/  SHF.R.U32.HI R44, RZ, 0x10, R83 ;  /* 0x00000010ff2c7819 */ /* 0x000fe20000011653 */
[----:B------:R-:W-:Y:S01]  /*81b0*/  FFMA.FTZ R43, R58, R117, R43 ;  /* 0x000000753a2b7223 */ /* 0x000fe2000001002b */
[----:B------:R-:W-:-:S02]  /*81c0*/  IMAD.MOV.U32 R42, RZ, RZ, R83 ;  /* 0x000000ffff2a7224 */ /* 0x000fc400078e0053 */
[----:B------:R-:W-:Y:S01]  /*81d0*/  FFMA.FTZ R128, R128, R141, R138 ;  /* 0x0000008d80807223 */ /* 0x000fe2000001008a */
[----:B------:R-:W-:Y:S01]  /*81e0*/  LOP3.LUT P5, RZ, R52, 0xff00, RZ, 0xc0, !PT ;  /* 0x0000ff0034ff7812 */ /* 0x000fe200078ac0ff */
[----:B------:R-:W-:Y:S01]  /*81f0*/  FMUL.FTZ R43, R43, UR6 ;  /* 0x000000062b2b7c20 */ /* 0x000fe20008410000 */
[----:B------:R-:W-:Y:S01]  /*8200*/  FADD.FTZ R127, R120, -R127 ;  /* 0x8000007f787f7221 */ /* 0x000fe20000010000 */
[----:B------:R-:W-:Y:S01]  /*8210*/  FFMA.FTZ R0, R58, R125, R0 ;  /* 0x0000007d3a007223 */ /* 0x000fe20000010000 */
[----:B------:R-:W-:Y:S01]  /*8220*/  LOP3.LUT P6, RZ, R50, 0xff00, RZ, 0xc0, !PT ;  /* 0x0000ff0032ff7812 */ /* 0x000fe200078cc0ff */
[----:B------:R-:W-:Y:S02]  /*8230*/  IMAD.U32 R45, R42, 0x10000, RZ ;  /* 0x000100002a2d7824 */ /* 0x000fe400078e00ff */
[----:B------:R-:W-:Y:S01]  /*8240*/  FADD.FTZ R121, R121, -R128 ;  /* 0x8000008079797221 */ /* 0x000fe20000010000 */
[----:B------:R-:W-:Y:S01]  /*8250*/  IMAD.U32 R44, R44, 0x10000, RZ ;  /* 0x000100002c2c7824 */ /* 0x000fe200078e00ff */
[C---:B------:R-:W-:Y:S01]  /*8260*/  FSEL R42, R43.reuse, RZ, P5 ;  /* 0x000000ff2b2a7208 */ /* 0x040fe20002800000 */
[----:B------:R-:W-:Y:S01]  /*8270*/  FMUL.FTZ R0, R0, UR6 ;  /* 0x0000000600007c20 */ /* 0x000fe20008410000 */
[----:B------:R-:W-:Y:S01]  /*8280*/  FSEL R43, R43, RZ, P6 ;  /* 0x000000ff2b2b7208 */ /* 0x000fe20003000000 */
[----:B------:R-:W-:Y:S01]  /*8290*/  FFMA.FTZ R45, R58, R127, R45 ;  /* 0x0000007f3a2d7223 */ /* 0x000fe2000001002d */
[----:B------:R-:W-:Y:S01]  /*82a0*/  LOP3.LUT P4, RZ, R52, 0xff, RZ, 0xc0, !PT ;  /* 0x000000ff34ff7812 */ /* 0x000fe2000788c0ff */
[----:B------:R-:W-:Y:S01]  /*82b0*/  FFMA.FTZ R44, R58, R121, R44 ;  /* 0x000000793a2c7223 */ /* 0x000fe2000001002c */
[----:B------:R-:W-:Y:S01]  /*82c0*/  LOP3.LUT P5, RZ, R50, 0xff, RZ, 0xc0, !PT ;  /* 0x000000ff32ff7812 */ /* 0x000fe200078ac0ff */
[----:B------:R-:W-:Y:S01]  /*82d0*/  FMUL.FTZ R45, R45, UR6 ;  /* 0x000000062d2d7c20 */ /* 0x000fe20008410000 */
[----:B-1----:R-:W-:Y:S01]  /*82e0*/  F2FP.BF16.F32.PACK_AB R46, R43, R42 ;  /* 0x0000002a2b2e723e */ /* 0x002fe200000010ff */
[----:B------:R-:W-:Y:S01]  /*82f0*/  FMUL.FTZ R44, R44, UR6 ;  /* 0x000000062c2c7c20 */ /* 0x000fe20008410000 */
[----:B------:R-:W-:-:S02]  /*8300*/  LOP3.LUT P0, RZ, R52, 0xff0000, RZ, 0xc0, !PT ;  /* 0x00ff000034ff7812 */ /* 0x000fc4000780c0ff */
[C---:B------:R-:W-:Y:S02]  /*8310*/  FSEL R42, R0.reuse, RZ, P4 ;  /* 0x000000ff002a7208 */ /* 0x040fe40002000000 */
[----:B------:R-:W-:Y:S02]  /*8320*/  FSEL R43, R0, RZ, P5 ;  /* 0x000000ff002b7208 */ /* 0x000fe40002800000 */
        /* <DEDUP_REMOVED lines=17> */
.L_x_549:
[----:B------:R-:W-:Y:S05]  /*8440*/  BRA.U !UP0, `(.L_x_552) ;  /* 0x0000000108c87547 */ /* 0x000fea000b800000 */
[-CC-:B------:R-:W-:Y:S01]  /*8450*/  FFMA.FTZ R125, R125, R141.reuse, R138.reuse ;  /* 0x0000008d7d7d7223 */ /* 0x180fe2000001008a */
[----:B------:R-:W-:Y:S01]  /*8460*/  LOP3.LUT P5, RZ, R52, 0xff, RZ, 0xc0, !PT ;  /* 0x000000ff34ff7812 */ /* 0x000fe200078ac0ff */
[-CC-:B------:R-:W-:Y:S01]  /*8470*/  FFMA.FTZ R126, R126, R141.reuse, R138.reuse ;  /* 0x0000008d7e7e7223 */ /* 0x180fe2000001008a */
[-CC-:B------:R-:W-:Y:S01]  /*8480*/  FFMA.FTZ R127, R127, R141.reuse, R138.reuse ;  /* 0x0000008d7f7f7223 */ /* 0x180fe2000001008a */
[----:B------:R-:W-:Y:S01]  /*8490*/  FADD.FTZ R125, R116, -R125 ;  /* 0x8000007d747d7221 */ /* 0x000fe20000010000 */
[----:B------:R-:W-:Y:S01]  /*84a0*/  FFMA.FTZ R128, R128, R141, R138 ;  /* 0x0000008d80807223 */ /* 0x000fe2000001008a */
[----:B------:R-:W-:Y:S01]  /*84b0*/  FADD.FTZ R117, R117, -R126 ;  /* 0x8000007e75757221 */ /* 0x000fe20000010000 */
[----:B------:R-:W-:Y:S01]  /*84c0*/  FADD.FTZ R127, R120, -R127 ;  /* 0x8000007f787f7221 */ /* 0x000fe20000010000 */
[----:B------:R-:W-:Y:S01]  /*84d0*/  FMUL.FTZ R0, R58, R125 ;  /* 0x0000007d3a007220 */ /* 0x000fe20000410000 */
[----:B-1----:R-:W-:Y:S01]  /*84e0*/  FADD.FTZ R47, R121, -R128 ;  /* 0x80000080792f7221 */ /* 0x002fe20000010000 */
[----:B------:R-:W-:Y:S01]  /*84f0*/  LOP3.LUT P4, RZ, R52, 0xff00, RZ, 0xc0, !PT ;  /* 0x0000ff0034ff7812 */ /* 0x000fe2000788c0ff */
[----:B0-2---:R-:W-:Y:S01]  /*8500*/  FMUL.FTZ R44, R58, R127 ;  /* 0x0000007f3a2c7220 */ /* 0x005fe20000410000 */
[----:B------:R-:W-:Y:S01]  /*8510*/  FMUL.FTZ R42, R0, UR6 ;  /* 0x00000006002a7c20 */ /* 0x000fe20008410000 */
[----:B------:R-:W-:Y:S01]  /*8520*/  LOP3.LUT P0, RZ, R52, 0xff0000, RZ, 0xc0, !PT ;  /* 0x00ff000034ff7812 */ /* 0x000fe2000780c0ff */
[----:B------:R-:W-:Y:S01]  /*8530*/  FMUL.FTZ R47, R58, R47 ;  /* 0x0000002f3a2f7220 */ /* 0x000fe20000410000 */
[----:B------:R-:W-:-:S02]  /*8540*/  ISETP.GE.U32.AND P3, PT, R52, 0x1000000, PT ;  /* 0x010000003400780c */ /* 0x000fc40003f66070 */
[----:B------:R-:W-:Y:S01]  /*8550*/  FSEL R43, R42, RZ, P5 ;  /* 0x000000ff2a2b7208 */ /* 0x000fe20002800000 */
[----:B------:R-:W-:Y:S01]  /*8560*/  FMUL.FTZ R46, R47, UR6 ;  /* 0x000000062f2e7c20 */ /* 0x000fe20008410000 */
[----:B------:R-:W-:Y:S02]  /*8570*/  LOP3.LUT P5, RZ, R50, 0xff, RZ, 0xc0, !PT ;  /* 0x000000ff32ff7812 */ /* 0x000fe400078ac0ff */
[----:B------:R-:W-:Y:S01]  /*8580*/  F2FP.BF16.F32.PACK_AB R0, R43, R0 ;  /* 0x000000002b00723e */ /* 0x000fe200000010ff */
[----:B------:R-:W-:Y:S01]  /*8590*/  FMUL.FTZ R43, R58, R117 ;  /* 0x000000753a2b7220 */ /* 0x000fe20000410000 */
[----:B------:R-:W-:Y:S02]  /*85a0*/  FSEL R42, R42, RZ, P5 ;  /* 0x000000ff2a2a7208 */ /* 0x000fe40002800000 */
[----:B------:R-:W-:Y:S02]  /*85b0*/  LOP3.LUT P5, RZ, R50, 0xff00, RZ, 0xc0, !PT ;  /* 0x0000ff0032ff7812 */ /* 0x000fe400078ac0ff */
[C---:B------:R-:W-:Y:S01]  /*85c0*/  F2FP.BF16.F32.PACK_AB R101, R43.reuse, R42 ;  /* 0x0000002a2b65723e */ /* 0x040fe200000010ff */
[----:B------:R-:W-:Y:S01]  /*85d0*/  FMUL.FTZ R43, R43, UR6 ;  /* 0x000000062b2b7c20 */ /* 0x000fe20008410000 */
[----:B------:R-:W-:Y:S01]  /*85e0*/  FMUL.FTZ R42, R44, UR6 ;  /* 0x000000062c2a7c20 */ /* 0x000fe20008410000 */
[----:B------:R-:W-:-:S02]  /*85f0*/  PRMT R53, R0, 0x7632, R53 ;  /* 0x0000763200357816 */ /* 0x000fc40000000035 */
[----:B------:R-:W-:Y:S02]  /*8600*/  PRMT R97, R0, 0x7610, R97 ;  /* 0x0000761000617816 */ /* 0x000fe40000000061 */
[C---:B------:R-:W-:Y:S02]  /*8610*/  FSEL R0, R43.reuse, RZ, P4 ;  /* 0x000000ff2b007208 */ /* 0x040fe40002000000 */
[----:B------:R-:W-:Y:S02]  /*8620*/  FSEL R43, R43, RZ, P5 ;  /* 0x000000ff2b2b7208 */ /* 0x000fe40002800000 */
[----:B------:R-:W-:Y:S02]  /*8630*/  FSEL R45, R42, RZ, P0 ;  /* 0x000000ff2a2d7208 */ /* 0x000fe40000000000 */
[C---:B------:R-:W-:Y:S02]  /*8640*/  LOP3.LUT P4, RZ, R50.reuse, 0xff0000, RZ, 0xc0, !PT ;  /* 0x00ff000032ff7812 */ /* 0x040fe4000788c0ff */
[----:B------:R-:W-:-:S02]  /*8650*/  ISETP.GE.U32.AND P0, PT, R50, 0x1000000, PT ;  /* 0x010000003200780c */ /* 0x000fc40003f06070 */
[----:B------:R-:W-:Y:S02]  /*8660*/  F2FP.BF16.F32.PACK_AB R52, R43, R0 ;  /* 0x000000002b34723e */ /* 0x000fe400000010ff */
[----:B------:R-:W-:Y:S02]  /*8670*/  FSEL R42, R42, RZ, P4 ;  /* 0x000000ff2a2a7208 */ /* 0x000fe40002000000 */
[C---:B------:R-:W-:Y:S02]  /*8680*/  FSEL R0, R46.reuse, RZ, P3 ;  /* 0x000000ff2e007208 */ /* 0x040fe40001800000 */
[----:B------:R-:W-:Y:S02]  /*8690*/  FSEL R43, R46, RZ, P0 ;  /* 0x000000ff2e2b7208 */ /* 0x000fe40000000000 */
[----:B------:R-:W-:Y:S02]  /*86a0*/  F2FP.BF16.F32.PACK_AB R45, R45, R44 ;  /* 0x0000002c2d2d723e */ /* 0x000fe400000010ff */
[----:B------:R-:W-:-:S02]  /*86b0*/  F2FP.BF16.F32.PACK_AB R42, R47, R42 ;  /* 0x0000002a2f2a723e */ /* 0x000fc400000010ff */
[----:B------:R-:W-:Y:S02]  /*86c0*/  F2FP.BF16.F32.PACK_AB R43, R43, R0 ;  /* 0x000000002b2b723e */ /* 0x000fe400000010ff */
[C---:B------:R-:W-:Y:S02]  /*86d0*/  PRMT R0, R45.reuse, 0x7632, R0 ;  /* 0x000076322d007816 */ /* 0x040fe40000000000 */
[----:B------:R-:W-:Y:S02]  /*86e0*/  PRMT R99, R45, 0x7610, R99 ;  /* 0x000076102d637816 */ /* 0x000fe40000000063 */
        /* <DEDUP_REMOVED lines=8> */
.L_x_552:
[-CC-:B------:R-:W-:Y:S01]  /*8770*/  FFMA.FTZ R126, R126, R141.reuse, R138.reuse ;  /* 0x0000008d7e7e7223 */ /* 0x180fe2000001008a */
[-CC-:B------:R-:W-:Y:S01]  /*8780*/  FFMA.FTZ R125, R125, R141.reuse, R138.reuse ;  /* 0x0000008d7d7d7223 */ /* 0x180fe2000001008a */
[-CC-:B------:R-:W-:Y:S01]  /*8790*/  FFMA.FTZ R127, R127, R141.reuse, R138.reuse ;  /* 0x0000008d7f7f7223 */ /* 0x180fe2000001008a */
        /* <DEDUP_REMOVED lines=27> */
[----:B------:R-:W-:Y:S02]  /*8950*/  FSEL R0, R127, RZ, P0 ;  /* 0x000000ff7f007208 */ /* 0x000fe40000000000 */
[----:B0-2---:R-:W-:-:S02]  /*8960*/  FSEL R42, R121, RZ, P3 ;  /* 0x000000ff792a7208 */ /* 0x005fc40001800000 */
[----:B------:R-:W-:Y:S02]  /*8970*/  FSEL R127, R127, RZ, P4 ;  /* 0x000000ff7f7f7208 */ /* 0x000fe40002000000 */
[----:B------:R-:W-:Y:S02]  /*8980*/  FSEL R121, R121, RZ, P5 ;  /* 0x000000ff79797208 */ /* 0x000fe40002800000 */
        /* <DEDUP_REMOVED lines=10> */
.L_x_548:
[----:B------:R-:W-:Y:S05]  /*8a30*/  @!P0 BRA `(.L_x_553) ;  /* 0x0000000400488947 */ /* 0x000fea0003800000 */
[----:B------:R-:W-:Y:S05]  /*8a40*/  BRA.U !UP0, `(.L_x_554) ;  /* 0x0000000108ac7547 */ /* 0x000fea000b800000 */
[-C--:B------:R-:W-:Y:S01]  /*8a50*/  FFMA.FTZ R125, R125, R141.reuse, R138 ;  /* 0x0000008d7d7d7223 */ /* 0x080fe2000001008a */
[----:B------:R-:W-:Y:S01]  /*8a60*/  IMAD.MOV.U32 R0, RZ, RZ, R82 ;  /* 0x000000ffff007224 */ /* 0x000fe200078e0052 */
[--C-:B0-2---:R-:W-:Y:S01]  /*8a70*/  SHF.R.U64 R42, R82, 0x10, R83.reuse ;  /* 0x00000010522a7819 */ /* 0x105fe20000001253 */
[-CC-:B------:R-:W-:Y:S01]  /*8a80*/  FFMA.FTZ R126, R126, R141.reuse, R138.reuse ;  /* 0x0000008d7e7e7223 */ /* 0x180fe2000001008a */
[----:B------:R-:W-:Y:S01]  /*8a90*/  SHF.R.U32.HI R44, RZ, 0x10, R83 ;  /* 0x00000010ff2c7819 */ /* 0x000fe20000011653 */
[----:B------:R-:W-:Y:S01]  /*8aa0*/  FADD.FTZ R125, R116, -R125 ;  /* 0x8000007d747d7221 */ /* 0x000fe20000010000 */
[----:B------:R-:W-:Y:S02]  /*8ab0*/  IMAD.MOV.U32 R43, RZ, RZ, R83 ;  /* 0x000000ffff2b7224 */ /* 0x000fe400078e0053 */
[-CC-:B------:R-:W-:Y:S01]  /*8ac0*/  FFMA.FTZ R128, R128, R141.reuse, R138.reuse ;  /* 0x0000008d80807223 */ /* 0x180fe2000001008a */
[----:B------:R-:W-:Y:S02]  /*8ad0*/  IMAD.U32 R0, R0, 0x10000, RZ ;  /* 0x0001000000007824 */ /* 0x000fe400078e00ff */
[----:B------:R-:W-:Y:S01]  /*8ae0*/  FFMA.FTZ R127, R127, R141, R138 ;  /* 0x0000008d7f7f7223 */ /* 0x000fe2000001008a */
[----:B------:R-:W-:Y:S01]  /*8af0*/  FADD.FTZ R117, R117, -R126 ;  /* 0x8000007e75757221 */ /* 0x000fe20000010000 */
[----:B------:R-:W-:-:S02]  /*8b00*/  IMAD.U32 R42, R42, 0x10000, RZ ;  /* 0x000100002a2a7824 */ /* 0x000fc400078e00ff */
[----:B------:R-:W-:Y:S01]  /*8b10*/  FFMA.FTZ R0, R58, R125, R0 ;  /* 0x0000007d3a007223 */ /* 0x000fe20000010000 */
[----:B------:R-:W-:Y:S01]  /*8b20*/  IMAD.U32 R45, R44, 0x10000, RZ ;  /* 0x000100002c2d7824 */ /* 0x000fe200078e00ff */
[----:B------:R-:W-:Y:S01]  /*8b30*/  SHF.L.U32 R44, R43, 0x10, RZ ;  /* 0x000000102b2c7819 */ /* 0x000fe200000006ff */
[----:B------:R-:W-:Y:S01]  /*8b40*/  FADD.FTZ R121, R121, -R128 ;  /* 0x8000008079797221 */ /* 0x000fe20000010000 */
[----:B------:R-:W-:Y:S01]  /*8b50*/  FADD.FTZ R127, R120, -R127 ;  /* 0x8000007f787f7221 */ /* 0x000fe20000010000 */
[----:B------:R-:W-:Y:S01]  /*8b60*/  FFMA.FTZ R117, R58, R117, R42 ;  /* 0x000000753a757223 */ /* 0x000fe2000001002a */
[----:B------:R-:W-:Y:S01]  /*8b70*/  FMUL.FTZ R42, R0, UR6 ;  /* 0x00000006002a7c20 */ /* 0x000fe20008410000 */
[----:B------:R-:W-:Y:S01]  /*8b80*/  LOP3.LUT P0, RZ, R52, 0xff, RZ, 0xc0, !PT ;  /* 0x000000ff34ff7812 */ /* 0x000fe2000780c0ff */
[C---:B------:R-:W-:Y:S01]  /*8b90*/  FFMA.FTZ R121, R58.reuse, R121, R45 ;  /* 0x000000793a797223 */ /* 0x040fe2000001002d */
[----:B------:R-:W-:Y:S01]  /*8ba0*/  FFMA.FTZ R127, R58, R127, R44 ;  /* 0x0000007f3a7f7223 */ /* 0x000fe2000001002c */
[----:B------:R-:W-:Y:S01]  /*8bb0*/  FMUL.FTZ R44, R117, UR6 ;  /* 0x00000006752c7c20 */ /* 0x000fe20008410000 */
[----:B------:R-:W-:Y:S01]  /*8bc0*/  FSEL R43, R42, RZ, P0 ;  /* 0x000000ff2a2b7208 */ /* 0x000fe20000000000 */
[----:B------:R-:W-:Y:S01]  /*8bd0*/  FMUL.FTZ R42, R121, UR6 ;  /* 0x00000006792a7c20 */ /* 0x000fe20008410000 */
[----:B------:R-:W-:Y:S01]  /*8be0*/  FMUL.FTZ R45, R127, UR6 ;  /* 0x000000067f2d7c20 */ /* 0x000fe20008410000 */
[----:B------:R-:W-:-:S02]  /*8bf0*/  LOP3.LUT P3, RZ, R52, 0xff00, RZ, 0xc0, !PT ;  /* 0x0000ff0034ff7812 */ /* 0x000fc4000786c0ff */
        /* <DEDUP_REMOVED lines=13> */
[C---:B------:R-:W-:Y:S02]  /*8cd0*/  PRMT R45, R42.reuse, 0x7632, R45 ;  /* 0x000076322a2d7816 */ /* 0x040fe4000000002d */
[----:B------:R-:W-:Y:S01]  /*8ce0*/  PRMT R100, R42, 0x7610, R100 ;  /* 0x000076102a647816 */ /* 0x000fe20000000064 */
[----:B------:R-:W-:Y:S06]  /*8cf0*/  BRA `(.L_x_551) ;  /* 0x00000004009c7947 */ /* 0x000fec0003800000 */
.L_x_554:
[----:B------:R-:W-:Y:S01]  /*8d00*/  IMAD.MOV.U32 R0, RZ, RZ, R82 ;  /* 0x000000ffff007224 */ /* 0x000fe200078e0052 */
[--C-:B0-2---:R-:W-:Y:S01]  /*8d10*/  SHF.R.U64 R42, R82, 0x10, R83.reuse ;  /* 0x00000010522a7819 */ /* 0x105fe20000001253 */
[-CC-:B------:R-:W-:Y:S01]  /*8d20*/  FFMA.FTZ R125, R125, R141.reuse, R138.reuse ;  /* 0x0000008d7d7d7223 */ /* 0x180fe2000001008a */
[--C-:B------:R-:W-:Y:S01]  /*8d30*/  SHF.R.U32.HI R45, RZ, 0x10, R83.reuse ;  /* 0x00000010ff2d7819 */ /* 0x100fe20000011653 */
[-CC-:B------:R-:W-:Y:S01]  /*8d40*/  FFMA.FTZ R126, R126, R141.reuse, R138.reuse ;  /* 0x0000008d7e7e7223 */ /* 0x180fe2000001008a */
        /* <DEDUP_REMOVED lines=9> */
[----:B-1----:R-:W-:Y:S02]  /*8de0*/  IMAD.U32 R46, R45, 0x10000, RZ ;  /* 0x000100002d2e7824 */ /* 0x002fe400078e00ff */
        /* <DEDUP_REMOVED lines=11> */
[C---:B------:R-:W-:Y:S02]  /*8ea0*/  ISETP.GE.U32.AND P5, PT, R52.reuse, 0x1000000, PT ;  /* 0x010000003400780c */ /* 0x040fe40003fa6070 */
[----:B------:R-:W-:Y:S02]  /*8eb0*/  LOP3.LUT P4, RZ, R52, 0xff0000, RZ, 0xc0, !PT ;  /* 0x00ff000034ff7812 */ /* 0x000fe4000788c0ff */
        /* <DEDUP_REMOVED lines=10> */
.L_x_553:
        /* <DEDUP_REMOVED lines=14> */
[----:B------:R-:W-:Y:S01]  /*9040*/  LOP3.LUT P0, RZ, R52, 0xff, RZ, 0xc0, !PT ;  /* 0x000000ff34ff7812 */ /* 0x000fe2000780c0ff */
[----:B0-2---:R-:W-:Y:S01]  /*9050*/  FMUL.FTZ R42, R117, UR6 ;  /* 0x00000006752a7c20 */ /* 0x005fe20008410000 */
        /* <DEDUP_REMOVED lines=13> */
[----:B------:R-:W-:Y:S02]  /*9130*/  PRMT R53, R97, 0x7632, R53 ;  /* 0x0000763261357816 */ /* 0x000fe40000000035 */
[----:B------:R-:W-:-:S02]  /*9140*/  PRMT R44, R42, 0x7632, R44 ;  /* 0x000076322a2c7816 */ /* 0x000fc4000000002c */
[----:B------:R-:W-:Y:S02]  /*9150*/  PRMT R98, R42, 0x7610, R98 ;  /* 0x000076102a627816 */ /* 0x000fe40000000062 */
[----:B------:R-:W-:Y:S02]  /*9160*/  PRMT R0, R99, 0x7632, R0 ;  /* 0x0000763263007816 */ /* 0x000fe40000000000 */
[----:B------:R-:W-:Y:S01]  /*9170*/  PRMT R45, R100, 0x7632, R45 ;  /* 0x00007632642d7816 */ /* 0x000fe2000000002d */
[----:B------:R-:W-:Y:S06]  /*9180*/  BRA `(.L_x_551) ;  /* 0x0000000000787947 */ /* 0x000fec0003800000 */
.L_x_555:
        /* <DEDUP_REMOVED lines=23> */
[----:B0-2---:R-:W-:Y:S02]  /*9300*/  FSEL R42, R121, RZ, P5 ;  /* 0x000000ff792a7208 */ /* 0x005fe40002800000 */
[----:B------:R-:W-:-:S02]  /*9310*/  F2FP.BF16.F32.PACK_AB R0, R0, R125 ;  /* 0x0000007d0000723e */ /* 0x000fc400000010ff */
[----:B------:R-:W-:Y:S02]  /*9320*/  F2FP.BF16.F32.PACK_AB R42, R42, R127 ;  /* 0x0000007f2a2a723e */ /* 0x000fe400000010ff */
[C---:B------:R-:W-:Y:S02]  /*9330*/  PRMT R44, R0.reuse, 0x7632, R44 ;  /* 0x00007632002c7816 */ /* 0x040fe4000000002c */
[----:B------:R-:W-:Y:S02]  /*9340*/  PRMT R53, R0, 0x7610, R53 ;  /* 0x0000761000357816 */ /* 0x000fe40000000035 */
[C---:B------:R-:W-:Y:S02]  /*9350*/  PRMT R45, R42.reuse, 0x7632, R45 ;  /* 0x000076322a2d7816 */ /* 0x040fe4000000002d */
[----:B------:R-:W-:-:S07]  /*9360*/  PRMT R0, R42, 0x7610, R0 ;  /* 0x000076102a007816 */ /* 0x000fce0000000000 */
.L_x_551:
[----:B------:R-:W-:Y:S01]  /*9370*/  LOP3.LUT R42, R44, 0xffff, RZ, 0xc0, !PT ;  /* 0x0000ffff2c2a7812 */ /* 0x000fe200078ec0ff */
[----:B-1----:R-:W-:Y:S01]  /*9380*/  IMAD.WIDE.U32 R46, R59, 0x8, R40 ;  /* 0x000000083b2e7825 */ /* 0x002fe200078e0028 */
        /* <DEDUP_REMOVED lines=13> */
.L_x_556:
        /* <DEDUP_REMOVED lines=10> */
.L_x_557:
[----:B------:R-:W-:Y:S01]  /*9500*/  UPLOP3.LUT UP1, UPT, UPT, UPT, UP1, 0x40, 0x4 ;  /* 0x000000000004789c */ /* 0x000fe20003f2e810 */
[----:B------:R-:W-:Y:S10]  /*9510*/  @!P2 BRA `(.L_x_558) ;  /* 0xffffff700030a947 */ /* 0x000ff4000383ffff */
[----:B-1----:R-:W-:Y:S01]  /*9520*/  IMAD.MOV.U32 R45, RZ, RZ, R39 ;  /* 0x000000ffff2d7224 */ /* 0x002fe200078e0027 */
[----:B------:R-:W-:Y:S01]  /*9530*/  MOV R52, R22 ;  /* 0x0000001600347202 */ /* 0x000fe20000000f00 */
[----:B0-2---:R-:W-:Y:S02]  /*9540*/  IMAD.MOV.U32 R42, RZ, RZ, R38 ;  /* 0x000000ffff2a7224 */ /* 0x005fe400078e0026 */
        /* <DEDUP_REMOVED lines=36> */
[----:B------:R-:W-:-:S07]  /*9790*/  IMAD.MOV.U32 R15, RZ, RZ, R33 ;  /* 0x000000ffff0f7224 */ /* 0x000fce00078e0021 */
.L_x_505:
[----:B------:R-:W0:Y:S08]  /*97a0*/  LDC R11, c[0x0][0x388] ;  /* 0x0000e200ff0b7b82 */ /* 0x000e300000000800 */
[----:B------:R-:W1:Y:S08]  /*97b0*/  LDC.64 R2, c[0x0][0x440] ;  /* 0x00011000ff027b82 */ /* 0x000e700000000a00 */
[----:B------:R-:W3:Y:S01]  /*97c0*/  LDC.64 R8, c[0x0][0x448] ;  /* 0x00011200ff087b82 */ /* 0x000ee20000000a00 */
[----:B0-----:R-:W-:-:S05]  /*97d0*/  IMAD R11, R11, UR12, RZ ;  /* 0x0000000c0b0b7c24 */ /* 0x001fca000f8e02ff */
[----:B------:R-:W-:-:S05]  /*97e0*/  LEA.HI R11, R11, R34, RZ, 0x1e ;  /* 0x000000220b0b7211 */ /* 0x000fca00078ff0ff */
[----:B-1----:R-:W-:-:S05]  /*97f0*/  IMAD.WIDE.U32 R2, R11, 0x10, R2 ;  /* 0x000000100b027825 */ /* 0x002fca00078e0002 */
[----:B--2---:R-:W-:Y:S01]  /*9800*/  STG.E.128 desc[UR10][R2.64], R44 ;  /* 0x0000002c02007986 */ /* 0x004fe2000c101d0a */
[----:B---3--:R-:W-:-:S05]  /*9810*/  IMAD.WIDE.U32 R8, R11, 0x10, R8 ;  /* 0x000000100b087825 */ /* 0x008fca00078e0008 */
        /* <DEDUP_REMOVED lines=10> */
.L_x_559:
        /* <DEDUP_REMOVED lines=12> */
.L_x_5383:


//--------------------- .text._ZN10layer_norm31ln_parallel_residual_bwd_kernelINS_13Kernel_traitsI6__halfS2_S2_S2_fjLj2560ELj1ELj1ELj4ELj8ENS_18Kernel_traits_baseILj2560ES2_S2_S2_S2_fjLj128EEEEELb0ELb0ELb0EEEvNS_9BwdParamsE --------------------------
	.section	.text._ZN10layer_norm31ln_parallel_residual_bwd_kernelINS_13Kernel_traitsI6__halfS2_S2_S2_fjLj2560ELj1ELj1ELj4ELj8ENS_18Kernel_traits_baseILj2560ES2_S2_S2_S2_fjLj128EEEEELb0ELb0ELb0EEEvNS_9BwdParamsE,"ax",@progbits
	.align	128
        .global         _ZN10layer_norm31ln_parallel_residual_bwd_kernelINS_13Kernel_traitsI6__halfS2_S2_S2_fjLj2560ELj1ELj1ELj4ELj8ENS_18Kernel_traits_baseILj2560ES2_S2_S2_S2_fjLj128EEEEELb0ELb0ELb0EEEvNS_9BwdParamsE
        .type           _ZN10layer_norm31ln_parallel_residual_bwd_kernelINS_13Kernel_traitsI6__halfS2_S2_S2_fjLj2560ELj1ELj1ELj4ELj8ENS_18Kernel_traits_baseILj2560ES2_S2_S2_S2_fjLj128EEEEELb0ELb0ELb0EEEvNS_9BwdParamsE,@function
        .size           _ZN10layer_norm31ln_parallel_residual_bwd_kernelINS_13Kernel_traitsI6__halfS2_S2_S2_fjLj2560ELj1ELj1ELj4ELj8ENS_18Kernel_traits_baseILj2560ES2_S2_S2_S2_fjLj128EEEEELb0ELb0ELb0EEEvNS_9BwdParamsE,(.L_x_5384 - _ZN10layer_norm31ln_parallel_residual_bwd_kernelINS_13Kernel_traitsI6__halfS2_S2_S2_fjLj2560ELj1ELj1ELj4ELj8ENS_18Kernel_traits_baseILj2560ES2_S2_S2_S2_fjLj128EEEEELb0ELb0ELb0EEEvNS_9BwdParamsE)
        .other          _ZN10layer_norm31ln_parallel_residual_bwd_kernelINS_13Kernel_traitsI6__halfS2_S2_S2_fjLj2560ELj1ELj1ELj4ELj8ENS_18Kernel_traits_baseILj2560ES2_S2_S2_S2_fjLj128EEEEELb0ELb0ELb0EEEvNS_9BwdParamsE,@"STO_CUDA_ENTRY STV_DEFAULT"
_ZN10layer_norm31ln_parallel_residual_bwd_kernelINS_13Kernel_traitsI6__halfS2_S2_S2_fjLj2560ELj1ELj1ELj4ELj8ENS_18Kernel_traits_baseILj2560ES2_S2_S2_S2_fjLj128EEEEELb0ELb0ELb0EEEvNS_9BwdParamsE:
.text._ZN10layer_norm31ln_parallel_residual_bwd_kernelINS_13Kernel_traitsI6__halfS2_S2_S2_fjLj2560ELj1ELj1ELj4ELj8ENS_18Kernel_traits_baseILj2560ES2_S2_S2_S2_fjLj128EEEEELb0ELb0ELb0EEEvNS_9BwdParamsE:
[----:B------:R-:W-:Y:S01]  /*0000*/  LDC R1, c[0x0][0x37c] ;  /* 0x0000df00ff017b82 */ /* 0x000fe20000000800 */
[----:B------:R-:W0:Y:S01]  /*0010*/  S2R R0, SR_TID.X ;  /* 0x0000000000007919 */ /* 0x000e220000002100 */
[----:B------:R-:W1:Y:S06]  /*0020*/  LDCU UR4, c[0x0][0x388] ;  /* 0x00007100ff0477ac */ /* 0x000e6c0008000800 */
[----:B------:R-:W2:Y:S01]  /*0030*/  LDC.64 R4, c[0x0][0x3d0] ;  /* 0x0000f400ff047b82 */ /* 0x000ea20000000a00 */
[----:B------:R-:W3:Y:S01]  /*0040*/  LDCU UR5, c[0x0][0x384] ;  /* 0x00007080ff0577ac */ /* 0x000ee20008000800 */
[----:B------:R-:W4:Y:S06]  /*0050*/  LDCU.64 UR12, c[0x0][0x358] ;  /* 0x00006b00ff0c77ac */ /* 0x000f2c0008000a00 */
        /* <DEDUP_REMOVED lines=8> */
[----:B------:R-:W-:Y:S02]  /*00e0*/  LEA.HI.SX32 R104, R3, R104, 0x1e ;  /* 0x0000006803687211 */ /* 0x000fe400078ff2ff */
[----:B------:R-:W-:Y:S02]  /*00f0*/  MOV R3, R0 ;  /* 0x0000000000037202 */ /* 0x000fe40000000f00 */
[----:B------:R-:W-:-:S03]  /*0100*/  ISETP.GE.U32.AND P0, PT, R104, 0x80, PT ;  /* 0x000000806800780c */ /* 0x000fc60003f06070 */
[----:B------:R-:W1:Y:S01]  /*0110*/  S2UR UR4, SR_CTAID.X ;  /* 0x00000000000479c3 */ /* 0x000e620000002500 */
        /* <DEDUP_REMOVED lines=9> */
[----:B----4-:R-:W5:Y:S04]  /*01b0*/  @P0 LDG.E.64 R84, desc[UR12][R4.64] ;  /* 0x0000000c04540981 */ /* 0x010f68000c1e1b00 */
[C---:B------:R-:W-:Y:S01]  /*01c0*/  @P1 IMAD.WIDE.U32 R12, R3.reuse, 0x8, R8 ;  /* 0x00000008030c1825 */ /* 0x040fe200078e0008 */
[----:B------:R-:W5:Y:S01]  /*01d0*/  @P0 LDG.E.64 R86, desc[UR12][R6.64] ;  /* 0x0000000c06560981 */ /* 0x000f62000c1e1b00 */
[----:B------:R-:W3:Y:S02]  /*01e0*/  LDC.64 R22, c[0x0][0x3d8] ;  /* 0x0000f600ff167b82 */ /* 0x000ee40000000a00 */
[C---:B-1----:R-:W-:Y:S01]  /*01f0*/  @P1 IMAD.WIDE.U32 R14, R3.reuse, 0x8, R10 ;  /* 0x00000008030e1825 */ /* 0x042fe200078e000a */
[----:B------:R-:W-:Y:S01]  /*0200*/  @P1 IADD3 R3, PT, PT, R3, 0x80, RZ ;  /* 0x0000008003031810 */ /* 0x000fe20007ffe0ff */
[----:B------:R-:W5:Y:S04]  /*0210*/  @P1 LDG.E.64 R88, desc[UR12][R12.64] ;  /* 0x0000000c0c581981 */ /* 0x000f68000c1e1b00 */
[----:B------:R-:W1:Y:S08]  /*0220*/  LDC.64 R24, c[0x0][0x3d0] ;  /* 0x0000f400ff187b82 */ /* 0x000e700000000a00 */
[----:B------:R-:W4:Y:S01]  /*0230*/  LDC.64 R26, c[0x0][0x3d8] ;  /* 0x0000f600ff1a7b82 */ /* 0x000f220000000a00 */
[----:B------:R-:W-:Y:S01]  /*0240*/  MOV R105, UR4 ;  /* 0x0000000400697c02 */ /* 0x000fe20008000f00 */
[C---:B0-----:R-:W-:Y:S01]  /*0250*/  @P2 IMAD.WIDE.U32 R16, R3.reuse, 0x8, R16 ;  /* 0x0000000803102825 */ /* 0x041fe200078e0010 */
[----:B------:R-:W5:Y:S03]  /*0260*/  @P1 LDG.E.64 R90, desc[UR12][R14.64] ;  /* 0x0000000c0e5a1981 */ /* 0x000f66000c1e1b00 */
[C---:B------:R-:W-:Y:S01]  /*0270*/  @P2 IMAD.WIDE.U32 R18, R3.reuse, 0x8, R18 ;  /* 0x0000000803122825 */ /* 0x040fe200078e0012 */
[----:B------:R-:W-:Y:S01]  /*0280*/  @P2 IADD3 R3, PT, PT, R3, 0x80, RZ ;  /* 0x0000008003032810 */ /* 0x000fe20007ffe0ff */
[----:B------:R-:W5:Y:S01]  /*0290*/  @P2 LDG.E.64 R92, desc[UR12][R16.64] ;  /* 0x0000000c105c2981 */ /* 0x000f62000c1e1b00 */
[----:B------:R-:W-:-:S03]  /*02a0*/  ISETP.GE.AND P5, PT, R105, UR5, PT ;  /* 0x0000000569007c0c */ /* 0x000fc6000bfa6270 */
[C---:B--2---:R-:W-:Y:S01]  /*02b0*/  @P3 IMAD.WIDE.U32 R20, R3.reuse, 0x8, R20 ;  /* 0x0000000803143825 */ /* 0x044fe200078e0014 */
[----:B------:R-:W5:Y:S03]  /*02c0*/  @P2 LDG.E.64 R94, desc[UR12][R18.64] ;  /* 0x0000000c125e2981 */ /* 0x000f66000c1e1b00 */
[C---:B---3--:R-:W-:Y:S01]  /*02d0*/  @P3 IMAD.WIDE.U32 R22, R3.reuse, 0x8, R22 ;  /* 0x0000000803163825 */ /* 0x048fe200078e0016 */
[----:B------:R-:W-:Y:S01]  /*02e0*/  @P3 IADD3 R3, PT, PT, R3, 0x80, RZ ;  /* 0x0000008003033810 */ /* 0x000fe20007ffe0ff */
[----:B------:R0:W5:Y:S04]  /*02f0*/  @P3 LDG.E.64 R96, desc[UR12][R20.64] ;  /* 0x0000000c14603981 */ /* 0x000168000c1e1b00 */
[C---:B-1----:R-:W-:Y:S01]  /*0300*/  @P4 IMAD.WIDE.U32 R8, R3.reuse, 0x8, R24 ;  /* 0x0000000803084825 */ /* 0x042fe200078e0018 */
[----:B------:R1:W5:Y:S03]  /*0310*/  @P3 LDG.E.64 R98, desc[UR12][R22.64] ;  /* 0x0000000c16623981 */ /* 0x000366000c1e1b00 */
[----:B----4-:R-:W-:Y:S01]  /*0320*/  @P4 IMAD.WIDE.U32 R10, R3, 0x8, R26 ;  /* 0x00000008030a4825 */ /* 0x010fe200078e001a */
[----:B------:R2:W5:Y:S01]  /*0330*/  @P4 LDG.E.64 R100, desc[UR12][R8.64] ;  /* 0x0000000c08644981 */ /* 0x000562000c1e1b00 */
[----:B------:R-:W-:-:S02]  /*0340*/  CS2R R80, SRZ ;  /* 0x0000000000507805 */ /* 0x000fc4000001ff00 */
[----:B------:R-:W-:Y:S02]  /*0350*/  CS2R R82, SRZ ;  /* 0x0000000000527805 */ /* 0x000fe4000001ff00 */
[----:B------:R-:W-:Y:S01]  /*0360*/  CS2R R76, SRZ ;  /* 0x00000000004c7805 */ /* 0x000fe2000001ff00 */
[----:B------:R3:W5:Y:S01]  /*0370*/  @P4 LDG.E.64 R102, desc[UR12][R10.64] ;  /* 0x0000000c0a664981 */ /* 0x000762000c1e1b00 */
        /* <DEDUP_REMOVED lines=27> */
[----:B0-----:R-:W-:-:S02]  /*0530*/  CS2R R20, SRZ ;  /* 0x0000000000147805 */ /* 0x001fc4000001ff00 */
[----:B-1----:R-:W-:Y:S02]  /*0540*/  CS2R R22, SRZ ;  /* 0x0000000000167805 */ /* 0x002fe4000001ff00 */
[----:B------:R-:W-:Y:S02]  /*0550*/  CS2R R16, SRZ ;  /* 0x0000000000107805 */ /* 0x000fe4000001ff00 */
[----:B------:R-:W-:Y:S02]  /*0560*/  CS2R R18, SRZ ;  /* 0x0000000000127805 */ /* 0x000fe4000001ff00 */
[----:B------:R-:W-:Y:S02]  /*0570*/  CS2R R12, SRZ ;  /* 0x00000000000c7805 */ /* 0x000fe4000001ff00 */
[----:B------:R-:W-:Y:S02]  /*0580*/  CS2R R14, SRZ ;  /* 0x00000000000e7805 */ /* 0x000fe4000001ff00 */
[----:B--2---:R-:W-:-:S02]  /*0590*/  CS2R R8, SRZ ;  /* 0x0000000000087805 */ /* 0x004fc4000001ff00 */
[----:B---3--:R-:W-:Y:S02]  /*05a0*/  CS2R R10, SRZ ;  /* 0x00000000000a7805 */ /* 0x008fe4000001ff00 */
[----:B------:R-:W-:Y:S02]  /*05b0*/  CS2R R4, SRZ ;  /* 0x0000000000047805 */ /* 0x000fe4000001ff00 */
[----:B------:R-:W-:Y:S01]  /*05c0*/  CS2R R6, SRZ ;  /* 0x0000000000067805 */ /* 0x000fe2000001ff00 */
[----:B------:R-:W-:Y:S06]  /*05d0*/  @P5 BRA `(.L_x_560) ;  /* 0x0000007800705947 */ /* 0x000fec0003800000 */
[----:B------:R-:W0:Y:S01]  /*05e0*/  LDCU.U8 UR4, c[0x0][0x410] ;  /* 0x00008200ff0477ac */ /* 0x000e220008000000 */
[----:B-----5:R-:W-:Y:S02]  /*05f0*/  MOV R107, R85 ;  /* 0x00000055006b7202 */ /* 0x020fe40000000f00 */
[----:B------:R-:W-:Y:S02]  /*0600*/  CS2R R80, SRZ ;  /* 0x0000000000507805 */ /* 0x000fe4000001ff00 */
[----:B------:R-:W-:Y:S02]  /*0610*/  SHF.R.U32.HI R4, RZ, 0x10, R85 ;  /* 0x00000010ff047819 */ /* 0x000fe40000011655 */
[----:B------:R-:W-:Y:S02]  /*0620*/  CS2R R82, SRZ ;  /* 0x0000000000527805 */ /* 0x000fe4000001ff00 */
[----:B------:R-:W-:Y:S02]  /*0630*/  MOV R109, R87 ;  /* 0x00000057006d7202 */ /* 0x000fe40000000f00 */
[----:B------:R-:W-:-:S02]  /*0640*/  CS2R R76, SRZ ;  /* 0x00000000004c7805 */ /* 0x000fc4000001ff00 */
[----:B------:R-:W-:Y:S02]  /*0650*/  SHF.R.U32.HI R5, RZ, 0x10, R87 ;  /* 0x00000010ff057819 */ /* 0x000fe40000011657 */
[----:B------:R-:W-:Y:S02]  /*0660*/  CS2R R78, SRZ ;  /* 0x00000000004e7805 */ /* 0x000fe4000001ff00 */
[----:B------:R-:W-:Y:S02]  /*0670*/  MOV R110, R88 ;  /* 0x00000058006e7202 */ /* 0x000fe40000000f00 */
[----:B------:R-:W-:Y:S02]  /*0680*/  CS2R R72, SRZ ;  /* 0x0000000000487805 */ /* 0x000fe4000001ff00 */
[----:B------:R-:W-:Y:S02]  /*0690*/  SHF.R.U64 R6, R88, 0x10, R89 ;  /* 0x0000001058067819 */ /* 0x000fe40000001259 */
[----:B------:R-:W-:-:S02]  /*06a0*/  CS2R R74, SRZ ;  /* 0x00000000004a7805 */ /* 0x000fc4000001ff00 */
[----:B------:R-:W-:Y:S02]  /*06b0*/  MOV R111, R89 ;  /* 0x00000059006f7202 */ /* 0x000fe40000000f00 */
[----:B------:R-:W-:Y:S02]  /*06c0*/  CS2R R68, SRZ ;  /* 0x0000000000447805 */ /* 0x000fe4000001ff00 */
[----:B------:R-:W-:Y:S02]  /*06d0*/  SHF.R.U32.HI R8, RZ, 0x10, R89 ;  /* 0x00000010ff087819 */ /* 0x000fe40000011659 */
[----:B------:R-:W-:Y:S02]  /*06e0*/  CS2R R70, SRZ ;  /* 0x0000000000467805 */ /* 0x000fe4000001ff00 */
[----:B------:R-:W-:Y:S01]  /*06f0*/  MOV R112, R90 ;  /* 0x0000005a00707202 */ /* 0x000fe20000000f00 */
[----:B0-----:R-:W-:Y:S01]  /*0700*/  UISETP.NE.AND UP0, UPT, UR4, URZ, UPT ;  /* 0x000000ff0400728c */ /* 0x001fe2000bf05270 */
        /* <DEDUP_REMOVED lines=22> */
[----:B------:R-:W-:Y:S02]  /*0870*/  MOV R168, R100 ;  /* 0x0000006400a87202 */ /* 0x000fe40000000f00 */
        /* <DEDUP_REMOVED lines=21> */
[----:B------:R-:W-:Y:S02]  /*09d0*/  SHF.R.U64 R3, R86, 0x10, R87 ;  /* 0x0000001056037819 */ /* 0x000fe40000001257 */
[----:B------:R-:W-:Y:S02]  /*09e0*/  CS2R R20, SRZ ;  /* 0x0000000000147805 */ /* 0x000fe4000001ff00 */
[----:B------:R-:W-:Y:S02]  /*09f0*/  MOV R158, R95 ;  /* 0x0000005f009e7202 */ /* 0x000fe40000000f00 */
[----:B------:R-:W-:Y:S02]  /*0a00*/  CS2R R22, SRZ ;  /* 0x0000000000167805 */ /* 0x000fe4000001ff00 */
[----:B------:R-:W-:-:S02]  /*0a10*/  SHF.R.U32.HI R159, RZ, 0x10, R95 ;  /* 0x00000010ff9f7819 */ /* 0x000fc4000001165f */
[----:B------:R-:W-:Y:S02]  /*0a20*/  CS2R R18, SRZ ;  /* 0x0000000000127805 */ /* 0x000fe4000001ff00 */
[----:B------:R-:W-:Y:S01]  /*0a30*/  MOV R160, R96 ;  /* 0x0000006000a07202 */ /* 0x000fe20000000f00 */
[----:B------:R-:W-:Y:S01]  /*0a40*/  UPLOP3.LUT UP1, UPT, UPT, UPT, UPT, 0x40, 0x4 ;  /* 0x000000000004789c */ /* 0x000fe20003f2e870 */
[--C-:B------:R-:W-:Y:S01]  /*0a50*/  SHF.R.U64 R161, R96, 0x10, R97.reuse ;  /* 0x0000001060a17819 */ /* 0x100fe20000001261 */
[----:B------:R-:W0:Y:S01]  /*0a60*/  LDCU UR11, c[0x0][0x400] ;  /* 0x00008000ff0b77ac */ /* 0x000e220008000800 */
[----:B------:R-:W-:Y:S02]  /*0a70*/  MOV R162, R97 ;  /* 0x0000006100a27202 */ /* 0x000fe40000000f00 */
[----:B------:R-:W-:Y:S01]  /*0a80*/  SHF.R.U32.HI R163, RZ, 0x10, R97 ;  /* 0x00000010ffa37819 */ /* 0x000fe20000011661 */
[----:B------:R-:W1:Y:S01]  /*0a90*/  LDCU.64 UR6, c[0x0][0x470] ;  /* 0x00008e00ff0677ac */ /* 0x000e620008000a00 */
[----:B------:R-:W-:-:S02]  /*0aa0*/  MOV R164, R98 ;  /* 0x0000006200a47202 */ /* 0x000fc40000000f00 */
[----:B------:R-:W-:Y:S01]  /*0ab0*/  SHF.R.U64 R165, R98, 0x10, R99 ;  /* 0x0000001062a57819 */ /* 0x000fe20000001263 */
[----:B------:R-:W2:Y:S01]  /*0ac0*/  LDCU.64 UR14, c[0x0][0x438] ;  /* 0x00008700ff0e77ac */ /* 0x000ea20008000a00 */
[----:B------:R-:W-:Y:S02]  /*0ad0*/  PRMT R107, R107, 0x5410, R4 ;  /* 0x000054106b6b7816 */ /* 0x000fe40000000004 */
[----:B------:R-:W-:Y:S02]  /*0ae0*/  PRMT R109, R109, 0x5410, R5 ;  /* 0x000054106d6d7816 */ /* 0x000fe40000000005 */
[----:B------:R-:W-:Y:S02]  /*0af0*/  CS2R R4, SRZ ;  /* 0x0000000000047805 */ /* 0x000fe4000001ff00 */
[----:B------:R-:W-:Y:S01]  /*0b00*/  PRMT R110, R110, 0x5410, R6 ;  /* 0x000054106e6e7816 */ /* 0x000fe20000000006 */
[----:B------:R-:W3:Y:S01]  /*0b10*/  LDCU.64 UR8, c[0x0][0x478] ;  /* 0x00008f00ff0877ac */ /* 0x000ee20008000a00 */
[----:B------:R-:W-:-:S02]  /*0b20*/  PRMT R111, R111, 0x5410, R8 ;  /* 0x000054106f6f7816 */ /* 0x000fc40000000008 */
[----:B------:R-:W-:Y:S02]  /*0b30*/  PRMT R112, R112, 0x5410, R7 ;  /* 0x0000541070707816 */ /* 0x000fe40000000007 */
[----:B------:R-:W-:Y:S02]  /*0b40*/  CS2R R6, SRZ ;  /* 0x0000000000067805 */ /* 0x000fe4000001ff00 */
[----:B------:R-:W-:Y:S02]  /*0b50*/  PRMT R113, R113, 0x5410, R9 ;  /* 0x0000541071717816 */ /* 0x000fe40000000009 */
[----:B------:R-:W-:Y:S02]  /*0b60*/  CS2R R8, SRZ ;  /* 0x0000000000087805 */ /* 0x000fe4000001ff00 */
[----:B------:R-:W-:Y:S02]  /*0b70*/  PRMT R114, R114, 0x5410, R10 ;  /* 0x0000541072727816 */ /* 0x000fe4000000000a */
        /* <DEDUP_REMOVED lines=20> */
[----:B------:R-:W-:Y:S02]  /*0cc0*/  PRMT R165, R165, 0x5410, R165 ;  /* 0x00005410a5a57816 */ /* 0x000fe400000000a5 */
[----:B0123--:R-:W-:-:S13]  /*0cd0*/  PLOP3.LUT P5, PT, PT, PT, UP0, 0x80, 0x8 ;  /* 0x000000000008781c */ /* 0x00ffda0003faf008 */
.L_x_632:
[----:B01234-:R-:W0:Y:S08]  /*0ce0*/  LDC.64 R84, c[0x0][0x3c0] ;  /* 0x0000f000ff547b82 */ /* 0x01fe300000000a00 */
[----:B------:R-:W1:Y:S01]  /*0cf0*/  LDC R2, c[0x0][0x388] ;  /* 0x0000e200ff027b82 */ /* 0x000e620000000800 */
[----:B0-----:R-:W-:-:S07]  /*0d00*/  IMAD.WIDE R86, R105, 0x4, R84 ;  /* 0x0000000469567825 */ /* 0x001fce00078e0254 */
[----:B------:R-:W0:Y:S01]  /*0d10*/  LDC.64 R84, c[0x0][0x3c8] ;  /* 0x0000f200ff547b82 */ /* 0x000e220000000a00 */
[----:B------:R-:W2:Y:S01]  /*0d20*/  LDG.E R86, desc[UR12][R86.64] ;  /* 0x0000000c56567981 */ /* 0x000ea2000c1e1900 */
[----:B-1----:R-:W-:-:S05]  /*0d30*/  IMAD R88, R105, R2, RZ ;  /* 0x0000000269587224 */ /* 0x002fca00078e02ff */
[----:B------:R-:W-:Y:S01]  /*0d40*/  SHF.R.S32.HI R89, RZ, 0x1f, R88 ;  /* 0x0000001fff597819 */ /* 0x000fe20000011458 */
[----:B0-----:R-:W-:-:S05]  /*0d50*/  IMAD.WIDE R84, R105, 0x4, R84 ;  /* 0x0000000469547825 */ /* 0x001fca00078e0254 */
[----:B-----5:R0:W5:Y:S01]  /*0d60*/  LDG.E R117, desc[UR12][R84.64] ;  /* 0x0000000c54757981 */ /* 0x020162000c1e1900 */
[----:B------:R-:W-:Y:S01]  /*0d70*/  LEA.HI R89, R89, R88, RZ, 0x2 ;  /* 0x0000005859597211 */ /* 0x000fe200078f10ff */
[----:B------:R-:W-:Y:S01]  /*0d80*/  BSSY.RECONVERGENT B0, `(.L_x_561) ;  /* 0x0000060000007945 */ /* 0x000fe20003800200 */
[----:B------:R-:W-:Y:S01]  /*0d90*/  HFMA2 R103, -RZ, RZ, 0, 0 ;  /* 0x00000000ff677431 */ /* 0x000fe200000001ff */
[C---:B------:R-:W-:Y:S02]  /*0da0*/  ISETP.GE.U32.AND P1, PT, R104.reuse, 0x100, PT ;  /* 0x000001006800780c */ /* 0x040fe40003f26070 */
[----:B------:R-:W-:Y:S02]  /*0db0*/  LEA.HI.SX32 R119, R89, R0, 0x1e ;  /* 0x0000000059777211 */ /* 0x000fe400078ff2ff */
[C---:B------:R-:W-:Y:S02]  /*0dc0*/  ISETP.GE.U32.AND P2, PT, R104.reuse, 0x180, PT ;  /* 0x000001806800780c */ /* 0x040fe40003f46070 */
[----:B------:R-:W-:-:S02]  /*0dd0*/  ISETP.GE.U32.AND P3, PT, R104, 0x200, PT ;  /* 0x000002006800780c */ /* 0x000fc40003f66070 */
[----:B------:R-:W-:Y:S02]  /*0de0*/  ISETP.GE.U32.AND P4, PT, R104, 0x280, PT ;  /* 0x000002806800780c */ /* 0x000fe40003f86070 */
[----:B------:R-:W-:Y:S02]  /*0df0*/  MOV R0, RZ ;  /* 0x000000ff00007202 */ /* 0x000fe40000000f00 */
[----:B------:R-:W-:Y:S02]  /*0e00*/  MOV R167, R119 ;  /* 0x0000007700a77202 */ /* 0x000fe40000000f00 */
[----:B--2---:R-:W-:Y:S01]  /*0e10*/  FSEL R102, R86, RZ, !P5 ;  /* 0x000000ff56667208 */ /* 0x004fe20006800000 */
[----:B0-----:R-:W-:Y:S06]  /*0e20*/  @!P0 BRA `(.L_x_562) ;  /* 0x0000000400548947 */ /* 0x001fec0003800000 */
        /* <DEDUP_REMOVED lines=12> */
[----:B------:R-:W-:Y:S02]  /*0ef0*/  HADD2.F32 R3, -RZ, R108.H0_H0 ;  /* 0x2000006cff037230 */ /* 0x000fe40000004100 */
[--C-:B------:R-:W-:Y:S02]  /*0f00*/  HADD2.F32 R118, -RZ, R106.reuse.H0_H0 ;  /* 0x2000006aff767230 */ /* 0x100fe40000004100 */
[----:B------:R-:W-:Y:S02]  /*0f10*/  HADD2.F32 R120, -RZ, R106.H1_H1 ;  /* 0x3000006aff787230 */ /* 0x000fe40000004100 */
[----:B0-----:R-:W-:-:S05]  /*0f20*/  @P0 IMAD.WIDE.U32 R90, R119, 0x8, R90 ;  /* 0x00000008775a0825 */ /* 0x001fca00078e005a */
[----:B------:R0:W5:Y:S02]  /*0f30*/  @P0 LDG.E.64 R96, desc[UR12][R90.64] ;  /* 0x0000000c5a600981 */ /* 0x000164000c1e1b00 */
[----:B0-----:R-:W-:Y:S01]  /*0f40*/  HADD2.F32 R90, -RZ, R109.H0_H0 ;  /* 0x2000006dff5a7230 */ /* 0x001fe20000004100 */
[----:B---3--:R-:W-:Y:S02]  /*0f50*/  MOV R103, R86 ;  /* 0x0000005600677202 */ /* 0x008fe40000000f00 */
[----:B------:R-:W-:-:S03]  /*0f60*/  SHF.R.U64 R86, R86, 0x10, R87 ;  /* 0x0000001056567819 */ /* 0x000fc60000001257 */
[----:B------:R-:W-:Y:S01]  /*0f70*/  HADD2.F32 R103, -RZ, R103.H0_H0 ;  /* 0x20000067ff677230 */ /* 0x000fe20000004100 */
[----:B----4-:R-:W-:Y:S02]  /*0f80*/  MOV R0, R88 ;  /* 0x0000005800007202 */ /* 0x010fe40000000f00 */
[--C-:B------:R-:W-:Y:S02]  /*0f90*/  SHF.R.U64 R121, R88, 0x10, R89.reuse ;  /* 0x0000001058797819 */ /* 0x100fe40000001259 */
[----:B------:R-:W-:Y:S02]  /*0fa0*/  MOV R122, R89 ;  /* 0x00000059007a7202 */ /* 0x000fe40000000f00 */
[----:B------:R-:W-:Y:S01]  /*0fb0*/  SHF.R.U32.HI R123, RZ, 0x10, R89 ;  /* 0x00000010ff7b7819 */ /* 0x000fe20000011659 */
[----:B------:R-:W-:Y:S01]  /*0fc0*/  HADD2.F32 R89, -RZ, R0.H0_H0 ;  /* 0x20000000ff597230 */ /* 0x000fe20000004100 */
[----:B------:R-:W-:Y:S01]  /*0fd0*/  MOV R88, R87 ;  /* 0x0000005700587202 */ /* 0x000fe20000000f00 */
[----:B------:R-:W-:Y:S01]  /*0fe0*/  FMUL.FTZ R3, R3, R103 ;  /* 0x0000006703037220 */ /* 0x000fe20000410000 */
[----:B------:R-:W-:Y:S01]  /*0ff0*/  SHF.R.U32.HI R172, RZ, 0x10, R87 ;  /* 0x00000010ffac7819 */ /* 0x000fe20000011657 */
[----:B------:R-:W-:-:S02]  /*1000*/  HADD2.F32 R0, -RZ, R108.H1_H1 ;  /* 0x3000006cff007230 */ /* 0x000fc40000004100 */
[----:B------:R-:W-:Y:S02]  /*1010*/  HADD2.F32 R87, -RZ, R86.H0_H0 ;  /* 0x20000056ff577230 */ /* 0x000fe40000004100 */
[----:B------:R-:W-:Y:S01]  /*1020*/  FFMA.FTZ R118, R118, R89, R3 ;  /* 0x0000005976767223 */ /* 0x000fe20000010003 */
[----:B------:R-:W-:Y:S01]  /*1030*/  HADD2.F32 R86, -RZ, R121.H0_H0 ;  /* 0x20000079ff567230 */ /* 0x000fe20000004100 */
[----:B--2---:R-:W-:Y:S01]  /*1040*/  SHF.R.U64 R124, R84, 0x10, R85 ;  /* 0x00000010547c7819 */ /* 0x004fe20000001255 */
[----:B------:R-:W-:Y:S02]  /*1050*/  HADD2.F32 R167, -RZ, R88.H0_H0 ;  /* 0x20000058ffa77230 */ /* 0x000fe40000004100 */
[----:B------:R-:W-:Y:S01]  /*1060*/  FMUL.FTZ R3, R0, R87 ;  /* 0x0000005700037220 */ /* 0x000fe20000410000 */
[----:B------:R-:W-:Y:S02]  /*1070*/  HADD2.F32 R121, -RZ, R107.H0_H0 ;  /* 0x2000006bff797230 */ /* 0x000fe40000004100 */
[----:B------:R-:W-:-:S02]  /*1080*/  HADD2.F32 R88, -RZ, R122.H0_H0 ;  /* 0x2000007aff587230 */ /* 0x000fc40000004100 */
[----:B------:R-:W-:Y:S01]  /*1090*/  FFMA.FTZ R120, R120, R86, R3 ;  /* 0x0000005678787223 */ /* 0x000fe20000010003 */
[----:B------:R-:W-:Y:S02]  /*10a0*/  HADD2.F32 R3, -RZ, R84.H0_H0 ;  /* 0x20000054ff037230 */ /* 0x000fe40000004100 */
[----:B------:R-:W-:Y:S01]  /*10b0*/  FMUL.FTZ R90, R90, R167 ;  /* 0x000000a75a5a7220 */ /* 0x000fe20000410000 */
[----:B------:R-:W-:Y:S01]  /*10c0*/  HADD2.F32 R91, -RZ, R85.H0_H0 ;  /* 0x20000055ff5b7230 */ /* 0x000fe20000004100 */
[----:B------:R-:W-:Y:S01]  /*10d0*/  SHF.R.U32.HI R84, RZ, 0x10, R85 ;  /* 0x00000010ff547819 */ /* 0x000fe20000011655 */
[----:B------:R-:W-:Y:S02]  /*10e0*/  HADD2.F32 R0, -RZ, R109.H1_H1 ;  /* 0x3000006dff007230 */ /* 0x000fe40000004100 */
[----:B------:R-:W-:Y:S02]  /*10f0*/  HADD2.F32 R172, -RZ, R172.H0_H0 ;  /* 0x200000acffac7230 */ /* 0x000fe40000004100 */
[----:B------:R-:W-:-:S02]  /*1100*/  HADD2.F32 R85, -RZ, R124.H0_H0 ;  /* 0x2000007cff557230 */ /* 0x000fc40000004100 */
[----:B------:R-:W-:Y:S01]  /*1110*/  FFMA.FTZ R121, R121, R88, R90 ;  /* 0x0000005879797223 */ /* 0x000fe2000001005a */
[----:B------:R-:W-:Y:S02]  /*1120*/  HADD2.F32 R90, -RZ, R123.H0_H0 ;  /* 0x2000007bff5a7230 */ /* 0x000fe40000004100 */
[----:B------:R-:W-:Y:S01]  /*1130*/  FMUL.FTZ R123, R0, R172 ;  /* 0x000000ac007b7220 */ /* 0x000fe20000410000 */
[C---:B------:R-:W-:Y:S01]  /*1140*/  FADD.FTZ R0, -R102.reuse, R3 ;  /* 0x0000000366007221 */ /* 0x040fe20000010100 */
[----:B------:R-:W-:Y:S01]  /*1150*/  FADD.FTZ R124, -R102, R85 ;  /* 0x00000055667c7221 */ /* 0x000fe20000010100 */
[----:B------:R-:W-:Y:S02]  /*1160*/  HADD2.F32 R85, -RZ, R84.H0_H0 ;  /* 0x20000054ff557230 */ /* 0x000fe40000004100 */
[C---:B-----5:R-:W-:Y:S01]  /*1170*/  FMUL.FTZ R3, R117.reuse, R0 ;  /* 0x0000000075037220 */ /* 0x060fe20000410000 */
[----:B------:R-:W-:Y:S01]  /*1180*/  FMUL.FTZ R124, R117, R124 ;  /* 0x0000007c757c7220 */ /* 0x000fe20000410000 */
[----:B------:R-:W-:-:S02]  /*1190*/  HADD2.F32 R122, -RZ, R107.H1_H1 ;  /* 0x3000006bff7a7230 */ /* 0x000fc40000004100 */
[----:B------:R-:W-:Y:S01]  /*11a0*/  FADD.FTZ R0, -R102, R91 ;  /* 0x0000005b66007221 */ /* 0x000fe20000010100 */
[----:B------:R-:W-:Y:S01]  /*11b0*/  FADD.FTZ R21, R21, R87 ;  /* 0x0000005715157221 */ /* 0x000fe20000010000 */
[----:B------:R-:W-:Y:S01]  /*11c0*/  FFMA.FTZ R41, R124, R87, R41 ;  /* 0x000000577c297223 */ /* 0x000fe20000010029 */
[----:B------:R-:W-:Y:S01]  /*11d0*/  FADD.FTZ R126, -R102, R85 ;  /* 0x00000055667e7221 */ /* 0x000fe20000010100 */
[----:B------:R-:W-:Y:S01]  /*11e0*/  FADD.FTZ R85, RZ, R118 ;  /* 0x00000076ff557221 */ /* 0x000fe20000010000 */
[----:B------:R-:W-:Y:S01]  /*11f0*/  FFMA.FTZ R87, R3, R118, RZ ;  /* 0x0000007603577223 */ /* 0x000fe200000100ff */
[----:B------:R-:W-:Y:S01]  /*1200*/  FFMA.FTZ R122, R122, R90, R123 ;  /* 0x0000005a7a7a7223 */ /* 0x000fe2000001007b */
[----:B------:R-:W-:Y:S01]  /*1210*/  FMUL.FTZ R123, R117, R0 ;  /* 0x00000000757b7220 */ /* 0x000fe20000410000 */
        /* <DEDUP_REMOVED lines=18> */
[C---:B------:R-:W-:Y:S01]  /*1340*/  FFMA.FTZ R43, R126.reuse, R172, R43 ;  /* 0x000000ac7e2b7223 */ /* 0x040fe2000001002b */
[----:B------:R-:W-:Y:S01]  /*1350*/  IADD3 R167, PT, PT, R119, 0x80, RZ ;  /* 0x0000008077a77810 */ /* 0x000fe20007ffe0ff */
[----:B------:R-:W-:Y:S01]  /*1360*/  FADD.FTZ R103, R103, R122 ;  /* 0x0000007a67677221 */ /* 0x000fe20000010000 */
[----:B------:R-:W-:-:S07]  /*1370*/  FFMA.FTZ R0, R126, R122, R85 ;  /* 0x0000007a7e007223 */ /* 0x000fce0000010055 */
.L_x_562:
[----:B------:R-:W-:Y:S05]  /*1380*/  BSYNC.RECONVERGENT B0 ;  /* 0x0000000000007941 */ /* 0x000fea0003800200 */
.L_x_561:
        /* <DEDUP_REMOVED lines=15> */
[----:B0-----:R-:W-:-:S05]  /*1480*/  @P0 IMAD.WIDE.U32 R90, R167, 0x8, R90 ;  /* 0x00000008a75a0825 */ /* 0x001fca00078e005a */
[----:B------:R0:W5:Y:S01]  /*1490*/  @P0 LDG.E.64 R94, desc[UR12][R90.64] ;  /* 0x0000000c5a5e0981 */ /* 0x000162000c1e1b00 */
[----:B------:R-:W-:Y:S02]  /*14a0*/  IADD3 R167, PT, PT, R167, 0x80, RZ ;  /* 0x00000080a7a77810 */ /* 0x000fe40007ffe0ff */
[----:B---3--:R-:W-:Y:S02]  /*14b0*/  MOV R125, R86 ;  /* 0x00000056007d7202 */ /* 0x008fe40000000f00 */
[----:B0-----:R-:W-:-:S03]  /*14c0*/  MOV R90, R87 ;  /* 0x00000057005a7202 */ /* 0x001fc60000000f00 */
[----:B------:R-:W-:Y:S01]  /*14d0*/  HADD2.F32 R173, -RZ, R125.H0_H0 ;  /* 0x2000007dffad7230 */ /* 0x000fe20000004100 */
[----:B----4-:R-:W-:Y:S02]  /*14e0*/  MOV R127, R88 ;  /* 0x00000058007f7202 */ /* 0x010fe40000000f00 */
[--C-:B------:R-:W-:Y:S02]  /*14f0*/  SHF.R.U64 R130, R88, 0x10, R89.reuse ;  /* 0x0000001058827819 */ /* 0x100fe40000001259 */
[----:B------:R-:W-:Y:S02]  /*1500*/  MOV R129, R89 ;  /* 0x0000005900817202 */ /* 0x000fe40000000f00 */
[----:B------:R-:W-:Y:S02]  /*1510*/  SHF.R.U32.HI R172, RZ, 0x10, R89 ;  /* 0x00000010ffac7819 */ /* 0x000fe40000011659 */
[----:B------:R-:W-:Y:S01]  /*1520*/  SHF.R.U64 R89, R86, 0x10, R87 ;  /* 0x0000001056597819 */ /* 0x000fe20000001257 */
[----:B------:R-:W-:-:S02]  /*1530*/  HADD2.F32 R125, -RZ, R110.H0_H0 ;  /* 0x2000006eff7d7230 */ /* 0x000fc40000004100 */
[----:B------:R-:W-:Y:S01]  /*1540*/  FMUL.FTZ R128, R128, R173 ;  /* 0x000000ad80807220 */ /* 0x000fe20000410000 */
[----:B------:R-:W-:Y:S01]  /*1550*/  HADD2.F32 R88, -RZ, R127.H0_H0 ;  /* 0x2000007fff587230 */ /* 0x000fe20000004100 */
[----:B------:R-:W-:Y:S01]  /*1560*/  SHF.R.U32.HI R174, RZ, 0x10, R87 ;  /* 0x00000010ffae7819 */ /* 0x000fe20000011657 */
[----:B------:R-:W-:Y:S02]  /*1570*/  HADD2.F32 R86, -RZ, R112.H1_H1 ;  /* 0x30000070ff567230 */ /* 0x000fe40000004100 */
[----:B------:R-:W-:Y:S02]  /*1580*/  HADD2.F32 R89, -RZ, R89.H0_H0 ;  /* 0x20000059ff597230 */ /* 0x000fe40000004100 */
[----:B------:R-:W-:Y:S02]  /*1590*/  HADD2.F32 R87, -RZ, R113.H0_H0 ;  /* 0x20000071ff577230 */ /* 0x000fe40000004100 */
[----:B------:R-:W-:Y:S02]  /*15a0*/  HADD2.F32 R132, -RZ, R90.H0_H0 ;  /* 0x2000005aff847230 */ /* 0x000fe40000004100 */
[----:B------:R-:W-:Y:S01]  /*15b0*/  FFMA.FTZ R125, R125, R88, R128 ;  /* 0x000000587d7d7223 */ /* 0x000fe20000010080 */
[----:B------:R-:W-:-:S02]  /*15c0*/  HADD2.F32 R127, -RZ, R110.H1_H1 ;  /* 0x3000006eff7f7230 */ /* 0x000fc40000004100 */
[----:B------:R-:W-:Y:S01]  /*15d0*/  FMUL.FTZ R86, R86, R89 ;  /* 0x0000005956567220 */ /* 0x000fe20000410000 */
[----:B------:R-:W-:Y:S02]  /*15e0*/  HADD2.F32 R90, -RZ, R130.H0_H0 ;  /* 0x20000082ff5a7230 */ /* 0x000fe40000004100 */
[----:B------:R-:W-:Y:S01]  /*15f0*/  FMUL.FTZ R87, R87, R132 ;  /* 0x0000008457577220 */ /* 0x000fe20000410000 */
[----:B------:R-:W-:Y:S02]  /*1600*/  HADD2.F32 R128, -RZ, R111.H0_H0 ;  /* 0x2000006fff807230 */ /* 0x000fe40000004100 */
[----:B------:R-:W-:Y:S02]  /*1610*/  HADD2.F32 R175, -RZ, R129.H0_H0 ;  /* 0x20000081ffaf7230 */ /* 0x000fe40000004100 */
[----:B------:R-:W-:Y:S01]  /*1620*/  FFMA.FTZ R127, R127, R90, R86 ;  /* 0x0000005a7f7f7223 */ /* 0x000fe20000010056 */
[----:B------:R-:W-:Y:S02]  /*1630*/  HADD2.F32 R86, -RZ, R113.H1_H1 ;  /* 0x30000071ff567230 */ /* 0x000fe40000004100 */
[----:B------:R-:W-:-:S02]  /*1640*/  HADD2.F32 R174, -RZ, R174.H0_H0 ;  /* 0x200000aeffae7230 */ /* 0x000fc40000004100 */
[----:B------:R-:W-:Y:S01]  /*1650*/  FFMA.FTZ R128, R128, R175, R87 ;  /* 0x000000af80807223 */ /* 0x000fe20000010057 */
[----:B--2---:R-:W-:Y:S01]  /*1660*/  HADD2.F32 R87, -RZ, R84.H0_H0 ;  /* 0x20000054ff577230 */ /* 0x004fe20000004100 */
[----:B------:R-:W-:Y:S01]  /*1670*/  SHF.R.U64 R133, R84, 0x10, R85 ;  /* 0x0000001054857819 */ /* 0x000fe20000001255 */
[----:B------:R-:W-:Y:S02]  /*1680*/  HADD2.F32 R91, -RZ, R85.H0_H0 ;  /* 0x20000055ff5b7230 */ /* 0x000fe40000004100 */
[----:B------:R-:W-:Y:S01]  /*1690*/  FMUL.FTZ R130, R86, R174 ;  /* 0x000000ae56827220 */ /* 0x000fe20000410000 */
[----:B------:R-:W-:Y:S02]  /*16a0*/  HADD2.F32 R129, -RZ, R111.H1_H1 ;  /* 0x3000006fff817230 */ /* 0x000fe40000004100 */
[----:B------:R-:W-:Y:S01]  /*16b0*/  FADD.FTZ R86, -R102, R87 ;  /* 0x0000005766567221 */ /* 0x000fe20000010100 */
[----:B------:R-:W-:Y:S01]  /*16c0*/  HADD2.F32 R172, -RZ, R172.H0_H0 ;  /* 0x200000acffac7230 */ /* 0x000fe20000004100 */
[----:B------:R-:W-:Y:S01]  /*16d0*/  SHF.R.U32.HI R87, RZ, 0x10, R85 ;  /* 0x00000010ff577819 */ /* 0x000fe20000011655 */
[----:B------:R-:W-:-:S02]  /*16e0*/  HADD2.F32 R85, -RZ, R133.H0_H0 ;  /* 0x20000085ff557230 */ /* 0x000fc40000004100 */
[C---:B------:R-:W-:Y:S01]  /*16f0*/  FADD.FTZ R84, -R102.reuse, R91 ;  /* 0x0000005b66547221 */ /* 0x040fe20000010100 */
[----:B------:R-:W-:Y:S02]  /*1700*/  FFMA.FTZ R129, R129, R172, R130 ;  /* 0x000000ac81817223 */ /* 0x000fe40000010082 */
[----:B------:R-:W-:Y:S01]  /*1710*/  FADD.FTZ R130, -R102, R85 ;  /* 0x0000005566827221 */ /* 0x000fe20000010100 */
[C---:B-----5:R-:W-:Y:S01]  /*1720*/  FMUL.FTZ R133, R117.reuse, R84 ;  /* 0x0000005475857220 */ /* 0x060fe20000410000 */
[----:B------:R-:W-:Y:S02]  /*1730*/  HADD2.F32 R85, -RZ, R87.H0_H0 ;  /* 0x20000057ff557230 */ /* 0x000fe40000004100 */
[----:B------:R-:W-:Y:S01]  /*1740*/  FMUL.FTZ R131, R117, R86 ;  /* 0x0000005675837220 */ /* 0x000fe20000410000 */
[----:B------:R-:W-:Y:S01]  /*1750*/  FADD.FTZ R18, R18, R132 ;  /* 0x0000008412127221 */ /* 0x000fe20000010000 */
[----:B------:R-:W-:Y:S01]  /*1760*/  FFMA.FTZ R38, R133, R132, R38 ;  /* 0x0000008485267223 */ /* 0x000fe20000010026 */
[----:B------:R-:W-:Y:S01]  /*1770*/  FMUL.FTZ R130, R117, R130 ;  /* 0x0000008275827220 */ /* 0x000fe20000410000 */
[----:B------:R-:W-:Y:S01]  /*1780*/  FADD.FTZ R132, -R102, R85 ;  /* 0x0000005566847221 */ /* 0x000fe20000010100 */
[----:B------:R-:W-:Y:S01]  /*1790*/  FADD.FTZ R84, R103, R125 ;  /* 0x0000007d67547221 */ /* 0x000fe20000010000 */
[----:B------:R-:W-:-:S03]  /*17a0*/  FFMA.FTZ R85, R131, R125, R0 ;  /* 0x0000007d83557223 */ /* 0x000fc60000010000 */
[----:B------:R-:W-:Y:S01]  /*17b0*/  FADD.FTZ R87, R84, R127 ;  /* 0x0000007f54577221 */ /* 0x000fe20000010000 */
[----:B------:R-:W-:Y:S01]  /*17c0*/  FFMA.FTZ R0, R130, R127, R85 ;  /* 0x0000007f82007223 */ /* 0x000fe20000010055 */
[----:B------:R-:W-:Y:S02]  /*17d0*/  FMUL.FTZ R132, R117, R132 ;  /* 0x0000008475847220 */ /* 0x000fe40000410000 */
        /* <DEDUP_REMOVED lines=18> */
.L_x_564:
[----:B------:R-:W-:Y:S05]  /*1900*/  BSYNC.RECONVERGENT B0 ;  /* 0x0000000000007941 */ /* 0x000fea0003800200 */
.L_x_563:
        /* <DEDUP_REMOVED lines=16> */
[----:B------:R0:W5:Y:S02]  /*1a10*/  @P0 LDG.E.64 R92, desc[UR12][R90.64] ;  /* 0x0000000c5a5c0981 */ /* 0x000164000c1e1b00 */
[----:B0-----:R-:W-:Y:S01]  /*1a20*/  HADD2.F32 R91, -RZ, R158.H1_H1 ;  /* 0x3000009eff5b7230 */ /* 0x001fe20000004100 */
[----:B------:R-:W-:Y:S02]  /*1a30*/  IADD3 R167, PT, PT, R167, 0x80, RZ ;  /* 0x00000080a7a77810 */ /* 0x000fe40007ffe0ff */
[----:B---3--:R-:W-:Y:S02]  /*1a40*/  MOV R134, R86 ;  /* 0x0000005600867202 */ /* 0x008fe40000000f00 */
[----:B------:R-:W-:-:S03]  /*1a50*/  MOV R90, R87 ;  /* 0x00000057005a7202 */ /* 0x000fc60000000f00 */
[----:B------:R-:W-:Y:S01]  /*1a60*/  HADD2.F32 R173, -RZ, R134.H0_H0 ;  /* 0x20000086ffad7230 */ /* 0x000fe20000004100 */
[----:B----4-:R-:W-:Y:S02]  /*1a70*/  MOV R135, R88 ;  /* 0x0000005800877202 */ /* 0x010fe40000000f00 */
[----:B------:R-:W-:Y:S02]  /*1a80*/  SHF.R.U64 R138, R88, 0x10, R89 ;  /* 0x00000010588a7819 */ /* 0x000fe40000001259 */
[----:B------:R-:W-:Y:S01]  /*1a90*/  SHF.R.U64 R88, R86, 0x10, R87 ;  /* 0x0000001056587819 */ /* 0x000fe20000001257 */
[----:B------:R-:W-:Y:S01]  /*1aa0*/  HADD2.F32 R134, -RZ, R114.H0_H0 ;  /* 0x20000072ff867230 */ /* 0x000fe20000004100 */
[----:B------:R-:W-:Y:S02]  /*1ab0*/  MOV R137, R89 ;  /* 0x0000005900897202 */ /* 0x000fe40000000f00 */
[----:B------:R-:W-:Y:S01]  /*1ac0*/  SHF.R.U32.HI R139, RZ, 0x10, R89 ;  /* 0x00000010ff8b7819 */ /* 0x000fe20000011659 */
[----:B------:R-:W-:Y:S01]  /*1ad0*/  HADD2.F32 R89, -RZ, R135.H0_H0 ;  /* 0x20000087ff597230 */ /* 0x000fe20000004100 */
[----:B------:R-:W-:Y:S01]  /*1ae0*/  SHF.R.U32.HI R172, RZ, 0x10, R87 ;  /* 0x00000010ffac7819 */ /* 0x000fe20000011657 */
[----:B------:R-:W-:Y:S01]  /*1af0*/  FMUL.FTZ R135, R136, R173 ;  /* 0x000000ad88877220 */ /* 0x000fe20000410000 */
[----:B------:R-:W-:-:S02]  /*1b00*/  HADD2.F32 R87, -RZ, R116.H1_H1 ;  /* 0x30000074ff577230 */ /* 0x000fc40000004100 */
[----:B------:R-:W-:Y:S02]  /*1b10*/  HADD2.F32 R88, -RZ, R88.H0_H0 ;  /* 0x20000058ff587230 */ /* 0x000fe40000004100 */
[----:B------:R-:W-:Y:S02]  /*1b20*/  HADD2.F32 R140, -RZ, R90.H0_H0 ;  /* 0x2000005aff8c7230 */ /* 0x000fe40000004100 */
[----:B------:R-:W-:Y:S01]  /*1b30*/  FFMA.FTZ R134, R134, R89, R135 ;  /* 0x0000005986867223 */ /* 0x000fe20000010087 */
[----:B------:R-:W-:Y:S02]  /*1b40*/  HADD2.F32 R135, -RZ, R114.H1_H1 ;  /* 0x30000072ff877230 */ /* 0x000fe40000004100 */
[----:B------:R-:W-:Y:S01]  /*1b50*/  FMUL.FTZ R90, R87, R88 ;  /* 0x00000058575a7220 */ /* 0x000fe20000410000 */
[----:B------:R-:W-:Y:S02]  /*1b60*/  HADD2.F32 R86, -RZ, R138.H0_H0 ;  /* 0x2000008aff567230 */ /* 0x000fe40000004100 */
[----:B------:R-:W-:Y:S01]  /*1b70*/  FMUL.FTZ R91, R91, R140 ;  /* 0x0000008c5b5b7220 */ /* 0x000fe20000410000 */
[----:B------:R-:W-:-:S02]  /*1b80*/  HADD2.F32 R136, -RZ, R115.H0_H0 ;  /* 0x20000073ff887230 */ /* 0x000fc40000004100 */
[----:B------:R-:W-:Y:S02]  /*1b90*/  HADD2.F32 R87, -RZ, R137.H0_H0 ;  /* 0x20000089ff577230 */ /* 0x000fe40000004100 */
[----:B------:R-:W-:Y:S02]  /*1ba0*/  HADD2.F32 R138, -RZ, R159.H1_H1 ;  /* 0x3000009fff8a7230 */ /* 0x000fe40000004100 */
[----:B------:R-:W-:Y:S02]  /*1bb0*/  HADD2.F32 R172, -RZ, R172.H0_H0 ;  /* 0x200000acffac7230 */ /* 0x000fe40000004100 */
[----:B------:R-:W-:Y:S01]  /*1bc0*/  FFMA.FTZ R135, R135, R86, R90 ;  /* 0x0000005687877223 */ /* 0x000fe2000001005a */
[----:B------:R-:W-:Y:S01]  /*1bd0*/  FFMA.FTZ R136, R136, R87, R91 ;  /* 0x0000005788887223 */ /* 0x000fe2000001005b */
[----:B------:R-:W-:Y:S02]  /*1be0*/  HADD2.F32 R137, -RZ, R115.H1_H1 ;  /* 0x30000073ff897230 */ /* 0x000fe40000004100 */
[----:B------:R-:W-:-:S02]  /*1bf0*/  HADD2.F32 R90, -RZ, R139.H0_H0 ;  /* 0x2000008bff5a7230 */ /* 0x000fc40000004100 */
[----:B------:R-:W-:Y:S01]  /*1c00*/  FMUL.FTZ R138, R138, R172 ;  /* 0x000000ac8a8a7220 */ /* 0x000fe20000410000 */
[----:B--2---:R-:W-:Y:S01]  /*1c10*/  HADD2.F32 R91, -RZ, R84.H0_H0 ;  /* 0x20000054ff5b7230 */ /* 0x004fe20000004100 */
[--C-:B------:R-:W-:Y:S01]  /*1c20*/  SHF.R.U64 R84, R84, 0x10, R85.reuse ;  /* 0x0000001054547819 */ /* 0x100fe20000001255 */
[----:B------:R-:W-:Y:S02]  /*1c30*/  HADD2.F32 R141, -RZ, R85.H0_H0 ;  /* 0x20000055ff8d7230 */ /* 0x000fe40000004100 */
[----:B------:R-:W-:Y:S01]  /*1c40*/  FFMA.FTZ R137, R137, R90, R138 ;  /* 0x0000005a89897223 */ /* 0x000fe2000001008a */
[----:B------:R-:W-:Y:S01]  /*1c50*/  SHF.R.U32.HI R85, RZ, 0x10, R85 ;  /* 0x00000010ff557819 */ /* 0x000fe20000011655 */
[C---:B------:R-:W-:Y:S01]  /*1c60*/  FADD.FTZ R174, -R102.reuse, R91 ;  /* 0x0000005b66ae7221 */ /* 0x040fe20000010100 */
[----:B------:R-:W-:Y:S02]  /*1c70*/  HADD2.F32 R91, -RZ, R84.H0_H0 ;  /* 0x20000054ff5b7230 */ /* 0x000fe40000004100 */
[----:B------:R-:W-:Y:S01]  /*1c80*/  FADD.FTZ R138, -R102, R141 ;  /* 0x0000008d668a7221 */ /* 0x000fe20000010100 */
[----:B------:R-:W-:-:S03]  /*1c90*/  HADD2.F32 R85, -RZ, R85.H0_H0 ;  /* 0x20000055ff557230 */ /* 0x000fc60000004100 */
[C---:B-----5:R-:W-:Y:S01]  /*1ca0*/  FMUL.FTZ R141, R117.reuse, R138 ;  /* 0x0000008a758d7220 */ /* 0x060fe20000410000 */
[----:B------:R-:W-:Y:S01]  /*1cb0*/  FMUL.FTZ R139, R117, R174 ;  /* 0x000000ae758b7220 */ /* 0x000fe20000410000 */
[----:B------:R-:W-:Y:S01]  /*1cc0*/  FADD.FTZ R138, -R102, R91 ;  /* 0x0000005b668a7221 */ /* 0x000fe20000010100 */
[----:B------:R-:W-:Y:S01]  /*1cd0*/  FADD.FTZ R14, R14, R140 ;  /* 0x0000008c0e0e7221 */ /* 0x000fe20000010000 */
[----:B------:R-:W-:Y:S01]  /*1ce0*/  FFMA.FTZ R34, R141, R140, R34 ;  /* 0x0000008c8d227223 */ /* 0x000fe20000010022 */
[----:B------:R-:W-:Y:S01]  /*1cf0*/  FADD.FTZ R140, -R102, R85 ;  /* 0x00000055668c7221 */ /* 0x000fe20000010100 */
[----:B------:R-:W-:Y:S01]  /*1d00*/  FMUL.FTZ R138, R117, R138 ;  /* 0x0000008a758a7220 */ /* 0x000fe20000410000 */
[----:B------:R-:W-:Y:S01]  /*1d10*/  FADD.FTZ R84, R103, R134 ;  /* 0x0000008667547221 */ /* 0x000fe20000010000 */
[----:B------:R-:W-:Y:S01]  /*1d20*/  FFMA.FTZ R85, R139, R134, R0 ;  /* 0x000000868b557223 */ /* 0x000fe20000010000 */
[----:B------:R-:W-:Y:S01]  /*1d30*/  FADD.FTZ R54, R54, R87 ;  /* 0x0000005736367221 */ /* 0x000fe20000010000 */
[----:B------:R-:W-:Y:S01]  /*1d40*/  FFMA.FTZ R74, R141, R87, R74 ;  /* 0x000000578d4a7223 */ /* 0x000fe2000001004a */
        /* <DEDUP_REMOVED lines=19> */
.L_x_566:
[----:B------:R-:W-:Y:S05]  /*1e80*/  BSYNC.RECONVERGENT B0 ;  /* 0x0000000000007941 */ /* 0x000fea0003800200 */
.L_x_565:
        /* <DEDUP_REMOVED lines=14> */
[----:B------:R-:W-:Y:S02]  /*1f70*/  HADD2.F32 R144, -RZ, R164.H1_H1 ;  /* 0x300000a4ff907230 */ /* 0x000fe40000004100 */
[----:B0-----:R-:W-:-:S05]  /*1f80*/  @P0 IMAD.WIDE.U32 R90, R167, 0x8, R90 ;  /* 0x00000008a75a0825 */ /* 0x001fca00078e005a */
[----:B------:R0:W5:Y:S02]  /*1f90*/  @P0 LDG.E.64 R98, desc[UR12][R90.64] ;  /* 0x0000000c5a620981 */ /* 0x000164000c1e1b00 */
[----:B0-----:R-:W-:Y:S01]  /*1fa0*/  HADD2.F32 R91, -RZ, R166.H0_H0 ;  /* 0x200000a6ff5b7230 */ /* 0x001fe20000004100 */
[----:B------:R-:W-:Y:S02]  /*1fb0*/  IADD3 R167, PT, PT, R167, 0x80, RZ ;  /* 0x00000080a7a77810 */ /* 0x000fe40007ffe0ff */
[----:B---3--:R-:W-:Y:S02]  /*1fc0*/  MOV R142, R86 ;  /* 0x00000056008e7202 */ /* 0x008fe40000000f00 */
[----:B------:R-:W-:-:S03]  /*1fd0*/  MOV R90, R87 ;  /* 0x00000057005a7202 */ /* 0x000fc60000000f00 */
[----:B------:R-:W-:Y:S01]  /*1fe0*/  HADD2.F32 R173, -RZ, R142.H0_H0 ;  /* 0x2000008effad7230 */ /* 0x000fe20000004100 */
[----:B----4-:R-:W-:Y:S02]  /*1ff0*/  MOV R143, R88 ;  /* 0x00000058008f7202 */ /* 0x010fe40000000f00 */
[----:B------:R-:W-:Y:S02]  /*2000*/  SHF.R.U64 R146, R88, 0x10, R89 ;  /* 0x0000001058927819 */ /* 0x000fe40000001259 */
[----:B------:R-:W-:Y:S01]  /*2010*/  SHF.R.U64 R88, R86, 0x10, R87 ;  /* 0x0000001056587819 */ /* 0x000fe20000001257 */
[----:B------:R-:W-:Y:S01]  /*2020*/  HADD2.F32 R142, -RZ, R160.H1_H1 ;  /* 0x300000a0ff8e7230 */ /* 0x000fe20000004100 */
        /* <DEDUP_REMOVED lines=13> */
[----:B------:R-:W-:-:S02]  /*2100*/  HADD2.F32 R144, -RZ, R162.H1_H1 ;  /* 0x300000a2ff907230 */ /* 0x000fc40000004100 */
        /* <DEDUP_REMOVED lines=47> */
.L_x_568:
[----:B------:R-:W-:Y:S05]  /*2400*/  BSYNC.RECONVERGENT B0 ;  /* 0x0000000000007941 */ /* 0x000fea0003800200 */
.L_x_567:
        /* <DEDUP_REMOVED lines=15> */
[----:B------:R-:W-:Y:S02]  /*2500*/  HADD2.F32 R156, -RZ, R171.H0_H0 ;  /* 0x200000abff9c7230 */ /* 0x000fe40000004100 */
[--C-:B------:R-:W-:Y:S02]  /*2510*/  HADD2.F32 R150, -RZ, R168.reuse.H0_H0 ;  /* 0x200000a8ff967230 */ /* 0x100fe40000004100 */
[----:B------:R-:W-:Y:S02]  /*2520*/  HADD2.F32 R152, -RZ, R168.H1_H1 ;  /* 0x300000a8ff987230 */ /* 0x000fe40000004100 */
[----:B0-----:R-:W-:-:S05]  /*2530*/  @P0 IMAD.WIDE.U32 R90, R167, 0x8, R90 ;  /* 0x00000008a75a0825 */ /* 0x001fca00078e005a */
[----:B------:R0:W5:Y:S01]  /*2540*/  @P0 LDG.E.64 R100, desc[UR12][R90.64] ;  /* 0x0000000c5a640981 */ /* 0x000162000c1e1b00 */
[----:B------:R-:W-:Y:S01]  /*2550*/  HADD2.F32 R154, -RZ, R169.H0_H0 ;  /* 0x200000a9ff9a7230 */ /* 0x000fe20000004100 */
[--C-:B---3--:R-:W-:Y:S02]  /*2560*/  SHF.R.U64 R173, R86, 0x10, R87.reuse ;  /* 0x0000001056ad7819 */ /* 0x108fe40000001257 */
[----:B------:R-:W-:Y:S02]  /*2570*/  MOV R155, R87 ;  /* 0x00000057009b7202 */ /* 0x000fe40000000f00 */
[----:B------:R-:W-:Y:S02]  /*2580*/  SHF.R.U32.HI R172, RZ, 0x10, R87 ;  /* 0x00000010ffac7819 */ /* 0x000fe40000011657 */
[----:B------:R-:W-:Y:S01]  /*2590*/  MOV R151, R86 ;  /* 0x0000005600977202 */ /* 0x000fe20000000f00 */
[----:B------:R-:W-:Y:S01]  /*25a0*/  HADD2.F32 R86, -RZ, R170.H0_H0 ;  /* 0x200000aaff567230 */ /* 0x000fe20000004100 */
[----:B----4-:R-:W-:Y:S01]  /*25b0*/  MOV R87, R88 ;  /* 0x0000005800577202 */ /* 0x010fe20000000f00 */
[----:B------:R-:W-:Y:S01]  /*25c0*/  HADD2.F32 R172, -RZ, R172.H0_H0 ;  /* 0x200000acffac7230 */ /* 0x000fe20000004100 */
[--C-:B0-----:R-:W-:Y:S01]  /*25d0*/  SHF.R.U64 R90, R88, 0x10, R89.reuse ;  /* 0x00000010585a7819 */ /* 0x101fe20000001259 */
[----:B------:R-:W-:Y:S01]  /*25e0*/  HADD2.F32 R91, -RZ, R151.H0_H0 ;  /* 0x20000097ff5b7230 */ /* 0x000fe20000004100 */
[----:B------:R-:W-:Y:S01]  /*25f0*/  MOV R157, R89 ;  /* 0x00000059009d7202 */ /* 0x000fe20000000f00 */
[----:B------:R-:W-:Y:S01]  /*2600*/  HADD2.F32 R167, -RZ, R87.H0_H0 ;  /* 0x20000057ffa77230 */ /* 0x000fe20000004100 */
[----:B------:R-:W-:Y:S01]  /*2610*/  SHF.R.U32.HI R174, RZ, 0x10, R89 ;  /* 0x00000010ffae7819 */ /* 0x000fe20000011659 */
[----:B------:R-:W-:-:S02]  /*2620*/  HADD2.F32 R90, -RZ, R90.H0_H0 ;  /* 0x2000005aff5a7230 */ /* 0x000fc40000004100 */
[----:B------:R-:W-:Y:S01]  /*2630*/  FADD.FTZ R44, R44, R91 ;  /* 0x0000005b2c2c7221 */ /* 0x000fe20000010000 */
[----:B------:R-:W-:Y:S02]  /*2640*/  HADD2.F32 R175, -RZ, R157.H0_H0 ;  /* 0x2000009dffaf7230 */ /* 0x000fe40000004100 */
[----:B------:R-:W-:Y:S01]  /*2650*/  FMUL.FTZ R87, R86, R167 ;  /* 0x000000a756577220 */ /* 0x000fe20000410000 */
[----:B------:R-:W-:Y:S02]  /*2660*/  HADD2.F32 R88, -RZ, R173.H0_H0 ;  /* 0x200000adff587230 */ /* 0x000fe40000004100 */
[----:B------:R-:W-:Y:S01]  /*2670*/  FMUL.FTZ R151, R153, R90 ;  /* 0x0000005a99977220 */ /* 0x000fe20000410000 */
[----:B------:R-:W-:Y:S02]  /*2680*/  HADD2.F32 R173, -RZ, R155.H0_H0 ;  /* 0x2000009bffad7230 */ /* 0x000fe40000004100 */
[----:B------:R-:W-:Y:S01]  /*2690*/  FMUL.FTZ R153, R156, R175 ;  /* 0x000000af9c997220 */ /* 0x000fe20000410000 */
[----:B------:R-:W-:Y:S01]  /*26a0*/  FFMA.FTZ R150, R150, R91, R87 ;  /* 0x0000005b96967223 */ /* 0x000fe20000010057 */
[----:B--2---:R-:W-:Y:S01]  /*26b0*/  SHF.R.U64 R155, R84, 0x10, R85 ;  /* 0x00000010549b7819 */ /* 0x004fe20000001255 */
[----:B------:R-:W-:-:S02]  /*26c0*/  HADD2.F32 R87, -RZ, R84.H0_H0 ;  /* 0x20000054ff577230 */ /* 0x000fc40000004100 */
[----:B------:R-:W-:Y:S01]  /*26d0*/  FFMA.FTZ R151, R152, R88, R151 ;  /* 0x0000005898977223 */ /* 0x000fe20000010097 */
[----:B------:R-:W-:Y:S01]  /*26e0*/  FFMA.FTZ R152, R154, R173, R153 ;  /* 0x000000ad9a987223 */ /* 0x000fe20000010099 */
[----:B------:R-:W-:Y:S01]  /*26f0*/  HADD2.F32 R86, -RZ, R171.H1_H1 ;  /* 0x300000abff567230 */ /* 0x000fe20000004100 */
[----:B------:R-:W-:Y:S01]  /*2700*/  SHF.R.U32.HI R154, RZ, 0x10, R85 ;  /* 0x00000010ff9a7819 */ /* 0x000fe20000011655 */
[----:B------:R-:W-:Y:S02]  /*2710*/  HADD2.F32 R174, -RZ, R174.H0_H0 ;  /* 0x200000aeffae7230 */ /* 0x000fe40000004100 */
[----:B------:R-:W-:Y:S01]  /*2720*/  FADD.FTZ R84, -R102, R87 ;  /* 0x0000005766547221 */ /* 0x000fe20000010100 */
[----:B------:R-:W-:Y:S02]  /*2730*/  HADD2.F32 R89, -RZ, R85.H0_H0 ;  /* 0x20000055ff597230 */ /* 0x000fe40000004100 */
[----:B------:R-:W-:Y:S01]  /*2740*/  FADD.FTZ R4, R4, R167 ;  /* 0x000000a704047221 */ /* 0x000fe20000010000 */
[----:B------:R-:W-:-:S02]  /*2750*/  HADD2.F32 R85, -RZ, R155.H0_H0 ;  /* 0x2000009bff557230 */ /* 0x000fc40000004100 */
[----:B------:R-:W-:Y:S01]  /*2760*/  FMUL.FTZ R86, R86, R174 ;  /* 0x000000ae56567220 */ /* 0x000fe20000410000 */
[----:B------:R-:W-:Y:S02]  /*2770*/  HADD2.F32 R153, -RZ, R169.H1_H1 ;  /* 0x300000a9ff997230 */ /* 0x000fe40000004100 */
[----:B-----5:R-:W-:Y:S01]  /*2780*/  FMUL.FTZ R155, R117, R84 ;  /* 0x00000054759b7220 */ /* 0x020fe20000410000 */
[----:B------:R-:W-:Y:S02]  /*2790*/  HADD2.F32 R87, -RZ, R154.H0_H0 ;  /* 0x2000009aff577230 */ /* 0x000fe40000004100 */
[C---:B------:R-:W-:Y:S01]  /*27a0*/  FADD.FTZ R154, -R102.reuse, R85 ;  /* 0x00000055669a7221 */ /* 0x040fe20000010100 */
[----:B------:R-:W-:Y:S01]  /*27b0*/  FADD.FTZ R84, R103, R150 ;  /* 0x0000009667547221 */ /* 0x000fe20000010000 */
[----:B------:R-:W-:Y:S01]  /*27c0*/  FFMA.FTZ R153, R153, R172, R86 ;  /* 0x000000ac99997223 */ /* 0x000fe20000010056 */
[C---:B------:R-:W-:Y:S01]  /*27d0*/  FADD.FTZ R86, -R102.reuse, R89 ;  /* 0x0000005966567221 */ /* 0x040fe20000010100 */
[----:B------:R-:W-:Y:S01]  /*27e0*/  FMUL.FTZ R154, R117, R154 ;  /* 0x0000009a759a7220 */ /* 0x000fe20000410000 */
[----:B------:R-:W-:Y:S01]  /*27f0*/  FFMA.FTZ R0, R155, R150, R0 ;  /* 0x000000969b007223 */ /* 0x000fe20000010000 */
[----:B------:R-:W-:Y:S01]  /*2800*/  FADD.FTZ R156, -R102, R87 ;  /* 0x00000057669c7221 */ /* 0x000fe20000010100 */
[C---:B------:R-:W-:Y:S01]  /*2810*/  FMUL.FTZ R157, R117.reuse, R86 ;  /* 0x00000056759d7220 */ /* 0x040fe20000410000 */
[----:B------:R-:W-:Y:S01]  /*2820*/  FADD.FTZ R85, R84, R151 ;  /* 0x0000009754557221 */ /* 0x000fe20000010000 */
[----:B------:R-:W-:Y:S01]  /*2830*/  FFMA.FTZ R0, R154, R151, R0 ;  /* 0x000000979a007223 */ /* 0x000fe20000010000 */
[----:B------:R-:W-:Y:S01]  /*2840*/  FMUL.FTZ R156, R117, R156 ;  /* 0x0000009c759c7220 */ /* 0x000fe20000410000 */
[----:B------:R-:W-:Y:S01]  /*2850*/  FFMA.FTZ R64, R155, R91, R64 ;  /* 0x0000005b9b407223 */ /* 0x000fe20000010040 */
[----:B------:R-:W-:Y:S01]  /*2860*/  FADD.FTZ R84, R85, R152 ;  /* 0x0000009855547221 */ /* 0x000fe20000010000 */
[----:B------:R-:W-:Y:S01]  /*2870*/  FFMA.FTZ R0, R157, R152, R0 ;  /* 0x000000989d007223 */ /* 0x000fe20000010000 */
        /* <DEDUP_REMOVED lines=15> */
.L_x_570:
[----:B------:R-:W-:Y:S05]  /*2970*/  BSYNC.RECONVERGENT B0 ;  /* 0x0000000000007941 */ /* 0x000fea0003800200 */
.L_x_569:
        /* <DEDUP_REMOVED lines=32> */
.L_x_572:
[----:B------:R-:W-:Y:S05]  /*2b80*/  BSYNC.RECONVERGENT B0 ;  /* 0x0000000000007941 */ /* 0x000fea0003800200 */
.L_x_571:
        /* <DEDUP_REMOVED lines=52> */
[----:B------:R-:W-:Y:S02]  /*2ed0*/  F2FP.F16.F32.PACK_AB R85, R85, R84 ;  /* 0x000000545555723e */ /* 0x000fe400000000ff */
[----:B------:R-:W-:Y:S02]  /*2ee0*/  F2FP.F16.F32.PACK_AB R88, R87, R88 ;  /* 0x000000585758723e */ /* 0x000fe400000000ff */
[C---:B------:R-:W-:Y:S02]  /*2ef0*/  PRMT R84, R85.reuse, 0x7632, R84 ;  /* 0x0000763255547816 */ /* 0x040fe40000000054 */
[----:B------:R-:W-:Y:S02]  /*2f00*/  PRMT R89, R85, 0x7610, R89 ;  /* 0x0000761055597816 */ /* 0x000fe40000000059 */
[----:B------:R-:W-:Y:S01]  /*2f10*/  PRMT R91, R88, 0x7632, R91 ;  /* 0x00007632585b7816 */ /* 0x000fe2000000005b */
[----:B------:R-:W-:Y:S06]  /*2f20*/  BRA `(.L_x_578) ;  /* 0x0000000c002c7947 */ /* 0x000fec0003800000 */
.L_x_577:
        /* <DEDUP_REMOVED lines=22> */
.L_x_576:
        /* <DEDUP_REMOVED lines=25> */
.L_x_579:
        /* <DEDUP_REMOVED lines=26> */
.L_x_575:
        /* <DEDUP_REMOVED lines=8> */
[----:B------:R-:W-:Y:S01]  /*3440*/  MOV R84, R96 ;  /* 0x0000006000547202 */ /* 0x000fe20000000f00 */
[-C--:B------:R-:W-:Y:S01]  /*3450*/  FFMA.FTZ R88, R123, R102.reuse, R103 ;  /* 0x000000667b587223 */ /* 0x080fe20000010067 */
[----:B------:R-:W-:Y:S01]  /*3460*/  SHF.R.U64 R86, R96, 0x10, R97 ;  /* 0x0000001060567819 */ /* 0x000fe20000001261 */
[-CC-:B------:R-:W-:Y:S01]  /*3470*/  FFMA.FTZ R87, R3, R102.reuse, R103.reuse ;  /* 0x0000006603577223 */ /* 0x180fe20000010067 */
[----:B------:R-:W-:Y:S01]  /*3480*/  MOV R85, R97 ;  /* 0x0000006100557202 */ /* 0x000fe20000000f00 */
[-C--:B------:R-:W-:Y:S01]  /*3490*/  FFMA.FTZ R89, R124, R102.reuse, R103 ;  /* 0x000000667c597223 */ /* 0x080fe20000010067 */
[----:B------:R-:W-:Y:S01]  /*34a0*/  SHF.R.U32.HI R90, RZ, 0x10, R97 ;  /* 0x00000010ff5a7819 */ /* 0x000fe20000011661 */
[----:B------:R-:W-:Y:S01]  /*34b0*/  FFMA.FTZ R167, R126, R102, R103 ;  /* 0x000000667ea77223 */ /* 0x000fe20000010067 */
[----:B------:R-:W-:Y:S02]  /*34c0*/  HADD2.F32 R84, -RZ, R84.H0_H0 ;  /* 0x20000054ff547230 */ /* 0x000fe40000004100 */
[----:B------:R-:W-:Y:S01]  /*34d0*/  FADD.FTZ R91, R121, -R88 ;  /* 0x80000058795b7221 */ /* 0x000fe20000010000 */
[----:B------:R-:W-:Y:S01]  /*34e0*/  FADD.FTZ R87, R118, -R87 ;  /* 0x8000005776577221 */ /* 0x000fe20000010000 */
[----:B------:R-:W-:-:S02]  /*34f0*/  HADD2.F32 R86, -RZ, R86.H0_H0 ;  /* 0x20000056ff567230 */ /* 0x000fc40000004100 */
[----:B------:R-:W-:Y:S01]  /*3500*/  FADD.FTZ R89, R120, -R89 ;  /* 0x8000005978597221 */ /* 0x000fe20000010000 */
[----:B------:R-:W-:Y:S02]  /*3510*/  HADD2.F32 R88, -RZ, R85.H0_H0 ;  /* 0x20000055ff587230 */ /* 0x000fe40000004100 */
[----:B------:R-:W-:Y:S01]  /*3520*/  FADD.FTZ R167, R122, -R167 ;  /* 0x800000a77aa77221 */ /* 0x000fe20000010000 */
[----:B------:R-:W-:Y:S02]  /*3530*/  HADD2.F32 R90, -RZ, R90.H0_H0 ;  /* 0x2000005aff5a7230 */ /* 0x000fe40000004100 */
[C---:B-----5:R-:W-:Y:S01]  /*3540*/  FFMA.FTZ R84, R117.reuse, R87, R84 ;  /* 0x0000005775547223 */ /* 0x060fe20000010054 */
[C---:B------:R-:W-:Y:S01]  /*3550*/  FFMA.FTZ R85, R117.reuse, R89, R86 ;  /* 0x0000005975557223 */ /* 0x040fe20000010056 */
[C---:B------:R-:W-:Y:S01]  /*3560*/  FFMA.FTZ R88, R117.reuse, R91, R88 ;  /* 0x0000005b75587223 */ /* 0x040fe20000010058 */
[----:B------:R-:W-:-:S03]  /*3570*/  FFMA.FTZ R87, R117, R167, R90 ;  /* 0x000000a775577223 */ /* 0x000fc6000001005a */
[----:B------:R-:W-:Y:S02]  /*3580*/  F2FP.F16.F32.PACK_AB R85, R85, R84 ;  /* 0x000000545555723e */ /* 0x000fe400000000ff */
[----:B------:R-:W-:Y:S02]  /*3590*/  F2FP.F16.F32.PACK_AB R88, R87, R88 ;  /* 0x000000585758723e */ /* 0x000fe400000000ff */
[C---:B------:R-:W-:Y:S02]  /*35a0*/  PRMT R84, R85.reuse, 0x7632, R84 ;  /* 0x0000763255547816 */ /* 0x040fe40000000054 */
[----:B------:R-:W-:Y:S02]  /*35b0*/  PRMT R89, R85, 0x7610, R89 ;  /* 0x0000761055597816 */ /* 0x000fe40000000059 */
[----:B------:R-:W-:Y:S01]  /*35c0*/  PRMT R91, R88, 0x7632, R91 ;  /* 0x00007632585b7816 */ /* 0x000fe2000000005b */
[----:B------:R-:W-:Y:S06]  /*35d0*/  BRA `(.L_x_578) ;  /* 0x0000000400807947 */ /* 0x000fec0003800000 */
.L_x_581:
[----:B------:R-:W-:Y:S01]  /*35e0*/  MOV R89, R97 ;  /* 0x0000006100597202 */ /* 0x000fe20000000f00 */
[--C-:B------:R-:W-:Y:S01]  /*35f0*/  FFMA.FTZ R85, R3, R102, R103.reuse ;  /* 0x0000006603557223 */ /* 0x100fe20000010067 */
[----:B------:R-:W-:Y:S01]  /*3600*/  MOV R86, R96 ;  /* 0x0000006000567202 */ /* 0x000fe20000000f00 */
[-C--:B------:R-:W-:Y:S01]  /*3610*/  FFMA.FTZ R87, R124, R102.reuse, R103 ;  /* 0x000000667c577223 */ /* 0x080fe20000010067 */
[----:B------:R-:W-:Y:S01]  /*3620*/  SHF.R.U64 R88, R96, 0x10, R97 ;  /* 0x0000001060587819 */ /* 0x000fe20000001261 */
[-C--:B------:R-:W-:Y:S01]  /*3630*/  FFMA.FTZ R90, R123, R102.reuse, R103 ;  /* 0x000000667b5a7223 */ /* 0x080fe20000010067 */
[----:B------:R-:W-:Y:S01]  /*3640*/  SHF.R.U32.HI R167, RZ, 0x10, R97 ;  /* 0x00000010ffa77819 */ /* 0x000fe20000011661 */
[----:B------:R-:W-:Y:S01]  /*3650*/  FFMA.FTZ R91, R126, R102, R103 ;  /* 0x000000667e5b7223 */ /* 0x000fe20000010067 */
[----:B------:R-:W-:Y:S01]  /*3660*/  FADD.FTZ R84, R118, -R85 ;  /* 0x8000005576547221 */ /* 0x000fe20000010000 */
[----:B------:R-:W-:Y:S02]  /*3670*/  HADD2.F32 R172, -RZ, R89.H0_H0 ;  /* 0x20000059ffac7230 */ /* 0x000fe40000004100 */
        /* <DEDUP_REMOVED lines=9> */
[----:B------:R-:W-:-:S04]  /*3710*/  FFMA.FTZ R89, R117, R86, R89 ;  /* 0x0000005675597223 */ /* 0x000fc80000010059 */
[----:B------:R-:W-:Y:S02]  /*3720*/  F2FP.F16.F32.PACK_AB R90, R167, R90 ;  /* 0x0000005aa75a723e */ /* 0x000fe400000000ff */
[----:B------:R-:W-:Y:S02]  /*3730*/  F2FP.F16.F32.PACK_AB R89, R89, R84 ;  /* 0x000000545959723e */ /* 0x000fe400000000ff */
        /* <DEDUP_REMOVED lines=8> */
.L_x_580:
[----:B------:R-:W-:-:S04]  /*37c0*/  UISETP.NE.U32.AND UP0, UPT, UR6, URZ, UPT ;  /* 0x000000ff0600728c */ /* 0x000fc8000bf05070 */
[----:B------:R-:W-:-:S09]  /*37d0*/  UISETP.NE.AND.EX UP0, UPT, UR7, URZ, UPT, UP0 ;  /* 0x000000ff0700728c */ /* 0x000fd2000bf05300 */
[----:B------:R-:W-:Y:S05]  /*37e0*/  BRA.U UP0, `(.L_x_582) ;  /* 0x0000000100787547 */ /* 0x000fea000b800000 */
        /* <DEDUP_REMOVED lines=30> */
.L_x_582:
        /* <DEDUP_REMOVED lines=32> */
[----:B------:R-:W-:-:S07]  /*3bd0*/  PRMT R163, R89, 0x7610, R163 ;  /* 0x0000761059a37816 */ /* 0x000fce00000000a3 */
.L_x_578:
        /* <DEDUP_REMOVED lines=18> */
.L_x_583:
        /* <DEDUP_REMOVED lines=12> */
.L_x_584:
[----:B------:R-:W-:-:S07]  /*3dc0*/  IADD3 R119, PT, PT, R119, 0x80, RZ ;  /* 0x0000008077777810 */ /* 0x000fce0007ffe0ff */
.L_x_574:
[----:B------:R-:W-:Y:S05]  /*3dd0*/  BSYNC.RECONVERGENT B0 ;  /* 0x0000000000007941 */ /* 0x000fea0003800200 */
.L_x_573:
        /* <DEDUP_REMOVED lines=12> */
[--C-:B-1----:R-:W-:Y:S01]  /*3ea0*/  FFMA.FTZ R87, R133, R102, R103.reuse ;  /* 0x0000006685577223 */ /* 0x102fe20000010067 */
        /* <DEDUP_REMOVED lines=32> */
.L_x_589:
[----:B-1----:R-:W-:Y:S01]  /*40b0*/  MOV R85, R94 ;  /* 0x0000005e00557202 */ /* 0x002fe20000000f00 */
[-C--:B------:R-:W-:Y:S01]  /*40c0*/  FFMA.FTZ R84, R131, R102.reuse, R103 ;  /* 0x0000006683547223 */ /* 0x080fe20000010067 */
[----:B------:R-:W-:Y:S01]  /*40d0*/  SHF.R.U64 R87, R94, 0x10, R95 ;  /* 0x000000105e577819 */ /* 0x000fe2000000125f */
[-CC-:B------:R-:W-:Y:S01]  /*40e0*/  FFMA.FTZ R86, R130, R102.reuse, R103.reuse ;  /* 0x0000006682567223 */ /* 0x180fe20000010067 */
[----:B0-----:R-:W-:Y:S01]  /*40f0*/  MOV R90, R95 ;  /* 0x0000005f005a7202 */ /* 0x001fe20000000f00 */
[-C--:B------:R-:W-:Y:S01]  /*4100*/  FFMA.FTZ R89, R133, R102.reuse, R103 ;  /* 0x0000006685597223 */ /* 0x080fe20000010067 */
[----:B------:R-:W-:Y:S01]  /*4110*/  SHF.R.U32.HI R91, RZ, 0x10, R95 ;  /* 0x00000010ff5b7819 */ /* 0x000fe2000001165f */
[----:B------:R-:W-:Y:S01]  /*4120*/  FFMA.FTZ R172, R132, R102, R103 ;  /* 0x0000006684ac7223 */ /* 0x000fe20000010067 */
[----:B------:R-:W-:Y:S02]  /*4130*/  HADD2.F32 R85, -RZ, R85.H0_H0 ;  /* 0x20000055ff557230 */ /* 0x000fe40000004100 */
[----:B------:R-:W-:Y:S01]  /*4140*/  FADD.FTZ R84, R125, -R84 ;  /* 0x800000547d547221 */ /* 0x000fe20000010000 */
[----:B------:R-:W-:-:S02]  /*4150*/  HADD2.F32 R90, -RZ, R90.H0_H0 ;  /* 0x2000005aff5a7230 */ /* 0x000fc40000004100 */
[----:B------:R-:W-:Y:S01]  /*4160*/  FADD.FTZ R88, R128, -R89 ;  /* 0x8000005980587221 */ /* 0x000fe20000010000 */
[----:B------:R-:W-:Y:S02]  /*4170*/  HADD2.F32 R91, -RZ, R91.H0_H0 ;  /* 0x2000005bff5b7230 */ /* 0x000fe40000004100 */
[----:B------:R-:W-:Y:S01]  /*4180*/  FADD.FTZ R172, R129, -R172 ;  /* 0x800000ac81ac7221 */ /* 0x000fe20000010000 */
[----:B------:R-:W-:Y:S02]  /*4190*/  HADD2.F32 R87, -RZ, R87.H0_H0 ;  /* 0x20000057ff577230 */ /* 0x000fe40000004100 */
[----:B------:R-:W-:Y:S01]  /*41a0*/  FADD.FTZ R86, R127, -R86 ;  /* 0x800000567f567221 */ /* 0x000fe20000010000 */
[C---:B-----5:R-:W-:Y:S01]  /*41b0*/  FFMA.FTZ R88, R117.reuse, R88, R90 ;  /* 0x0000005875587223 */ /* 0x060fe2000001005a */
[C---:B------:R-:W-:Y:S01]  /*41c0*/  FFMA.FTZ R91, R117.reuse, R172, R91 ;  /* 0x000000ac755b7223 */ /* 0x040fe2000001005b */
[C---:B------:R-:W-:Y:S01]  /*41d0*/  FFMA.FTZ R84, R117.reuse, R84, R85 ;  /* 0x0000005475547223 */ /* 0x040fe20000010055 */
[----:B------:R-:W-:-:S03]  /*41e0*/  FFMA.FTZ R87, R117, R86, R87 ;  /* 0x0000005675577223 */ /* 0x000fc60000010057 */
        /* <DEDUP_REMOVED lines=10> */
.L_x_588:
[----:B------:R-:W-:-:S04]  /*4290*/  UISETP.NE.U32.AND UP2, UPT, UR6, URZ, UPT ;  /* 0x000000ff0600728c */ /* 0x000fc8000bf45070 */
[----:B------:R-:W-:-:S09]  /*42a0*/  UISETP.NE.AND.EX UP2, UPT, UR7, URZ, UPT, UP2 ;  /* 0x000000ff0700728c */ /* 0x000fd2000bf45320 */
[----:B------:R-:W-:Y:S05]  /*42b0*/  BRA.U !UP2, `(.L_x_591) ;  /* 0x000000010a787547 */ /* 0x000fea000b800000 */
        /* <DEDUP_REMOVED lines=30> */
.L_x_591:
[----:B-1----:R-:W-:Y:S01]  /*44a0*/  MOV R85, R94 ;  /* 0x0000005e00557202 */ /* 0x002fe20000000f00 */
[-C--:B------:R-:W-:Y:S01]  /*44b0*/  FFMA.FTZ R84, R131, R102.reuse, R103 ;  /* 0x0000006683547223 */ /* 0x080fe20000010067 */
[----:B------:R-:W-:Y:S01]  /*44c0*/  SHF.R.U64 R87, R94, 0x10, R95 ;  /* 0x000000105e577819 */ /* 0x000fe2000000125f */
[-CC-:B0-----:R-:W-:Y:S01]  /*44d0*/  FFMA.FTZ R88, R130, R102.reuse, R103.reuse ;  /* 0x0000006682587223 */ /* 0x181fe20000010067 */
[----:B------:R-:W-:Y:S01]  /*44e0*/  MOV R91, R95 ;  /* 0x0000005f005b7202 */ /* 0x000fe20000000f00 */
        /* <DEDUP_REMOVED lines=19> */
[C---:B------:R-:W-:Y:S02]  /*4620*/  PRMT R91, R85.reuse, 0x7632, R91 ;  /* 0x00007632555b7816 */ /* 0x040fe4000000005b */
[----:B------:R-:W-:Y:S01]  /*4630*/  PRMT R88, R85, 0x7610, R88 ;  /* 0x0000761055587816 */ /* 0x000fe20000000058 */
[----:B------:R-:W-:Y:S06]  /*4640*/  BRA `(.L_x_590) ;  /* 0x0000000400847947 */ /* 0x000fec0003800000 */
.L_x_587:
[----:B------:R-:W-:-:S04]  /*4650*/  UISETP.NE.U32.AND UP0, UPT, UR8, URZ, UPT ;  /* 0x000000ff0800728c */ /* 0x000fc8000bf05070 */
[----:B------:R-:W-:-:S09]  /*4660*/  UISETP.NE.AND.EX UP0, UPT, UR9, URZ, UPT, UP0 ;  /* 0x000000ff0900728c */ /* 0x000fd2000bf05300 */
[----:B------:R-:W-:Y:S05]  /*4670*/  BRA.U !UP0, `(.L_x_592) ;  /* 0x0000000108d07547 */ /* 0x000fea000b800000 */
[----:B------:R-:W-:-:S04]  /*4680*/  UISETP.NE.U32.AND UP2, UPT, UR6, URZ, UPT ;  /* 0x000000ff0600728c */ /* 0x000fc8000bf45070 */
[----:B------:R-:W-:-:S09]  /*4690*/  UISETP.NE.AND.EX UP2, UPT, UR7, URZ, UPT, UP2 ;  /* 0x000000ff0700728c */ /* 0x000fd2000bf45320 */
[----:B------:R-:W-:Y:S05]  /*46a0*/  BRA.U !UP2, `(.L_x_593) ;  /* 0x000000010a6c7547 */ /* 0x000fea000b800000 */
[-CC-:B-1----:R-:W-:Y:S01]  /*46b0*/  FFMA.FTZ R85, R133, R102.reuse, R103.reuse ;  /* 0x0000006685557223 */ /* 0x182fe20000010067 */
[-CC-:B0-----:R-:W-:Y:S01]  /*46c0*/  FFMA.FTZ R88, R132, R102.reuse, R103.reuse ;  /* 0x0000006684587223 */ /* 0x181fe20000010067 */
        /* <DEDUP_REMOVED lines=25> */
.L_x_593:
        /* <DEDUP_REMOVED lines=22> */
.L_x_592:
        /* <DEDUP_REMOVED lines=25> */
.L_x_594:
[-CC-:B-1----:R-:W-:Y:S01]  /*4b50*/  FFMA.FTZ R84, R131, R102.reuse, R103.reuse ;  /* 0x0000006683547223 */ /* 0x182fe20000010067 */
[-CC-:B------:R-:W-:Y:S01]  /*4b60*/  FFMA.FTZ R86, R130, R102.reuse, R103.reuse ;  /* 0x0000006682567223 */ /* 0x180fe20000010067 */
[-CC-:B------:R-:W-:Y:S01]  /*4b70*/  FFMA.FTZ R85, R133, R102.reuse, R103.reuse ;  /* 0x0000006685557223 */ /* 0x180fe20000010067 */
[----:B0-----:R-:W-:Y:S01]  /*4b80*/  FFMA.FTZ R90, R132, R102, R103 ;  /* 0x00000066845a7223 */ /* 0x001fe20000010067 */
        /* <DEDUP_REMOVED lines=12> */
[----:B------:R-:W-:-:S07]  /*4c50*/  PRMT R91, R88, 0x7632, R91 ;  /* 0x00007632585b7816 */ /* 0x000fce000000005b */
.L_x_590:
        /* <DEDUP_REMOVED lines=16> */
.L_x_595:
        /* <DEDUP_REMOVED lines=10> */
.L_x_596:
[----:B------:R-:W-:-:S07]  /*4e00*/  IADD3 R119, PT, PT, R119, 0x80, RZ ;  /* 0x0000008077777810 */ /* 0x000fce0007ffe0ff */
.L_x_586:
[----:B------:R-:W-:Y:S05]  /*4e10*/  BSYNC.RECONVERGENT B0 ;  /* 0x0000000000007941 */ /* 0x000fea0003800200 */
.L_x_585:
        /* <DEDUP_REMOVED lines=11> */
[--C-:B-12---:R-:W-:Y:S01]  /*4ed0*/  FFMA.FTZ R85, R139, R102, R103.reuse ;  /* 0x000000668b557223 */ /* 0x106fe20000010067 */
[----:B------:R-:W-:Y:S01]  /*4ee0*/  MOV R86, R92 ;  /* 0x0000005c00567202 */ /* 0x000fe20000000f00 */
[-CC-:B------:R-:W-:Y:S01]  /*4ef0*/  FFMA.FTZ R87, R141, R102.reuse, R103.reuse ;  /* 0x000000668d577223 */ /* 0x180fe20000010067 */
[----:B0-----:R-:W-:Y:S01]  /*4f00*/  MOV R89, R93 ;  /* 0x0000005d00597202 */ /* 0x001fe20000000f00 */
[-C--:B------:R-:W-:Y:S01]  /*4f10*/  FFMA.FTZ R172, R140, R102.reuse, R103 ;  /* 0x000000668cac7223 */ /* 0x080fe20000010067 */
[----:B------:R-:W-:Y:S01]  /*4f20*/  SHF.R.U32.HI R91, RZ, 0x10, R93 ;  /* 0x00000010ff5b7819 */ /* 0x000fe2000001165d */
[----:B------:R-:W-:Y:S01]  /*4f30*/  FFMA.FTZ R88, R138, R102, R103 ;  /* 0x000000668a587223 */ /* 0x000fe20000010067 */
[----:B------:R-:W-:Y:S01]  /*4f40*/  SHF.R.U64 R167, R92, 0x10, R93 ;  /* 0x000000105ca77819 */ /* 0x000fe2000000125d */
        /* <DEDUP_REMOVED lines=27> */
.L_x_601:
[--C-:B-12---:R-:W-:Y:S01]  /*5100*/  FFMA.FTZ R85, R139, R102, R103.reuse ;  /* 0x000000668b557223 */ /* 0x106fe20000010067 */
[----:B------:R-:W-:Y:S01]  /*5110*/  MOV R86, R92 ;  /* 0x0000005c00567202 */ /* 0x000fe20000000f00 */
[-CC-:B0-----:R-:W-:Y:S01]  /*5120*/  FFMA.FTZ R89, R141, R102.reuse, R103.reuse ;  /* 0x000000668d597223 */ /* 0x181fe20000010067 */
[----:B------:R-:W-:Y:S01]  /*5130*/  MOV R90, R93 ;  /* 0x0000005d005a7202 */ /* 0x000fe20000000f00 */
        /* <DEDUP_REMOVED lines=27> */
.L_x_600:
[----:B------:R-:W-:-:S04]  /*52f0*/  UISETP.NE.U32.AND UP2, UPT, UR6, URZ, UPT ;  /* 0x000000ff0600728c */ /* 0x000fc8000bf45070 */
[----:B------:R-:W-:-:S09]  /*5300*/  UISETP.NE.AND.EX UP2, UPT, UR7, URZ, UPT, UP2 ;  /* 0x000000ff0700728c */ /* 0x000fd2000bf45320 */
[----:B------:R-:W-:Y:S05]  /*5310*/  BRA.U !UP2, `(.L_x_603) ;  /* 0x000000010a7c7547 */ /* 0x000fea000b800000 */
        /* <DEDUP_REMOVED lines=31> */
.L_x_603:
[--C-:B-12---:R-:W-:Y:S01]  /*5510*/  FFMA.FTZ R85, R139, R102, R103.reuse ;  /* 0x000000668b557223 */ /* 0x106fe20000010067 */
[----:B------:R-:W-:Y:S01]  /*5520*/  MOV R86, R92 ;  /* 0x0000005c00567202 */ /* 0x000fe20000000f00 */
[-C--:B0-----:R-:W-:Y:S01]  /*5530*/  FFMA.FTZ R88, R138, R102.reuse, R103 ;  /* 0x000000668a587223 */ /* 0x081fe20000010067 */
[----:B------:R-:W-:Y:S01]  /*5540*/  SHF.R.U64 R87, R92, 0x10, R93 ;  /* 0x000000105c577819 */ /* 0x000fe2000000125d */
[-CC-:B------:R-:W-:Y:S01]  /*5550*/  FFMA.FTZ R89, R141, R102.reuse, R103.reuse ;  /* 0x000000668d597223 */ /* 0x180fe20000010067 */
[----:B------:R-:W-:Y:S01]  /*5560*/  MOV R91, R93 ;  /* 0x0000005d005b7202 */ /* 0x000fe20000000f00 */
[----:B------:R-:W-:Y:S01]  /*5570*/  FFMA.FTZ R172, R140, R102, R103 ;  /* 0x000000668cac7223 */ /* 0x000fe20000010067 */
[----:B------:R-:W-:Y:S01]  /*5580*/  SHF.R.U32.HI R167, RZ, 0x10, R93 ;  /* 0x00000010ffa77819 */ /* 0x000fe2000001165d */
        /* <DEDUP_REMOVED lines=19> */
.L_x_599:
        /* <DEDUP_REMOVED lines=33> */
.L_x_605:
        /* <DEDUP_REMOVED lines=22> */
.L_x_604:
        /* <DEDUP_REMOVED lines=25> */
.L_x_606:
[-CC-:B-12---:R-:W-:Y:S01]  /*5bc0*/  FFMA.FTZ R85, R139, R102.reuse, R103.reuse ;  /* 0x000000668b557223 */ /* 0x186fe20000010067 */
        /* <DEDUP_REMOVED lines=16> */
.L_x_602:
        /* <DEDUP_REMOVED lines=16> */
.L_x_607:
        /* <DEDUP_REMOVED lines=10> */
.L_x_608:
[----:B------:R-:W-:-:S07]  /*5e70*/  IADD3 R119, PT, PT, R119, 0x80, RZ ;  /* 0x0000008077777810 */ /* 0x000fce0007ffe0ff */
.L_x_598:
[----:B------:R-:W-:Y:S05]  /*5e80*/  BSYNC.RECONVERGENT B0 ;  /* 0x0000000000007941 */ /* 0x000fea0003800200 */
.L_x_597:
        /* <DEDUP_REMOVED lines=46> */
.L_x_613:
        /* <DEDUP_REMOVED lines=31> */
.L_x_612:
        /* <DEDUP_REMOVED lines=34> */
.L_x_615:
        /* <DEDUP_REMOVED lines=27> */
.L_x_611:
        /* <DEDUP_REMOVED lines=33> */
.L_x_617:
        /* <DEDUP_REMOVED lines=22> */
.L_x_616:
        /* <DEDUP_REMOVED lines=25> */
.L_x_618:
        /* <DEDUP_REMOVED lines=17> */
.L_x_614:
        /* <DEDUP_REMOVED lines=16> */
.L_x_619:
        /* <DEDUP_REMOVED lines=10> */
.L_x_620:
[----:B------:R-:W-:-:S07]  /*6ee0*/  IADD3 R119, PT, PT, R119, 0x80, RZ ;  /* 0x0000008077777810 */ /* 0x000fce0007ffe0ff */
.L_x_610:
[----:B------:R-:W-:Y:S05]  /*6ef0*/  BSYNC.RECONVERGENT B0 ;  /* 0x0000000000007941 */ /* 0x000fea0003800200 */
.L_x_609:
        /* <DEDUP_REMOVED lines=11> */
[-CC-:B-12---:R-:W-:Y:S01]  /*6fb0*/  FFMA.FTZ R85, R155, R102.reuse, R103.reuse ;  /* 0x000000669b557223 */ /* 0x186fe20000010067 */
[-CC-:B0-----:R-:W-:Y:S01]  /*6fc0*/  FFMA.FTZ R88, R154, R102.reuse, R103.reuse ;  /* 0x000000669a587223 */ /* 0x181fe20000010067 */
[-CC-:B------:R-:W-:Y:S01]  /*6fd0*/  FFMA.FTZ R90, R156, R102.reuse, R103.reuse ;  /* 0x000000669c5a7223 */ /* 0x180fe20000010067 */
[----:B------:R-:W-:Y:S01]  /*6fe0*/  FFMA.FTZ R103, R157, R102, R103 ;  /* 0x000000669d677223 */ /* 0x000fe20000010067 */
[----:B------:R-:W-:Y:S01]  /*6ff0*/  MOV R86, R100 ;  /* 0x0000006400567202 */ /* 0x000fe20000000f00 */
[----:B------:R-:W-:Y:S01]  /*7000*/  FADD.FTZ R84, R150, -R85 ;  /* 0x8000005596547221 */ /* 0x000fe20000010000 */
[--C-:B------:R-:W-:Y:S01]  /*7010*/  SHF.R.U32.HI R102, RZ, 0x10, R101.reuse ;  /* 0x00000010ff667819 */ /* 0x100fe20000011665 */
[----:B------:R-:W-:Y:S01]  /*7020*/  FADD.FTZ R90, R153, -R90 ;  /* 0x8000005a995a7221 */ /* 0x000fe20000010000 */
[----:B------:R-:W-:Y:S01]  /*7030*/  MOV R87, R101 ;  /* 0x0000006500577202 */ /* 0x000fe20000000f00 */
[----:B------:R-:W-:Y:S01]  /*7040*/  HADD2.F32 R85, -RZ, R86.H0_H0 ;  /* 0x20000056ff557230 */ /* 0x000fe20000004100 */
[----:B------:R-:W-:Y:S01]  /*7050*/  SHF.R.U64 R91, R100, 0x10, R101 ;  /* 0x00000010645b7819 */ /* 0x000fe20000001265 */
        /* <DEDUP_REMOVED lines=24> */
.L_x_625:
[--C-:B-12---:R-:W-:Y:S01]  /*71e0*/  FFMA.FTZ R85, R155, R102, R103.reuse ;  /* 0x000000669b557223 */ /* 0x106fe20000010067 */
[----:B------:R-:W-:Y:S01]  /*71f0*/  MOV R86, R100 ;  /* 0x0000006400567202 */ /* 0x000fe20000000f00 */
[-C--:B0-----:R-:W-:Y:S01]  /*7200*/  FFMA.FTZ R88, R154, R102.reuse, R103 ;  /* 0x000000669a587223 */ /* 0x081fe20000010067 */
[----:B------:R-:W-:Y:S01]  /*7210*/  SHF.R.U32.HI R91, RZ, 0x10, R101 ;  /* 0x00000010ff5b7819 */ /* 0x000fe20000011665 */
[-CC-:B------:R-:W-:Y:S01]  /*7220*/  FFMA.FTZ R90, R156, R102.reuse, R103.reuse ;  /* 0x000000669c5a7223 */ /* 0x180fe20000010067 */
[----:B------:R-:W-:Y:S01]  /*7230*/  MOV R89, R101 ;  /* 0x0000006500597202 */ /* 0x000fe20000000f00 */
        /* <DEDUP_REMOVED lines=25> */
.L_x_624:
[----:B------:R-:W-:-:S04]  /*73d0*/  UISETP.NE.U32.AND UP2, UPT, UR6, URZ, UPT ;  /* 0x000000ff0600728c */ /* 0x000fc8000bf45070 */
[----:B------:R-:W-:-:S09]  /*73e0*/  UISETP.NE.AND.EX UP2, UPT, UR7, URZ, UPT, UP2 ;  /* 0x000000ff0700728c */ /* 0x000fd2000bf45320 */
[----:B------:R-:W-:Y:S05]  /*73f0*/  BRA.U !UP2, `(.L_x_627) ;  /* 0x000000010a7c7547 */ /* 0x000fea000b800000 */
        /* <DEDUP_REMOVED lines=31> */
.L_x_627:
[--C-:B-12---:R-:W-:Y:S01]  /*75f0*/  FFMA.FTZ R85, R155, R102, R103.reuse ;  /* 0x000000669b557223 */ /* 0x106fe20000010067 */
[----:B------:R-:W-:Y:S01]  /*7600*/  MOV R86, R100 ;  /* 0x0000006400567202 */ /* 0x000fe20000000f00 */
[-C--:B0-----:R-:W-:Y:S01]  /*7610*/  FFMA.FTZ R88, R154, R102.reuse, R103 ;  /* 0x000000669a587223 */ /* 0x081fe20000010067 */
[----:B------:R-:W-:Y:S01]  /*7620*/  SHF.R.U64 R87, R100, 0x10, R101 ;  /* 0x0000001064577819 */ /* 0x000fe20000001265 */
[-C--:B------:R-:W-:Y:S01]  /*7630*/  FFMA.FTZ R90, R156, R102.reuse, R103 ;  /* 0x000000669c5a7223 */ /* 0x080fe20000010067 */
[----:B------:R-:W-:Y:S01]  /*7640*/  SHF.R.U32.HI R91, RZ, 0x10, R101 ;  /* 0x00000010ff5b7819 */ /* 0x000fe20000011665 */
[----:B------:R-:W-:Y:S01]  /*7650*/  FFMA.FTZ R103, R157, R102, R103 ;  /* 0x000000669d677223 */ /* 0x000fe20000010067 */
[----:B------:R-:W-:Y:S01]  /*7660*/  MOV R89, R101 ;  /* 0x0000006500597202 */ /* 0x000fe20000000f00 */
        /* <DEDUP_REMOVED lines=19> */
.L_x_623:
        /* <DEDUP_REMOVED lines=33> */
.L_x_629:
        /* <DEDUP_REMOVED lines=23> */
.L_x_628:
        /* <DEDUP_REMOVED lines=26> */
.L_x_630:
        /* <DEDUP_REMOVED lines=17> */
.L_x_626:
        /* <DEDUP_REMOVED lines=16> */
.L_x_631:
[----:B------:R3:W-:Y:S01]  /*7ed0*/  STG.E.64 desc[UR12][R84.64], R86 ;  /* 0x0000005654007986 */ /* 0x0007e2000c101b0c */
[----:B------:R-:W-:Y:S05]  /*7ee0*/  BRA.U !UP2, `(.L_x_622) ;  /* 0x000000010a207547 */ /* 0x000fea000b800000 */
[----:B---3--:R-:W1:Y:S01]  /*7ef0*/  LDC.64 R84, c[0x0][0x470] ;  /* 0x00011c00ff547b82 */ /* 0x008e620000000a00 */
[----:B------:R-:W-:Y:S02]  /*7f00*/  LOP3.LUT R86, R164, 0xffff, RZ, 0xc0, !PT ;  /* 0x0000ffffa4567812 */ /* 0x000fe400078ec0ff */
[----:B0-----:R-:W-:-:S03]  /*7f10*/  PRMT R89, R159, 0x5410, R158 ;  /* 0x000054109f597816 */ /* 0x001fc6000000009e */
[----:B------:R-:W-:-:S05]  /*7f20*/  IMAD.WIDE.U32 R86, R86, 0x10000, RZ ;  /* 0x0001000056567825 */ /* 0x000fca00078e00ff */
[----:B------:R-:W-:Y:S02]  /*7f30*/  LOP3.LUT R87, R89, R87, RZ, 0xfc, !PT ;  /* 0x0000005759577212 */ /* 0x000fe400078efcff */
[----:B------:R-:W-:Y:S01]  /*7f40*/  LOP3.LUT R86, R86, 0xffff, R160, 0xf8, !PT ;  /* 0x0000ffff56567812 */ /* 0x000fe200078ef8a0 */
[----:B-1----:R-:W-:-:S05]  /*7f50*/  IMAD.WIDE.U32 R84, R119, 0x8, R84 ;  /* 0x0000000877547825 */ /* 0x002fca00078e0054 */
[----:B------:R4:W-:Y:S02]  /*7f60*/  STG.E.64 desc[UR12][R84.64], R86 ;  /* 0x0000005654007986 */ /* 0x0009e4000c101b0c */
.L_x_622:
[----:B------:R-:W-:Y:S05]  /*7f70*/  BSYNC.RECONVERGENT B0 ;  /* 0x0000000000007941 */ /* 0x000fea0003800200 */
.L_x_621:
[----:B------:R-:W-:Y:S01]  /*7f80*/  UPLOP3.LUT UP1, UPT, UPT, UPT, UP1, 0x40, 0x4 ;  /* 0x000000000004789c */ /* 0x000fe20003f2e810 */
[----:B------:R-:W-:Y:S10]  /*7f90*/  @!P6 BRA `(.L_x_632) ;  /* 0xffffff8c0050e947 */ /* 0x000ff4000383ffff */
.L_x_560:
[----:B------:R-:W0:Y:S01]  /*7fa0*/  S2UR UR4, SR_CTAID.X ;  /* 0x00000000000479c3 */ /* 0x000e220000002500 */
[----:B------:R-:W-:Y:S01]  /*7fb0*/  BSSY.RECONVERGENT B0, `(.L_x_633) ;  /* 0x0000011000007945 */ /* 0x000fe20003800200 */
[----:B0-----:R-:W-:-:S05]  /*7fc0*/  IMAD R3, R2, UR4, RZ ;  /* 0x0000000402037c24 */ /* 0x001fca000f8e02ff */
[----:B-----5:R-:W-:Y:S01]  /*7fd0*/  LEA.HI R91, R3, R0, RZ, 0x1e ;  /* 0x00000000035b7211 */ /* 0x020fe200078ff0ff */
[----:B------:R-:W-:Y:S06]  /*7fe0*/  @!P0 BRA `(.L_x_634) ;  /* 0x0000000000348947 */ /* 0x000fec0003800000 */
[----:B------:R-:W0:Y:S08]  /*7ff0*/  LDC.64 R2, c[0x0][0x440] ;  /* 0x00011000ff027b82 */ /* 0x000e300000000a00 */
[----:B-1234-:R-:W1:Y:S08]  /*8000*/  LDC.64 R84, c[0x0][0x448] ;  /* 0x00011200ff547b82 */ /* 0x01ee700000000a00 */
[----:B------:R-:W2:Y:S08]  /*8010*/  LDC.64 R86, c[0x0][0x450] ;  /* 0x00011400ff567b82 */ /* 0x000eb00000000a00 */
[----:B------:R-:W3:Y:S01]  /*8020*/  LDC.64 R88, c[0x0][0x458] ;  /* 0x00011600ff587b82 */ /* 0x000ee20000000a00 */
[----:B0-----:R-:W-:-:S05]  /*8030*/  IMAD.WIDE.U32 R2, R91, 0x10, R2 ;  /* 0x000000105b027825 */ /* 0x001fca00078e0002 */
[----:B------:R0:W-:Y:S01]  /*8040*/  STG.E.128 desc[UR12][R2.64], R60 ;  /* 0x0000003c02007986 */ /* 0x0001e2000c101d0c */
[----:B-1----:R-:W-:-:S05]  /*8050*/  IMAD.WIDE.U32 R84, R91, 0x10, R84 ;  /* 0x000000105b547825 */ /* 0x002fca00078e0054 */
[----:B------:R0:W-:Y:S01]  /*8060*/  STG.E.128 desc[UR12][R84.64], R80 ;  /* 0x0000005054007986 */ /* 0x0001e2000c101d0c */
[----:B--2---:R-:W-:-:S05]  /*8070*/  IMAD.WIDE.U32 R86, R91, 0x10, R86 ;  /* 0x000000105b567825 */ /* 0x004fca00078e0056 */
[----:B------:R0:W-:Y:S01]  /*8080*/  STG.E.128 desc[UR12][R86.64], R20 ;  /* 0x0000001456007986 */ /* 0x0001e2000c101d0c */
[C---:B---3--:R-:W-:Y:S01]  /*8090*/  IMAD.WIDE.U32 R88, R91.reuse, 0x10, R88 ;  /* 0x000000105b587825 */ /* 0x048fe200078e0058 */
[----:B------:R-:W-:-:S04]  /*80a0*/  IADD3 R91, PT, PT, R91, 0x80, RZ ;  /* 0x000000805b5b7810 */ /* 0x000fc80007ffe0ff */
[----:B------:R0:W-:Y:S03]  /*80b0*/  STG.E.128 desc[UR12][R88.64], R40 ;  /* 0x0000002858007986 */ /* 0x0001e6000c101d0c */
.L_x_634:
[----:B------:R-:W-:Y:S05]  /*80c0*/  BSYNC.RECONVERGENT B0 ;  /* 0x0000000000007941 */ /* 0x000fea0003800200 */
.L_x_633:
        /* <DEDUP_REMOVED lines=15> */
.L_x_636:
[----:B------:R-:W-:Y:S05]  /*81c0*/  BSYNC.RECONVERGENT B0 ;  /* 0x0000000000007941 */ /* 0x000fea0003800200 */
.L_x_635:
        /* <DEDUP_REMOVED lines=15> */
.L_x_638:
[----:B------:R-:W-:Y:S05]  /*82c0*/  BSYNC.RECONVERGENT B0 ;  /* 0x0000000000007941 */ /* 0x000fea0003800200 */
.L_x_637:
        /* <DEDUP_REMOVED lines=15> */
.L_x_640:
[----:B------:R-:W-:Y:S05]  /*83c0*/  BSYNC.RECONVERGENT B0 ;  /* 0x0000000000007941 */ /* 0x000fea0003800200 */
.L_x_639:
        /* <DEDUP_REMOVED lines=14> */
.L_x_641:
        /* <DEDUP_REMOVED lines=13> */
.L_x_5384:


//--------------------- .text._ZN10layer_norm31ln_parallel_residual_bwd_kernelINS_13Kernel_traitsI6__halfS2_S2_S2_fjLj2560ELj1ELj1ELj4ELj8ENS_18Kernel_traits_baseILj2560ES2_S2_S2_S2_fjLj128EEEEELb0ELb0ELb1EEEvNS_9BwdParamsE --------------------------
	.section	.text._ZN10layer_norm31ln_parallel_residual_bwd_kernelINS_13Kernel_traitsI6__halfS2_S2_S2_fjLj2560ELj1ELj1ELj4ELj8ENS_18Kernel_traits_baseILj2560ES2_S2_S2_S2_fjLj128EEEEELb0ELb0ELb1EEEvNS_9BwdParamsE,"ax",@progbits
	.align	128
        .global         _ZN10layer_norm31ln_parallel_residual_bwd_kernelINS_13Kernel_traitsI6__halfS2_S2_S2_fjLj2560ELj1ELj1ELj4ELj8ENS_18Kernel_traits_baseILj2560ES2_S2_S2_S2_fjLj128EEEEELb0ELb0ELb1EEEvNS_9BwdParamsE
        .type           _ZN10layer_norm31ln_parallel_residual_bwd_kernelINS_13Kernel_traitsI6__halfS2_S2_S2_fjLj2560ELj1ELj1ELj4ELj8ENS_18Kernel_traits_baseILj2560ES2_S2_S2_S2_fjLj128EEEEELb0ELb0ELb1EEEvNS_9BwdParamsE,@function
        .size           _ZN10layer_norm31ln_parallel_residual_bwd_kernelINS_13Kernel_traitsI6__halfS2_S2_S2_fjLj2560ELj1ELj1ELj4ELj8ENS_18Kernel_traits_baseILj2560ES2_S2_S2_S2_fjLj128EEEEELb0ELb0ELb1EEEvNS_9BwdParamsE,(.L_x_5385 - _ZN10layer_norm31ln_parallel_residual_bwd_kernelINS_13Kernel_traitsI6__halfS2_S2_S2_fjLj2560ELj1ELj1ELj4ELj8ENS_18Kernel_traits_baseILj2560ES2_S2_S2_S2_fjLj128EEEEELb0ELb0ELb1EEEvNS_9BwdParamsE)
        .other          _ZN10layer_norm31ln_parallel_residual_bwd_kernelINS_13Kernel_traitsI6__halfS2_S2_S2_fjLj2560ELj1ELj1ELj4ELj8ENS_18Kernel_traits_baseILj2560ES2_S2_S2_S2_fjLj128EEEEELb0ELb0ELb1EEEvNS_9BwdParamsE,@"STO_CUDA_ENTRY STV_DEFAULT"
_ZN10layer_norm31ln_parallel_residual_bwd_kernelINS_13Kernel_traitsI6__halfS2_S2_S2_fjLj2560ELj1ELj1ELj4ELj8ENS_18Kernel_traits_baseILj2560ES2_S2_S2_S2_fjLj128EEEEELb0ELb0ELb1EEEvNS_9BwdParamsE:
.text._ZN10layer_norm31ln_parallel_residual_bwd_kernelINS_13Kernel_traitsI6__halfS2_S2_S2_fjLj2560ELj1ELj1ELj4ELj8ENS_18Kernel_traits_baseILj2560ES2_S2_S2_S2_fjLj128EEEEELb0ELb0ELb1EEEvNS_9BwdParamsE:
        /* <DEDUP_REMOVED lines=100> */
[--C-:B---3--:R-:W-:Y:S01]  /*0640*/  SHF.R.U64 R155, R6, 0x10, R7.reuse ;  /* 0x00000010069b7819 */ /* 0x108fe20000001207 */
[----:B------:R-:W-:Y:S01]  /*0650*/  HADD2.F32 R177, -RZ, R6.H0_H0 ;  /* 0x20000006ffb17230 */ /* 0x000fe20000004100 */
[----:B------:R-:W-:Y:S01]  /*0660*/  SHF.R.U32.HI R154, RZ, 0x10, R7 ;  /* 0x00000010ff9a7819 */ /* 0x000fe20000011607 */
[----:B------:R-:W-:Y:S01]  /*0670*/  HADD2.F32 R176, -RZ, R7.H0_H0 ;  /* 0x20000007ffb07230 */ /* 0x000fe20000004100 */
[--C-:B--2---:R-:W-:Y:S01]  /*0680*/  SHF.R.U64 R153, R10, 0x10, R11.reuse ;  /* 0x000000100a997819 */ /* 0x104fe2000000120b */
[----:B------:R-:W-:Y:S01]  /*0690*/  HADD2.F32 R175, -RZ, R10.H0_H0 ;  /* 0x2000000affaf7230 */ /* 0x000fe20000004100 */
[----:B------:R-:W-:Y:S01]  /*06a0*/  SHF.R.U32.HI R152, RZ, 0x10, R11 ;  /* 0x00000010ff987819 */ /* 0x000fe2000001160b */
[----:B------:R-:W-:Y:S01]  /*06b0*/  HADD2.F32 R174, -RZ, R11.H0_H0 ;  /* 0x2000000bffae7230 */ /* 0x000fe20000004100 */
[--C-:B----4-:R-:W-:Y:S01]  /*06c0*/  SHF.R.U64 R151, R14, 0x10, R15.reuse ;  /* 0x000000100e977819 */ /* 0x110fe2000000120f */
[----:B------:R-:W-:Y:S01]  /*06d0*/  HADD2.F32 R173, -RZ, R14.H0_H0 ;  /* 0x2000000effad7230 */ /* 0x000fe20000004100 */
[----:B------:R-:W-:Y:S01]  /*06e0*/  SHF.R.U32.HI R150, RZ, 0x10, R15 ;  /* 0x00000010ff967819 */ /* 0x000fe2000001160f */
[----:B------:R-:W-:Y:S01]  /*06f0*/  HADD2.F32 R172, -RZ, R15.H0_H0 ;  /* 0x2000000fffac7230 */ /* 0x000fe20000004100 */
[--C-:B-----5:R-:W-:Y:S01]  /*0700*/  SHF.R.U64 R113, R18, 0x10, R19.reuse ;  /* 0x0000001012717819 */ /* 0x120fe20000001213 */
[----:B------:R-:W-:Y:S01]  /*0710*/  HADD2.F32 R171, -RZ, R18.H0_H0 ;  /* 0x20000012ffab7230 */ /* 0x000fe20000004100 */
[----:B------:R-:W-:Y:S01]  /*0720*/  SHF.R.U32.HI R112, RZ, 0x10, R19 ;  /* 0x00000010ff707819 */ /* 0x000fe20000011613 */
[----:B------:R-:W-:Y:S01]  /*0730*/  HADD2.F32 R170, -RZ, R19.H0_H0 ;  /* 0x20000013ffaa7230 */ /* 0x000fe20000004100 */
[--C-:B------:R-:W-:Y:S01]  /*0740*/  SHF.R.U64 R111, R22, 0x10, R23.reuse ;  /* 0x00000010166f7819 */ /* 0x100fe20000001217 */
        /* <DEDUP_REMOVED lines=33> */
[----:B------:R-:W-:Y:S02]  /*0960*/  HADD2.F32 R155, -RZ, R155.H0_H0 ;  /* 0x2000009bff9b7230 */ /* 0x000fe40000004100 */
[----:B------:R-:W-:Y:S02]  /*0970*/  HADD2.F32 R154, -RZ, R154.H0_H0 ;  /* 0x2000009aff9a7230 */ /* 0x000fe40000004100 */
[----:B------:R-:W-:Y:S02]  /*0980*/  HADD2.F32 R153, -RZ, R153.H0_H0 ;  /* 0x20000099ff997230 */ /* 0x000fe40000004100 */
[----:B------:R-:W-:-:S02]  /*0990*/  HADD2.F32 R152, -RZ, R152.H0_H0 ;  /* 0x20000098ff987230 */ /* 0x000fc40000004100 */
[----:B------:R-:W-:Y:S02]  /*09a0*/  HADD2.F32 R151, -RZ, R151.H0_H0 ;  /* 0x20000097ff977230 */ /* 0x000fe40000004100 */
[----:B------:R-:W-:Y:S02]  /*09b0*/  HADD2.F32 R150, -RZ, R150.H0_H0 ;  /* 0x20000096ff967230 */ /* 0x000fe40000004100 */
        /* <DEDUP_REMOVED lines=13> */
[----:B0-----:R-:W-:-:S07]  /*0a90*/  HADD2.F32 R100, -RZ, R100.H0_H0 ;  /* 0x20000064ff647230 */ /* 0x001fce0000004100 */
.L_x_679:
        /* <DEDUP_REMOVED lines=35> */
[----:B------:R-:W2:Y:S02]  /*0cd0*/  LDG.E R189, desc[UR8][R146.64] ;  /* 0x0000000892bd7981 */ /* 0x000ea4000c1e1900 */
        /* <DEDUP_REMOVED lines=18> */
[----:B------:R-:W0:Y:S01]  /*0e00*/  @P0 LDC.64 R124, c[0x0][0x438] ;  /* 0x00010e00ff7c0b82 */ /* 0x000e220000000a00 */
[----:B----4-:R-:W-:Y:S02]  /*0e10*/  MOV R195, R130 ;  /* 0x0000008200c37202 */ /* 0x010fe40000000f00 */
[--C-:B------:R-:W-:Y:S02]  /*0e20*/  SHF.R.U64 R187, R130, 0x10, R131.reuse ;  /* 0x0000001082bb7819 */ /* 0x100fe40000001283 */
[----:B------:R-:W-:Y:S02]  /*0e30*/  MOV R185, R131 ;  /* 0x0000008300b97202 */ /* 0x000fe40000000f00 */
[----:B------:R-:W-:Y:S02]  /*0e40*/  SHF.R.U32.HI R188, RZ, 0x10, R131 ;  /* 0x00000010ffbc7819 */ /* 0x000fe40000011683 */
[----:B------:R-:W-:Y:S01]  /*0e50*/  MOV R186, R132 ;  /* 0x0000008400ba7202 */ /* 0x000fe20000000f00 */
[----:B------:R-:W1:Y:S01]  /*0e60*/  @P0 LDC.64 R130, c[0x0][0x438] ;  /* 0x00010e00ff820b82 */ /* 0x000e620000000a00 */
[----:B------:R-:W-:-:S02]  /*0e70*/  SHF.R.U64 R200, R132, 0x10, R133 ;  /* 0x0000001084c87819 */ /* 0x000fc40000001285 */
[----:B------:R-:W-:Y:S02]  /*0e80*/  MOV R203, R133 ;  /* 0x0000008500cb7202 */ /* 0x000fe40000000f00 */
[----:B------:R-:W-:-:S03]  /*0e90*/  SHF.R.U32.HI R207, RZ, 0x10, R133 ;  /* 0x00000010ffcf7819 */ /* 0x000fc60000011685 */
[----:B------:R-:W3:Y:S01]  /*0ea0*/  @P0 LDC.64 R132, c[0x0][0x438] ;  /* 0x00010e00ff840b82 */ /* 0x000ee20000000a00 */
[----:B------:R-:W-:Y:S02]  /*0eb0*/  MOV R198, R58 ;  /* 0x0000003a00c67202 */ /* 0x000fe40000000f00 */
[--C-:B------:R-:W-:Y:S02]  /*0ec0*/  SHF.R.U64 R196, R58, 0x10, R59.reuse ;  /* 0x000000103ac47819 */ /* 0x100fe4000000123b */
[----:B------:R-:W-:Y:S02]  /*0ed0*/  MOV R199, R59 ;  /* 0x0000003b00c77202 */ /* 0x000fe40000000f00 */
[----:B------:R-:W-:Y:S02]  /*0ee0*/  SHF.R.U32.HI R194, RZ, 0x10, R59 ;  /* 0x00000010ffc27819 */ /* 0x000fe4000001163b */
[----:B------:R-:W4:Y:S01]  /*0ef0*/  @P0 LDC.64 R58, c[0x0][0x438] ;  /* 0x00010e00ff3a0b82 */ /* 0x000f220000000a00 */
[----:B------:R-:W-:-:S02]  /*0f00*/  MOV R184, R126 ;  /* 0x0000007e00b87202 */ /* 0x000fc40000000f00 */
[--C-:B------:R-:W-:Y:S02]  /*0f10*/  SHF.R.U64 R183, R126, 0x10, R127.reuse ;  /* 0x000000107eb77819 */ /* 0x100fe4000000127f */
[----:B------:R-:W-:Y:S02]  /*0f20*/  MOV R202, R127 ;  /* 0x0000007f00ca7202 */ /* 0x000fe40000000f00 */
[----:B------:R-:W-:Y:S02]  /*0f30*/  SHF.R.U32.HI R205, RZ, 0x10, R127 ;  /* 0x00000010ffcd7819 */ /* 0x000fe4000001167f */
[----:B------:R-:W4:Y:S01]  /*0f40*/  @P0 LDC.64 R126, c[0x0][0x438] ;  /* 0x00010e00ff7e0b82 */ /* 0x000f220000000a00 */
[----:B0-----:R-:W-:Y:S01]  /*0f50*/  @P0 IMAD.WIDE.U32 R124, R99, 0x8, R124 ;  /* 0x00000008637c0825 */ /* 0x001fe200078e007c */
[----:B--2---:R-:W-:-:S03]  /*0f60*/  SHF.R.U64 R225, R138, 0x10, R139 ;  /* 0x000000108ae17819 */ /* 0x004fc6000000128b */
[----:B-1----:R-:W-:Y:S01]  /*0f70*/  @P0 IMAD.WIDE.U32 R130, R97, 0x8, R130 ;  /* 0x0000000861820825 */ /* 0x002fe200078e0082 */
[----:B-----5:R0:W5:Y:S03]  /*0f80*/  @P0 LDG.E.64 R120, desc[UR8][R124.64] ;  /* 0x000000087c780981 */ /* 0x020166000c1e1b00 */
[----:B---3--:R-:W-:Y:S01]  /*0f90*/  @P0 IMAD.WIDE.U32 R132, R96, 0x8, R132 ;  /* 0x0000000860840825 */ /* 0x008fe200078e0084 */
[----:B------:R-:W-:Y:S01]  /*0fa0*/  MOV R206, R56 ;  /* 0x0000003800ce7202 */ /* 0x000fe20000000f00 */
[----:B------:R1:W5:Y:S02]  /*0fb0*/  @P0 LDG.E.64 R116, desc[UR8][R130.64] ;  /* 0x0000000882740981 */ /* 0x000364000c1e1b00 */
[----:B------:R-:W-:Y:S01]  /*0fc0*/  HADD2.F32 R192, -RZ, R192.H0_H0 ;  /* 0x200000c0ffc07230 */ /* 0x000fe20000004100 */
[----:B------:R-:W-:Y:S01]  /*0fd0*/  SHF.R.U64 R211, R56, 0x10, R57 ;  /* 0x0000001038d37819 */ /* 0x000fe20000001239 */
[----:B------:R-:W-:Y:S01]  /*0fe0*/  HADD2.F32 R138, -RZ, R138.H0_H0 ;  /* 0x2000008aff8a7230 */ /* 0x000fe20000004100 */
[----:B0-----:R-:W-:-:S02]  /*0ff0*/  FSEL R124, R189, RZ, !P1 ;  /* 0x000000ffbd7c7208 */ /* 0x001fc40004800000 */
[----:B------:R-:W-:Y:S02]  /*1000*/  MOV R180, R128 ;  /* 0x0000008000b47202 */ /* 0x000fe40000000f00 */
[----:B------:R-:W-:Y:S01]  /*1010*/  SHF.R.U64 R147, R128, 0x10, R129 ;  /* 0x0000001080937819 */ /* 0x000fe20000001281 */
[----:B----4-:R-:W-:Y:S01]  /*1020*/  @P0 IMAD.WIDE.U32 R58, R179, 0x8, R58 ;  /* 0x00000008b33a0825 */ /* 0x010fe200078e003a */
[----:B------:R-:W-:Y:S01]  /*1030*/  MOV R208, R57 ;  /* 0x0000003900d07202 */ /* 0x000fe20000000f00 */
[----:B------:R0:W5:Y:S01]  /*1040*/  @P0 LDG.E.64 R114, desc[UR8][R132.64] ;  /* 0x0000000884720981 */ /* 0x000162000c1e1b00 */
[----:B------:R-:W-:Y:S01]  /*1050*/  SHF.R.U32.HI R209, RZ, 0x10, R57 ;  /* 0x00000010ffd17819 */ /* 0x000fe20000011639 */
[----:B------:R-:W-:Y:S01]  /*1060*/  HADD2.F32 R198, -RZ, R198.H0_H0 ;  /* 0x200000c6ffc67230 */ /* 0x000fe20000004100 */
[----:B------:R-:W-:Y:S01]  /*1070*/  MOV R128, R134 ;  /* 0x0000008600807202 */ /* 0x000fe20000000f00 */
[----:B------:R-:W-:Y:S01]  /*1080*/  HADD2.F32 R225, -RZ, R225.H0_H0 ;  /* 0x200000e1ffe17230 */ /* 0x000fe20000004100 */
[----:B------:R-:W-:Y:S01]  /*1090*/  SHF.R.U64 R56, R134, 0x10, R135 ;  /* 0x0000001086387819 */ /* 0x000fe20000001287 */
[----:B------:R-:W-:Y:S01]  /*10a0*/  HADD2.F32 R134, -RZ, R190.H0_H0 ;  /* 0x200000beff867230 */ /* 0x000fe20000004100 */
[----:B------:R-:W-:Y:S01]  /*10b0*/  MOV R182, R64 ;  /* 0x0000004000b67202 */ /* 0x000fe20000000f00 */
[----:B-1----:R-:W-:Y:S01]  /*10c0*/  HADD2.F32 R131, -RZ, R137.H0_H0 ;  /* 0x20000089ff837230 */ /* 0x002fe20000004100 */
[----:B------:R-:W-:Y:S01]  /*10d0*/  SHF.R.U64 R181, R64, 0x10, R65 ;  /* 0x0000001040b57819 */ /* 0x000fe20000001241 */
[----:B------:R-:W-:Y:S01]  /*10e0*/  HADD2.F32 R64, -RZ, R139.H0_H0 ;  /* 0x2000008bff407230 */ /* 0x000fe20000004100 */
[----:B------:R-:W-:Y:S01]  /*10f0*/  MOV R57, R135 ;  /* 0x0000008700397202 */ /* 0x000fe20000000f00 */
[----:B------:R-:W-:Y:S01]  /*1100*/  FMUL.FTZ R222, R169, R192 ;  /* 0x000000c0a9de7220 */ /* 0x000fe20000410000 */
[----:B------:R-:W-:-:S02]  /*1110*/  SHF.R.U32.HI R149, RZ, 0x10, R135 ;  /* 0x00000010ff957819 */ /* 0x000fc40000011687 */
[----:B------:R-:W-:Y:S02]  /*1120*/  MOV R213, R66 ;  /* 0x0000004200d57202 */ /* 0x000fe40000000f00 */
[----:B------:R-:W-:Y:S01]  /*1130*/  SHF.R.U64 R210, R66, 0x10, R67 ;  /* 0x0000001042d27819 */ /* 0x000fe20000001243 */
[----:B------:R-:W-:Y:S01]  /*1140*/  HADD2.F32 R196, -RZ, R196.H0_H0 ;  /* 0x200000c4ffc47230 */ /* 0x000fe20000004100 */
[--C-:B0-----:R-:W-:Y:S01]  /*1150*/  SHF.R.U64 R133, R136, 0x10, R137.reuse ;  /* 0x0000001088857819 */ /* 0x101fe20000001289 */
[----:B------:R-:W-:Y:S01]  /*1160*/  HADD2.F32 R197, -RZ, R197.H0_H0 ;  /* 0x200000c5ffc57230 */ /* 0x000fe20000004100 */
[----:B------:R-:W-:Y:S01]  /*1170*/  SHF.R.U32.HI R135, RZ, 0x10, R137 ;  /* 0x00000010ff877819 */ /* 0x000fe20000011689 */
[----:B------:R-:W-:Y:S01]  /*1180*/  FADD.FTZ R137, -R124, R138 ;  /* 0x0000008a7c897221 */ /* 0x000fe20000010100 */
[----:B------:R-:W-:Y:S01]  /*1190*/  SHF.R.U64 R66, R140, 0x10, R141 ;  /* 0x000000108c427819 */ /* 0x000fe2000000128d */
[----:B------:R0:W5:Y:S01]  /*11a0*/  @P0 LDG.E.64 R122, desc[UR8][R58.64] ;  /* 0x000000083a7a0981 */ /* 0x000162000c1e1b00 */
[----:B------:R-:W-:Y:S01]  /*11b0*/  SHF.R.U32.HI R241, RZ, 0x10, R139 ;  /* 0x00000010fff17819 */ /* 0x000fe2000001168b */
[----:B------:R-:W-:Y:S01]  /*11c0*/  FMUL.FTZ R220, R111, R134 ;  /* 0x000000866fdc7220 */ /* 0x000fe20000410000 */
[----:B------:R-:W-:Y:S01]  /*11d0*/  FFMA.FTZ R222, R159, R198, R222 ;  /* 0x000000c69fde7223 */ /* 0x000fe200000100de */
[----:B------:R-:W-:Y:S01]  /*11e0*/  FADD.FTZ R225, -R124, R225 ;  /* 0x000000e17ce17221 */ /* 0x000fe20000010100 */
[----:B------:R-:W-:Y:S01]  /*11f0*/  FMUL.FTZ R137, R148, R137 ;  /* 0x0000008994897220 */ /* 0x000fe20000410000 */
[----:B------:R-:W-:Y:S01]  /*1200*/  HADD2.F32 R189, -RZ, R66.H0_H0 ;  /* 0x20000042ffbd7230 */ /* 0x000fe20000004100 */
[----:B------:R-:W-:Y:S01]  /*1210*/  MOV R201, R65 ;  /* 0x0000004100c97202 */ /* 0x000fe20000000f00 */
[----:B------:R-:W-:-:S02]  /*1220*/  HADD2.F32 R199, -RZ, R199.H0_H0 ;  /* 0x200000c7ffc77230 */ /* 0x000fc40000004100 */
[----:B0-----:R-:W-:Y:S01]  /*1230*/  FADD.FTZ R59, -R124, R64 ;  /* 0x000000407c3b7221 */ /* 0x001fe20000010100 */
[----:B------:R-:W-:Y:S01]  /*1240*/  HADD2.F32 R66, -RZ, R191.H0_H0 ;  /* 0x200000bfff427230 */ /* 0x000fe20000004100 */
[----:B------:R-:W-:Y:S01]  /*1250*/  SHF.R.U32.HI R204, RZ, 0x10, R65 ;  /* 0x00000010ffcc7819 */ /* 0x000fe20000011641 */
[----:B------:R-:W-:Y:S01]  /*1260*/  HADD2.F32 R219, -RZ, R147.H0_H0 ;  /* 0x20000093ffdb7230 */ /* 0x000fe20000004100 */
[----:B------:R-:W-:Y:S01]  /*1270*/  SHF.R.U32.HI R193, RZ, 0x10, R141 ;  /* 0x00000010ffc17819 */ /* 0x000fe2000001168d */
[----:B------:R-:W-:-:S04]  /*1280*/  @P0 IMAD.WIDE.U32 R126, R98, 0x8, R126 ;  /* 0x00000008627e0825 */ /* 0x000fc800078e007e */
[----:B------:R-:W-:Y:S01]  /*1290*/  FMUL.FTZ R191, R168, R197 ;  /* 0x000000c5a8bf7220 */ /* 0x000fe20000410000 */
[----:B------:R-:W-:Y:S01]  /*12a0*/  FFMA.FTZ R220, R101, R196, R220 ;  /* 0x000000c465dc7223 */ /* 0x000fe200000100dc */
[----:B------:R-:W-:Y:S01]  /*12b0*/  FADD.FTZ R147, RZ, R222 ;  /* 0x000000deff937221 */ /* 0x000fe20000010000 */
[----:B------:R-:W-:Y:S01]  /*12c0*/  HADD2.F32 R237, -RZ, R141.H0_H0 ;  /* 0x2000008dffed7230 */ /* 0x000fe20000004100 */
[--C-:B------:R-:W-:Y:S01]  /*12d0*/  SHF.R.U64 R65, R144, 0x10, R145.reuse ;  /* 0x0000001090417819 */ /* 0x100fe20000001291 */
[----:B------:R-:W-:Y:S01]  /*12e0*/  HADD2.F32 R241, -RZ, R241.H0_H0 ;  /* 0x200000f1fff17230 */ /* 0x000fe20000004100 */
[----:B------:R-:W-:Y:S01]  /*12f0*/  SHF.R.U32.HI R141, RZ, 0x10, R145 ;  /* 0x00000010ff8d7819 */ /* 0x000fe20000011691 */
[----:B------:R-:W-:Y:S01]  /*1300*/  HADD2.F32 R227, -RZ, R57.H0_H0 ;  /* 0x20000039ffe37230 */ /* 0x000fe20000004100 */
[--C-:B------:R-:W-:Y:S01]  /*1310*/  SHF.R.U64 R58, R142, 0x10, R143.reuse ;  /* 0x000000108e3a7819 */ /* 0x100fe2000000128f */
[C---:B------:R-:W-:Y:S01]  /*1320*/  FMUL.FTZ R190, R148.reuse, R59 ;  /* 0x0000003b94be7220 */ /* 0x040fe20000410000 */
[----:B------:R-:W-:Y:S01]  /*1330*/  SHF.R.U32.HI R217, RZ, 0x10, R143 ;  /* 0x00000010ffd97819 */ /* 0x000fe2000001168f */
[----:B------:R-:W-:Y:S01]  /*1340*/  FMUL.FTZ R226, R148, R225 ;  /* 0x000000e194e27220 */ /* 0x000fe20000410000 */
[----:B------:R-:W-:Y:S01]  /*1350*/  FFMA.FTZ R57, R137, R222, RZ ;  /* 0x000000de89397223 */ /* 0x000fe200000100ff */
[----:B------:R-:W-:-:S02]  /*1360*/  HADD2.F32 R59, -RZ, R186.H0_H0 ;  /* 0x200000baff3b7230 */ /* 0x000fc40000004100 */
[----:B------:R-:W-:Y:S01]  /*1370*/  FMUL.FTZ R243, R110, R66 ;  /* 0x000000426ef37220 */ /* 0x000fe20000410000 */
[----:B------:R-:W-:Y:S02]  /*1380*/  HADD2.F32 R231, -RZ, R142.H0_H0 ;  /* 0x2000008effe77230 */ /* 0x000fe40000004100 */
[----:B------:R-:W-:Y:S01]  /*1390*/  FFMA.FTZ R225, R158, R199, R191 ;  /* 0x000000c79ee17223 */ /* 0x000fe200000100bf */
[----:B------:R-:W-:Y:S02]  /*13a0*/  HADD2.F32 R194, -RZ, R194.H0_H0 ;  /* 0x200000c2ffc27230 */ /* 0x000fe40000004100 */
[----:B------:R-:W-:Y:S01]  /*13b0*/  FADD.FTZ R142, R220, R147 ;  /* 0x00000093dc8e7221 */ /* 0x000fe20000010000 */
[----:B------:R-:W-:Y:S01]  /*13c0*/  HADD2.F32 R239, -RZ, R140.H0_H0 ;  /* 0x2000008cffef7230 */ /* 0x000fe20000004100 */
[----:B------:R0:W5:Y:S01]  /*13d0*/  @P0 LDG.E.64 R118, desc[UR8][R126.64] ;  /* 0x000000087e760981 */ /* 0x000162000c1e1b00 */
[----:B------:R-:W-:Y:S02]  /*13e0*/  HADD2.F32 R233, -RZ, R145.H0_H0 ;  /* 0x20000091ffe97230 */ /* 0x000fe40000004100 */
[----:B------:R-:W-:Y:S01]  /*13f0*/  FADD.FTZ R241, -R124, R241 ;  /* 0x000000f17cf17221 */ /* 0x000fe20000010100 */
[----:B------:R-:W-:-:S02]  /*1400*/  HADD2.F32 R229, -RZ, R143.H0_H0 ;  /* 0x2000008fffe57230 */ /* 0x000fc40000004100 */
[----:B------:R-:W-:Y:S01]  /*1410*/  FFMA.FTZ R57, R226, R220, R57 ;  /* 0x000000dce2397223 */ /* 0x000fe20000010039 */
[----:B------:R-:W-:Y:S02]  /*1420*/  HADD2.F32 R235, -RZ, R144.H0_H0 ;  /* 0x20000090ffeb7230 */ /* 0x000fe40000004100 */
[----:B------:R-:W-:Y:S02]  /*1430*/  HADD2.F32 R193, -RZ, R193.H0_H0 ;  /* 0x200000c1ffc17230 */ /* 0x000fe40000004100 */
[----:B------:R-:W-:Y:S02]  /*1440*/  HADD2.F32 R145, -RZ, R65.H0_H0 ;  /* 0x20000041ff917230 */ /* 0x000fe40000004100 */
[----:B0-----:R-:W-:Y:S02]  /*1450*/  HADD2.F32 R127, -RZ, R136.H0_H0 ;  /* 0x20000088ff7f7230 */ /* 0x001fe40000004100 */
[----:B------:R-:W-:Y:S02]  /*1460*/  HADD2.F32 R141, -RZ, R141.H0_H0 ;  /* 0x2000008dff8d7230 */ /* 0x000fe40000004100 */
[----:B------:R-:W-:-:S02]  /*1470*/  HADD2.F32 R143, -RZ, R58.H0_H0 ;  /* 0x2000003aff8f7230 */ /* 0x000fc40000004100 */
[----:B------:R-:W-:Y:S02]  /*1480*/  HADD2.F32 R217, -RZ, R217.H0_H0 ;  /* 0x200000d9ffd97230 */ /* 0x000fe40000004100 */
[----:B------:R-:W-:Y:S02]  /*1490*/  HADD2.F32 R133, -RZ, R133.H0_H0 ;  /* 0x20000085ff857230 */ /* 0x000fe40000004100 */
[----:B------:R-:W-:Y:S02]  /*14a0*/  HADD2.F32 R135, -RZ, R135.H0_H0 ;  /* 0x20000087ff877230 */ /* 0x000fe40000004100 */
[----:B------:R-:W-:Y:S02]  /*14b0*/  HADD2.F32 R195, -RZ, R195.H0_H0 ;  /* 0x200000c3ffc37230 */ /* 0x000fe40000004100 */
[----:B------:R-:W-:Y:S02]  /*14c0*/  HADD2.F32 R223, -RZ, R128.H0_H0 ;  /* 0x20000080ffdf7230 */ /* 0x000fe40000004100 */
[----:B------:R-:W-:Y:S01]  /*14d0*/  FMUL.FTZ R128, R171, R59 ;  /* 0x0000003bab807220 */ /* 0x000fe20000410000 */
[----:B------:R-:W-:-:S02]  /*14e0*/  HADD2.F32 R200, -RZ, R200.H0_H0 ;  /* 0x200000c8ffc87230 */ /* 0x000fc40000004100 */
[----:B------:R-:W-:Y:S01]  /*14f0*/  FFMA.FTZ R218, R100, R194, R243 ;  /* 0x000000c264da7223 */ /* 0x000fe200000100f3 */
[----:B------:R-:W-:Y:S02]  /*1500*/  HADD2.F32 R230, -RZ, R149.H0_H0 ;  /* 0x20000095ffe67230 */ /* 0x000fe40000004100 */
[----:B------:R-:W-:Y:S01]  /*1510*/  FADD.FTZ R149, R225, R142 ;  /* 0x0000008ee1957221 */ /* 0x000fe20000010000 */
[----:B------:R-:W-:Y:S01]  /*1520*/  FADD.FTZ R239, -R124, R239 ;  /* 0x000000ef7cef7221 */ /* 0x000fe20000010100 */
[----:B------:R-:W-:Y:S01]  /*1530*/  FMUL.FTZ R224, R148, R241 ;  /* 0x000000f194e07220 */ /* 0x000fe20000410000 */
[----:B------:R-:W-:Y:S01]  /*1540*/  FFMA.FTZ R147, R190, R225, R57 ;  /* 0x000000e1be937223 */ /* 0x000fe20000010039 */
[----:B------:R-:W-:Y:S02]  /*1550*/  HADD2.F32 R58, -RZ, R187.H0_H0 ;  /* 0x200000bbff3a7230 */ /* 0x000fe40000004100 */
        /* <DEDUP_REMOVED lines=15> */
[----:B------:R-:W-:-:S02]  /*1650*/  HADD2.F32 R203, -RZ, R203.H0_H0 ;  /* 0x200000cbffcb7230 */ /* 0x000fc40000004100 */
[----:B------:R-:W-:Y:S01]  /*1660*/  FFMA.FTZ R187, R161, R195, R128 ;  /* 0x000000c3a1bb7223 */ /* 0x000fe20000010080 */
[----:B------:R-:W-:Y:S02]  /*1670*/  HADD2.F32 R124, -RZ, R182.H0_H0 ;  /* 0x200000b6ff7c7230 */ /* 0x000fe40000004100 */
[----:B------:R-:W-:Y:S01]  /*1680*/  FMUL.FTZ R130, R113, R200 ;  /* 0x000000c871827220 */ /* 0x000fe20000410000 */
[----:B------:R-:W-:Y:S01]  /*1690*/  FADD.FTZ R128, R218, R149 ;  /* 0x00000095da807221 */ /* 0x000fe20000010000 */
[----:B------:R-:W-:Y:S01]  /*16a0*/  MOV R146, R129 ;  /* 0x0000008100927202 */ /* 0x000fe20000000f00 */
[----:B------:R-:W-:Y:S01]  /*16b0*/  FMUL.FTZ R182, R148, R239 ;  /* 0x000000ef94b67220 */ /* 0x000fe20000410000 */
[----:B------:R-:W-:Y:S01]  /*16c0*/  FFMA.FTZ R147, R224, R218, R147 ;  /* 0x000000dae0937223 */ /* 0x000fe20000010093 */
[----:B------:R-:W-:Y:S01]  /*16d0*/  SHF.R.U32.HI R129, RZ, 0x10, R129 ;  /* 0x00000010ff817819 */ /* 0x000fe20000011681 */
[----:B------:R-:W-:Y:S02]  /*16e0*/  HADD2.F32 R139, -RZ, R185.H0_H0 ;  /* 0x200000b9ff8b7230 */ /* 0x000fe40000004100 */
[----:B------:R-:W-:Y:S01]  /*16f0*/  FMUL.FTZ R186, R148, R189 ;  /* 0x000000bd94ba7220 */ /* 0x000fe20000410000 */
[----:B------:R-:W-:-:S02]  /*1700*/  HADD2.F32 R207, -RZ, R207.H0_H0 ;  /* 0x200000cfffcf7230 */ /* 0x000fc40000004100 */
[----:B------:R-:W-:Y:S01]  /*1710*/  FMUL.FTZ R191, R170, R203 ;  /* 0x000000cbaabf7220 */ /* 0x000fe20000410000 */
[----:B------:R-:W-:Y:S01]  /*1720*/  FFMA.FTZ R189, R103, R58, R130 ;  /* 0x0000003a67bd7223 */ /* 0x000fe20000010082 */
[----:B------:R-:W-:Y:S01]  /*1730*/  FADD.FTZ R128, R187, R128 ;  /* 0x00000080bb807221 */ /* 0x000fe20000010000 */
[----:B------:R-:W-:Y:S01]  /*1740*/  FFMA.FTZ R149, R182, R187, R147 ;  /* 0x000000bbb6957223 */ /* 0x000fe20000010093 */
[----:B------:R-:W-:Y:S01]  /*1750*/  MOV R178, R67 ;  /* 0x0000004300b27202 */ /* 0x000fe20000000f00 */
[----:B------:R-:W-:Y:S01]  /*1760*/  HADD2.F32 R221, -RZ, R129.H0_H0 ;  /* 0x20000081ffdd7230 */ /* 0x000fe20000004100 */
[----:B------:R-:W-:Y:S01]  /*1770*/  SHF.R.U32.HI R212, RZ, 0x10, R67 ;  /* 0x00000010ffd47819 */ /* 0x000fe20000011643 */
[----:B------:R-:W-:Y:S02]  /*1780*/  HADD2.F32 R67, -RZ, R188.H0_H0 ;  /* 0x200000bcff437230 */ /* 0x000fe40000004100 */
[----:B------:R-:W-:Y:S01]  /*1790*/  FMUL.FTZ R129, R112, R207 ;  /* 0x000000cf70817220 */ /* 0x000fe20000410000 */
[----:B------:R-:W-:-:S02]  /*17a0*/  HADD2.F32 R64, -RZ, R184.H0_H0 ;  /* 0x200000b8ff407230 */ /* 0x000fc40000004100 */
[----:B------:R-:W-:Y:S01]  /*17b0*/  FFMA.FTZ R191, R160, R139, R191 ;  /* 0x0000008ba0bf7223 */ /* 0x000fe200000100bf */
[----:B------:R-:W-:Y:S01]  /*17c0*/  FADD.FTZ R128, R189, R128 ;  /* 0x00000080bd807221 */ /* 0x000fe20000010000 */
[----:B------:R-:W-:Y:S01]  /*17d0*/  FMUL.FTZ R184, R148, R237 ;  /* 0x000000ed94b87220 */ /* 0x000fe20000410000 */
[----:B------:R-:W-:Y:S01]  /*17e0*/  FFMA.FTZ R149, R186, R189, R149 ;  /* 0x000000bdba957223 */ /* 0x000fe20000010095 */
[----:B------:R-:W-:Y:S02]  /*17f0*/  HADD2.F32 R125, -RZ, R181.H0_H0 ;  /* 0x200000b5ff7d7230 */ /* 0x000fe40000004100 */
[----:B------:R-:W-:Y:S01]  /*1800*/  FMUL.FTZ R188, R148, R193 ;  /* 0x000000c194bc7220 */ /* 0x000fe20000410000 */
[----:B------:R-:W-:Y:S01]  /*1810*/  FMUL.FTZ R132, R173, R124 ;  /* 0x0000007cad847220 */ /* 0x000fe20000410000 */
[----:B------:R-:W-:Y:S01]  /*1820*/  FFMA.FTZ R193, R102, R67, R129 ;  /* 0x0000004366c17223 */ /* 0x000fe20000010081 */
[----:B------:R-:W-:Y:S01]  /*1830*/  FADD.FTZ R128, R191, R128 ;  /* 0x00000080bf807221 */ /* 0x000fe20000010000 */
[----:B------:R-:W-:Y:S01]  /*1840*/  FFMA.FTZ R129, R184, R191, R149 ;  /* 0x000000bfb8817223 */ /* 0x000fe20000010095 */
[----:B------:R-:W-:-:S02]  /*1850*/  HADD2.F32 R65, -RZ, R183.H0_H0 ;  /* 0x200000b7ff417230 */ /* 0x000fc40000004100 */
[----:B------:R-:W-:Y:S01]  /*1860*/  FMUL.FTZ R140, R151, R125 ;  /* 0x0000007d978c7220 */ /* 0x000fe20000410000 */
[----:B------:R-:W-:Y:S02]  /*1870*/  HADD2.F32 R201, -RZ, R201.H0_H0 ;  /* 0x200000c9ffc97230 */ /* 0x000fe40000004100 */
[----:B------:R-:W-:Y:S01]  /*1880*/  FFMA.FTZ R149, R163, R64, R132 ;  /* 0x00000040a3957223 */ /* 0x000fe20000010084 */
[----:B------:R-:W-:Y:S01]  /*1890*/  FADD.FTZ R128, R193, R128 ;  /* 0x00000080c1807221 */ /* 0x000fe20000010000 */
[----:B------:R-:W-:Y:S01]  /*18a0*/  FMUL.FTZ R144, R148, R235 ;  /* 0x000000eb94907220 */ /* 0x000fe20000410000 */
[----:B------:R-:W-:Y:S01]  /*18b0*/  FFMA.FTZ R129, R188, R193, R129 ;  /* 0x000000c1bc817223 */ /* 0x000fe20000010081 */
[----:B------:R-:W-:Y:S02]  /*18c0*/  HADD2.F32 R202, -RZ, R202.H0_H0 ;  /* 0x200000caffca7230 */ /* 0x000fe40000004100 */
[----:B------:R-:W-:Y:S01]  /*18d0*/  FMUL.FTZ R183, R172, R201 ;  /* 0x000000c9acb77220 */ /* 0x000fe20000410000 */
[----:B------:R-:W-:-:S02]  /*18e0*/  HADD2.F32 R204, -RZ, R204.H0_H0 ;  /* 0x200000ccffcc7230 */ /* 0x000fc40000004100 */
[----:B------:R-:W-:Y:S01]  /*18f0*/  FFMA.FTZ R181, R105, R65, R140 ;  /* 0x0000004169b57223 */ /* 0x000fe2000001008c */
[----:B------:R-:W-:Y:S02]  /*1900*/  HADD2.F32 R215, -RZ, R178.H0_H0 ;  /* 0x200000b2ffd77230 */ /* 0x000fe40000004100 */
[----:B------:R-:W-:Y:S01]  /*1910*/  FADD.FTZ R128, R149, R128 ;  /* 0x0000008095807221 */ /* 0x000fe20000010000 */
[----:B------:R-:W-:Y:S01]  /*1920*/  FMUL.FTZ R178, R148, R145 ;  /* 0x0000009194b27220 */ /* 0x000fe20000410000 */
[----:B------:R-:W-:Y:S01]  /*1930*/  FFMA.FTZ R129, R144, R149, R129 ;  /* 0x0000009590817223 */ /* 0x000fe20000010081 */
[----:B------:R-:W-:Y:S02]  /*1940*/  HADD2.F32 R205, -RZ, R205.H0_H0 ;  /* 0x200000cdffcd7230 */ /* 0x000fe40000004100 */
[----:B------:R-:W-:Y:S01]  /*1950*/  FMUL.FTZ R185, R150, R204 ;  /* 0x000000cc96b97220 */ /* 0x000fe20000410000 */
[----:B------:R-:W-:Y:S02]  /*1960*/  HADD2.F32 R213, -RZ, R213.H0_H0 ;  /* 0x200000d5ffd57230 */ /* 0x000fe40000004100 */
[----:B------:R-:W-:Y:S01]  /*1970*/  FFMA.FTZ R183, R162, R202, R183 ;  /* 0x000000caa2b77223 */ /* 0x000fe200000100b7 */
[----:B------:R-:W-:-:S02]  /*1980*/  HADD2.F32 R216, -RZ, R146.H0_H0 ;  /* 0x20000092ffd87230 */ /* 0x000fc40000004100 */
[----:B------:R-:W-:Y:S01]  /*1990*/  FADD.FTZ R128, R181, R128 ;  /* 0x00000080b5807221 */ /* 0x000fe20000010000 */
[----:B------:R-:W-:Y:S01]  /*19a0*/  FMUL.FTZ R146, R148, R233 ;  /* 0x000000e994927220 */ /* 0x000fe20000410000 */
[----:B------:R-:W-:Y:S01]  /*19b0*/  FFMA.FTZ R129, R178, R181, R129 ;  /* 0x000000b5b2817223 */ /* 0x000fe20000010081 */
[----:B------:R-:W-:Y:S02]  /*19c0*/  HADD2.F32 R206, -RZ, R206.H0_H0 ;  /* 0x200000ceffce7230 */ /* 0x000fe40000004100 */
[----:B------:R-:W-:Y:S01]  /*19d0*/  FMUL.FTZ R126, R175, R213 ;  /* 0x000000d5af7e7220 */ /* 0x000fe20000410000 */
[----:B------:R-:W-:Y:S02]  /*19e0*/  HADD2.F32 R210, -RZ, R210.H0_H0 ;  /* 0x200000d2ffd27230 */ /* 0x000fe40000004100 */
[----:B------:R-:W-:Y:S01]  /*19f0*/  FFMA.FTZ R185, R104, R205, R185 ;  /* 0x000000cd68b97223 */ /* 0x000fe200000100b9 */
[----:B------:R-:W-:Y:S02]  /*1a00*/  HADD2.F32 R214, -RZ, R180.H0_H0 ;  /* 0x200000b4ffd67230 */ /* 0x000fe40000004100 */
[----:B------:R-:W-:Y:S01]  /*1a10*/  FADD.FTZ R128, R183, R128 ;  /* 0x00000080b7807221 */ /* 0x000fe20000010000 */
[----:B------:R-:W-:Y:S01]  /*1a20*/  FMUL.FTZ R180, R148, R141 ;  /* 0x0000008d94b47220 */ /* 0x000fe20000410000 */
[----:B------:R-:W-:Y:S01]  /*1a30*/  FFMA.FTZ R129, R146, R183, R129 ;  /* 0x000000b792817223 */ /* 0x000fe20000010081 */
[----:B------:R-:W-:-:S02]  /*1a40*/  HADD2.F32 R211, -RZ, R211.H0_H0 ;  /* 0x200000d3ffd37230 */ /* 0x000fc40000004100 */
[----:B------:R-:W-:Y:S01]  /*1a50*/  FFMA.FTZ R141, R165, R206, R126 ;  /* 0x000000cea58d7223 */ /* 0x000fe2000001007e */
[----:B------:R-:W-:Y:S02]  /*1a60*/  HADD2.F32 R228, -RZ, R56.H0_H0 ;  /* 0x20000038ffe47230 */ /* 0x000fe40000004100 */
[----:B------:R-:W-:Y:S01]  /*1a70*/  FMUL.FTZ R56, R153, R210 ;  /* 0x000000d299387220 */ /* 0x000fe20000410000 */
[----:B------:R-:W-:Y:S01]  /*1a80*/  FADD.FTZ R128, R185, R128 ;  /* 0x00000080b9807221 */ /* 0x000fe20000010000 */
[----:B------:R-:W-:Y:S01]  /*1a90*/  FMUL.FTZ R138, R148, R231 ;  /* 0x000000e7948a7220 */ /* 0x000fe20000410000 */
[----:B------:R-:W-:Y:S01]  /*1aa0*/  FFMA.FTZ R129, R180, R185, R129 ;  /* 0x000000b9b4817223 */ /* 0x000fe20000010081 */
[----:B------:R-:W-:Y:S02]  /*1ab0*/  HADD2.F32 R208, -RZ, R208.H0_H0 ;  /* 0x200000d0ffd07230 */ /* 0x000fe40000004100 */
[----:B------:R-:W-:Y:S01]  /*1ac0*/  FMUL.FTZ R140, R148, R143 ;  /* 0x0000008f948c7220 */ /* 0x000fe20000410000 */
[----:B------:R-:W-:-:S02]  /*1ad0*/  HADD2.F32 R212, -RZ, R212.H0_H0 ;  /* 0x200000d4ffd47230 */ /* 0x000fc40000004100 */
[----:B------:R-:W-:Y:S01]  /*1ae0*/  FMUL.FTZ R57, R174, R215 ;  /* 0x000000d7ae397220 */ /* 0x000fe20000410000 */
[----:B------:R-:W-:Y:S01]  /*1af0*/  FFMA.FTZ R143, R107, R211, R56 ;  /* 0x000000d36b8f7223 */ /* 0x000fe20000010038 */
[----:B------:R-:W-:Y:S01]  /*1b00*/  FADD.FTZ R128, R141, R128 ;  /* 0x000000808d807221 */ /* 0x000fe20000010000 */
[----:B------:R-:W-:Y:S01]  /*1b10*/  FFMA.FTZ R129, R138, R141, R129 ;  /* 0x0000008d8a817223 */ /* 0x000fe20000010081 */
[----:B------:R-:W-:Y:S02]  /*1b20*/  HADD2.F32 R209, -RZ, R209.H0_H0 ;  /* 0x200000d1ffd17230 */ /* 0x000fe40000004100 */
        /* <DEDUP_REMOVED lines=63> */
.L_x_644:
[----:B------:R-:W-:Y:S05]  /*1f20*/  BSYNC.RECONVERGENT B0 ;  /* 0x0000000000007941 */ /* 0x000fea0003800200 */
.L_x_643:
        /* <DEDUP_REMOVED lines=112> */
[-CC-:B------:R-:W-:Y:S01]  /*2630*/  FFMA.FTZ R190, R190, R134.reuse, R139.reuse ;  /* 0x00000086bebe7223 */ /* 0x180fe2000001008b */
[-C--:B------:R-:W-:Y:S01]  /*2640*/  FFMA.FTZ R59, R224, R134.reuse, R139 ;  /* 0x00000086e03b7223 */ /* 0x080fe2000001008b */
[----:B------:R-:W-:Y:S01]  /*2650*/  SHF.R.U64 R125, R122, 0x10, R123 ;  /* 0x000000107a7d7819 */ /* 0x000fe2000000127b */
[-C--:B------:R-:W-:Y:S01]  /*2660*/  FFMA.FTZ R65, R226, R134.reuse, R139 ;  /* 0x00000086e2417223 */ /* 0x080fe2000001008b */
[----:B------:R-:W-:Y:S02]  /*2670*/  HADD2.F32 R57, -RZ, R56.H0_H0 ;  /* 0x20000038ff397230 */ /* 0x000fe40000004100 */
[----:B------:R-:W-:Y:S01]  /*2680*/  FADD.FTZ R225, R225, -R190 ;  /* 0x800000bee1e17221 */ /* 0x000fe20000010000 */
[----:B------:R-:W-:Y:S01]  /*2690*/  SHF.R.U32.HI R56, RZ, 0x10, R123 ;  /* 0x00000010ff387819 */ /* 0x000fe2000001167b */
[----:B------:R-:W-:Y:S01]  /*26a0*/  FADD.FTZ R59, R218, -R59 ;  /* 0x8000003bda3b7221 */ /* 0x000fe20000010000 */
[----:B------:R-:W-:Y:S01]  /*26b0*/  FFMA.FTZ R137, R137, R134, R139 ;  /* 0x0000008689897223 */ /* 0x000fe2000001008b */
[----:B------:R-:W-:Y:S01]  /*26c0*/  FFMA.FTZ R58, R148, R225, R57 ;  /* 0x000000e1943a7223 */ /* 0x000fe20000010039 */
[----:B------:R-:W-:-:S02]  /*26d0*/  HADD2.F32 R125, -RZ, R125.H0_H0 ;  /* 0x2000007dff7d7230 */ /* 0x000fc40000004100 */
[----:B------:R-:W-:Y:S01]  /*26e0*/  FADD.FTZ R65, R220, -R65 ;  /* 0x80000041dc417221 */ /* 0x000fe20000010000 */
[----:B------:R-:W-:Y:S01]  /*26f0*/  HADD2.F32 R57, -RZ, R56.H0_H0 ;  /* 0x20000038ff397230 */ /* 0x000fe20000004100 */
[----:B------:R-:W-:Y:S01]  /*2700*/  MOV R56, R122 ;  /* 0x0000007a00387202 */ /* 0x000fe20000000f00 */
[----:B------:R-:W-:Y:S01]  /*2710*/  FADD.FTZ R137, R222, -R137 ;  /* 0x80000089de897221 */ /* 0x000fe20000010000 */
[----:B------:R-:W-:Y:S01]  /*2720*/  FFMA.FTZ R64, R148, R65, R125 ;  /* 0x0000004194407223 */ /* 0x000fe2000001007d */
[-C--:B------:R-:W-:Y:S01]  /*2730*/  FFMA.FTZ R188, R188, R134.reuse, R139 ;  /* 0x00000086bcbc7223 */ /* 0x080fe2000001008b */
[----:B------:R-:W-:Y:S01]  /*2740*/  FFMA.FTZ R59, R148, R59, R57 ;  /* 0x0000003b943b7223 */ /* 0x000fe20000010039 */
[----:B------:R-:W-:Y:S01]  /*2750*/  HADD2.F32 R57, -RZ, R56.H0_H0 ;  /* 0x20000038ff397230 */ /* 0x000fe20000004100 */
[----:B------:R-:W-:Y:S01]  /*2760*/  MOV R56, R121 ;  /* 0x0000007900387202 */ /* 0x000fe20000000f00 */
[----:B------:R-:W-:Y:S01]  /*2770*/  FADD.FTZ R193, R193, -R188 ;  /* 0x800000bcc1c17221 */ /* 0x000fe20000010000 */
[----:B------:R-:W-:Y:S01]  /*2780*/  SHF.R.U64 R125, R120, 0x10, R121 ;  /* 0x00000010787d7819 */ /* 0x000fe20000001279 */
[-C--:B------:R-:W-:Y:S01]  /*2790*/  FFMA.FTZ R186, R186, R134.reuse, R139 ;  /* 0x00000086baba7223 */ /* 0x080fe2000001008b */
[----:B------:R-:W-:Y:S01]  /*27a0*/  FFMA.FTZ R57, R148, R137, R57 ;  /* 0x0000008994397223 */ /* 0x000fe20000010039 */
[----:B------:R-:W-:Y:S01]  /*27b0*/  HADD2.F32 R65, -RZ, R56.H0_H0 ;  /* 0x20000038ff417230 */ /* 0x000fe20000004100 */
[----:B------:R-:W-:Y:S01]  /*27c0*/  SHF.R.U32.HI R56, RZ, 0x10, R121 ;  /* 0x00000010ff387819 */ /* 0x000fe20000011679 */
[----:B------:R-:W-:Y:S01]  /*27d0*/  FFMA.FTZ R182, R182, R134, R139 ;  /* 0x00000086b6b67223 */ /* 0x000fe2000001008b */
[----:B------:R0:W-:Y:S01]  /*27e0*/  F2F.F16.F32 R67, R57 ;  /* 0x0000003900437304 */ /* 0x0001e20000200800 */
[----:B------:R-:W-:-:S02]  /*27f0*/  HADD2.F32 R125, -RZ, R125.H0_H0 ;  /* 0x2000007dff7d7230 */ /* 0x000fc40000004100 */
[----:B------:R-:W-:Y:S01]  /*2800*/  FADD.FTZ R189, R189, -R186 ;  /* 0x800000babdbd7221 */ /* 0x000fe20000010000 */
[----:B------:R-:W-:Y:S01]  /*2810*/  FADD.FTZ R187, R187, -R182 ;  /* 0x800000b6bbbb7221 */ /* 0x000fe20000010000 */
[-CC-:B------:R-:W-:Y:S01]  /*2820*/  FFMA.FTZ R180, R180, R134.reuse, R139.reuse ;  /* 0x00000086b4b47223 */ /* 0x180fe2000001008b */
[-C--:B------:R-:W-:Y:S01]  /*2830*/  FFMA.FTZ R146, R146, R134.reuse, R139 ;  /* 0x0000008692927223 */ /* 0x080fe2000001008b */
[----:B------:R-:W-:Y:S01]  /*2840*/  FFMA.FTZ R124, R148, R189, R125 ;  /* 0x000000bd947c7223 */ /* 0x000fe2000001007d */
[--C-:B------:R-:W-:Y:S01]  /*2850*/  FFMA.FTZ R178, R178, R134, R139.reuse ;  /* 0x00000086b2b27223 */ /* 0x100fe2000001008b */
[----:B------:R-:W-:Y:S01]  /*2860*/  FADD.FTZ R185, R185, -R180 ;  /* 0x800000b4b9b97221 */ /* 0x000fe20000010000 */
[----:B0-----:R-:W-:Y:S01]  /*2870*/  HADD2.F32 R57, -RZ, R56.H0_H0 ;  /* 0x20000038ff397230 */ /* 0x001fe20000004100 */
[----:B------:R-:W-:Y:S01]  /*2880*/  MOV R56, R120 ;  /* 0x0000007800387202 */ /* 0x000fe20000000f00 */
[----:B------:R-:W-:Y:S01]  /*2890*/  FADD.FTZ R183, R183, -R146 ;  /* 0x80000092b7b77221 */ /* 0x000fe20000010000 */
[-C--:B------:R-:W-:Y:S01]  /*28a0*/  FFMA.FTZ R144, R144, R134.reuse, R139 ;  /* 0x0000008690907223 */ /* 0x080fe2000001008b */
[----:B------:R-:W-:Y:S01]  /*28b0*/  FADD.FTZ R181, R181, -R178 ;  /* 0x800000b2b5b57221 */ /* 0x000fe20000010000 */
[----:B------:R-:W-:Y:S01]  /*28c0*/  FFMA.FTZ R66, R148, R193, R57 ;  /* 0x000000c194427223 */ /* 0x000fe20000010039 */
[----:B------:R-:W-:Y:S01]  /*28d0*/  HADD2.F32 R57, -RZ, R56.H0_H0 ;  /* 0x20000038ff397230 */ /* 0x000fe20000004100 */
[----:B------:R-:W-:Y:S01]  /*28e0*/  MOV R56, R119 ;  /* 0x0000007700387202 */ /* 0x000fe20000000f00 */
[----:B------:R-:W-:Y:S01]  /*28f0*/  FADD.FTZ R149, R149, -R144 ;  /* 0x8000009095957221 */ /* 0x000fe20000010000 */
[-CC-:B------:R-:W-:Y:S01]  /*2900*/  FFMA.FTZ R142, R142, R134.reuse, R139.reuse ;  /* 0x000000868e8e7223 */ /* 0x180fe2000001008b */
[-C--:B------:R-:W-:Y:S01]  /*2910*/  FFMA.FTZ R136, R136, R134.reuse, R139 ;  /* 0x0000008688887223 */ /* 0x080fe2000001008b */
[C---:B------:R-:W-:Y:S01]  /*2920*/  FFMA.FTZ R57, R148.reuse, R187, R57 ;  /* 0x000000bb94397223 */ /* 0x040fe20000010039 */
[----:B------:R-:W-:Y:S01]  /*2930*/  HADD2.F32 R125, -RZ, R56.H0_H0 ;  /* 0x20000038ff7d7230 */ /* 0x000fe20000004100 */
[----:B------:R-:W-:Y:S01]  /*2940*/  SHF.R.U32.HI R56, RZ, 0x10, R119 ;  /* 0x00000010ff387819 */ /* 0x000fe20000011677 */
[----:B------:R-:W-:Y:S01]  /*2950*/  FADD.FTZ R147, R147, -R142 ;  /* 0x8000008e93937221 */ /* 0x000fe20000010000 */
[----:B------:R0:W-:Y:S01]  /*2960*/  F2F.F16.F32 R137, R57 ;  /* 0x0000003900897304 */ /* 0x0001e20000200800 */
[----:B------:R-:W-:Y:S01]  /*2970*/  FADD.FTZ R145, R145, -R136 ;  /* 0x8000008891917221 */ /* 0x000fe20000010000 */
[----:B------:R-:W-:Y:S01]  /*2980*/  FFMA.FTZ R125, R148, R183, R125 ;  /* 0x000000b7947d7223 */ /* 0x000fe2000001007d */
[-CC-:B------:R-:W-:Y:S01]  /*2990*/  FFMA.FTZ R138, R138, R134.reuse, R139.reuse ;  /* 0x000000868a8a7223 */ /* 0x180fe2000001008b */
[-CC-:B------:R-:W-:Y:S01]  /*29a0*/  FFMA.FTZ R184, R184, R134.reuse, R139.reuse ;  /* 0x00000086b8b87223 */ /* 0x180fe2000001008b */
[-CC-:B------:R-:W-:Y:S01]  /*29b0*/  FFMA.FTZ R131, R131, R134.reuse, R139.reuse ;  /* 0x0000008683837223 */ /* 0x180fe2000001008b */
[----:B------:R-:W-:Y:S01]  /*29c0*/  FFMA.FTZ R130, R130, R134, R139 ;  /* 0x0000008682827223 */ /* 0x000fe2000001008b */
[----:B------:R-:W-:Y:S01]  /*29d0*/  FADD.FTZ R141, R141, -R138 ;  /* 0x8000008a8d8d7221 */ /* 0x000fe20000010000 */
[----:B------:R1:W-:Y:S01]  /*29e0*/  F2F.F16.F32 R146, R125 ;  /* 0x0000007d00927304 */ /* 0x0003e20000200800 */
[----:B0-----:R-:W-:Y:S01]  /*29f0*/  HADD2.F32 R57, -RZ, R56.H0_H0 ;  /* 0x20000038ff397230 */ /* 0x001fe20000004100 */
[----:B------:R-:W-:Y:S01]  /*2a00*/  MOV R56, R118 ;  /* 0x0000007600387202 */ /* 0x000fe20000000f00 */
[----:B------:R-:W-:Y:S01]  /*2a10*/  FADD.FTZ R191, R191, -R184 ;  /* 0x800000b8bfbf7221 */ /* 0x000fe20000010000 */
[----:B------:R-:W-:Y:S01]  /*2a20*/  FADD.FTZ R131, R132, -R131 ;  /* 0x8000008384837221 */ /* 0x000fe20000010000 */
[-C--:B------:R-:W-:Y:S01]  /*2a30*/  FFMA.FTZ R140, R140, R134.reuse, R139 ;  /* 0x000000868c8c7223 */ /* 0x080fe2000001008b */
[----:B------:R-:W-:Y:S01]  /*2a40*/  FFMA.FTZ R185, R148, R185, R57 ;  /* 0x000000b994b97223 */ /* 0x000fe20000010039 */
[----:B------:R-:W-:Y:S01]  /*2a50*/  HADD2.F32 R57, -RZ, R56.H0_H0 ;  /* 0x20000038ff397230 */ /* 0x000fe20000004100 */
[----:B------:R-:W-:Y:S01]  /*2a60*/  SHF.R.U64 R56, R118, 0x10, R119 ;  /* 0x0000001076387819 */ /* 0x000fe20000001277 */
[C---:B------:R-:W-:Y:S01]  /*2a70*/  FFMA.FTZ R65, R148.reuse, R191, R65 ;  /* 0x000000bf94417223 */ /* 0x040fe20000010041 */
[----:B------:R-:W-:Y:S01]  /*2a80*/  FADD.FTZ R129, R129, -R130 ;  /* 0x8000008281817221 */ /* 0x000fe20000010000 */
[----:B------:R-:W-:Y:S01]  /*2a90*/  F2F.F16.F32 R66, R66 ;  /* 0x0000004200427304 */ /* 0x000fe20000200800 */
[----:B------:R-:W-:Y:S01]  /*2aa0*/  FFMA.FTZ R57, R148, R149, R57 ;  /* 0x0000009594397223 */ /* 0x000fe20000010039 */
[----:B-1----:R-:W-:Y:S01]  /*2ab0*/  HADD2.F32 R125, -RZ, R56.H0_H0 ;  /* 0x20000038ff7d7230 */ /* 0x002fe20000004100 */
[----:B------:R-:W-:Y:S01]  /*2ac0*/  MOV R56, R117 ;  /* 0x0000007500387202 */ /* 0x000fe20000000f00 */
[----:B------:R-:W-:Y:S01]  /*2ad0*/  FADD.FTZ R143, R143, -R140 ;  /* 0x8000008c8f8f7221 */ /* 0x000fe20000010000 */
[----:B------:R-:W-:-:S02]  /*2ae0*/  FFMA.FTZ R128, R128, R134, R139 ;  /* 0x0000008680807223 */ /* 0x000fc4000001008b */
[C---:B------:R-:W-:Y:S01]  /*2af0*/  FFMA.FTZ R125, R148.reuse, R181, R125 ;  /* 0x000000b5947d7223 */ /* 0x040fe2000001007d */
[----:B------:R-:W-:Y:S01]  /*2b00*/  HADD2.F32 R181, -RZ, R56.H0_H0 ;  /* 0x20000038ffb57230 */ /* 0x000fe20000004100 */
[----:B------:R-:W-:Y:S01]  /*2b10*/  SHF.R.U32.HI R56, RZ, 0x10, R117 ;  /* 0x00000010ff387819 */ /* 0x000fe20000011675 */
[----:B------:R0:W-:Y:S01]  /*2b20*/  F2F.F16.F32 R149, R57 ;  /* 0x0000003900957304 */ /* 0x0001e20000200800 */
[----:B------:R-:W-:Y:S02]  /*2b30*/  FADD.FTZ R127, R127, -R128 ;  /* 0x800000807f7f7221 */ /* 0x000fe40000010000 */
[----:B------:R-:W-:-:S05]  /*2b40*/  FFMA.FTZ R145, R148, R145, R181 ;  /* 0x0000009194917223 */ /* 0x000fca00000100b5 */
[----:B------:R1:W-:Y:S01]  /*2b50*/  F2F.F16.F32 R136, R145 ;  /* 0x0000009100887304 */ /* 0x0003e20000200800 */
[----:B0-----:R-:W-:Y:S01]  /*2b60*/  HADD2.F32 R57, -RZ, R56.H0_H0 ;  /* 0x20000038ff397230 */ /* 0x001fe20000004100 */
[----:B------:R-:W-:-:S04]  /*2b70*/  MOV R56, R116 ;  /* 0x0000007400387202 */ /* 0x000fc80000000f00 */
[----:B------:R-:W-:Y:S01]  /*2b80*/  FFMA.FTZ R147, R148, R147, R57 ;  /* 0x0000009394937223 */ /* 0x000fe20000010039 */
[----:B------:R-:W-:Y:S01]  /*2b90*/  HADD2.F32 R57, -RZ, R56.H0_H0 ;  /* 0x20000038ff397230 */ /* 0x000fe20000004100 */
[----:B------:R-:W-:Y:S01]  /*2ba0*/  SHF.R.U64 R56, R116, 0x10, R117 ;  /* 0x0000001074387819 */ /* 0x000fe20000001275 */
[----:B------:R-:W-:Y:S03]  /*2bb0*/  F2F.F16.F32 R65, R65 ;  /* 0x0000004100417304 */ /* 0x000fe60000200800 */
[----:B------:R-:W-:Y:S01]  /*2bc0*/  FFMA.FTZ R57, R148, R141, R57 ;  /* 0x0000008d94397223 */ /* 0x000fe20000010039 */
[----:B-1----:R-:W-:Y:S02]  /*2bd0*/  HADD2.F32 R145, -RZ, R56.H0_H0 ;  /* 0x20000038ff917230 */ /* 0x002fe40000004100 */
[----:B------:R-:W-:Y:S01]  /*2be0*/  FFMA.FTZ R56, R135, R134, R139 ;  /* 0x0000008687387223 */ /* 0x000fe2000001008b */
[----:B------:R-:W-:Y:S01]  /*2bf0*/  SHF.R.U32.HI R135, RZ, 0x10, R115 ;  /* 0x00000010ff877819 */ /* 0x000fe20000011673 */
[----:B------:R0:W-:Y:S02]  /*2c00*/  F2F.F16.F32 R141, R57 ;  /* 0x00000039008d7304 */ /* 0x0001e40000200800 */
[----:B------:R-:W-:Y:S01]  /*2c10*/  FADD.FTZ R133, R133, -R56 ;  /* 0x8000003885857221 */ /* 0x000fe20000010000 */
[----:B------:R-:W-:Y:S01]  /*2c20*/  MOV R56, R115 ;  /* 0x0000007300387202 */ /* 0x000fe20000000f00 */
[----:B------:R-:W-:-:S02]  /*2c30*/  HADD2.F32 R135, -RZ, R135.H0_H0 ;  /* 0x20000087ff877230 */ /* 0x000fc40000004100 */
[----:B------:R-:W-:Y:S02]  /*2c40*/  FFMA.FTZ R143, R148, R143, R145 ;  /* 0x0000008f948f7223 */ /* 0x000fe40000010091 */
[----:B------:R-:W-:Y:S01]  /*2c50*/  F2F.F16.F32 R64, R64 ;  /* 0x0000004000407304 */ /* 0x000fe20000200800 */
[----:B0-----:R-:W-:Y:S01]  /*2c60*/  HADD2.F32 R57, -RZ, R56.H0_H0 ;  /* 0x20000038ff397230 */ /* 0x001fe20000004100 */
[----:B------:R-:W-:Y:S01]  /*2c70*/  SHF.R.U64 R56, R114, 0x10, R115 ;  /* 0x0000001072387819 */ /* 0x000fe20000001273 */
[----:B------:R-:W-:-:S03]  /*2c80*/  FFMA.FTZ R133, R148, R133, R135 ;  /* 0x0000008594857223 */ /* 0x000fc60000010087 */
[C---:B------:R-:W-:Y:S01]  /*2c90*/  FFMA.FTZ R131, R148.reuse, R131, R57 ;  /* 0x0000008394837223 */ /* 0x040fe20000010039 */
[----:B------:R-:W-:Y:S01]  /*2ca0*/  HADD2.F32 R57, -RZ, R56.H0_H0 ;  /* 0x20000038ff397230 */ /* 0x000fe20000004100 */
[----:B------:R-:W-:Y:S01]  /*2cb0*/  MOV R56, R114 ;  /* 0x0000007200387202 */ /* 0x000fe20000000f00 */
[----:B------:R-:W-:Y:S03]  /*2cc0*/  F2F.F16.F32 R58, R58 ;  /* 0x0000003a003a7304 */ /* 0x000fe60000200800 */
[C---:B------:R-:W-:Y:S01]  /*2cd0*/  FFMA.FTZ R130, R148.reuse, R129, R57 ;  /* 0x0000008194827223 */ /* 0x040fe20000010039 */
[----:B------:R-:W-:Y:S02]  /*2ce0*/  HADD2.F32 R129, -RZ, R56.H0_H0 ;  /* 0x20000038ff817230 */ /* 0x000fe40000004100 */
[----:B------:R-:W0:Y:S02]  /*2cf0*/  LDC.64 R56, c[0x0][0x468] ;  /* 0x00011a00ff387b82 */ /* 0x000e240000000a00 */
[----:B------:R-:W1:Y:S01]  /*2d00*/  F2F.F16.F32 R59, R59 ;  /* 0x0000003b003b7304 */ /* 0x000e620000200800 */
[----:B------:R-:W-:-:S07]  /*2d10*/  FFMA.FTZ R127, R148, R127, R129 ;  /* 0x0000007f947f7223 */ /* 0x000fce0000010081 */
[----:B------:R-:W2:Y:S01]  /*2d20*/  F2F.F16.F32 R124, R124 ;  /* 0x0000007c007c7304 */ /* 0x000ea20000200800 */
[----:B-1----:R-:W-:-:S07]  /*2d30*/  PRMT R129, R58, 0x5410, R59 ;  /* 0x000054103a817816 */ /* 0x002fce000000003b */
[----:B------:R-:W1:Y:S01]  /*2d40*/  F2F.F16.F32 R125, R125 ;  /* 0x0000007d007d7304 */ /* 0x000e620000200800 */
[----:B0-----:R-:W-:-:S07]  /*2d50*/  IMAD.WIDE.U32 R134, R97, 0x8, R56 ;  /* 0x0000000861867825 */ /* 0x001fce00078e0038 */
[----:B------:R-:W0:Y:S01]  /*2d60*/  F2F.F16.F32 R130, R130 ;  /* 0x0000008200827304 */ /* 0x000e220000200800 */
[----:B--2---:R-:W-:-:S03]  /*2d70*/  IMAD.WIDE.U32 R58, R124, 0x10000, RZ ;  /* 0x000100007c3a7825 */ /* 0x004fc600078e00ff */
[----:B------:R-:W-:-:S04]  /*2d80*/  LOP3.LUT R124, R58, R137, RZ, 0xfc, !PT ;  /* 0x000000893a7c7212 */ /* 0x000fc800078efcff */
[----:B------:R2:W-:Y:S08]  /*2d90*/  F2F.F16.F32 R132, R133 ;  /* 0x0000008500847304 */ /* 0x0005f00000200800 */
[----:B------:R-:W3:Y:S01]  /*2da0*/  F2F.F16.F32 R131, R131 ;  /* 0x0000008300837304 */ /* 0x000ee20000200800 */
[----:B--2---:R-:W-:Y:S01]  /*2db0*/  PRMT R133, R65, 0x5410, R66 ;  /* 0x0000541041857816 */ /* 0x004fe20000000042 */
[----:B------:R-:W-:-:S03]  /*2dc0*/  IMAD.WIDE.U32 R64, R64, 0x10000, RZ ;  /* 0x0001000040407825 */ /* 0x000fc600078e00ff */
[----:B------:R-:W-:-:S03]  /*2dd0*/  LOP3.LUT R128, R64, R67, RZ, 0xfc, !PT ;  /* 0x0000004340807212 */ /* 0x000fc600078efcff */
[----:B------:R-:W2:Y:S01]  /*2de0*/  F2F.F16.F32 R185, R185 ;  /* 0x000000b900b97304 */ /* 0x000ea20000200800 */
[----:B-1----:R-:W-:Y:S01]  /*2df0*/  IMAD.WIDE.U32 R66, R125, 0x10000, RZ ;  /* 0x000100007d427825 */ /* 0x002fe200078e00ff */
[----:B------:R-:W-:Y:S02]  /*2e00*/  LOP3.LUT R125, R133, R59, RZ, 0xfc, !PT ;  /* 0x0000003b857d7212 */ /* 0x000fe400078efcff */
[----:B------:R-:W-:Y:S01]  /*2e10*/  LOP3.LUT R129, R129, R65, RZ, 0xfc, !PT ;  /* 0x0000004181817212 */ /* 0x000fe200078efcff */
[----:B0-----:R-:W-:Y:S01]  /*2e20*/  IMAD.WIDE.U32 R58, R130, 0x10000, RZ ;  /* 0x00010000823a7825 */ /* 0x001fe200078e00ff */
[----:B------:R-:W-:Y:S02]  /*2e30*/  LOP3.LUT R66, R66, R149, RZ, 0xfc, !PT ;  /* 0x0000009542427212 */ /* 0x000fe400078efcff */
[----:B------:R-:W0:Y:S01]  /*2e40*/  F2F.F16.F32 R143, R143 ;  /* 0x0000008f008f7304 */ /* 0x000e220000200800 */
[----:B---3--:R-:W-:Y:S01]  /*2e50*/  PRMT R131, R131, 0x5410, R132 ;  /* 0x0000541083837816 */ /* 0x008fe20000000084 */
[----:B------:R-:W-:-:S03]  /*2e60*/  IMAD.WIDE.U32 R132, R99, 0x8, R56 ;  /* 0x0000000863847825 */ /* 0x000fc600078e0038 */
[----:B------:R-:W-:Y:S01]  /*2e70*/  LOP3.LUT R59, R131, R59, RZ, 0xfc, !PT ;  /* 0x0000003b833b7212 */ /* 0x000fe200078efcff */
[----:B------:R-:W-:Y:S01]  /*2e80*/  IMAD.WIDE.U32 R130, R179, 0x8, R56 ;  /* 0x00000008b3827825 */ /* 0x000fe200078e0038 */
[----:B--2---:R-:W-:Y:S01]  /*2e90*/  PRMT R185, R146, 0x5410, R185 ;  /* 0x0000541092b97816 */ /* 0x004fe200000000b9 */
[----:B------:R-:W1:Y:S02]  /*2ea0*/  F2F.F16.F32 R147, R147 ;  /* 0x0000009300937304 */ /* 0x000e640000200800 */
[--C-:B------:R-:W-:Y:S01]  /*2eb0*/  IMAD.WIDE.U32 R98, R98, 0x8, R56.reuse ;  /* 0x0000000862627825 */ /* 0x100fe200078e0038 */
[----:B------:R-:W-:Y:S01]  /*2ec0*/  LOP3.LUT R67, R185, R67, RZ, 0xfc, !PT ;  /* 0x00000043b9437212 */ /* 0x000fe200078efcff */
[----:B------:R3:W-:Y:S02]  /*2ed0*/  STG.E.64 desc[UR8][R130.64], R128 ;  /* 0x0000008082007986 */ /* 0x0007e4000c101b08 */
[----:B------:R-:W-:Y:S02]  /*2ee0*/  IMAD.WIDE.U32 R56, R96, 0x8, R56 ;  /* 0x0000000860387825 */ /* 0x000fe400078e0038 */
[----:B------:R-:W2:Y:S01]  /*2ef0*/  F2F.F16.F32 R127, R127 ;  /* 0x0000007f007f7304 */ /* 0x000ea20000200800 */
[----:B------:R3:W-:Y:S01]  /*2f00*/  STG.E.64 desc[UR8][R132.64], R124 ;  /* 0x0000007c84007986 */ /* 0x0007e2000c101b08 */
[----:B0-----:R-:W-:-:S03]  /*2f10*/  IMAD.WIDE.U32 R64, R143, 0x10000, RZ ;  /* 0x000100008f407825 */ /* 0x001fc600078e00ff */
[----:B------:R3:W-:Y:S01]  /*2f20*/  STG.E.64 desc[UR8][R98.64], R66 ;  /* 0x0000004262007986 */ /* 0x0007e2000c101b08 */
[----:B-1----:R-:W-:Y:S02]  /*2f30*/  PRMT R147, R136, 0x5410, R147 ;  /* 0x0000541088937816 */ /* 0x002fe40000000093 */
[----:B------:R-:W-:Y:S02]  /*2f40*/  LOP3.LUT R64, R64, R141, RZ, 0xfc, !PT ;  /* 0x0000008d40407212 */ /* 0x000fe400078efcff */
[----:B------:R-:W-:Y:S02]  /*2f50*/  LOP3.LUT R65, R147, R65, RZ, 0xfc, !PT ;  /* 0x0000004193417212 */ /* 0x000fe400078efcff */
[----:B--2---:R-:W-:-:S03]  /*2f60*/  LOP3.LUT R58, R58, R127, RZ, 0xfc, !PT ;  /* 0x0000007f3a3a7212 */ /* 0x004fc600078efcff */
[----:B------:R3:W-:Y:S04]  /*2f70*/  STG.E.64 desc[UR8][R134.64], R64 ;  /* 0x0000004086007986 */ /* 0x0007e8000c101b08 */
[----:B------:R3:W-:Y:S01]  /*2f80*/  STG.E.64 desc[UR8][R56.64], R58 ;  /* 0x0000003a38007986 */ /* 0x0007e2000c101b08 */
[----:B------:R-:W-:Y:S05]  /*2f90*/  BRA `(.L_x_648) ;  /* 0x0000004400707947 */ /* 0x000fea0003800000 */
.L_x_647:
[----:B-----5:R-:W-:Y:S01]  /*2fa0*/  MOV R56, R123 ;  /* 0x0000007b00387202 */ /* 0x020fe20000000f00 */
[-CC-:B------:R-:W-:Y:S01]  /*2fb0*/  FFMA.FTZ R190, R190, R134.reuse, R139.reuse ;  /* 0x00000086bebe7223 */ /* 0x180fe2000001008b */
[-CC-:B------:R-:W-:Y:S01]  /*2fc0*/  FFMA.FTZ R59, R224, R134.reuse, R139.reuse ;  /* 0x00000086e03b7223 */ /* 0x180fe2000001008b */
[-CC-:B------:R-:W-:Y:S01]  /*2fd0*/  FFMA.FTZ R65, R226, R134.reuse, R139.reuse ;  /* 0x00000086e2417223 */ /* 0x180fe2000001008b */
[----:B------:R-:W-:Y:S01]  /*2fe0*/  FFMA.FTZ R137, R137, R134, R139 ;  /* 0x0000008689897223 */ /* 0x000fe2000001008b */
[----:B------:R-:W-:Y:S02]  /*2ff0*/  HADD2.F32 R57, -RZ, R56.H0_H0 ;  /* 0x20000038ff397230 */ /* 0x000fe40000004100 */
[----:B------:R-:W-:Y:S01]  /*3000*/  FADD.FTZ R225, R225, -R190 ;  /* 0x800000bee1e17221 */ /* 0x000fe20000010000 */
[----:B------:R-:W-:Y:S01]  /*3010*/  SHF.R.U32.HI R56, RZ, 0x10, R123 ;  /* 0x00000010ff387819 */ /* 0x000fe2000001167b */
[----:B------:R-:W-:Y:S01]  /*3020*/  FADD.FTZ R59, R218, -R59 ;  /* 0x8000003bda3b7221 */ /* 0x000fe20000010000 */
[----:B------:R-:W-:Y:S01]  /*3030*/  FADD.FTZ R65, R220, -R65 ;  /* 0x80000041dc417221 */ /* 0x000fe20000010000 */
[----:B------:R-:W-:Y:S01]  /*3040*/  FFMA.FTZ R58, R148, R225, R57 ;  /* 0x000000e1943a7223 */ /* 0x000fe20000010039 */
[----:B------:R-:W-:Y:S01]  /*3050*/  FADD.FTZ R137, R222, -R137 ;  /* 0x80000089de897221 */ /* 0x000fe20000010000 */
[----:B------:R-:W-:Y:S01]  /*3060*/  HADD2.F32 R57, -RZ, R56.H0_H0 ;  /* 0x20000038ff397230 */ /* 0x000fe20000004100 */
[----:B------:R-:W-:Y:S01]  /*3070*/  MOV R56, R122 ;  /* 0x0000007a00387202 */ /* 0x000fe20000000f00 */
[-CC-:B------:R-:W-:Y:S01]  /*3080*/  FFMA.FTZ R188, R188, R134.reuse, R139.reuse ;  /* 0x00000086bcbc7223 */ /* 0x180fe2000001008b */
[-CC-:B------:R-:W-:Y:S01]  /*3090*/  FFMA.FTZ R184, R184, R134.reuse, R139.reuse ;  /* 0x00000086b8b87223 */ /* 0x180fe2000001008b */
[-C--:B------:R-:W-:Y:S01]  /*30a0*/  FFMA.FTZ R182, R182, R134.reuse, R139 ;  /* 0x00000086b6b67223 */ /* 0x080fe2000001008b */
[----:B------:R-:W-:Y:S01]  /*30b0*/  FFMA.FTZ R59, R148, R59, R57 ;  /* 0x0000003b943b7223 */ /* 0x000fe20000010039 */
[----:B------:R-:W-:Y:S01]  /*30c0*/  HADD2.F32 R57, -RZ, R56.H0_H0 ;  /* 0x20000038ff397230 */ /* 0x000fe20000004100 */
[----:B------:R-:W-:Y:S01]  /*30d0*/  SHF.R.U64 R56, R122, 0x10, R123 ;  /* 0x000000107a387819 */ /* 0x000fe2000000127b */
[----:B------:R-:W-:Y:S01]  /*30e0*/  FADD.FTZ R193, R193, -R188 ;  /* 0x800000bcc1c17221 */ /* 0x000fe20000010000 */
[----:B------:R-:W-:Y:S01]  /*30f0*/  FADD.FTZ R191, R191, -R184 ;  /* 0x800000b8bfbf7221 */ /* 0x000fe20000010000 */
[----:B------:R-:W-:Y:S01]  /*3100*/  FADD.FTZ R187, R187, -R182 ;  /* 0x800000b6bbbb7221 */ /* 0x000fe20000010000 */
[----:B------:R-:W-:Y:S01]  /*3110*/  FFMA.FTZ R57, R148, R137, R57 ;  /* 0x0000008994397223 */ /* 0x000fe20000010039 */
[----:B------:R-:W-:Y:S01]  /*3120*/  HADD2.F32 R67, -RZ, R56.H0_H0 ;  /* 0x20000038ff437230 */ /* 0x000fe20000004100 */
[----:B------:R-:W-:Y:S01]  /*3130*/  MOV R56, R121 ;  /* 0x0000007900387202 */ /* 0x000fe20000000f00 */
[-CC-:B------:R-:W-:Y:S01]  /*3140*/  FFMA.FTZ R180, R180, R134.reuse, R139.reuse ;  /* 0x00000086b4b47223 */ /* 0x180fe2000001008b */
[----:B------:R0:W-:Y:S01]  /*3150*/  F2F.F16.F32 R125, R57 ;  /* 0x00000039007d7304 */ /* 0x0001e20000200800 */
[-C--:B------:R-:W-:Y:S01]  /*3160*/  FFMA.FTZ R186, R186, R134.reuse, R139 ;  /* 0x00000086baba7223 */ /* 0x080fe2000001008b */
[----:B------:R-:W-:Y:S01]  /*3170*/  FFMA.FTZ R65, R148, R65, R67 ;  /* 0x0000004194417223 */ /* 0x000fe20000010043 */
[----:B------:R-:W-:Y:S01]  /*3180*/  HADD2.F32 R67, -RZ, R56.H0_H0 ;  /* 0x20000038ff437230 */ /* 0x000fe20000004100 */
[----:B------:R-:W-:Y:S01]  /*3190*/  SHF.R.U32.HI R56, RZ, 0x10, R121 ;  /* 0x00000010ff387819 */ /* 0x000fe20000011679 */
[----:B------:R-:W-:Y:S01]  /*31a0*/  FADD.FTZ R185, R185, -R180 ;  /* 0x800000b4b9b97221 */ /* 0x000fe20000010000 */
[----:B------:R-:W-:Y:S01]  /*31b0*/  FADD.FTZ R189, R189, -R186 ;  /* 0x800000babdbd7221 */ /* 0x000fe20000010000 */
[----:B------:R-:W-:Y:S01]  /*31c0*/  FFMA.FTZ R146, R146, R134, R139 ;  /* 0x0000008692927223 */ /* 0x000fe2000001008b */
[----:B------:R-:W-:Y:S01]  /*31d0*/  FFMA.FTZ R64, R148, R191, R67 ;  /* 0x000000bf94407223 */ /* 0x000fe20000010043 */
[----:B0-----:R-:W-:Y:S01]  /*31e0*/  HADD2.F32 R57, -RZ, R56.H0_H0 ;  /* 0x20000038ff397230 */ /* 0x001fe20000004100 */
[----:B------:R-:W-:Y:S01]  /*31f0*/  MOV R56, R120 ;  /* 0x0000007800387202 */ /* 0x000fe20000000f00 */
[----:B------:R-:W-:Y:S01]  /*3200*/  FADD.FTZ R183, R183, -R146 ;  /* 0x80000092b7b77221 */ /* 0x000fe20000010000 */
[-CC-:B------:R-:W-:Y:S01]  /*3210*/  FFMA.FTZ R144, R144, R134.reuse, R139.reuse ;  /* 0x0000008690907223 */ /* 0x180fe2000001008b */
[-C--:B------:R-:W-:Y:S01]  /*3220*/  FFMA.FTZ R142, R142, R134.reuse, R139 ;  /* 0x000000868e8e7223 */ /* 0x080fe2000001008b */
[----:B------:R-:W-:Y:S01]  /*3230*/  FFMA.FTZ R193, R148, R193, R57 ;  /* 0x000000c194c17223 */ /* 0x000fe20000010039 */
[----:B------:R-:W-:Y:S01]  /*3240*/  HADD2.F32 R57, -RZ, R56.H0_H0 ;  /* 0x20000038ff397230 */ /* 0x000fe20000004100 */
[----:B------:R-:W-:Y:S01]  /*3250*/  SHF.R.U64 R56, R120, 0x10, R121 ;  /* 0x0000001078387819 */ /* 0x000fe20000001279 */
[----:B------:R-:W-:Y:S01]  /*3260*/  FADD.FTZ R149, R149, -R144 ;  /* 0x8000009095957221 */ /* 0x000fe20000010000 */
[-CC-:B------:R-:W-:Y:S01]  /*3270*/  FFMA.FTZ R136, R136, R134.reuse, R139.reuse ;  /* 0x0000008688887223 */ /* 0x180fe2000001008b */
[-C--:B------:R-:W-:Y:S01]  /*3280*/  FFMA.FTZ R178, R178, R134.reuse, R139 ;  /* 0x00000086b2b27223 */ /* 0x080fe2000001008b */
[C---:B------:R-:W-:Y:S01]  /*3290*/  FFMA.FTZ R57, R148.reuse, R187, R57 ;  /* 0x000000bb94397223 */ /* 0x040fe20000010039 */
[----:B------:R-:W-:Y:S01]  /*32a0*/  HADD2.F32 R67, -RZ, R56.H0_H0 ;  /* 0x20000038ff437230 */ /* 0x000fe20000004100 */
[----:B------:R-:W-:Y:S01]  /*32b0*/  MOV R56, R119 ;  /* 0x0000007700387202 */ /* 0x000fe20000000f00 */
[----:B------:R-:W-:Y:S01]  /*32c0*/  FADD.FTZ R147, R147, -R142 ;  /* 0x8000008e93937221 */ /* 0x000fe20000010000 */
[----:B------:R0:W-:Y:S01]  /*32d0*/  F2F.F16.F32 R137, R57 ;  /* 0x0000003900897304 */ /* 0x0001e20000200800 */
[----:B------:R-:W-:Y:S01]  /*32e0*/  FADD.FTZ R145, R145, -R136 ;  /* 0x8000008891917221 */ /* 0x000fe20000010000 */
[----:B------:R-:W-:Y:S01]  /*32f0*/  FFMA.FTZ R67, R148, R189, R67 ;  /* 0x000000bd94437223 */ /* 0x000fe20000010043 */
[----:B------:R-:W-:Y:S01]  /*3300*/  HADD2.F32 R93, -RZ, R56.H0_H0 ;  /* 0x20000038ff5d7230 */ /* 0x000fe20000004100 */
[----:B------:R-:W-:Y:S01]  /*3310*/  SHF.R.U32.HI R56, RZ, 0x10, R119 ;  /* 0x00000010ff387819 */ /* 0x000fe20000011677 */
[----:B------:R-:W-:Y:S01]  /*3320*/  FADD.FTZ R181, R181, -R178 ;  /* 0x800000b2b5b57221 */ /* 0x000fe20000010000 */
[-CC-:B------:R-:W-:Y:S01]  /*3330*/  FFMA.FTZ R140, R140, R134.reuse, R139.reuse ;  /* 0x000000868c8c7223 */ /* 0x180fe2000001008b */
[----:B------:R-:W-:Y:S01]  /*3340*/  FFMA.FTZ R138, R138, R134, R139 ;  /* 0x000000868a8a7223 */ /* 0x000fe2000001008b */
[----:B------:R1:W-:Y:S01]  /*3350*/  F2F.F16.F32 R92, R67 ;  /* 0x00000043005c7304 */ /* 0x0003e20000200800 */
[----:B0-----:R-:W-:Y:S01]  /*3360*/  HADD2.F32 R57, -RZ, R56.H0_H0 ;  /* 0x20000038ff397230 */ /* 0x001fe20000004100 */
[----:B------:R-:W-:Y:S01]  /*3370*/  MOV R56, R118 ;  /* 0x0000007600387202 */ /* 0x000fe20000000f00 */
[----:B------:R-:W-:Y:S01]  /*3380*/  FFMA.FTZ R93, R148, R183, R93 ;  /* 0x000000b7945d7223 */ /* 0x000fe2000001005d */
[----:B------:R-:W-:Y:S01]  /*3390*/  FADD.FTZ R141, R141, -R138 ;  /* 0x8000008a8d8d7221 */ /* 0x000fe20000010000 */
[-C--:B------:R-:W-:Y:S01]  /*33a0*/  FFMA.FTZ R128, R128, R134.reuse, R139 ;  /* 0x0000008680807223 */ /* 0x080fe2000001008b */
[----:B------:R-:W-:Y:S01]  /*33b0*/  FFMA.FTZ R185, R148, R185, R57 ;  /* 0x000000b994b97223 */ /* 0x000fe20000010039 */
[----:B------:R-:W-:Y:S01]  /*33c0*/  HADD2.F32 R57, -RZ, R56.H0_H0 ;  /* 0x20000038ff397230 */ /* 0x000fe20000004100 */
[----:B------:R-:W-:Y:S01]  /*33d0*/  SHF.R.U64 R56, R118, 0x10, R119 ;  /* 0x0000001076387819 */ /* 0x000fe20000001277 */
[----:B------:R0:W-:Y:S01]  /*33e0*/  F2F.F16.F32 R94, R93 ;  /* 0x0000005d005e7304 */ /* 0x0001e20000200800 */
[-CC-:B------:R-:W-:Y:S01]  /*33f0*/  FFMA.FTZ R130, R130, R134.reuse, R139.reuse ;  /* 0x0000008682827223 */ /* 0x180fe2000001008b */
[----:B------:R-:W-:Y:S01]  /*3400*/  FFMA.FTZ R131, R131, R134, R139 ;  /* 0x0000008683837223 */ /* 0x000fe2000001008b */
[C---:B------:R-:W-:Y:S01]  /*3410*/  FFMA.FTZ R57, R148.reuse, R149, R57 ;  /* 0x0000009594397223 */ /* 0x040fe20000010039 */
[----:B-1----:R-:W-:Y:S01]  /*3420*/  HADD2.F32 R67, -RZ, R56.H0_H0 ;  /* 0x20000038ff437230 */ /* 0x002fe20000004100 */
[----:B------:R-:W-:Y:S01]  /*3430*/  MOV R56, R117 ;  /* 0x0000007500387202 */ /* 0x000fe20000000f00 */
[----:B------:R-:W-:Y:S01]  /*3440*/  FADD.FTZ R127, R127, -R128 ;  /* 0x800000807f7f7221 */ /* 0x000fe20000010000 */
[----:B------:R-:W-:Y:S01]  /*3450*/  FADD.FTZ R129, R129, -R130 ;  /* 0x8000008281817221 */ /* 0x000fe20000010000 */
[----:B------:R1:W-:Y:S01]  /*3460*/  F2F.F16.F32 R149, R57 ;  /* 0x0000003900957304 */ /* 0x0003e20000200800 */
[----:B------:R-:W-:Y:S01]  /*3470*/  FFMA.FTZ R67, R148, R181, R67 ;  /* 0x000000b594437223 */ /* 0x000fe20000010043 */
[----:B0-----:R-:W-:Y:S01]  /*3480*/  HADD2.F32 R93, -RZ, R56.H0_H0 ;  /* 0x20000038ff5d7230 */ /* 0x001fe20000004100 */
[----:B------:R-:W-:Y:S01]  /*3490*/  SHF.R.U32.HI R56, RZ, 0x10, R117 ;  /* 0x00000010ff387819 */ /* 0x000fe20000011675 */
[----:B------:R-:W-:-:S03]  /*34a0*/  FADD.FTZ R131, R132, -R131 ;  /* 0x8000008384837221 */ /* 0x000fc60000010000 */
[----:B------:R-:W-:Y:S01]  /*34b0*/  FFMA.FTZ R93, R148, R145, R93 ;  /* 0x00000091945d7223 */ /* 0x000fe2000001005d */
[----:B------:R0:W-:Y:S01]  /*34c0*/  F2F.F16.F32 R124, R67 ;  /* 0x00000043007c7304 */ /* 0x0001e20000200800 */
[----:B-1----:R-:W-:Y:S01]  /*34d0*/  HADD2.F32 R57, -RZ, R56.H0_H0 ;  /* 0x20000038ff397230 */ /* 0x002fe20000004100 */
[----:B------:R-:W-:-:S04]  /*34e0*/  MOV R56, R116 ;  /* 0x0000007400387202 */ /* 0x000fc80000000f00 */
[----:B------:R-:W-:Y:S01]  /*34f0*/  FFMA.FTZ R147, R148, R147, R57 ;  /* 0x0000009394937223 */ /* 0x000fe20000010039 */
[----:B------:R-:W-:Y:S01]  /*3500*/  HADD2.F32 R57, -RZ, R56.H0_H0 ;  /* 0x20000038ff397230 */ /* 0x000fe20000004100 */
[----:B------:R-:W-:Y:S01]  /*3510*/  SHF.R.U64 R56, R116, 0x10, R117 ;  /* 0x0000001074387819 */ /* 0x000fe20000001275 */
[----:B------:R1:W-:Y:S01]  /*3520*/  F2F.F16.F32 R95, R93 ;  /* 0x0000005d005f7304 */ /* 0x0003e20000200800 */
[----:B0-----:R-:W-:Y:S02]  /*3530*/  FADD.FTZ R67, R143, -R140 ;  /* 0x8000008c8f437221 */ /* 0x001fe40000010000 */
[----:B------:R-:W-:-:S05]  /*3540*/  FFMA.FTZ R57, R148, R141, R57 ;  /* 0x0000008d94397223 */ /* 0x000fca0000010039 */
[----:B------:R-:W0:Y:S01]  /*3550*/  F2F.F16.F32 R185, R185 ;  /* 0x000000b900b97304 */ /* 0x000e220000200800 */
[----:B-1----:R-:W-:Y:S02]  /*3560*/  HADD2.F32 R93, -RZ, R56.H0_H0 ;  /* 0x20000038ff5d7230 */ /* 0x002fe40000004100 */
[----:B------:R-:W-:Y:S01]  /*3570*/  FFMA.FTZ R56, R135, R134, R139 ;  /* 0x0000008687387223 */ /* 0x000fe2000001008b */
[----:B------:R-:W-:Y:S02]  /*3580*/  SHF.R.U32.HI R135, RZ, 0x10, R115 ;  /* 0x00000010ff877819 */ /* 0x000fe40000011673 */
[----:B------:R-:W-:Y:S01]  /*3590*/  FFMA.FTZ R67, R148, R67, R93 ;  /* 0x0000004394437223 */ /* 0x000fe2000001005d */
[----:B------:R-:W-:Y:S02]  /*35a0*/  FADD.FTZ R133, R133, -R56 ;  /* 0x8000003885857221 */ /* 0x000fe40000010000 */
[----:B------:R-:W-:Y:S01]  /*35b0*/  HADD2.F32 R93, -RZ, R135.H0_H0 ;  /* 0x20000087ff5d7230 */ /* 0x000fe20000004100 */
[----:B------:R-:W-:Y:S01]  /*35c0*/  SHF.R.U64 R56, R114, 0x10, R115 ;  /* 0x0000001072387819 */ /* 0x000fe20000001273 */
[----:B------:R-:W1:Y:S03]  /*35d0*/  F2F.F16.F32 R136, R147 ;  /* 0x0000009300887304 */ /* 0x000e660000200800 */
[----:B------:R-:W-:Y:S01]  /*35e0*/  FFMA.FTZ R133, R148, R133, R93 ;  /* 0x0000008594857223 */ /* 0x000fe2000001005d */
[----:B------:R-:W-:-:S02]  /*35f0*/  MOV R93, R115 ;  /* 0x00000073005d7202 */ /* 0x000fc40000000f00 */
[----:B0-----:R-:W-:Y:S02]  /*3600*/  PRMT R185, R94, 0x5410, R185 ;  /* 0x000054105eb97816 */ /* 0x001fe400000000b9 */
[----:B------:R0:W-:Y:S08]  /*3610*/  F2F.F16.F32 R143, R57 ;  /* 0x00000039008f7304 */ /* 0x0001f00000200800 */
[----:B------:R2:W-:Y:S01]  /*3620*/  F2F.F16.F32 R135, R67 ;  /* 0x0000004300877304 */ /* 0x0005e20000200800 */
[----:B0-----:R-:W-:Y:S01]  /*3630*/  HADD2.F32 R57, -RZ, R56.H0_H0 ;  /* 0x20000038ff397230 */ /* 0x001fe20000004100 */
[----:B------:R-:W-:-:S04]  /*3640*/  MOV R56, R114 ;  /* 0x0000007200387202 */ /* 0x000fc80000000f00 */
[C---:B------:R-:W-:Y:S01]  /*3650*/  FFMA.FTZ R129, R148.reuse, R129, R57 ;  /* 0x0000008194817223 */ /* 0x040fe20000010039 */
[----:B------:R-:W-:Y:S01]  /*3660*/  HADD2.F32 R128, -RZ, R56.H0_H0 ;  /* 0x20000038ff807230 */ /* 0x000fe20000004100 */
[----:B------:R-:W-:Y:S01]  /*3670*/  F2F.F16.F32 R58, R58 ;  /* 0x0000003a003a7304 */ /* 0x000fe20000200800 */
[----:B--2---:R-:W-:Y:S01]  /*3680*/  HADD2.F32 R67, -RZ, R93.H0_H0 ;  /* 0x2000005dff437230 */ /* 0x004fe20000004100 */
[----:B------:R-:W0:Y:S04]  /*3690*/  LDC.64 R56, c[0x0][0x468] ;  /* 0x00011a00ff387b82 */ /* 0x000e280000000a00 */
[C---:B------:R-:W-:Y:S01]  /*36a0*/  FFMA.FTZ R131, R148.reuse, R131, R67 ;  /* 0x0000008394837223 */ /* 0x040fe20000010043 */
[----:B------:R-:W-:Y:S01]  /*36b0*/  FFMA.FTZ R148, R148, R127, R128 ;  /* 0x0000007f94947223 */ /* 0x000fe20000010080 */
[----:B------:R-:W2:Y:S01]  /*36c0*/  F2F.F16.F32 R59, R59 ;  /* 0x0000003b003b7304 */ /* 0x000ea20000200800 */
[----:B-1----:R-:W-:-:S02]  /*36d0*/  PRMT R127, R95, 0x5410, R136 ;  /* 0x000054105f7f7816 */ /* 0x002fc40000000088 */
[----:B------:R-:W1:Y:S05]  /*36e0*/  LDC.64 R94, c[0x0][0x470] ;  /* 0x00011c00ff5e7b82 */ /* 0x000e6a0000000a00 */
[----:B------:R-:W3:Y:S01]  /*36f0*/  F2F.F16.F32 R66, R65 ;  /* 0x0000004100427304 */ /* 0x000ee20000200800 */
[----:B--2---:R-:W-:-:S07]  /*3700*/  PRMT R93, R58, 0x5410, R59 ;  /* 0x000054103a5d7816 */ /* 0x004fce000000003b */
[----:B------:R-:W-:Y:S01]  /*3710*/  F2F.F16.F32 R64, R64 ;  /* 0x0000004000407304 */ /* 0x000fe20000200800 */
[----:B------:R-:W-:-:S04]  /*3720*/  IMAD.WIDE.U32 R58, R124, 0x10000, RZ ;  /* 0x000100007c3a7825 */ /* 0x000fc800078e00ff */
[----:B0-----:R-:W-:Y:S01]  /*3730*/  IMAD.WIDE.U32 R140, R179, 0x8, R56 ;  /* 0x00000008b38c7825 */ /* 0x001fe200078e0038 */
[----:B------:R-:W-:Y:S02]  /*3740*/  LOP3.LUT R128, R58, R149, RZ, 0xfc, !PT ;  /* 0x000000953a807212 */ /* 0x000fe400078efcff */
[----:B------:R-:W-:Y:S01]  /*3750*/  F2F.F16.F32 R65, R193 ;  /* 0x000000c100417304 */ /* 0x000fe20000200800 */
[----:B---3--:R-:W-:-:S04]  /*3760*/  IMAD.WIDE.U32 R66, R66, 0x10000, RZ ;  /* 0x0001000042427825 */ /* 0x008fc800078e00ff */
[----:B-1----:R-:W-:Y:S01]  /*3770*/  IMAD.WIDE.U32 R138, R97, 0x8, R94 ;  /* 0x00000008618a7825 */ /* 0x002fe200078e005e */
[----:B------:R-:W-:Y:S02]  /*3780*/  LOP3.LUT R93, R93, R67, RZ, 0xfc, !PT ;  /* 0x000000435d5d7212 */ /* 0x000fe400078efcff */
[----:B------:R0:W1:Y:S08]  /*3790*/  F2F.F16.F32 R142, R129 ;  /* 0x00000081008e7304 */ /* 0x0000700000200800 */
[----:B------:R2:W-:Y:S01]  /*37a0*/  F2F.F16.F32 R147, R133 ;  /* 0x0000008500937304 */ /* 0x0005e20000200800 */
[----:B0-----:R-:W-:Y:S01]  /*37b0*/  LOP3.LUT R129, R185, R59, RZ, 0xfc, !PT ;  /* 0x0000003bb9817212 */ /* 0x001fe200078efcff */
[----:B-1----:R-:W-:-:S06]  /*37c0*/  IMAD.WIDE.U32 R58, R142, 0x10000, RZ ;  /* 0x000100008e3a7825 */ /* 0x002fcc00078e00ff */
[----:B------:R0:W1:Y:S01]  /*37d0*/  F2F.F16.F32 R144, R131 ;  /* 0x0000008300907304 */ /* 0x0000620000200800 */
[----:B--2---:R-:W-:Y:S01]  /*37e0*/  PRMT R133, R64, 0x5410, R65 ;  /* 0x0000541040857816 */ /* 0x004fe20000000041 */
[----:B------:R-:W-:Y:S01]  /*37f0*/  IMAD.WIDE.U32 R64, R92, 0x10000, RZ ;  /* 0x000100005c407825 */ /* 0x000fe200078e00ff */
[----:B------:R-:W-:-:S05]  /*3800*/  LOP3.LUT R92, R66, R125, RZ, 0xfc, !PT ;  /* 0x0000007d425c7212 */ /* 0x000fca00078efcff */
[----:B------:R-:W2:Y:S01]  /*3810*/  F2F.F16.F32 R145, R148 ;  /* 0x0000009400917304 */ /* 0x000ea20000200800 */
[----:B------:R-:W-:Y:S01]  /*3820*/  LOP3.LUT R133, R133, R65, RZ, 0xfc, !PT ;  /* 0x0000004185857212 */ /* 0x000fe200078efcff */
[----:B0-----:R-:W-:Y:S01]  /*3830*/  IMAD.WIDE.U32 R130, R99, 0x8, R56 ;  /* 0x0000000863827825 */ /* 0x001fe200078e0038 */
[----:B------:R-:W-:Y:S01]  /*3840*/  LOP3.LUT R132, R64, R137, RZ, 0xfc, !PT ;  /* 0x0000008940847212 */ /* 0x000fe200078efcff */
[----:B------:R-:W-:Y:S02]  /*3850*/  STG.E.64 desc[UR8][R140.64], R92 ;  /* 0x0000005c8c007986 */ /* 0x000fe4000c101b08 */
[----:B------:R-:W-:Y:S01]  /*3860*/  IMAD.WIDE.U32 R64, R135, 0x10000, RZ ;  /* 0x0001000087407825 */ /* 0x000fe200078e00ff */
[----:B-1----:R-:W-:-:S03]  /*3870*/  PRMT R125, R144, 0x5410, R147 ;  /* 0x00005410907d7816 */ /* 0x002fc60000000093 */
[--C-:B------:R-:W-:Y:S01]  /*3880*/  IMAD.WIDE.U32 R134, R179, 0x8, R94.reuse ;  /* 0x00000008b3867825 */ /* 0x100fe200078e005e */
[----:B------:R-:W-:Y:S02]  /*3890*/  LOP3.LUT R59, R125, R59, RZ, 0xfc, !PT ;  /* 0x0000003b7d3b7212 */ /* 0x000fe400078efcff */
[----:B------:R-:W-:Y:S01]  /*38a0*/  LOP3.LUT R67, R127, R65, RZ, 0xfc, !PT ;  /* 0x000000417f437212 */ /* 0x000fe200078efcff */
[----:B------:R-:W-:Y:S01]  /*38b0*/  IMAD.WIDE.U32 R136, R99, 0x8, R94 ;  /* 0x0000000863887825 */ /* 0x000fe200078e005e */
[----:B------:R-:W-:Y:S01]  /*38c0*/  LOP3.LUT R66, R64, R143, RZ, 0xfc, !PT ;  /* 0x0000008f40427212 */ /* 0x000fe200078efcff */
[----:B------:R0:W-:Y:S01]  /*38d0*/  STG.E.64 desc[UR8][R134.64], R92 ;  /* 0x0000005c86007986 */ /* 0x0001e2000c101b08 */
[----:B--2---:R-:W-:Y:S01]  /*38e0*/  LOP3.LUT R58, R58, R145, RZ, 0xfc, !PT ;  /* 0x000000913a3a7212 */ /* 0x004fe200078efcff */
[C---:B------:R-:W-:Y:S02]  /*38f0*/  IMAD.WIDE.U32 R124, R98.reuse, 0x8, R56 ;  /* 0x00000008627c7825 */ /* 0x040fe400078e0038 */
[----:B------:R1:W-:Y:S02]  /*3900*/  STG.E.64 desc[UR8][R130.64], R132 ;  /* 0x0000008482007986 */ /* 0x0003e4000c101b08 */
[----:B------:R-:W-:-:S02]  /*3910*/  IMAD.WIDE.U32 R98, R98, 0x8, R94 ;  /* 0x0000000862627825 */ /* 0x000fc400078e005e */
[----:B------:R1:W-:Y:S02]  /*3920*/  STG.E.64 desc[UR8][R136.64], R132 ;  /* 0x0000008488007986 */ /* 0x0003e4000c101b08 */
[--C-:B------:R-:W-:Y:S02]  /*3930*/  IMAD.WIDE.U32 R64, R97, 0x8, R56.reuse ;  /* 0x0000000861407825 */ /* 0x100fe400078e0038 */
[----:B------:R1:W-:Y:S02]  /*3940*/  STG.E.64 desc[UR8][R124.64], R128 ;  /* 0x000000807c007986 */ /* 0x0003e4000c101b08 */
[----:B------:R-:W-:Y:S01]  /*3950*/  IMAD.WIDE.U32 R56, R96, 0x8, R56 ;  /* 0x0000000860387825 */ /* 0x000fe200078e0038 */
[----:B0-----:R-:W-:Y:S01]  /*3960*/  PRMT R93, R144, 0x7610, R93 ;  /* 0x00007610905d7816 */ /* 0x001fe2000000005d */
        /* <DEDUP_REMOVED lines=10> */
.L_x_646:
[----:B------:R-:W-:-:S04]  /*3a10*/  UISETP.NE.U32.AND UP0, UPT, UR16, URZ, UPT ;  /* 0x000000ff1000728c */ /* 0x000fc8000bf05070 */
[----:B------:R-:W-:-:S09]  /*3a20*/  UISETP.NE.AND.EX UP0, UPT, UR17, URZ, UPT, UP0 ;  /* 0x000000ff1100728c */ /* 0x000fd2000bf05300 */
[----:B------:R-:W-:Y:S05]  /*3a30*/  BRA.U UP0, `(.L_x_649) ;  /* 0x00000009009c7547 */ /* 0x000fea000b800000 */
        /* <DEDUP_REMOVED lines=45> */
[----:B------:R-:W-:Y:S01]  /*3d10*/  FADD.FTZ R181, R181, -R178 ;  /* 0x800000b2b5b57221 */ /* 0x000fe20000010000 */
[-C--:B------:R-:W-:Y:S01]  /*3d20*/  FFMA.FTZ R136, R136, R134.reuse, R139 ;  /* 0x0000008688887223 */ /* 0x080fe2000001008b */
[----:B------:R-:W-:Y:S01]  /*3d30*/  FFMA.FTZ R57, R148, R187, R57 ;  /* 0x000000bb94397223 */ /* 0x000fe20000010039 */
[----:B------:R-:W-:Y:S01]  /*3d40*/  HADD2.F32 R67, -RZ, R56.H0_H0 ;  /* 0x20000038ff437230 */ /* 0x000fe20000004100 */
[----:B------:R-:W-:Y:S01]  /*3d50*/  MOV R56, R119 ;  /* 0x0000007700387202 */ /* 0x000fe20000000f00 */
[-C--:B------:R-:W-:Y:S01]  /*3d60*/  FFMA.FTZ R146, R146, R134.reuse, R139 ;  /* 0x0000008692927223 */ /* 0x080fe2000001008b */
        /* <DEDUP_REMOVED lines=11> */
[C---:B------:R-:W-:Y:S01]  /*3e20*/  FFMA.FTZ R89, R148.reuse, R183, R89 ;  /* 0x000000b794597223 */ /* 0x040fe20000010059 */
[----:B------:R-:W-:Y:S01]  /*3e30*/  FADD.FTZ R141, R141, -R138 ;  /* 0x8000008a8d8d7221 */ /* 0x000fe20000010000 */
[----:B------:R-:W-:Y:S01]  /*3e40*/  FADD.FTZ R143, R143, -R140 ;  /* 0x8000008c8f8f7221 */ /* 0x000fe20000010000 */
[----:B------:R-:W-:Y:S01]  /*3e50*/  FFMA.FTZ R185, R148, R185, R57 ;  /* 0x000000b994b97223 */ /* 0x000fe20000010039 */
[----:B------:R-:W-:Y:S01]  /*3e60*/  HADD2.F32 R57, -RZ, R56.H0_H0 ;  /* 0x20000038ff397230 */ /* 0x000fe20000004100 */
[----:B------:R-:W-:Y:S01]  /*3e70*/  SHF.R.U64 R56, R118, 0x10, R119 ;  /* 0x0000001076387819 */ /* 0x000fe20000001277 */
[----:B------:R-:W-:Y:S01]  /*3e80*/  F2F.F16.F32 R89, R89 ;  /* 0x0000005900597304 */ /* 0x000fe20000200800 */
[-CC-:B------:R-:W-:Y:S01]  /*3e90*/  FFMA.FTZ R128, R128, R134.reuse, R139.reuse ;  /* 0x0000008680807223 */ /* 0x180fe2000001008b */
[-C--:B------:R-:W-:Y:S01]  /*3ea0*/  FFMA.FTZ R130, R130, R134.reuse, R139 ;  /* 0x0000008682827223 */ /* 0x080fe2000001008b */
[C---:B------:R-:W-:Y:S01]  /*3eb0*/  FFMA.FTZ R57, R148.reuse, R149, R57 ;  /* 0x0000009594397223 */ /* 0x040fe20000010039 */
[----:B-1----:R-:W-:Y:S01]  /*3ec0*/  HADD2.F32 R67, -RZ, R56.H0_H0 ;  /* 0x20000038ff437230 */ /* 0x002fe20000004100 */
[----:B------:R-:W-:Y:S01]  /*3ed0*/  MOV R56, R117 ;  /* 0x0000007500387202 */ /* 0x000fe20000000f00 */
[----:B------:R-:W-:Y:S01]  /*3ee0*/  FFMA.FTZ R131, R131, R134, R139 ;  /* 0x0000008683837223 */ /* 0x000fe2000001008b */
[----:B------:R-:W-:Y:S01]  /*3ef0*/  FADD.FTZ R127, R127, -R128 ;  /* 0x800000807f7f7221 */ /* 0x000fe20000010000 */
[----:B------:R0:W-:Y:S01]  /*3f00*/  F2F.F16.F32 R149, R57 ;  /* 0x0000003900957304 */ /* 0x0001e20000200800 */
[----:B------:R-:W-:Y:S01]  /*3f10*/  FFMA.FTZ R67, R148, R181, R67 ;  /* 0x000000b594437223 */ /* 0x000fe20000010043 */
[----:B------:R-:W-:Y:S01]  /*3f20*/  HADD2.F32 R125, -RZ, R56.H0_H0 ;  /* 0x20000038ff7d7230 */ /* 0x000fe20000004100 */
[----:B------:R-:W-:Y:S01]  /*3f30*/  SHF.R.U32.HI R56, RZ, 0x10, R117 ;  /* 0x00000010ff387819 */ /* 0x000fe20000011675 */
[----:B------:R-:W-:Y:S01]  /*3f40*/  FADD.FTZ R129, R129, -R130 ;  /* 0x8000008281817221 */ /* 0x000fe20000010000 */
[----:B------:R-:W-:-:S02]  /*3f50*/  FADD.FTZ R131, R132, -R131 ;  /* 0x8000008384837221 */ /* 0x000fc40000010000 */
[----:B------:R-:W-:Y:S01]  /*3f60*/  FFMA.FTZ R125, R148, R145, R125 ;  /* 0x00000091947d7223 */ /* 0x000fe2000001007d */
[----:B------:R1:W-:Y:S01]  /*3f70*/  F2F.F16.F32 R124, R67 ;  /* 0x00000043007c7304 */ /* 0x0003e20000200800 */
[----:B0-----:R-:W-:Y:S01]  /*3f80*/  HADD2.F32 R57, -RZ, R56.H0_H0 ;  /* 0x20000038ff397230 */ /* 0x001fe20000004100 */
[----:B------:R-:W-:-:S04]  /*3f90*/  MOV R56, R116 ;  /* 0x0000007400387202 */ /* 0x000fc80000000f00 */
[----:B------:R-:W-:Y:S01]  /*3fa0*/  FFMA.FTZ R147, R148, R147, R57 ;  /* 0x0000009394937223 */ /* 0x000fe20000010039 */
[----:B------:R-:W-:Y:S01]  /*3fb0*/  HADD2.F32 R57, -RZ, R56.H0_H0 ;  /* 0x20000038ff397230 */ /* 0x000fe20000004100 */
[----:B------:R-:W-:Y:S01]  /*3fc0*/  SHF.R.U64 R56, R116, 0x10, R117 ;  /* 0x0000001074387819 */ /* 0x000fe20000001275 */
[----:B------:R0:W-:Y:S03]  /*3fd0*/  F2F.F16.F32 R136, R125 ;  /* 0x0000007d00887304 */ /* 0x0001e60000200800 */
[----:B------:R-:W-:Y:S01]  /*3fe0*/  FFMA.FTZ R57, R148, R141, R57 ;  /* 0x0000008d94397223 */ /* 0x000fe20000010039 */
[----:B-1----:R-:W-:Y:S02]  /*3ff0*/  HADD2.F32 R67, -RZ, R56.H0_H0 ;  /* 0x20000038ff437230 */ /* 0x002fe40000004100 */
[----:B------:R-:W-:Y:S01]  /*4000*/  FFMA.FTZ R56, R135, R134, R139 ;  /* 0x0000008687387223 */ /* 0x000fe2000001008b */
[--C-:B------:R-:W-:Y:S01]  /*4010*/  SHF.R.U32.HI R135, RZ, 0x10, R115.reuse ;  /* 0x00000010ff877819 */ /* 0x100fe20000011673 */
[----:B------:R-:W1:Y:S02]  /*4020*/  F2F.F16.F32 R88, R185 ;  /* 0x000000b900587304 */ /* 0x000e640000200800 */
[----:B0-----:R-:W-:Y:S01]  /*4030*/  FADD.FTZ R125, R133, -R56 ;  /* 0x80000038857d7221 */ /* 0x001fe20000010000 */
[----:B------:R-:W-:Y:S01]  /*4040*/  SHF.R.U64 R56, R114, 0x10, R115 ;  /* 0x0000001072387819 */ /* 0x000fe20000001273 */
[----:B------:R-:W-:-:S02]  /*4050*/  HADD2.F32 R135, -RZ, R135.H0_H0 ;  /* 0x20000087ff877230 */ /* 0x000fc40000004100 */
[C---:B------:R-:W-:Y:S02]  /*4060*/  FFMA.FTZ R67, R148.reuse, R143, R67 ;  /* 0x0000008f94437223 */ /* 0x040fe40000010043 */
[----:B------:R0:W-:Y:S01]  /*4070*/  F2F.F16.F32 R141, R57 ;  /* 0x00000039008d7304 */ /* 0x0001e20000200800 */
[----:B------:R-:W-:Y:S01]  /*4080*/  FFMA.FTZ R135, R148, R125, R135 ;  /* 0x0000007d94877223 */ /* 0x000fe20000010087 */
[----:B------:R-:W-:-:S06]  /*4090*/  MOV R125, R115 ;  /* 0x00000073007d7202 */ /* 0x000fcc0000000f00 */
[----:B------:R2:W-:Y:S01]  /*40a0*/  F2F.F16.F32 R133, R67 ;  /* 0x0000004300857304 */ /* 0x0005e20000200800 */
[----:B0-----:R-:W-:Y:S01]  /*40b0*/  HADD2.F32 R57, -RZ, R56.H0_H0 ;  /* 0x20000038ff397230 */ /* 0x001fe20000004100 */
[----:B------:R-:W-:-:S04]  /*40c0*/  MOV R56, R114 ;  /* 0x0000007200387202 */ /* 0x000fc80000000f00 */
[C---:B------:R-:W-:Y:S01]  /*40d0*/  FFMA.FTZ R130, R148.reuse, R129, R57 ;  /* 0x0000008194827223 */ /* 0x040fe20000010039 */
[----:B------:R-:W-:Y:S01]  /*40e0*/  HADD2.F32 R128, -RZ, R56.H0_H0 ;  /* 0x20000038ff807230 */ /* 0x000fe20000004100 */
[----:B------:R-:W0:Y:S01]  /*40f0*/  F2F.F16.F32 R66, R65 ;  /* 0x0000004100427304 */ /* 0x000e220000200800 */
[----:B--2---:R-:W-:Y:S01]  /*4100*/  HADD2.F32 R67, -RZ, R125.H0_H0 ;  /* 0x2000007dff437230 */ /* 0x004fe20000004100 */
[----:B------:R-:W2:Y:S04]  /*4110*/  LDC.64 R56, c[0x0][0x478] ;  /* 0x00011e00ff387b82 */ /* 0x000ea80000000a00 */
[C---:B------:R-:W-:Y:S01]  /*4120*/  FFMA.FTZ R131, R148.reuse, R131, R67 ;  /* 0x0000008394837223 */ /* 0x040fe20000010043 */
[----:B------:R-:W-:Y:S01]  /*4130*/  FFMA.FTZ R148, R148, R127, R128 ;  /* 0x0000007f94947223 */ /* 0x000fe20000010080 */
[----:B-1----:R-:W-:Y:S01]  /*4140*/  PRMT R127, R89, 0x5410, R88 ;  /* 0x00005410597f7816 */ /* 0x002fe20000000058 */
[----:B------:R-:W-:Y:S01]  /*4150*/  F2F.F16.F32 R64, R64 ;  /* 0x0000004000407304 */ /* 0x000fe20000200800 */
[----:B------:R-:W1:Y:S01]  /*4160*/  LDC.64 R88, c[0x0][0x468] ;  /* 0x00011a00ff587b82 */ /* 0x000e620000000a00 */
[----:B0-----:R-:W-:-:S06]  /*4170*/  IMAD.WIDE.U32 R66, R66, 0x10000, RZ ;  /* 0x0001000042427825 */ /* 0x001fcc00078e00ff */
[----:B------:R-:W0:Y:S01]  /*4180*/  F2F.F16.F32 R65, R193 ;  /* 0x000000c100417304 */ /* 0x000e220000200800 */
[----:B------:R-:W-:-:S07]  /*4190*/  LOP3.LUT R128, R66, R91, RZ, 0xfc, !PT ;  /* 0x0000005b42807212 */ /* 0x000fce00078efcff */
[----:B------:R-:W-:Y:S01]  /*41a0*/  F2F.F16.F32 R58, R58 ;  /* 0x0000003a003a7304 */ /* 0x000fe20000200800 */
[----:B0-----:R-:W-:-:S07]  /*41b0*/  PRMT R125, R64, 0x5410, R65 ;  /* 0x00005410407d7816 */ /* 0x001fce0000000041 */
[----:B------:R-:W0:Y:S01]  /*41c0*/  F2F.F16.F32 R59, R59 ;  /* 0x0000003b003b7304 */ /* 0x000e220000200800 */
[----:B------:R-:W-:-:S04]  /*41d0*/  IMAD.WIDE.U32 R64, R90, 0x10000, RZ ;  /* 0x000100005a407825 */ /* 0x000fc800078e00ff */
[----:B--2---:R-:W-:Y:S01]  /*41e0*/  IMAD.WIDE.U32 R90, R179, 0x8, R56 ;  /* 0x00000008b35a7825 */ /* 0x004fe200078e0038 */
[----:B------:R-:W-:Y:S02]  /*41f0*/  LOP3.LUT R125, R125, R65, RZ, 0xfc, !PT ;  /* 0x000000417d7d7212 */ /* 0x000fe400078efcff */
[----:B------:R-:W2:Y:S01]  /*4200*/  F2F.F16.F32 R147, R147 ;  /* 0x0000009300937304 */ /* 0x000ea20000200800 */
[----:B-1----:R-:W-:Y:S01]  /*4210*/  IMAD.WIDE.U32 R138, R99, 0x8, R88 ;  /* 0x00000008638a7825 */ /* 0x002fe200078e0058 */
[----:B0-----:R-:W-:-:S06]  /*4220*/  PRMT R129, R58, 0x5410, R59 ;  /* 0x000054103a817816 */ /* 0x001fcc000000003b */
[----:B------:R-:W0:Y:S01]  /*4230*/  F2F.F16.F32 R142, R130 ;  /* 0x00000082008e7304 */ /* 0x000e220000200800 */
[----:B------:R-:W-:Y:S01]  /*4240*/  IMAD.WIDE.U32 R58, R124, 0x10000, RZ ;  /* 0x000100007c3a7825 */ /* 0x000fe200078e00ff */
[----:B------:R-:W-:Y:S02]  /*4250*/  LOP3.LUT R124, R64, R137, RZ, 0xfc, !PT ;  /* 0x00000089407c7212 */ /* 0x000fe400078efcff */
[----:B------:R-:W-:Y:S01]  /*4260*/  LOP3.LUT R129, R129, R67, RZ, 0xfc, !PT ;  /* 0x0000004381817212 */ /* 0x000fe200078efcff */
[----:B------:R-:W-:Y:S01]  /*4270*/  IMAD.WIDE.U32 R64, R133, 0x10000, RZ ;  /* 0x0001000085407825 */ /* 0x000fe200078e00ff */
[----:B------:R-:W-:Y:S02]  /*4280*/  LOP3.LUT R67, R127, R59, RZ, 0xfc, !PT ;  /* 0x0000003b7f437212 */ /* 0x000fe400078efcff */
[----:B------:R1:W-:Y:S01]  /*4290*/  F2F.F16.F32 R145, R135 ;  /* 0x0000008700917304 */ /* 0x0003e20000200800 */
[----:B--2---:R-:W-:Y:S01]  /*42a0*/  PRMT R147, R136, 0x5410, R147 ;  /* 0x0000541088937816 */ /* 0x004fe20000000093 */
[----:B------:R-:W-:Y:S01]  /*42b0*/  IMAD.WIDE.U32 R136, R179, 0x8, R88 ;  /* 0x00000008b3887825 */ /* 0x000fe200078e0058 */
[----:B------:R-:W-:Y:S01]  /*42c0*/  LOP3.LUT R66, R58, R149, RZ, 0xfc, !PT ;  /* 0x000000953a427212 */ /* 0x000fe200078efcff */
[----:B------:R2:W-:Y:S01]  /*42d0*/  STG.E.64 desc[UR8][R90.64], R128 ;  /* 0x000000805a007986 */ /* 0x0005e2000c101b08 */
[----:B------:R-:W-:Y:S01]  /*42e0*/  LOP3.LUT R65, R147, R65, RZ, 0xfc, !PT ;  /* 0x0000004193417212 */ /* 0x000fe200078efcff */
[--C-:B------:R-:W-:Y:S01]  /*42f0*/  IMAD.WIDE.U32 R132, R98, 0x8, R56.reuse ;  /* 0x0000000862847825 */ /* 0x100fe200078e0038 */
[----:B------:R-:W-:Y:S01]  /*4300*/  LOP3.LUT R64, R64, R141, RZ, 0xfc, !PT ;  /* 0x0000008d40407212 */ /* 0x000fe200078efcff */
[----:B------:R3:W4:Y:S01]  /*4310*/  F2F.F16.F32 R144, R131 ;  /* 0x0000008300907304 */ /* 0x0007220000200800 */
[----:B------:R4:W-:Y:S01]  /*4320*/  STG.E.64 desc[UR8][R136.64], R128 ;  /* 0x0000008088007986 */ /* 0x0009e2000c101b08 */
[----:B-1----:R-:W-:-:S04]  /*4330*/  IMAD.WIDE.U32 R134, R99, 0x8, R56 ;  /* 0x0000000863867825 */ /* 0x002fc800078e0038 */
[----:B0-----:R-:W-:Y:S01]  /*4340*/  IMAD.WIDE.U32 R58, R142, 0x10000, RZ ;  /* 0x000100008e3a7825 */ /* 0x001fe200078e00ff */
[----:B------:R0:W-:Y:S01]  /*4350*/  STG.E.64 desc[UR8][R134.64], R124 ;  /* 0x0000007c86007986 */ /* 0x0001e2000c101b08 */
[----:B------:R-:W1:Y:S02]  /*4360*/  F2F.F16.F32 R143, R148 ;  /* 0x00000094008f7304 */ /* 0x000e640000200800 */
        /* <DEDUP_REMOVED lines=20> */
.L_x_649:
        /* <DEDUP_REMOVED lines=20> */
[----:B------:R-:W-:Y:S01]  /*45f0*/  FFMA.FTZ R59, R226, R134, R139 ;  /* 0x00000086e23b7223 */ /* 0x000fe2000001008b */
[----:B------:R-:W-:Y:S01]  /*4600*/  FADD.FTZ R187, R187, -R182 ;  /* 0x800000b6bbbb7221 */ /* 0x000fe20000010000 */
[----:B------:R-:W-:Y:S01]  /*4610*/  FADD.FTZ R185, R185, -R180 ;  /* 0x800000b4b9b97221 */ /* 0x000fe20000010000 */
[----:B------:R-:W-:Y:S01]  /*4620*/  FFMA.FTZ R57, R148, R137, R57 ;  /* 0x0000008994397223 */ /* 0x000fe20000010039 */
[----:B------:R-:W-:-:S02]  /*4630*/  HADD2.F32 R67, -RZ, R56.H0_H0 ;  /* 0x20000038ff437230 */ /* 0x000fc40000004100 */
[----:B------:R-:W-:Y:S01]  /*4640*/  FADD.FTZ R59, R220, -R59 ;  /* 0x8000003bdc3b7221 */ /* 0x000fe20000010000 */
[----:B------:R-:W-:Y:S01]  /*4650*/  MOV R56, R121 ;  /* 0x0000007900387202 */ /* 0x000fe20000000f00 */
[----:B------:R0:W-:Y:S01]  /*4660*/  F2F.F16.F32 R89, R57 ;  /* 0x0000003900597304 */ /* 0x0001e20000200800 */
[----:B------:R-:W-:Y:S01]  /*4670*/  FADD.FTZ R189, R189, -R186 ;  /* 0x800000babdbd7221 */ /* 0x000fe20000010000 */
[----:B------:R-:W-:Y:S01]  /*4680*/  FFMA.FTZ R59, R148, R59, R67 ;  /* 0x0000003b943b7223 */ /* 0x000fe20000010043 */
[-C--:B------:R-:W-:Y:S01]  /*4690*/  FFMA.FTZ R146, R146, R134.reuse, R139 ;  /* 0x0000008692927223 */ /* 0x080fe2000001008b */
[----:B------:R-:W-:Y:S01]  /*46a0*/  HADD2.F32 R67, -RZ, R56.H0_H0 ;  /* 0x20000038ff437230 */ /* 0x000fe20000004100 */
[----:B------:R-:W-:Y:S01]  /*46b0*/  SHF.R.U32.HI R56, RZ, 0x10, R121 ;  /* 0x00000010ff387819 */ /* 0x000fe20000011679 */
[-CC-:B------:R-:W-:Y:S01]  /*46c0*/  FFMA.FTZ R144, R144, R134.reuse, R139.reuse ;  /* 0x0000008690907223 */ /* 0x180fe2000001008b */
[----:B------:R-:W-:Y:S01]  /*46d0*/  FADD.FTZ R183, R183, -R146 ;  /* 0x80000092b7b77221 */ /* 0x000fe20000010000 */
[----:B------:R1:W-:Y:S01]  /*46e0*/  F2F.F16.F32 R66, R59 ;  /* 0x0000003b00427304 */ /* 0x0003e20000200800 */
[--C-:B------:R-:W-:Y:S01]  /*46f0*/  FFMA.FTZ R142, R142, R134, R139.reuse ;  /* 0x000000868e8e7223 */ /* 0x100fe2000001008b */
[----:B0-----:R-:W-:Y:S01]  /*4700*/  HADD2.F32 R57, -RZ, R56.H0_H0 ;  /* 0x20000038ff397230 */ /* 0x001fe20000004100 */
[----:B------:R-:W-:Y:S01]  /*4710*/  MOV R56, R120 ;  /* 0x0000007800387202 */ /* 0x000fe20000000f00 */
[----:B------:R-:W-:Y:S01]  /*4720*/  FADD.FTZ R149, R149, -R144 ;  /* 0x8000009095957221 */ /* 0x000fe20000010000 */
[-C--:B------:R-:W-:Y:S01]  /*4730*/  FFMA.FTZ R178, R178, R134.reuse, R139 ;  /* 0x00000086b2b27223 */ /* 0x080fe2000001008b */
[----:B------:R-:W-:Y:S01]  /*4740*/  FADD.FTZ R147, R147, -R142 ;  /* 0x8000008e93937221 */ /* 0x000fe20000010000 */
[----:B------:R-:W-:Y:S01]  /*4750*/  FFMA.FTZ R88, R148, R193, R57 ;  /* 0x000000c194587223 */ /* 0x000fe20000010039 */
[----:B------:R-:W-:Y:S01]  /*4760*/  HADD2.F32 R57, -RZ, R56.H0_H0 ;  /* 0x20000038ff397230 */ /* 0x000fe20000004100 */
[----:B------:R-:W-:Y:S01]  /*4770*/  SHF.R.U64 R56, R120, 0x10, R121 ;  /* 0x0000001078387819 */ /* 0x000fe20000001279 */
[----:B------:R-:W-:Y:S01]  /*4780*/  FADD.FTZ R181, R181, -R178 ;  /* 0x800000b2b5b57221 */ /* 0x000fe20000010000 */
[-CC-:B------:R-:W-:Y:S01]  /*4790*/  FFMA.FTZ R136, R136, R134.reuse, R139.reuse ;  /* 0x0000008688887223 */ /* 0x180fe2000001008b */
[-C--:B------:R-:W-:Y:S01]  /*47a0*/  FFMA.FTZ R138, R138, R134.reuse, R139 ;  /* 0x000000868a8a7223 */ /* 0x080fe2000001008b */
[C---:B------:R-:W-:Y:S01]  /*47b0*/  FFMA.FTZ R57, R148.reuse, R187, R57 ;  /* 0x000000bb94397223 */ /* 0x040fe20000010039 */
[----:B-1----:R-:W-:Y:S01]  /*47c0*/  HADD2.F32 R59, -RZ, R56.H0_H0 ;  /* 0x20000038ff3b7230 */ /* 0x002fe20000004100 */
[----:B------:R-:W-:Y:S01]  /*47d0*/  MOV R56, R119 ;  /* 0x0000007700387202 */ /* 0x000fe20000000f00 */
[----:B------:R-:W-:Y:S01]  /*47e0*/  FADD.FTZ R145, R145, -R136 ;  /* 0x8000008891917221 */ /* 0x000fe20000010000 */
[----:B------:R0:W-:Y:S01]  /*47f0*/  F2F.F16.F32 R91, R57 ;  /* 0x00000039005b7304 */ /* 0x0001e20000200800 */
[----:B------:R-:W-:Y:S01]  /*4800*/  FADD.FTZ R141, R141, -R138 ;  /* 0x8000008a8d8d7221 */ /* 0x000fe20000010000 */
[----:B------:R-:W-:Y:S01]  /*4810*/  FFMA.FTZ R59, R148, R189, R59 ;  /* 0x000000bd943b7223 */ /* 0x000fe2000001003b */
[----:B------:R-:W-:Y:S01]  /*4820*/  HADD2.F32 R93, -RZ, R56.H0_H0 ;  /* 0x20000038ff5d7230 */ /* 0x000fe20000004100 */
[----:B------:R-:W-:Y:S01]  /*4830*/  SHF.R.U32.HI R56, RZ, 0x10, R119 ;  /* 0x00000010ff387819 */ /* 0x000fe20000011677 */
[-CC-:B------:R-:W-:Y:S01]  /*4840*/  FFMA.FTZ R184, R184, R134.reuse, R139.reuse ;  /* 0x00000086b8b87223 */ /* 0x180fe2000001008b */
        /* <DEDUP_REMOVED lines=12> */
[----:B------:R-:W-:Y:S01]  /*4910*/  FADD.FTZ R133, R133, -R58 ;  /* 0x8000003a85857221 */ /* 0x000fe20000010000 */
[-C--:B------:R-:W-:Y:S01]  /*4920*/  FFMA.FTZ R131, R131, R134.reuse, R139 ;  /* 0x0000008683837223 */ /* 0x080fe2000001008b */
[C---:B------:R-:W-:Y:S01]  /*4930*/  FFMA.FTZ R57, R148.reuse, R149, R57 ;  /* 0x0000009594397223 */ /* 0x040fe20000010039 */
[----:B-1----:R-:W-:Y:S01]  /*4940*/  HADD2.F32 R59, -RZ, R56.H0_H0 ;  /* 0x20000038ff3b7230 */ /* 0x002fe20000004100 */
[----:B------:R-:W-:Y:S01]  /*4950*/  MOV R56, R117 ;  /* 0x0000007500387202 */ /* 0x000fe20000000f00 */
[----:B------:R-:W-:Y:S01]  /*4960*/  FFMA.FTZ R67, R148, R191, R67 ;  /* 0x000000bf94437223 */ /* 0x000fe20000010043 */
[-C--:B------:R-:W-:Y:S01]  /*4970*/  FFMA.FTZ R130, R130, R134.reuse, R139 ;  /* 0x0000008682827223 */ /* 0x080fe2000001008b */
[----:B------:R0:W-:Y:S01]  /*4980*/  F2F.F16.F32 R93, R57 ;  /* 0x00000039005d7304 */ /* 0x0001e20000200800 */
[----:B------:R-:W-:Y:S01]  /*4990*/  FFMA.FTZ R59, R148, R181, R59 ;  /* 0x000000b5943b7223 */ /* 0x000fe2000001003b */
[----:B------:R-:W-:Y:S01]  /*49a0*/  HADD2.F32 R95, -RZ, R56.H0_H0 ;  /* 0x20000038ff5f7230 */ /* 0x000fe20000004100 */
[----:B------:R-:W-:Y:S01]  /*49b0*/  SHF.R.U32.HI R56, RZ, 0x10, R117 ;  /* 0x00000010ff387819 */ /* 0x000fe20000011675 */
[----:B------:R-:W-:Y:S01]  /*49c0*/  FADD.FTZ R131, R132, -R131 ;  /* 0x8000008384837221 */ /* 0x000fe20000010000 */
[----:B------:R-:W-:Y:S01]  /*49d0*/  FADD.FTZ R129, R129, -R130 ;  /* 0x8000008281817221 */ /* 0x000fe20000010000 */
[----:B------:R-:W-:Y:S01]  /*49e0*/  FFMA.FTZ R128, R128, R134, R139 ;  /* 0x0000008680807223 */ /* 0x000fe2000001008b */
[----:B------:R-:W-:Y:S01]  /*49f0*/  FFMA.FTZ R95, R148, R145, R95 ;  /* 0x00000091945f7223 */ /* 0x000fe2000001005f */
[----:B------:R1:W-:Y:S01]  /*4a00*/  F2F.F16.F32 R92, R59 ;  /* 0x0000003b005c7304 */ /* 0x0003e20000200800 */
[----:B0-----:R-:W-:Y:S01]  /*4a10*/  HADD2.F32 R57, -RZ, R56.H0_H0 ;  /* 0x20000038ff397230 */ /* 0x001fe20000004100 */
[----:B------:R-:W-:Y:S01]  /*4a20*/  MOV R56, R116 ;  /* 0x0000007400387202 */ /* 0x000fe20000000f00 */
[----:B------:R-:W-:-:S03]  /*4a30*/  FADD.FTZ R127, R127, -R128 ;  /* 0x800000807f7f7221 */ /* 0x000fc60000010000 */
[----:B------:R-:W-:Y:S01]  /*4a40*/  FFMA.FTZ R147, R148, R147, R57 ;  /* 0x0000009394937223 */ /* 0x000fe20000010039 */
[----:B------:R-:W-:Y:S01]  /*4a50*/  HADD2.F32 R57, -RZ, R56.H0_H0 ;  /* 0x20000038ff397230 */ /* 0x000fe20000004100 */
[----:B------:R-:W-:Y:S01]  /*4a60*/  SHF.R.U64 R56, R116, 0x10, R117 ;  /* 0x0000001074387819 */ /* 0x000fe20000001275 */
[----:B------:R-:W-:Y:S03]  /*4a70*/  F2F.F16.F32 R125, R95 ;  /* 0x0000005f007d7304 */ /* 0x000fe60000200800 */
[----:B------:R-:W-:Y:S01]  /*4a80*/  FFMA.FTZ R57, R148, R141, R57 ;  /* 0x0000008d94397223 */ /* 0x000fe20000010039 */
[----:B-1----:R-:W-:Y:S01]  /*4a90*/  HADD2.F32 R59, -RZ, R56.H0_H0 ;  /* 0x20000038ff3b7230 */ /* 0x002fe20000004100 */
[----:B------:R-:W-:-:S03]  /*4aa0*/  SHF.R.U32.HI R56, RZ, 0x10, R115 ;  /* 0x00000010ff387819 */ /* 0x000fc60000011673 */
[----:B------:R0:W-:Y:S01]  /*4ab0*/  F2F.F16.F32 R95, R57 ;  /* 0x00000039005f7304 */ /* 0x0001e20000200800 */
[----:B------:R-:W-:Y:S01]  /*4ac0*/  FFMA.FTZ R59, R148, R143, R59 ;  /* 0x0000008f943b7223 */ /* 0x000fe2000001003b */
[----:B------:R-:W-:Y:S01]  /*4ad0*/  HADD2.F32 R135, -RZ, R56.H0_H0 ;  /* 0x20000038ff877230 */ /* 0x000fe20000004100 */
[----:B------:R-:W-:-:S04]  /*4ae0*/  SHF.R.U64 R56, R114, 0x10, R115 ;  /* 0x0000001072387819 */ /* 0x000fc80000001273 */
[C---:B------:R-:W-:Y:S01]  /*4af0*/  FFMA.FTZ R135, R148.reuse, R133, R135 ;  /* 0x0000008594877223 */ /* 0x040fe20000010087 */
[----:B------:R-:W-:Y:S01]  /*4b00*/  HADD2.F32 R133, -RZ, R56.H0_H0 ;  /* 0x20000038ff857230 */ /* 0x000fe20000004100 */
[----:B0-----:R-:W-:Y:S01]  /*4b10*/  MOV R57, R115 ;  /* 0x0000007300397202 */ /* 0x001fe20000000f00 */
[----:B------:R-:W-:Y:S01]  /*4b20*/  F2F.F16.F32 R64, R64 ;  /* 0x0000004000407304 */ /* 0x000fe20000200800 */
[----:B------:R-:W-:Y:S02]  /*4b30*/  MOV R56, R114 ;  /* 0x0000007200387202 */ /* 0x000fe40000000f00 */
[C---:B------:R-:W-:Y:S01]  /*4b40*/  FFMA.FTZ R129, R148.reuse, R129, R133 ;  /* 0x0000008194817223 */ /* 0x040fe20000010085 */
[----:B------:R-:W-:Y:S02]  /*4b50*/  HADD2.F32 R57, -RZ, R57.H0_H0 ;  /* 0x20000039ff397230 */ /* 0x000fe40000004100 */
[----:B------:R-:W-:Y:S02]  /*4b60*/  HADD2.F32 R130, -RZ, R56.H0_H0 ;  /* 0x20000038ff827230 */ /* 0x000fe40000004100 */
[----:B------:R-:W0:Y:S01]  /*4b70*/  F2F.F16.F32 R65, R65 ;  /* 0x0000004100417304 */ /* 0x000e220000200800 */
[----:B------:R-:W-:-:S02]  /*4b80*/  FFMA.FTZ R131, R148, R131, R57 ;  /* 0x0000008394837223 */ /* 0x000fc40000010039 */
[----:B------:R-:W1:Y:S01]  /*4b90*/  LDC.64 R56, c[0x0][0x468] ;  /* 0x00011a00ff387b82 */ /* 0x000e620000000a00 */
[----:B------:R-:W-:-:S04]  /*4ba0*/  FFMA.FTZ R127, R148, R127, R130 ;  /* 0x0000007f947f7223 */ /* 0x000fc80000010082 */
[----:B------:R2:W-:Y:S01]  /*4bb0*/  F2F.F16.F32 R124, R59 ;  /* 0x0000003b007c7304 */ /* 0x0005e20000200800 */
[----:B0-----:R-:W-:-:S07]  /*4bc0*/  PRMT R137, R64, 0x5410, R65 ;  /* 0x0000541040897816 */ /* 0x001fce0000000041 */
[----:B------:R-:W-:Y:S01]  /*4bd0*/  F2F.F16.F32 R67, R67 ;  /* 0x0000004300437304 */ /* 0x000fe20000200800 */
[----:B--2---:R-:W0:Y:S01]  /*4be0*/  LDC.64 R58, c[0x0][0x478] ;  /* 0x00011e00ff3a7b82 */ /* 0x004e220000000a00 */
[----:B------:R-:W-:-:S05]  /*4bf0*/  IMAD.WIDE.U32 R64, R66, 0x10000, RZ ;  /* 0x0001000042407825 */ /* 0x000fca00078e00ff */
[----:B------:R-:W-:Y:S01]  /*4c00*/  LOP3.LUT R137, R137, R65, RZ, 0xfc, !PT ;  /* 0x0000004189897212 */ /* 0x000fe200078efcff */
[----:B------:R-:W2:Y:S01]  /*4c10*/  F2F.F16.F32 R88, R88 ;  /* 0x0000005800587304 */ /* 0x000ea20000200800 */
[----:B-1----:R-:W-:-:S07]  /*4c20*/  IMAD.WIDE.U32 R142, R179, 0x8, R56 ;  /* 0x00000008b38e7825 */ /* 0x002fce00078e0038 */
[----:B------:R1:W-:Y:S01]  /*4c30*/  F2F.F16.F32 R146, R135 ;  /* 0x0000008700927304 */ /* 0x0003e20000200800 */
[----:B--2---:R-:W-:-:S07]  /*4c40*/  PRMT R133, R67, 0x5410, R88 ;  /* 0x0000541043857816 */ /* 0x004fce0000000058 */
[----:B------:R-:W2:Y:S01]  /*4c50*/  F2F.F16.F32 R136, R147 ;  /* 0x0000009300887304 */ /* 0x000ea20000200800 */
[----:B-1----:R-:W1:Y:S01]  /*4c60*/  LDC.64 R134, c[0x0][0x470] ;  /* 0x00011c00ff867b82 */ /* 0x002e620000000a00 */
[----:B------:R-:W-:-:S04]  /*4c70*/  IMAD.WIDE.U32 R66, R90, 0x10000, RZ ;  /* 0x000100005a427825 */ /* 0x000fc800078e00ff */
[----:B0-----:R-:W-:Y:S01]  /*4c80*/  IMAD.WIDE.U32 R140, R179, 0x8, R58 ;  /* 0x00000008b38c7825 */ /* 0x001fe200078e003a */
[----:B------:R-:W-:Y:S01]  /*4c90*/  LOP3.LUT R133, R133, R67, RZ, 0xfc, !PT ;  /* 0x0000004385857212 */ /* 0x000fe200078efcff */
[----:B------:R-:W0:Y:S01]  /*4ca0*/  F2F.F16.F32 R185, R185 ;  /* 0x000000b900b97304 */ /* 0x000e220000200800 */
[----:B------:R-:W-:Y:S01]  /*4cb0*/  LOP3.LUT R132, R66, R91, RZ, 0xfc, !PT ;  /* 0x0000005b42847212 */ /* 0x000fe200078efcff */
[----:B------:R-:W-:-:S04]  /*4cc0*/  IMAD.WIDE.U32 R66, R124, 0x10000, RZ ;  /* 0x000100007c427825 */ /* 0x000fc800078e00ff */
[----:B------:R-:W-:Y:S01]  /*4cd0*/  IMAD.WIDE.U32 R90, R99, 0x8, R56 ;  /* 0x00000008635a7825 */ /* 0x000fe200078e0038 */
[----:B--2---:R-:W-:Y:S01]  /*4ce0*/  PRMT R125, R125, 0x5410, R136 ;  /* 0x000054107d7d7816 */ /* 0x004fe20000000088 */
[----:B------:R-:W2:Y:S01]  /*4cf0*/  F2F.F16.F32 R144, R129 ;  /* 0x0000008100907304 */ /* 0x000ea20000200800 */
[----:B------:R-:W-:Y:S01]  /*4d00*/  LOP3.LUT R136, R64, R89, RZ, 0xfc, !PT ;  /* 0x0000005940887212 */ /* 0x000fe200078efcff */
[----:B------:R-:W-:Y:S01]  /*4d10*/  IMAD.WIDE.U32 R64, R92, 0x10000, RZ ;  /* 0x000100005c407825 */ /* 0x000fe200078e00ff */
[----:B------:R-:W-:Y:S02]  /*4d20*/  LOP3.LUT R124, R66, R95, RZ, 0xfc, !PT ;  /* 0x0000005f427c7212 */ /* 0x000fe400078efcff */
[----:B------:R-:W-:Y:S01]  /*4d30*/  LOP3.LUT R125, R125, R67, RZ, 0xfc, !PT ;  /* 0x000000437d7d7212 */ /* 0x000fe200078efcff */
[----:B------:R3:W-:Y:S01]  /*4d40*/  STG.E.64 desc[UR8][R140.64], R136 ;  /* 0x000000888c007986 */ /* 0x0007e2000c101b08 */
[----:B0-----:R-:W-:Y:S01]  /*4d50*/  PRMT R185, R94, 0x5410, R185 ;  /* 0x000054105eb97816 */ /* 0x001fe200000000b9 */
[----:B------:R0:W4:Y:S01]  /*4d60*/  F2F.F16.F32 R145, R131 ;  /* 0x0000008300917304 */ /* 0x0001220000200800 */
[----:B------:R-:W-:Y:S01]  /*4d70*/  LOP3.LUT R130, R64, R93, RZ, 0xfc, !PT ;  /* 0x0000005d40827212 */ /* 0x000fe200078efcff */
[----:B-1----:R-:W-:Y:S01]  /*4d80*/  IMAD.WIDE.U32 R138, R179, 0x8, R134 ;  /* 0x00000008b38a7825 */ /* 0x002fe200078e0086 */
[----:B------:R-:W-:Y:S03]  /*4d90*/  STG.E.64 desc[UR8][R142.64], R136 ;  /* 0x000000888e007986 */ /* 0x000fe6000c101b08 */
[----:B------:R-:W-:Y:S01]  /*4da0*/  IMAD.WIDE.U32 R94, R99, 0x8, R58 ;  /* 0x00000008635e7825 */ /* 0x000fe200078e003a */
[----:B------:R-:W-:Y:S01]  /*4db0*/  STG.E.64 desc[UR8][R138.64], R136 ;  /* 0x000000888a007986 */ /* 0x000fe2000c101b08 */
[----:B------:R-:W1:Y:S01]  /*4dc0*/  F2F.F16.F32 R127, R127 ;  /* 0x0000007f007f7304 */ /* 0x000e620000200800 */
[----:B0-----:R-:W-:Y:S01]  /*4dd0*/  LOP3.LUT R131, R185, R65, RZ, 0xfc, !PT ;  /* 0x00000041b9837212 */ /* 0x001fe200078efcff */
[----:B--2---:R-:W-:Y:S01]  /*4de0*/  IMAD.WIDE.U32 R64, R144, 0x10000, RZ ;  /* 0x0001000090407825 */ /* 0x004fe200078e00ff */
[----:B------:R0:W-:Y:S03]  /*4df0*/  STG.E.64 desc[UR8][R94.64], R132 ;  /* 0x000000845e007986 */ /* 0x0001e6000c101b08 */
[----:B---3--:R-:W-:Y:S01]  /*4e00*/  IMAD.WIDE.U32 R140, R99, 0x8, R134 ;  /* 0x00000008638c7825 */ /* 0x008fe200078e0086 */
[----:B----4-:R-:W-:Y:S01]  /*4e10*/  PRMT R89, R145, 0x5410, R146 ;  /* 0x0000541091597816 */ /* 0x010fe20000000092 */
[----:B------:R2:W-:Y:S02]  /*4e20*/  STG.E.64 desc[UR8][R90.64], R132 ;  /* 0x000000845a007986 */ /* 0x0005e4000c101b08 */
[C---:B------:R-:W-:Y:S01]  /*4e30*/  IMAD.WIDE.U32 R128, R98.reuse, 0x8, R58 ;  /* 0x0000000862807825 */ /* 0x040fe200078e003a */
[----:B------:R-:W-:Y:S01]  /*4e40*/  LOP3.LUT R65, R89, R65, RZ, 0xfc, !PT ;  /* 0x0000004159417212 */ /* 0x000fe200078efcff */
[----:B------:R-:W-:Y:S02]  /*4e50*/  STG.E.64 desc[UR8][R140.64], R132 ;  /* 0x000000848c007986 */ /* 0x000fe4000c101b08 */
[----:B------:R-:W-:Y:S01]  /*4e60*/  IMAD.WIDE.U32 R92, R98, 0x8, R56 ;  /* 0x00000008625c7825 */ /* 0x000fe200078e0038 */
[----:B-1----:R-:W-:Y:S01]  /*4e70*/  LOP3.LUT R64, R64, R127, RZ, 0xfc, !PT ;  /* 0x0000007f40407212 */ /* 0x002fe200078efcff */
[----:B------:R-:W-:Y:S01]  /*4e80*/  STG.E.64 desc[UR8][R128.64], R130 ;  /* 0x0000008280007986 */ /* 0x000fe2000c101b08 */
[----:B0-----:R-:W-:Y:S01]  /*4e90*/  PRMT R95, R127, 0x7610, R95 ;  /* 0x000076107f5f7816 */ /* 0x001fe2000000005f */
[----:B------:R-:W-:Y:S01]  /*4ea0*/  IMAD.WIDE.U32 R98, R98, 0x8, R134 ;  /* 0x0000000862627825 */ /* 0x000fe200078e0086 */
[C---:B------:R-:W-:Y:S01]  /*4eb0*/  PRMT R94, R144.reuse, 0x7610, R94 ;  /* 0x00007610905e7816 */ /* 0x040fe2000000005e */
[----:B------:R0:W-:Y:S02]  /*4ec0*/  STG.E.64 desc[UR8][R92.64], R130 ;  /* 0x000000825c007986 */ /* 0x0001e4000c101b08 */
[----:B------:R-:W-:Y:S01]  /*4ed0*/  IMAD.WIDE.U32 R88, R97, 0x8, R58 ;  /* 0x0000000861587825 */ /* 0x000fe200078e003a */
[----:B--2---:R-:W-:Y:S01]  /*4ee0*/  PRMT R91, R127, 0x7610, R91 ;  /* 0x000076107f5b7816 */ /* 0x004fe2000000005b */
[----:B------:R-:W-:Y:S01]  /*4ef0*/  STG.E.64 desc[UR8][R98.64], R130 ;  /* 0x0000008262007986 */ /* 0x000fe2000c101b08 */
[----:B------:R-:W-:Y:S01]  /*4f00*/  PRMT R90, R144, 0x7610, R90 ;  /* 0x00007610905a7816 */ /* 0x000fe2000000005a */
[----:B------:R-:W-:-:S02]  /*4f10*/  IMAD.WIDE.U32 R66, R97, 0x8, R56 ;  /* 0x0000000861427825 */ /* 0x000fc400078e0038 */
[----:B------:R1:W-:Y:S02]  /*4f20*/  STG.E.64 desc[UR8][R88.64], R124 ;  /* 0x0000007c58007986 */ /* 0x0003e4000c101b08 */
[----:B------:R-:W-:Y:S02]  /*4f30*/  IMAD.WIDE.U32 R142, R97, 0x8, R134 ;  /* 0x00000008618e7825 */ /* 0x000fe400078e0086 */
[----:B------:R2:W-:Y:S02]  /*4f40*/  STG.E.64 desc[UR8][R66.64], R124 ;  /* 0x0000007c42007986 */ /* 0x0005e4000c101b08 */
[----:B------:R-:W-:Y:S01]  /*4f50*/  IMAD.WIDE.U32 R58, R96, 0x8, R58 ;  /* 0x00000008603a7825 */ /* 0x000fe200078e003a */
[----:B0-----:R-:W-:Y:S01]  /*4f60*/  PRMT R93, R145, 0x7610, R93 ;  /* 0x00007610915d7816 */ /* 0x001fe2000000005d */
[----:B------:R2:W-:Y:S01]  /*4f70*/  STG.E.64 desc[UR8][R142.64], R124 ;  /* 0x0000007c8e007986 */ /* 0x0005e2000c101b08 */
[----:B------:R-:W-:Y:S01]  /*4f80*/  PRMT R92, R146, 0x7610, R92 ;  /* 0x00007610925c7816 */ /* 0x000fe2000000005c */
[----:B------:R-:W-:-:S02]  /*4f90*/  IMAD.WIDE.U32 R56, R96, 0x8, R56 ;  /* 0x0000000860387825 */ /* 0x000fc400078e0038 */
[----:B------:R2:W-:Y:S02]  /*4fa0*/  STG.E.64 desc[UR8][R58.64], R64 ;  /* 0x000000403a007986 */ /* 0x0005e4000c101b08 */
[----:B------:R-:W-:Y:S01]  /*4fb0*/  IMAD.WIDE.U32 R96, R96, 0x8, R134 ;  /* 0x0000000860607825 */ /* 0x000fe200078e0086 */
[----:B-1----:R-:W-:Y:S01]  /*4fc0*/  PRMT R89, R145, 0x7610, R89 ;  /* 0x0000761091597816 */ /* 0x002fe20000000059 */
[----:B------:R2:W-:Y:S01]  /*4fd0*/  STG.E.64 desc[UR8][R56.64], R64 ;  /* 0x0000004038007986 */ /* 0x0005e2000c101b08 */
[----:B------:R-:W-:-:S03]  /*4fe0*/  PRMT R88, R146, 0x7610, R88 ;  /* 0x0000761092587816 */ /* 0x000fc60000000058 */
[----:B------:R2:W-:Y:S01]  /*4ff0*/  STG.E.64 desc[UR8][R96.64], R64 ;  /* 0x0000004060007986 */ /* 0x0005e2000c101b08 */
[----:B------:R-:W-:Y:S05]  /*5000*/  BRA `(.L_x_648) ;  /* 0x0000002400547947 */ /* 0x000fea0003800000 */
.L_x_645:
        /* <DEDUP_REMOVED lines=24> */
.L_x_651:
        /* <DEDUP_REMOVED lines=23> */
.L_x_650:
        /* <DEDUP_REMOVED lines=26> */
.L_x_653:
        /* <DEDUP_REMOVED lines=26> */
.L_x_652:
        /* <DEDUP_REMOVED lines=16> */
.L_x_654:
        /* <DEDUP_REMOVED lines=10> */
.L_x_655:
        /* <DEDUP_REMOVED lines=28> */
.L_x_657:
        /* <DEDUP_REMOVED lines=23> */
.L_x_656:
        /* <DEDUP_REMOVED lines=24> */
.L_x_659:
        /* <DEDUP_REMOVED lines=12> */
[----:B------:R-:W-:Y:S02]  /*5d50*/  F2FP.F16.F32.PACK_AB R187, R58, R187 ;  /* 0x000000bb3abb723e */ /* 0x000fe400000000ff */
[----:B------:R-:W-:Y:S02]  /*5d60*/  F2FP.F16.F32.PACK_AB R64, R64, R191 ;  /* 0x000000bf4040723e */ /* 0x000fe400000000ff */
[C---:B------:R-:W-:Y:S02]  /*5d70*/  PRMT R58, R187.reuse, 0x7632, R58 ;  /* 0x00007632bb3a7816 */ /* 0x040fe4000000003a */
[----:B------:R-:W-:Y:S02]  /*5d80*/  PRMT R67, R187, 0x7610, R67 ;  /* 0x00007610bb437816 */ /* 0x000fe40000000043 */
[C---:B------:R-:W-:Y:S02]  /*5d90*/  PRMT R66, R64.reuse, 0x7632, R66 ;  /* 0x0000763240427816 */ /* 0x040fe40000000042 */
[----:B------:R-:W-:-:S07]  /*5da0*/  PRMT R59, R64, 0x7610, R59 ;  /* 0x00007610403b7816 */ /* 0x000fce000000003b */
.L_x_658:
        /* <DEDUP_REMOVED lines=15> */
.L_x_660:
        /* <DEDUP_REMOVED lines=10> */
.L_x_661:
        /* <DEDUP_REMOVED lines=14> */
[----:B------:R-:W-:Y:S02]  /*6020*/  F2FP.F16.F32.PACK_AB R64, R65, R64 ;  /* 0x000000404140723e */ /* 0x000fe400000000ff */
[----:B0-----:R-:W-:Y:S02]  /*6030*/  F2FP.F16.F32.PACK_AB R67, R59, R58 ;  /* 0x0000003a3b43723e */ /* 0x001fe400000000ff */
        /* <DEDUP_REMOVED lines=12> */
.L_x_663:
        /* <DEDUP_REMOVED lines=12> */
[----:B------:R-:W-:Y:S02]  /*61c0*/  F2FP.F16.F32.PACK_AB R64, R64, R183 ;  /* 0x000000b74040723e */ /* 0x000fe400000000ff */
[----:B------:R-:W-:Y:S02]  /*61d0*/  F2FP.F16.F32.PACK_AB R149, R58, R149 ;  /* 0x000000953a95723e */ /* 0x000fe400000000ff */
        /* <DEDUP_REMOVED lines=9> */
.L_x_662:
        /* <DEDUP_REMOVED lines=24> */
.L_x_665:
        /* <DEDUP_REMOVED lines=14> */
[C---:B------:R-:W-:Y:S02]  /*64d0*/  PRMT R58, R149.reuse, 0x7632, R58 ;  /* 0x00007632953a7816 */ /* 0x040fe4000000003a */
[----:B0-----:R-:W-:Y:S02]  /*64e0*/  PRMT R67, R149, 0x7610, R67 ;  /* 0x0000761095437816 */ /* 0x001fe40000000043 */
[C---:B------:R-:W-:Y:S02]  /*64f0*/  PRMT R66, R64.reuse, 0x7632, R66 ;  /* 0x0000763240427816 */ /* 0x040fe40000000042 */
[----:B------:R-:W-:-:S07]  /*6500*/  PRMT R59, R64, 0x7610, R59 ;  /* 0x00007610403b7816 */ /* 0x000fce000000003b */
.L_x_664:
        /* <DEDUP_REMOVED lines=15> */
.L_x_666:
        /* <DEDUP_REMOVED lines=10> */
.L_x_667:
        /* <DEDUP_REMOVED lines=28> */
.L_x_669:
        /* <DEDUP_REMOVED lines=23> */
.L_x_668:
        /* <DEDUP_REMOVED lines=24> */
.L_x_671:
        /* <DEDUP_REMOVED lines=18> */
.L_x_670:
        /* <DEDUP_REMOVED lines=15> */
.L_x_672:
        /* <DEDUP_REMOVED lines=10> */
.L_x_673:
        /* <DEDUP_REMOVED lines=28> */
.L_x_675:
        /* <DEDUP_REMOVED lines=23> */
.L_x_674:
        /* <DEDUP_REMOVED lines=24> */
.L_x_677:
        /* <DEDUP_REMOVED lines=18> */
.L_x_676:
        /* <DEDUP_REMOVED lines=15> */
.L_x_678:
[----:B------:R4:W-:Y:S01]  /*74c0*/  STG.E.64 desc[UR8][R56.64], R66 ;  /* 0x0000004238007986 */ /* 0x0009e2000c101b08 */
[----:B------:R-:W-:Y:S05]  /*74d0*/  BRA.U !UP2, `(.L_x_648) ;  /* 0x000000010a207547 */ /* 0x000fea000b800000 */
[----:B0-----:R-:W0:Y:S01]  /*74e0*/  LDC.64 R58, c[0x0][0x470] ;  /* 0x00011c00ff3a7b82 */ /* 0x001e220000000a00 */
[----:B----4-:R-:W-:Y:S02]  /*74f0*/  LOP3.LUT R56, R94, 0xffff, RZ, 0xc0, !PT ;  /* 0x0000ffff5e387812 */ /* 0x010fe400078ec0ff */
[----:B------:R-:W-:-:S03]  /*7500*/  PRMT R65, R93, 0x5410, R92 ;  /* 0x000054105d417816 */ /* 0x000fc6000000005c */
[----:B------:R-:W-:-:S05]  /*7510*/  IMAD.WIDE.U32 R56, R56, 0x10000, RZ ;  /* 0x0001000038387825 */ /* 0x000fca00078e00ff */
[----:B------:R-:W-:Y:S02]  /*7520*/  LOP3.LUT R57, R65, R57, RZ, 0xfc, !PT ;  /* 0x0000003941397212 */ /* 0x000fe400078efcff */
[----:B------:R-:W-:Y:S01]  /*7530*/  LOP3.LUT R56, R56, 0xffff, R95, 0xf8, !PT ;  /* 0x0000ffff38387812 */ /* 0x000fe200078ef85f */
[----:B0-----:R-:W-:-:S05]  /*7540*/  IMAD.WIDE.U32 R58, R96, 0x8, R58 ;  /* 0x00000008603a7825 */ /* 0x001fca00078e003a */
[----:B------:R0:W-:Y:S02]  /*7550*/  STG.E.64 desc[UR8][R58.64], R56 ;  /* 0x000000383a007986 */ /* 0x0001e4000c101b08 */
.L_x_648:
        /* <DEDUP_REMOVED lines=63> */
.L_x_642:
        /* <DEDUP_REMOVED lines=33> */
.L_x_680:
        /* <DEDUP_REMOVED lines=10> */
.L_x_5385:


//--------------------- .text._ZN10layer_norm31ln_parallel_residual_bwd_kernelINS_13Kernel_traitsI6__halfS2_S2_S2_fjLj2560ELj1ELj1ELj4ELj8ENS_18Kernel_traits_baseILj2560ES2_S2_S2_S2_fjLj128EEEEELb0ELb1ELb0EEEvNS_9BwdParamsE --------------------------
	.section	.text._ZN10layer_norm31ln_parallel_residual_bwd_kernelINS_13Kernel_traitsI6__halfS2_S2_S2_fjLj2560ELj1ELj1ELj4ELj8ENS_18Kernel_traits_baseILj2560ES2_S2_S2_S2_fjLj128EEEEELb0ELb1ELb0EEEvNS_9BwdParamsE,"ax",@progbits
	.align	128
        .global         _ZN10layer_norm31ln_parallel_residual_bwd_kernelINS_13Kernel_traitsI6__halfS2_S2_S2_fjLj2560ELj1ELj1ELj4ELj8ENS_18Kernel_traits_baseILj2560ES2_S2_S2_S2_fjLj128EEEEELb0ELb1ELb0EEEvNS_9BwdParamsE
        .type           _ZN10layer_norm31ln_parallel_residual_bwd_kernelINS_13Kernel_traitsI6__halfS2_S2_S2_fjLj2560ELj1ELj1ELj4ELj8ENS_18Kernel_traits_baseILj2560ES2_S2_S2_S2_fjLj128EEEEELb0ELb1ELb0EEEvNS_9BwdParamsE,@function
        .size           _ZN10layer_norm31ln_parallel_residual_bwd_kernelINS_13Kernel_traitsI6__halfS2_S2_S2_fjLj2560ELj1ELj1ELj4ELj8ENS_18Kernel_traits_baseILj2560ES2_S2_S2_S2_fjLj128EEEEELb0ELb1ELb0EEEvNS_9BwdParamsE,(.L_x_5386 - _ZN10layer_norm31ln_parallel_residual_bwd_kernelINS_13Kernel_traitsI6__halfS2_S2_S2_fjLj2560ELj1ELj1ELj4ELj8ENS_18Kernel_traits_baseILj2560ES2_S2_S2_S2_fjLj128EEEEELb0ELb1ELb0EEEvNS_9BwdParamsE)
        .other          _ZN10layer_norm31ln_parallel_residual_bwd_kernelINS_13Kernel_traitsI6__halfS2_S2_S2_fjLj2560ELj1ELj1ELj4ELj8ENS_18Kernel_traits_baseILj2560ES2_S2_S2_S2_fjLj128EEEEELb0ELb1ELb0EEEvNS_9BwdParamsE,@"STO_CUDA_ENTRY STV_DEFAULT"
_ZN10layer_norm31ln_parallel_residual_bwd_kernelINS_13Kernel_traitsI6__halfS2_S2_S2_fjLj2560ELj1ELj1ELj4ELj8ENS_18Kernel_traits_baseILj2560ES2_S2_S2_S2_fjLj128EEEEELb0ELb1ELb0EEEvNS_9BwdParamsE:
.text._ZN10layer_norm31ln_parallel_residual_bwd_kernelINS_13Kernel_traitsI6__halfS2_S2_S2_fjLj2560ELj1ELj1ELj4ELj8ENS_18Kernel_traits_baseILj2560ES2_S2_S2_S2_fjLj128EEEEELb0ELb1ELb0EEEvNS_9BwdParamsE:
        /* <DEDUP_REMOVED lines=14> */
[C---:B------:R-:W-:Y:S01]  /*00e0*/  ISETP.GE.U32.AND P3, PT, R61.reuse, 0x200, PT ;  /* 0x000002003d00780c */ /* 0x040fe20003f66070 */
[----:B------:R-:W0:Y:S01]  /*00f0*/  S2UR UR4, SR_CTAID.X ;  /* 0x00000000000479c3 */ /* 0x000e220000002500 */
[----:B------:R-:W-:-:S07]  /*0100*/  ISETP.GE.U32.AND P4, PT, R61, 0x280, PT ;  /* 0x000002803d00780c */ /* 0x000fce0003f86070 */
[----:B------:R-:W1:Y:S08]  /*0110*/  @P0 LDC.64 R2, c[0x0][0x3d0] ;  /* 0x0000f400ff020b82 */ /* 0x000e700000000a00 */
[----:B------:R-:W4:Y:S08]  /*0120*/  @P1 LDC.64 R4, c[0x0][0x3d0] ;  /* 0x0000f400ff041b82 */ /* 0x000f300000000a00 */
[----:B------:R-:W3:Y:S01]  /*0130*/  @P2 LDC.64 R8, c[0x0][0x3d0] ;  /* 0x0000f400ff082b82 */ /* 0x000ee20000000a00 */
[----:B-1----:R-:W-:-:S07]  /*0140*/  @P0 IMAD.WIDE.U32 R2, R15, 0x8, R2 ;  /* 0x000000080f020825 */ /* 0x002fce00078e0002 */
[----:B------:R-:W1:Y:S01]  /*0150*/  @P3 LDC.64 R10, c[0x0][0x3d0] ;  /* 0x0000f400ff0a3b82 */ /* 0x000e620000000a00 */
[----:B------:R-:W-:Y:S01]  /*0160*/  @P0 LOP3.LUT R15, R15, 0x80, RZ, 0xfc, !PT ;  /* 0x000000800f0f0812 */ /* 0x000fe200078efcff */
[----:B--2---:R-:W5:Y:S04]  /*0170*/  @P0 LDG.E.64 R44, desc[UR10][R2.64] ;  /* 0x0000000a022c0981 */ /* 0x004f68000c1e1b00 */
[C---:B----4-:R-:W-:Y:S02]  /*0180*/  @P1 IMAD.WIDE.U32 R6, R15.reuse, 0x8, R4 ;  /* 0x000000080f061825 */ /* 0x050fe400078e0004 */
[----:B------:R-:W2:Y:S01]  /*0190*/  @P4 LDC.64 R12, c[0x0][0x3d0] ;  /* 0x0000f400ff0c4b82 */ /* 0x000ea20000000a00 */
[----:B------:R-:W-:Y:S02]  /*01a0*/  @P1 IADD3 R15, PT, PT, R15, 0x80, RZ ;  /* 0x000000800f0f1810 */ /* 0x000fe40007ffe0ff */
[----:B0-----:R-:W-:Y:S01]  /*01b0*/  MOV R60, UR4 ;  /* 0x00000004003c7c02 */ /* 0x001fe20008000f00 */
[----:B------:R-:W5:Y:S02]  /*01c0*/  @P1 LDG.E.64 R46, desc[UR10][R6.64] ;  /* 0x0000000a062e1981 */ /* 0x000f64000c1e1b00 */
[C---:B---3--:R-:W-:Y:S01]  /*01d0*/  @P2 IMAD.WIDE.U32 R8, R15.reuse, 0x8, R8 ;  /* 0x000000080f082825 */ /* 0x048fe200078e0008 */
[----:B------:R-:W-:-:S02]  /*01e0*/  @P2 IADD3 R15, PT, PT, R15, 0x80, RZ ;  /* 0x000000800f0f2810 */ /* 0x000fc40007ffe0ff */
[----:B------:R-:W-:Y:S02]  /*01f0*/  ISETP.GE.AND P5, PT, R60, UR5, PT ;  /* 0x000000053c007c0c */ /* 0x000fe4000bfa6270 */
[----:B------:R-:W-:Y:S01]  /*0200*/  CS2R R40, SRZ ;  /* 0x0000000000287805 */ /* 0x000fe2000001ff00 */
[----:B------:R0:W5:Y:S01]  /*0210*/  @P2 LDG.E.64 R48, desc[UR10][R8.64] ;  /* 0x0000000a08302981 */ /* 0x000162000c1e1b00 */
[C---:B-1----:R-:W-:Y:S01]  /*0220*/  @P3 IMAD.WIDE.U32 R10, R15.reuse, 0x8, R10 ;  /* 0x000000080f0a3825 */ /* 0x042fe200078e000a */
[----:B------:R-:W-:Y:S02]  /*0230*/  @P3 IADD3 R15, PT, PT, R15, 0x80, RZ ;  /* 0x000000800f0f3810 */ /* 0x000fe40007ffe0ff */
[----:B------:R-:W-:Y:S02]  /*0240*/  CS2R R42, SRZ ;  /* 0x00000000002a7805 */ /* 0x000fe4000001ff00 */
[----:B------:R-:W-:Y:S02]  /*0250*/  CS2R R36, SRZ ;  /* 0x0000000000247805 */ /* 0x000fe4000001ff00 */
[----:B------:R-:W-:Y:S01]  /*0260*/  CS2R R38, SRZ ;  /* 0x0000000000267805 */ /* 0x000fe2000001ff00 */
[----:B------:R1:W5:Y:S01]  /*0270*/  @P3 LDG.E.64 R50, desc[UR10][R10.64] ;  /* 0x0000000a0a323981 */ /* 0x000362000c1e1b00 */
[----:B--2---:R-:W-:Y:S01]  /*0280*/  @P4 IMAD.WIDE.U32 R4, R15, 0x8, R12 ;  /* 0x000000080f044825 */ /* 0x004fe200078e000c */
[----:B------:R-:W-:-:S02]  /*0290*/  CS2R R32, SRZ ;  /* 0x0000000000207805 */ /* 0x000fc4000001ff00 */
[----:B------:R-:W-:Y:S02]  /*02a0*/  CS2R R34, SRZ ;  /* 0x0000000000227805 */ /* 0x000fe4000001ff00 */
[----:B------:R-:W-:Y:S02]  /*02b0*/  CS2R R28, SRZ ;  /* 0x00000000001c7805 */ /* 0x000fe4000001ff00 */
[----:B------:R-:W-:Y:S01]  /*02c0*/  CS2R R30, SRZ ;  /* 0x00000000001e7805 */ /* 0x000fe2000001ff00 */
[----:B------:R2:W5:Y:S01]  /*02d0*/  @P4 LDG.E.64 R52, desc[UR10][R4.64] ;  /* 0x0000000a04344981 */ /* 0x000562000c1e1b00 */
        /* <DEDUP_REMOVED lines=10> */
[----:B--2---:R-:W-:Y:S02]  /*0380*/  CS2R R4, SRZ ;  /* 0x0000000000047805 */ /* 0x004fe4000001ff00 */
        /* <DEDUP_REMOVED lines=15> */
[----:B------:R-:W-:Y:S02]  /*0480*/  MOV R64, R44 ;  /* 0x0000002c00407202 */ /* 0x000fe40000000f00 */
[----:B------:R-:W-:Y:S02]  /*0490*/  CS2R R28, SRZ ;  /* 0x00000000001c7805 */ /* 0x000fe4000001ff00 */
[--C-:B------:R-:W-:Y:S02]  /*04a0*/  SHF.R.U64 R62, R44, 0x10, R45.reuse ;  /* 0x000000102c3e7819 */ /* 0x100fe4000000122d */
[----:B------:R-:W-:Y:S02]  /*04b0*/  CS2R R30, SRZ ;  /* 0x00000000001e7805 */ /* 0x000fe4000001ff00 */
[----:B------:R-:W-:Y:S01]  /*04c0*/  MOV R65, R45 ;  /* 0x0000002d00417202 */ /* 0x000fe20000000f00 */
[----:B0-----:R-:W-:Y:S01]  /*04d0*/  UISETP.NE.AND UP0, UPT, UR4, URZ, UPT ;  /* 0x000000ff0400728c */ /* 0x001fe2000bf05270 */
        /* <DEDUP_REMOVED lines=20> */
[----:B------:R-:W-:Y:S01]  /*0620*/  SHF.R.U64 R3, R50, 0x10, R51 ;  /* 0x0000001032037819 */ /* 0x000fe20000001233 */
[----:B------:R-:W-:Y:S01]  /*0630*/  UPLOP3.LUT UP1, UPT, UPT, UPT, UPT, 0x40, 0x4 ;  /* 0x000000000004789c */ /* 0x000fe20003f2e870 */
[----:B------:R-:W-:Y:S01]  /*0640*/  PRMT R116, R116, 0x5410, R4 ;  /* 0x0000541074747816 */ /* 0x000fe20000000004 */
[----:B------:R-:W0:Y:S01]  /*0650*/  LDCU UR14, c[0x0][0x400] ;  /* 0x00008000ff0e77ac */ /* 0x000e220008000800 */
[----:B------:R-:W-:Y:S02]  /*0660*/  PRMT R118, R118, 0x5410, R5 ;  /* 0x0000541076767816 */ /* 0x000fe40000000005 */
[----:B------:R-:W-:Y:S02]  /*0670*/  CS2R R4, SRZ ;  /* 0x0000000000047805 */ /* 0x000fe4000001ff00 */
[----:B------:R-:W-:-:S02]  /*0680*/  PRMT R119, R119, 0x5410, R6 ;  /* 0x0000541077777816 */ /* 0x000fc40000000006 */
[----:B------:R-:W-:Y:S02]  /*0690*/  CS2R R6, SRZ ;  /* 0x0000000000067805 */ /* 0x000fe4000001ff00 */
[----:B------:R-:W-:Y:S01]  /*06a0*/  PRMT R64, R64, 0x5410, R64 ;  /* 0x0000541040407816 */ /* 0x000fe20000000040 */
[----:B------:R-:W1:Y:S01]  /*06b0*/  LDCU.64 UR6, c[0x0][0x470] ;  /* 0x00008e00ff0677ac */ /* 0x000e620008000a00 */
[----:B------:R-:W-:Y:S02]  /*06c0*/  PRMT R62, R62, 0x5410, R62 ;  /* 0x000054103e3e7816 */ /* 0x000fe4000000003e */
[----:B------:R-:W-:Y:S01]  /*06d0*/  PRMT R65, R65, 0x5410, R65 ;  /* 0x0000541041417816 */ /* 0x000fe20000000041 */
[----:B------:R-:W2:Y:S01]  /*06e0*/  LDCU.64 UR12, c[0x0][0x438] ;  /* 0x00008700ff0c77ac */ /* 0x000ea20008000a00 */
[----:B------:R-:W-:Y:S02]  /*06f0*/  PRMT R66, R66, 0x5410, R66 ;  /* 0x0000541042427816 */ /* 0x000fe40000000042 */
[----:B------:R-:W-:Y:S01]  /*0700*/  PRMT R67, R67, 0x5410, R67 ;  /* 0x0000541043437816 */ /* 0x000fe20000000043 */
[----:B------:R-:W3:Y:S01]  /*0710*/  LDCU.64 UR8, c[0x0][0x478] ;  /* 0x00008f00ff0877ac */ /* 0x000ee20008000a00 */
[----:B------:R-:W-:-:S02]  /*0720*/  PRMT R68, R68, 0x5410, R68 ;  /* 0x0000541044447816 */ /* 0x000fc40000000044 */
[----:B------:R-:W-:Y:S02]  /*0730*/  PRMT R69, R69, 0x5410, R69 ;  /* 0x0000541045457816 */ /* 0x000fe40000000045 */
[----:B------:R-:W-:Y:S02]  /*0740*/  PRMT R70, R70, 0x5410, R70 ;  /* 0x0000541046467816 */ /* 0x000fe40000000046 */
[----:B------:R-:W-:Y:S02]  /*0750*/  PRMT R110, R110, 0x5410, R0 ;  /* 0x000054106e6e7816 */ /* 0x000fe40000000000 */
[----:B------:R-:W-:Y:S02]  /*0760*/  PRMT R113, R113, 0x5410, R2 ;  /* 0x0000541071717816 */ /* 0x000fe40000000002 */
[----:B------:R-:W-:Y:S02]  /*0770*/  PRMT R114, R114, 0x5410, R3 ;  /* 0x0000541072727816 */ /* 0x000fe40000000003 */
[----:B01----:R-:W-:-:S13]  /*0780*/  PLOP3.LUT P5, PT, PT, PT, UP0, 0x80, 0x8 ;  /* 0x000000000008781c */ /* 0x003fda0003faf008 */
.L_x_753:
[----:B0-----:R-:W0:Y:S08]  /*0790*/  LDC R63, c[0x0][0x388] ;  /* 0x0000e200ff3f7b82 */ /* 0x001e300000000800 */
[----:B-1-34-:R-:W1:Y:S08]  /*07a0*/  LDC.64 R44, c[0x0][0x3c0] ;  /* 0x0000f000ff2c7b82 */ /* 0x01ae700000000a00 */
[----:B--2---:R-:W4:Y:S01]  /*07b0*/  LDC.64 R58, c[0x0][0x3c8] ;  /* 0x0000f200ff3a7b82 */ /* 0x004f220000000a00 */
[----:B0----5:R-:W-:-:S02]  /*07c0*/  IMAD R0, R60, R63, RZ ;  /* 0x0000003f3c007224 */ /* 0x021fc400078e02ff */
[----:B-1----:R-:W-:-:S03]  /*07d0*/  IMAD.WIDE R46, R60, 0x4, R44 ;  /* 0x000000043c2e7825 */ /* 0x002fc600078e022c */
[----:B------:R-:W-:-:S04]  /*07e0*/  SHF.R.S32.HI R45, RZ, 0x1f, R0 ;  /* 0x0000001fff2d7819 */ /* 0x000fc80000011400 */
[----:B------:R-:W-:Y:S01]  /*07f0*/  LEA.HI R0, R45, R0, RZ, 0x2 ;  /* 0x000000002d007211 */ /* 0x000fe200078f10ff */
[----:B------:R0:W2:Y:S01]  /*0800*/  LDG.E R46, desc[UR10][R46.64] ;  /* 0x0000000a2e2e7981 */ /* 0x0000a2000c1e1900 */
[C---:B------:R-:W-:Y:S01]  /*0810*/  ISETP.GE.U32.AND P1, PT, R61.reuse, 0x100, PT ;  /* 0x000001003d00780c */ /* 0x040fe20003f26070 */
[----:B----4-:R-:W-:Y:S01]  /*0820*/  IMAD.WIDE R44, R60, 0x4, R58 ;  /* 0x000000043c2c7825 */ /* 0x010fe200078e023a */
[----:B------:R-:W-:Y:S02]  /*0830*/  LEA.HI.SX32 R2, R0, R111, 0x1e ;  /* 0x0000006f00027211 */ /* 0x000fe400078ff2ff */
[C---:B------:R-:W-:Y:S02]  /*0840*/  ISETP.GE.U32.AND P2, PT, R61.reuse, 0x180, PT ;  /* 0x000001803d00780c */ /* 0x040fe40003f46070 */
[----:B------:R1:W5:Y:S01]  /*0850*/  LDG.E R0, desc[UR10][R44.64] ;  /* 0x0000000a2c007981 */ /* 0x000362000c1e1900 */
[----:B------:R-:W-:Y:S01]  /*0860*/  BSSY.RECONVERGENT B0, `(.L_x_682) ;  /* 0x0000042000007945 */ /* 0x000fe20003800200 */
[----:B------:R-:W-:Y:S01]  /*0870*/  HFMA2 R58, -RZ, RZ, 0, 0 ;  /* 0x00000000ff3a7431 */ /* 0x000fe200000001ff */
[----:B------:R-:W-:-:S02]  /*0880*/  ISETP.GE.U32.AND P3, PT, R61, 0x200, PT ;  /* 0x000002003d00780c */ /* 0x000fc40003f66070 */
[----:B------:R-:W-:Y:S02]  /*0890*/  ISETP.GE.U32.AND P4, PT, R61, 0x280, PT ;  /* 0x000002803d00780c */ /* 0x000fe40003f86070 */
[----:B------:R-:W-:Y:S02]  /*08a0*/  MOV R112, RZ ;  /* 0x000000ff00707202 */ /* 0x000fe40000000f00 */
[----:B0-----:R-:W-:Y:S02]  /*08b0*/  MOV R47, R2 ;  /* 0x00000002002f7202 */ /* 0x001fe40000000f00 */
[----:B--2---:R-:W-:Y:S01]  /*08c0*/  FSEL R46, R46, RZ, !P5 ;  /* 0x000000ff2e2e7208 */ /* 0x004fe20006800000 */
[----:B-1----:R-:W-:Y:S06]  /*08d0*/  @!P0 BRA `(.L_x_683) ;  /* 0x0000000000e88947 */ /* 0x002fec0003800000 */
[----:B------:R-:W0:Y:S08]  /*08e0*/  LDC.64 R44, c[0x0][0x3a8] ;  /* 0x0000ea00ff2c7b82 */ /* 0x000e300000000a00 */
[----:B------:R-:W1:Y:S01]  /*08f0*/  LDC.64 R58, c[0x0][0x428] ;  /* 0x00010a00ff3a7b82 */ /* 0x000e620000000a00 */
[----:B0-----:R-:W-:-:S06]  /*0900*/  IMAD.WIDE.U32 R44, R2, 0x8, R44 ;  /* 0x00000008022c7825 */ /* 0x001fcc00078e002c */
[----:B------:R-:W2:Y:S01]  /*0910*/  LDG.E.64 R44, desc[UR10][R44.64] ;  /* 0x0000000a2c2c7981 */ /* 0x000ea2000c1e1b00 */
[----:B-1----:R-:W-:-:S06]  /*0920*/  IMAD.WIDE.U32 R58, R2, 0x8, R58 ;  /* 0x00000008023a7825 */ /* 0x002fcc00078e003a */
[----:B------:R-:W4:Y:S01]  /*0930*/  LDG.E.64 R58, desc[UR10][R58.64] ;  /* 0x0000000a3a3a7981 */ /* 0x000f22000c1e1b00 */
[----:B------:R-:W-:-:S04]  /*0940*/  ISETP.NE.U32.AND P0, PT, RZ, UR12, PT ;  /* 0x0000000cff007c0c */ /* 0x000fc8000bf05070 */
[----:B------:R-:W-:-:S13]  /*0950*/  ISETP.NE.AND.EX P0, PT, RZ, UR13, PT, P0 ;  /* 0x0000000dff007c0c */ /* 0x000fda000bf05300 */
[----:B------:R-:W0:Y:S02]  /*0960*/  @P0 LDC.64 R84, c[0x0][0x438] ;  /* 0x00010e00ff540b82 */ /* 0x000e240000000a00 */
[----:B0-----:R-:W-:-:S05]  /*0970*/  @P0 IMAD.WIDE.U32 R84, R2, 0x8, R84 ;  /* 0x0000000802540825 */ /* 0x001fca00078e0054 */
[----:B------:R0:W5:Y:S02]  /*0980*/  @P0 LDG.E.64 R48, desc[UR10][R84.64] ;  /* 0x0000000a54300981 */ /* 0x000164000c1e1b00 */
[----:B0-----:R-:W-:Y:S02]  /*0990*/  HADD2.F32 R84, -RZ, R64.H1_H1 ;  /* 0x30000040ff547230 */ /* 0x001fe40000004100 */
[----:B------:R-:W-:Y:S02]  /*09a0*/  HADD2.F32 R85, -RZ, R62.H1_H1 ;  /* 0x3000003eff557230 */ /* 0x000fe40000004100 */
[----:B--2---:R-:W-:Y:S01]  /*09b0*/  HADD2.F32 R87, -RZ, R44.H0_H0 ;  /* 0x2000002cff577230 */ /* 0x004fe20000004100 */
[----:B------:R-:W-:-:S04]  /*09c0*/  SHF.R.U64 R86, R44, 0x10, R45 ;  /* 0x000000102c567819 */ /* 0x000fc8000000122d */
[----:B------:R-:W-:Y:S01]  /*09d0*/  FADD.FTZ R89, -R46, R87 ;  /* 0x000000572e597221 */ /* 0x000fe20000010100 */
[----:B------:R-:W-:Y:S01]  /*09e0*/  HADD2.F32 R87, -RZ, R86.H0_H0 ;  /* 0x20000056ff577230 */ /* 0x000fe20000004100 */
[----:B----4-:R-:W-:-:S04]  /*09f0*/  SHF.R.U64 R82, R58, 0x10, R59 ;  /* 0x000000103a527819 */ /* 0x010fc8000000123b */
[----:B------:R-:W-:Y:S01]  /*0a00*/  FADD.FTZ R87, -R46, R87 ;  /* 0x000000572e577221 */ /* 0x000fe20000010100 */
[----:B------:R-:W-:Y:S01]  /*0a10*/  MOV R3, R58 ;  /* 0x0000003a00037202 */ /* 0x000fe20000000f00 */
[----:B------:R-:W-:Y:S02]  /*0a20*/  HADD2.F32 R44, -RZ, R82.H0_H0 ;  /* 0x20000052ff2c7230 */ /* 0x000fe40000004100 */
[----:B-----5:R-:W-:Y:S01]  /*0a30*/  FMUL.FTZ R82, R0, R87 ;  /* 0x0000005700527220 */ /* 0x020fe20000410000 */
[----:B------:R-:W-:Y:S01]  /*0a40*/  HADD2.F32 R87, -RZ, R45.H0_H0 ;  /* 0x2000002dff577230 */ /* 0x000fe20000004100 */
[----:B------:R-:W-:Y:S02]  /*0a50*/  SHF.R.U32.HI R45, RZ, 0x10, R45 ;  /* 0x00000010ff2d7819 */ /* 0x000fe4000001162d */
[----:B------:R-:W-:Y:S02]  /*0a60*/  MOV R47, R59 ;  /* 0x0000003b002f7202 */ /* 0x000fe40000000f00 */
[----:B------:R-:W-:Y:S01]  /*0a70*/  SHF.R.U32.HI R58, RZ, 0x10, R59 ;  /* 0x00000010ff3a7819 */ /* 0x000fe2000001163b */
[----:B------:R-:W-:-:S02]  /*0a80*/  HADD2.F32 R59, -RZ, R3.H0_H0 ;  /* 0x20000003ff3b7230 */ /* 0x000fc40000004100 */
[----:B------:R-:W-:Y:S01]  /*0a90*/  FADD.FTZ R87, -R46, R87 ;  /* 0x000000572e577221 */ /* 0x000fe20000010100 */
[----:B------:R-:W-:Y:S02]  /*0aa0*/  HADD2.F32 R45, -RZ, R45.H0_H0 ;  /* 0x2000002dff2d7230 */ /* 0x000fe40000004100 */
[----:B------:R-:W-:Y:S02]  /*0ab0*/  HADD2.F32 R47, -RZ, R47.H0_H0 ;  /* 0x2000002fff2f7230 */ /* 0x000fe40000004100 */
[----:B------:R-:W-:Y:S01]  /*0ac0*/  FMUL.FTZ R84, R84, R59 ;  /* 0x0000003b54547220 */ /* 0x000fe20000410000 */
[----:B------:R-:W-:Y:S02]  /*0ad0*/  HADD2.F32 R86, -RZ, R65.H1_H1 ;  /* 0x30000041ff567230 */ /* 0x000fe40000004100 */
[C---:B------:R-:W-:Y:S01]  /*0ae0*/  FMUL.FTZ R87, R0.reuse, R87 ;  /* 0x0000005700577220 */ /* 0x040fe20000410000 */
[----:B------:R-:W-:Y:S01]  /*0af0*/  FMUL.FTZ R3, R0, R89 ;  /* 0x0000005900037220 */ /* 0x000fe20000410000 */
[----:B------:R-:W-:Y:S01]  /*0b00*/  FADD.FTZ R21, R21, R44 ;  /* 0x0000002c15157221 */ /* 0x000fe20000010000 */
[-C--:B------:R-:W-:Y:S01]  /*0b10*/  FFMA.FTZ R41, R82, R44.reuse, R41 ;  /* 0x0000002c52297223 */ /* 0x080fe20000010029 */
[----:B------:R-:W-:Y:S01]  /*0b20*/  FMUL.FTZ R85, R85, R44 ;  /* 0x0000002c55557220 */ /* 0x000fe20000410000 */
[----:B------:R-:W-:Y:S01]  /*0b30*/  FADD.FTZ R45, -R46, R45 ;  /* 0x0000002d2e2d7221 */ /* 0x000fe20000010100 */
[----:B------:R-:W-:Y:S01]  /*0b40*/  FADD.FTZ R22, R22, R47 ;  /* 0x0000002f16167221 */ /* 0x000fe20000010000 */
[-C--:B------:R-:W-:Y:S01]  /*0b50*/  FFMA.FTZ R42, R87, R47.reuse, R42 ;  /* 0x0000002f572a7223 */ /* 0x080fe2000001002a */
[----:B------:R-:W-:Y:S01]  /*0b60*/  FMUL.FTZ R86, R86, R47 ;  /* 0x0000002f56567220 */ /* 0x000fe20000410000 */
[----:B------:R-:W-:Y:S01]  /*0b70*/  FADD.FTZ R44, RZ, R84 ;  /* 0x00000054ff2c7221 */ /* 0x000fe20000010000 */
[----:B------:R-:W-:Y:S01]  /*0b80*/  FFMA.FTZ R47, R3, R84, RZ ;  /* 0x00000054032f7223 */ /* 0x000fe200000100ff */
[----:B------:R-:W-:-:S02]  /*0b90*/  HADD2.F32 R58, -RZ, R58.H0_H0 ;  /* 0x2000003aff3a7230 */ /* 0x000fc40000004100 */
[----:B------:R-:W-:Y:S01]  /*0ba0*/  FMUL.FTZ R88, R0, R45 ;  /* 0x0000002d00587220 */ /* 0x000fe20000410000 */
[----:B------:R-:W-:Y:S02]  /*0bb0*/  HADD2.F32 R89, -RZ, R66.H1_H1 ;  /* 0x30000042ff597230 */ /* 0x000fe40000004100 */
[----:B------:R-:W-:Y:S01]  /*0bc0*/  FADD.FTZ R45, R44, R85 ;  /* 0x000000552c2d7221 */ /* 0x000fe20000010000 */
[----:B------:R-:W-:Y:S01]  /*0bd0*/  FFMA.FTZ R44, R82, R85, R47 ;  /* 0x00000055522c7223 */ /* 0x000fe2000001002f */
[----:B------:R-:W-:Y:S01]  /*0be0*/  FADD.FTZ R23, R23, R58 ;  /* 0x0000003a17177221 */ /* 0x000fe20000010000 */
[-C--:B------:R-:W-:Y:S01]  /*0bf0*/  FFMA.FTZ R43, R88, R58.reuse, R43 ;  /* 0x0000003a582b7223 */ /* 0x080fe2000001002b */
[----:B------:R-:W-:Y:S01]  /*0c00*/  FMUL.FTZ R89, R89, R58 ;  /* 0x0000003a59597220 */ /* 0x000fe20000410000 */
[----:B------:R-:W-:Y:S01]  /*0c10*/  FADD.FTZ R58, R45, R86 ;  /* 0x000000562d3a7221 */ /* 0x000fe20000010000 */
[----:B------:R-:W-:Y:S01]  /*0c20*/  FFMA.FTZ R45, R87, R86, R44 ;  /* 0x00000056572d7223 */ /* 0x000fe2000001002c */
[----:B------:R-:W-:Y:S01]  /*0c30*/  FADD.FTZ R20, R20, R59 ;  /* 0x0000003b14147221 */ /* 0x000fe20000010000 */
[----:B------:R-:W-:Y:S01]  /*0c40*/  FFMA.FTZ R40, R3, R59, R40 ;  /* 0x0000003b03287223 */ /* 0x000fe20000010028 */
[----:B------:R-:W-:Y:S01]  /*0c50*/  FADD.FTZ R58, R58, R89 ;  /* 0x000000593a3a7221 */ /* 0x000fe20000010000 */
[----:B------:R-:W-:Y:S01]  /*0c60*/  FFMA.FTZ R112, R88, R89, R45 ;  /* 0x0000005958707223 */ /* 0x000fe2000001002d */
[----:B------:R-:W-:-:S07]  /*0c70*/  IADD3 R47, PT, PT, R2, 0x80, RZ ;  /* 0x00000080022f7810 */ /* 0x000fce0007ffe0ff */
.L_x_683:
[----:B---3--:R-:W-:Y:S05]  /*0c80*/  BSYNC.RECONVERGENT B0 ;  /* 0x0000000000007941 */ /* 0x008fea0003800200 */
.L_x_682:
[----:B------:R-:W-:Y:S04]  /*0c90*/  BSSY.RECONVERGENT B0, `(.L_x_684) ;  /* 0x000003c000007945 */ /* 0x000fe80003800200 */
[----:B------:R-:W-:Y:S05]  /*0ca0*/  @!P1 BRA `(.L_x_685) ;  /* 0x0000000000e89947 */ /* 0x000fea0003800000 */
[----:B------:R-:W0:Y:S08]  /*0cb0*/  LDC.64 R90, c[0x0][0x428] ;  /* 0x00010a00ff5a7b82 */ /* 0x000e300000000a00 */
[----:B------:R-:W1:Y:S01]  /*0cc0*/  LDC.64 R44, c[0x0][0x3a8] ;  /* 0x0000ea00ff2c7b82 */ /* 0x000e620000000a00 */
[----:B------:R-:W-:Y:S01]  /*0cd0*/  ISETP.NE.U32.AND P0, PT, RZ, UR12, PT ;  /* 0x0000000cff007c0c */ /* 0x000fe2000bf05070 */
[----:B0-----:R-:W-:-:S06]  /*0ce0*/  IMAD.WIDE.U32 R90, R47, 0x8, R90 ;  /* 0x000000082f5a7825 */ /* 0x001fcc00078e005a */
[----:B------:R-:W2:Y:S01]  /*0cf0*/  LDG.E.64 R90, desc[UR10][R90.64] ;  /* 0x0000000a5a5a7981 */ /* 0x000ea2000c1e1b00 */
[----:B-1----:R-:W-:-:S06]  /*0d00*/  IMAD.WIDE.U32 R44, R47, 0x8, R44 ;  /* 0x000000082f2c7825 */ /* 0x002fcc00078e002c */
[----:B------:R-:W3:Y:S01]  /*0d10*/  LDG.E.64 R44, desc[UR10][R44.64] ;  /* 0x0000000a2c2c7981 */ /* 0x000ee2000c1e1b00 */
[----:B------:R-:W-:-:S13]  /*0d20*/  ISETP.NE.AND.EX P0, PT, RZ, UR13, PT, P0 ;  /* 0x0000000dff007c0c */ /* 0x000fda000bf05300 */
[----:B------:R-:W0:Y:S02]  /*0d30*/  @P0 LDC.64 R80, c[0x0][0x438] ;  /* 0x00010e00ff500b82 */ /* 0x000e240000000a00 */
[----:B0-----:R-:W-:-:S05]  /*0d40*/  @P0 IMAD.WIDE.U32 R120, R47, 0x8, R80 ;  /* 0x000000082f780825 */ /* 0x001fca00078e0050 */
[----:B------:R0:W5:Y:S01]  /*0d50*/  @P0 LDG.E.64 R50, desc[UR10][R120.64] ;  /* 0x0000000a78320981 */ /* 0x000162000c1e1b00 */
[----:B------:R-:W-:Y:S02]  /*0d60*/  IADD3 R47, PT, PT, R47, 0x80, RZ ;  /* 0x000000802f2f7810 */ /* 0x000fe40007ffe0ff */
[--C-:B--2---:R-:W-:Y:S02]  /*0d70*/  SHF.R.U64 R78, R90, 0x10, R91.reuse ;  /* 0x000000105a4e7819 */ /* 0x104fe4000000125b */
[----:B------:R-:W-:Y:S02]  /*0d80*/  MOV R93, R91 ;  /* 0x0000005b005d7202 */ /* 0x000fe40000000f00 */
[----:B------:R-:W-:Y:S02]  /*0d90*/  SHF.R.U32.HI R59, RZ, 0x10, R91 ;  /* 0x00000010ff3b7819 */ /* 0x000fe4000001165b */
[----:B---3--:R-:W-:Y:S02]  /*0da0*/  SHF.R.U64 R91, R44, 0x10, R45 ;  /* 0x000000102c5b7819 */ /* 0x008fe4000000122d */
[----:B------:R-:W-:-:S03]  /*0db0*/  MOV R80, R90 ;  /* 0x0000005a00507202 */ /* 0x000fc60000000f00 */
[----:B------:R-:W-:Y:S02]  /*0dc0*/  HADD2.F32 R91, -RZ, R91.H0_H0 ;  /* 0x2000005bff5b7230 */ /* 0x000fe40000004100 */
[----:B------:R-:W-:-:S03]  /*0dd0*/  HADD2.F32 R81, -RZ, R80.H0_H0 ;  /* 0x20000050ff517230 */ /* 0x000fc60000004100 */
[----:B------:R-:W-:Y:S01]  /*0de0*/  FADD.FTZ R91, -R46, R91 ;  /* 0x0000005b2e5b7221 */ /* 0x000fe20000010100 */
[----:B------:R-:W-:-:S03]  /*0df0*/  HADD2.F32 R78, -RZ, R78.H0_H0 ;  /* 0x2000004eff4e7230 */ /* 0x000fc60000004100 */
[----:B-----5:R-:W-:Y:S01]  /*0e00*/  FMUL.FTZ R80, R0, R91 ;  /* 0x0000005b00507220 */ /* 0x020fe20000410000 */
[----:B------:R-:W-:Y:S02]  /*0e10*/  HADD2.F32 R91, -RZ, R68.H1_H1 ;  /* 0x30000044ff5b7230 */ /* 0x000fe40000004100 */
[----:B------:R-:W-:Y:S02]  /*0e20*/  HADD2.F32 R83, -RZ, R44.H0_H0 ;  /* 0x2000002cff537230 */ /* 0x000fe40000004100 */
[----:B------:R-:W-:Y:S01]  /*0e30*/  FADD.FTZ R17, R17, R78 ;  /* 0x0000004e11117221 */ /* 0x000fe20000010000 */
[-C--:B------:R-:W-:Y:S01]  /*0e40*/  FFMA.FTZ R37, R80, R78.reuse, R37 ;  /* 0x0000004e50257223 */ /* 0x080fe20000010025 */
[----:B------:R-:W-:Y:S01]  /*0e50*/  FMUL.FTZ R78, R91, R78 ;  /* 0x0000004e5b4e7220 */ /* 0x000fe20000410000 */
[----:B------:R-:W-:Y:S02]  /*0e60*/  HADD2.F32 R91, -RZ, R45.H0_H0 ;  /* 0x2000002dff5b7230 */ /* 0x000fe40000004100 */
[----:B------:R-:W-:Y:S01]  /*0e70*/  FADD.FTZ R83, -R46, R83 ;  /* 0x000000532e537221 */ /* 0x000fe20000010100 */
[----:B------:R-:W-:Y:S01]  /*0e80*/  SHF.R.U32.HI R45, RZ, 0x10, R45 ;  /* 0x00000010ff2d7819 */ /* 0x000fe2000001162d */
[----:B------:R-:W-:-:S02]  /*0e90*/  HADD2.F32 R44, -RZ, R67.H1_H1 ;  /* 0x30000043ff2c7230 */ /* 0x000fc40000004100 */
[----:B------:R-:W-:Y:S01]  /*0ea0*/  FMUL.FTZ R83, R0, R83 ;  /* 0x0000005300537220 */ /* 0x000fe20000410000 */
[----:B------:R-:W-:Y:S01]  /*0eb0*/  FADD.FTZ R91, -R46, R91 ;  /* 0x0000005b2e5b7221 */ /* 0x000fe20000010100 */
[----:B------:R-:W-:Y:S02]  /*0ec0*/  HADD2.F32 R45, -RZ, R45.H0_H0 ;  /* 0x2000002dff2d7230 */ /* 0x000fe40000004100 */
[----:B------:R-:W-:Y:S01]  /*0ed0*/  FADD.FTZ R16, R16, R81 ;  /* 0x0000005110107221 */ /* 0x000fe20000010000 */
[----:B------:R-:W-:Y:S02]  /*0ee0*/  HADD2.F32 R93, -RZ, R93.H0_H0 ;  /* 0x2000005dff5d7230 */ /* 0x000fe40000004100 */
[----:B------:R-:W-:Y:S01]  /*0ef0*/  FFMA.FTZ R36, R83, R81, R36 ;  /* 0x0000005153247223 */ /* 0x000fe20000010024 */
[----:B------:R-:W-:Y:S02]  /*0f00*/  HADD2.F32 R90, -RZ, R69.H1_H1 ;  /* 0x30000045ff5a7230 */ /* 0x000fe40000004100 */
[----:B------:R-:W-:Y:S01]  /*0f10*/  FMUL.FTZ R91, R0, R91 ;  /* 0x0000005b005b7220 */ /* 0x000fe20000410000 */
[----:B------:R-:W-:Y:S01]  /*0f20*/  FMUL.FTZ R81, R44, R81 ;  /* 0x000000512c517220 */ /* 0x000fe20000410000 */
[----:B------:R-:W-:Y:S01]  /*0f30*/  FADD.FTZ R45, -R46, R45 ;  /* 0x0000002d2e2d7221 */ /* 0x000fe20000010100 */
[----:B------:R-:W-:-:S02]  /*0f40*/  HADD2.F32 R44, -RZ, R59.H0_H0 ;  /* 0x2000003bff2c7230 */ /* 0x000fc40000004100 */
[----:B------:R-:W-:Y:S01]  /*0f50*/  FADD.FTZ R18, R18, R93 ;  /* 0x0000005d12127221 */ /* 0x000fe20000010000 */
[-C--:B------:R-:W-:Y:S01]  /*0f60*/  FFMA.FTZ R38, R91, R93.reuse, R38 ;  /* 0x0000005d5b267223 */ /* 0x080fe20000010026 */
[----:B------:R-:W-:Y:S01]  /*0f70*/  FMUL.FTZ R90, R90, R93 ;  /* 0x0000005d5a5a7220 */ /* 0x000fe20000410000 */
[----:B------:R-:W-:Y:S01]  /*0f80*/  FADD.FTZ R59, R58, R81 ;  /* 0x000000513a3b7221 */ /* 0x000fe20000010000 */
[----:B------:R-:W-:Y:S01]  /*0f90*/  FFMA.FTZ R93, R83, R81, R112 ;  /* 0x00000051535d7223 */ /* 0x000fe20000010070 */
        /* <DEDUP_REMOVED lines=8> */
[----:B------:R-:W-:-:S03]  /*1020*/  FFMA.FTZ R45, R91, R90, R58 ;  /* 0x0000005a5b2d7223 */ /* 0x000fc6000001003a */
[----:B------:R-:W-:Y:S01]  /*1030*/  FADD.FTZ R58, R44, R93 ;  /* 0x0000005d2c3a7221 */ /* 0x000fe20000010000 */
[----:B0-----:R-:W-:-:S07]  /*1040*/  FFMA.FTZ R112, R92, R93, R45 ;  /* 0x0000005d5c707223 */ /* 0x001fce000001002d */
.L_x_685:
[----:B------:R-:W-:Y:S05]  /*1050*/  BSYNC.RECONVERGENT B0 ;  /* 0x0000000000007941 */ /* 0x000fea0003800200 */
.L_x_684:
        /* <DEDUP_REMOVED lines=32> */
[----:B------:R-:W-:-:S02]  /*1260*/  HADD2.F32 R44, -RZ, R110.H0_H0 ;  /* 0x2000006eff2c7230 */ /* 0x000fc40000004100 */
[----:B------:R-:W-:Y:S01]  /*1270*/  FMUL.FTZ R79, R0, R79 ;  /* 0x0000004f004f7220 */ /* 0x000fe20000410000 */
[----:B------:R-:W-:Y:S01]  /*1280*/  FADD.FTZ R95, -R46, R95 ;  /* 0x0000005f2e5f7221 */ /* 0x000fe20000010100 */
[----:B------:R-:W-:Y:S02]  /*1290*/  HADD2.F32 R45, -RZ, R45.H0_H0 ;  /* 0x2000002dff2d7230 */ /* 0x000fe40000004100 */
[----:B------:R-:W-:Y:S01]  /*12a0*/  FADD.FTZ R12, R12, R77 ;  /* 0x0000004d0c0c7221 */ /* 0x000fe20000010000 */
[----:B------:R-:W-:Y:S02]  /*12b0*/  HADD2.F32 R97, -RZ, R97.H0_H0 ;  /* 0x20000061ff617230 */ /* 0x000fe40000004100 */
[----:B------:R-:W-:Y:S01]  /*12c0*/  FFMA.FTZ R32, R79, R77, R32 ;  /* 0x0000004d4f207223 */ /* 0x000fe20000010020 */
[----:B------:R-:W-:Y:S02]  /*12d0*/  HADD2.F32 R94, -RZ, R113.H0_H0 ;  /* 0x20000071ff5e7230 */ /* 0x000fe40000004100 */
        /* <DEDUP_REMOVED lines=20> */
.L_x_687:
[----:B------:R-:W-:Y:S05]  /*1420*/  BSYNC.RECONVERGENT B0 ;  /* 0x0000000000007941 */ /* 0x000fea0003800200 */
.L_x_686:
[----:B------:R-:W-:Y:S04]  /*1430*/  BSSY.RECONVERGENT B0, `(.L_x_688) ;  /* 0x000003c000007945 */ /* 0x000fe80003800200 */
[----:B------:R-:W-:Y:S05]  /*1440*/  @!P3 BRA `(.L_x_689) ;  /* 0x0000000000e8b947 */ /* 0x000fea0003800000 */
[----:B------:R-:W0:Y:S08]  /*1450*/  LDC.64 R98, c[0x0][0x428] ;  /* 0x00010a00ff627b82 */ /* 0x000e300000000a00 */
[----:B------:R-:W1:Y:S01]  /*1460*/  LDC.64 R44, c[0x0][0x3a8] ;  /* 0x0000ea00ff2c7b82 */ /* 0x000e620000000a00 */
[----:B------:R-:W-:-:S04]  /*1470*/  ISETP.NE.U32.AND P0, PT, RZ, UR12, PT ;  /* 0x0000000cff007c0c */ /* 0x000fc8000bf05070 */
[----:B------:R-:W-:Y:S01]  /*1480*/  ISETP.NE.AND.EX P0, PT, RZ, UR13, PT, P0 ;  /* 0x0000000dff007c0c */ /* 0x000fe2000bf05300 */
[----:B0-----:R-:W-:-:S12]  /*1490*/  IMAD.WIDE.U32 R98, R47, 0x8, R98 ;  /* 0x000000082f627825 */ /* 0x001fd800078e0062 */
[----:B------:R-:W0:Y:S01]  /*14a0*/  @P0 LDC.64 R120, c[0x0][0x438] ;  /* 0x00010e00ff780b82 */ /* 0x000e220000000a00 */
[----:B------:R-:W2:Y:S01]  /*14b0*/  LDG.E.64 R98, desc[UR10][R98.64] ;  /* 0x0000000a62627981 */ /* 0x000ea2000c1e1b00 */
[----:B-1----:R-:W-:-:S06]  /*14c0*/  IMAD.WIDE.U32 R44, R47, 0x8, R44 ;  /* 0x000000082f2c7825 */ /* 0x002fcc00078e002c */
[----:B------:R-:W3:Y:S01]  /*14d0*/  LDG.E.64 R44, desc[UR10][R44.64] ;  /* 0x0000000a2c2c7981 */ /* 0x000ee2000c1e1b00 */
[----:B0-----:R-:W-:-:S05]  /*14e0*/  @P0 IMAD.WIDE.U32 R120, R47, 0x8, R120 ;  /* 0x000000082f780825 */ /* 0x001fca00078e0078 */
[----:B------:R0:W5:Y:S01]  /*14f0*/  @P0 LDG.E.64 R54, desc[UR10][R120.64] ;  /* 0x0000000a78360981 */ /* 0x000162000c1e1b00 */
[----:B------:R-:W-:Y:S02]  /*1500*/  IADD3 R47, PT, PT, R47, 0x80, RZ ;  /* 0x000000802f2f7810 */ /* 0x000fe40007ffe0ff */
[--C-:B--2---:R-:W-:Y:S02]  /*1510*/  SHF.R.U64 R71, R98, 0x10, R99.reuse ;  /* 0x0000001062477819 */ /* 0x104fe40000001263 */
[----:B------:R-:W-:Y:S02]  /*1520*/  MOV R101, R99 ;  /* 0x0000006300657202 */ /* 0x000fe40000000f00 */
[----:B------:R-:W-:Y:S02]  /*1530*/  SHF.R.U32.HI R59, RZ, 0x10, R99 ;  /* 0x00000010ff3b7819 */ /* 0x000fe40000011663 */
[----:B---3--:R-:W-:Y:S01]  /*1540*/  SHF.R.U64 R99, R44, 0x10, R45 ;  /* 0x000000102c637819 */ /* 0x008fe2000000122d */
[----:B------:R-:W-:Y:S01]  /*1550*/  HADD2.F32 R75, -RZ, R44.H0_H0 ;  /* 0x2000002cff4b7230 */ /* 0x000fe20000004100 */
[----:B------:R-:W-:-:S03]  /*1560*/  MOV R72, R98 ;  /* 0x0000006200487202 */ /* 0x000fc60000000f00 */
[----:B------:R-:W-:Y:S02]  /*1570*/  HADD2.F32 R99, -RZ, R99.H0_H0 ;  /* 0x20000063ff637230 */ /* 0x000fe40000004100 */
[C---:B------:R-:W-:Y:S01]  /*1580*/  FADD.FTZ R75, -R46.reuse, R75 ;  /* 0x0000004b2e4b7221 */ /* 0x040fe20000010100 */
[----:B------:R-:W-:Y:S02]  /*1590*/  HADD2.F32 R73, -RZ, R72.H0_H0 ;  /* 0x20000048ff497230 */ /* 0x000fe40000004100 */
[----:B------:R-:W-:Y:S01]  /*15a0*/  FADD.FTZ R99, -R46, R99 ;  /* 0x000000632e637221 */ /* 0x000fe20000010100 */
[C---:B-----5:R-:W-:Y:S01]  /*15b0*/  FMUL.FTZ R75, R0.reuse, R75 ;  /* 0x0000004b004b7220 */ /* 0x060fe20000410000 */
[----:B------:R-:W-:Y:S02]  /*15c0*/  HADD2.F32 R44, -RZ, R114.H0_H0 ;  /* 0x20000072ff2c7230 */ /* 0x000fe40000004100 */
[----:B------:R-:W-:Y:S01]  /*15d0*/  FMUL.FTZ R72, R0, R99 ;  /* 0x0000006300487220 */ /* 0x000fe20000410000 */
[----:B------:R-:W-:Y:S01]  /*15e0*/  HADD2.F32 R99, -RZ, R45.H0_H0 ;  /* 0x2000002dff637230 */ /* 0x000fe20000004100 */
[----:B------:R-:W-:Y:S01]  /*15f0*/  SHF.R.U32.HI R45, RZ, 0x10, R45 ;  /* 0x00000010ff2d7819 */ /* 0x000fe2000001162d */
[----:B------:R-:W-:Y:S01]  /*1600*/  FADD.FTZ R8, R8, R73 ;  /* 0x0000004908087221 */ /* 0x000fe20000010000 */
[-C--:B------:R-:W-:Y:S01]  /*1610*/  FFMA.FTZ R28, R75, R73.reuse, R28 ;  /* 0x000000494b1c7223 */ /* 0x080fe2000001001c */
[----:B------:R-:W-:Y:S01]  /*1620*/  FMUL.FTZ R73, R44, R73 ;  /* 0x000000492c497220 */ /* 0x000fe20000410000 */
[----:B------:R-:W-:-:S02]  /*1630*/  HADD2.F32 R44, -RZ, R71.H0_H0 ;  /* 0x20000047ff2c7230 */ /* 0x000fc40000004100 */
[----:B------:R-:W-:Y:S01]  /*1640*/  FADD.FTZ R99, -R46, R99 ;  /* 0x000000632e637221 */ /* 0x000fe20000010100 */
[----:B------:R-:W-:Y:S02]  /*1650*/  HADD2.F32 R71, -RZ, R114.H1_H1 ;  /* 0x30000072ff477230 */ /* 0x000fe40000004100 */
[----:B------:R-:W-:Y:S02]  /*1660*/  HADD2.F32 R45, -RZ, R45.H0_H0 ;  /* 0x2000002dff2d7230 */ /* 0x000fe40000004100 */
[----:B------:R-:W-:Y:S01]  /*1670*/  FMUL.FTZ R99, R0, R99 ;  /* 0x0000006300637220 */ /* 0x000fe20000410000 */
[----:B------:R-:W-:Y:S02]  /*1680*/  HADD2.F32 R101, -RZ, R101.H0_H0 ;  /* 0x20000065ff657230 */ /* 0x000fe40000004100 */
[----:B------:R-:W-:Y:S02]  /*1690*/  HADD2.F32 R98, -RZ, R116.H0_H0 ;  /* 0x20000074ff627230 */ /* 0x000fe40000004100 */
[----:B------:R-:W-:Y:S01]  /*16a0*/  FADD.FTZ R9, R9, R44 ;  /* 0x0000002c09097221 */ /* 0x000fe20000010000 */
[-C--:B------:R-:W-:Y:S01]  /*16b0*/  FFMA.FTZ R29, R72, R44.reuse, R29 ;  /* 0x0000002c481d7223 */ /* 0x080fe2000001001d */
[----:B------:R-:W-:Y:S01]  /*16c0*/  FMUL.FTZ R71, R71, R44 ;  /* 0x0000002c47477220 */ /* 0x000fe20000410000 */
[----:B------:R-:W-:Y:S01]  /*16d0*/  FADD.FTZ R45, -R46, R45 ;  /* 0x0000002d2e2d7221 */ /* 0x000fe20000010100 */
[----:B------:R-:W-:-:S02]  /*16e0*/  HADD2.F32 R44, -RZ, R59.H0_H0 ;  /* 0x2000003bff2c7230 */ /* 0x000fc40000004100 */
[----:B------:R-:W-:Y:S01]  /*16f0*/  FADD.FTZ R58, R58, R73 ;  /* 0x000000493a3a7221 */ /* 0x000fe20000010000 */
[----:B------:R-:W-:Y:S01]  /*1700*/  FADD.FTZ R10, R10, R101 ;  /* 0x000000650a0a7221 */ /* 0x000fe20000010000 */
[-C--:B------:R-:W-:Y:S01]  /*1710*/  FFMA.FTZ R30, R99, R101.reuse, R30 ;  /* 0x00000065631e7223 */ /* 0x080fe2000001001e */
[----:B------:R-:W-:Y:S01]  /*1720*/  FMUL.FTZ R98, R98, R101 ;  /* 0x0000006562627220 */ /* 0x000fe20000410000 */
[----:B------:R-:W-:Y:S01]  /*1730*/  FFMA.FTZ R59, R75, R73, R112 ;  /* 0x000000494b3b7223 */ /* 0x000fe20000010070 */
[----:B------:R-:W-:Y:S02]  /*1740*/  HADD2.F32 R101, -RZ, R116.H1_H1 ;  /* 0x30000074ff657230 */ /* 0x000fe40000004100 */
[----:B------:R-:W-:Y:S01]  /*1750*/  FMUL.FTZ R100, R0, R45 ;  /* 0x0000002d00647220 */ /* 0x000fe20000410000 */
        /* <DEDUP_REMOVED lines=9> */
.L_x_689:
[----:B------:R-:W-:Y:S05]  /*17f0*/  BSYNC.RECONVERGENT B0 ;  /* 0x0000000000007941 */ /* 0x000fea0003800200 */
.L_x_688:
        /* <DEDUP_REMOVED lines=8> */
[----:B------:R2:W3:Y:S01]  /*1880*/  LDG.E.64 R104, desc[UR10][R106.64] ;  /* 0x0000000a6a687981 */ /* 0x0004e2000c1e1b00 */
[----:B-1----:R-:W-:-:S06]  /*1890*/  IMAD.WIDE.U32 R44, R47, 0x8, R44 ;  /* 0x000000082f2c7825 */ /* 0x002fcc00078e002c */
[----:B------:R-:W4:Y:S01]  /*18a0*/  LDG.E.64 R44, desc[UR10][R44.64] ;  /* 0x0000000a2c2c7981 */ /* 0x000f22000c1e1b00 */
[----:B0-----:R-:W-:-:S05]  /*18b0*/  @P0 IMAD.WIDE.U32 R120, R47, 0x8, R102 ;  /* 0x000000082f780825 */ /* 0x001fca00078e0066 */
[----:B------:R0:W5:Y:S01]  /*18c0*/  @P0 LDG.E.64 R56, desc[UR10][R120.64] ;  /* 0x0000000a78380981 */ /* 0x000162000c1e1b00 */
[----:B--2---:R-:W-:Y:S01]  /*18d0*/  HADD2.F32 R106, -RZ, R119.H0_H0 ;  /* 0x20000077ff6a7230 */ /* 0x004fe20000004100 */
[----:B---3--:R-:W-:Y:S02]  /*18e0*/  MOV R102, R104 ;  /* 0x0000006800667202 */ /* 0x008fe40000000f00 */
[--C-:B------:R-:W-:Y:S02]  /*18f0*/  SHF.R.U64 R104, R104, 0x10, R105.reuse ;  /* 0x0000001068687819 */ /* 0x100fe40000001269 */
[----:B------:R-:W-:Y:S02]  /*1900*/  MOV R59, R105 ;  /* 0x00000069003b7202 */ /* 0x000fe40000000f00 */
[----:B------:R-:W-:Y:S02]  /*1910*/  SHF.R.U32.HI R47, RZ, 0x10, R105 ;  /* 0x00000010ff2f7819 */ /* 0x000fe40000011669 */
[--C-:B----4-:R-:W-:Y:S01]  /*1920*/  SHF.R.U64 R105, R44, 0x10, R45.reuse ;  /* 0x000000102c697819 */ /* 0x110fe2000000122d */
[----:B------:R-:W-:Y:S01]  /*1930*/  HADD2.F32 R109, -RZ, R44.H0_H0 ;  /* 0x2000002cff6d7230 */ /* 0x000fe20000004100 */
[----:B------:R-:W-:-:S03]  /*1940*/  SHF.R.U32.HI R103, RZ, 0x10, R45 ;  /* 0x00000010ff677819 */ /* 0x000fc6000001162d */
[----:B------:R-:W-:Y:S02]  /*1950*/  HADD2.F32 R105, -RZ, R105.H0_H0 ;  /* 0x20000069ff697230 */ /* 0x000fe40000004100 */
[----:B------:R-:W-:Y:S02]  /*1960*/  HADD2.F32 R107, -RZ, R45.H0_H0 ;  /* 0x2000002dff6b7230 */ /* 0x000fe40000004100 */
[----:B------:R-:W-:Y:S02]  /*1970*/  HADD2.F32 R45, -RZ, R103.H0_H0 ;  /* 0x20000067ff2d7230 */ /* 0x000fe40000004100 */
[C---:B------:R-:W-:Y:S01]  /*1980*/  FADD.FTZ R103, -R46.reuse, R109 ;  /* 0x0000006d2e677221 */ /* 0x040fe20000010100 */
[----:B------:R-:W-:Y:S01]  /*1990*/  FADD.FTZ R105, -R46, R105 ;  /* 0x000000692e697221 */ /* 0x000fe20000010100 */
[----:B------:R-:W-:Y:S02]  /*19a0*/  HADD2.F32 R109, -RZ, R102.H0_H0 ;  /* 0x20000066ff6d7230 */ /* 0x000fe40000004100 */
[----:B------:R-:W-:-:S02]  /*19b0*/  HADD2.F32 R102, -RZ, R118.H0_H0 ;  /* 0x20000076ff667230 */ /* 0x000fc40000004100 */
[----:B------:R-:W-:Y:S02]  /*19c0*/  HADD2.F32 R44, -RZ, R104.H0_H0 ;  /* 0x20000068ff2c7230 */ /* 0x000fe40000004100 */
[----:B-----5:R-:W-:Y:S01]  /*19d0*/  FMUL.FTZ R104, R0, R105 ;  /* 0x0000006900687220 */ /* 0x020fe20000410000 */
[----:B------:R-:W-:Y:S02]  /*19e0*/  HADD2.F32 R105, -RZ, R118.H1_H1 ;  /* 0x30000076ff697230 */ /* 0x000fe40000004100 */
[----:B------:R-:W-:Y:S01]  /*19f0*/  FMUL.FTZ R102, R102, R109 ;  /* 0x0000006d66667220 */ /* 0x000fe20000410000 */
[----:B------:R-:W-:Y:S01]  /*1a00*/  FMUL.FTZ R103, R0, R103 ;  /* 0x0000006700677220 */ /* 0x000fe20000410000 */
[----:B------:R-:W-:Y:S01]  /*1a10*/  FADD.FTZ R45, -R46, R45 ;  /* 0x0000002d2e2d7221 */ /* 0x000fe20000010100 */
[----:B------:R-:W-:Y:S01]  /*1a20*/  FADD.FTZ R5, R5, R44 ;  /* 0x0000002c05057221 */ /* 0x000fe20000010000 */
[-C--:B------:R-:W-:Y:S01]  /*1a30*/  FFMA.FTZ R25, R104, R44.reuse, R25 ;  /* 0x0000002c68197223 */ /* 0x080fe20000010019 */
[----:B------:R-:W-:Y:S01]  /*1a40*/  FMUL.FTZ R105, R105, R44 ;  /* 0x0000002c69697220 */ /* 0x000fe20000410000 */
[----:B------:R-:W-:-:S02]  /*1a50*/  HADD2.F32 R59, -RZ, R59.H0_H0 ;  /* 0x2000003bff3b7230 */ /* 0x000fc40000004100 */
[----:B------:R-:W-:Y:S01]  /*1a60*/  FADD.FTZ R58, R58, R102 ;  /* 0x000000663a3a7221 */ /* 0x000fe20000010000 */
[----:B------:R-:W-:Y:S02]  /*1a70*/  HADD2.F32 R44, -RZ, R47.H0_H0 ;  /* 0x2000002fff2c7230 */ /* 0x000fe40000004100 */
[----:B------:R-:W-:Y:S01]  /*1a80*/  FADD.FTZ R107, -R46, R107 ;  /* 0x0000006b2e6b7221 */ /* 0x000fe20000010100 */
[C---:B------:R-:W-:Y:S01]  /*1a90*/  FFMA.FTZ R47, R103.reuse, R102, R112 ;  /* 0x00000066672f7223 */ /* 0x040fe20000010070 */
[----:B------:R-:W-:Y:S01]  /*1aa0*/  FADD.FTZ R4, R4, R109 ;  /* 0x0000006d04047221 */ /* 0x000fe20000010000 */
[----:B------:R-:W-:Y:S01]  /*1ab0*/  FFMA.FTZ R24, R103, R109, R24 ;  /* 0x0000006d67187223 */ /* 0x000fe20000010018 */
[----:B------:R-:W-:Y:S01]  /*1ac0*/  FMUL.FTZ R108, R0, R45 ;  /* 0x0000002d006c7220 */ /* 0x000fe20000410000 */
[----:B------:R-:W-:Y:S01]  /*1ad0*/  FMUL.FTZ R106, R106, R59 ;  /* 0x0000003b6a6a7220 */ /* 0x000fe20000410000 */
[----:B------:R-:W-:Y:S02]  /*1ae0*/  HADD2.F32 R109, -RZ, R119.H1_H1 ;  /* 0x30000077ff6d7230 */ /* 0x000fe40000004100 */
[----:B------:R-:W-:Y:S01]  /*1af0*/  FADD.FTZ R45, R58, R105 ;  /* 0x000000693a2d7221 */ /* 0x000fe20000010000 */
[----:B------:R-:W-:Y:S01]  /*1b00*/  FMUL.FTZ R107, R0, R107 ;  /* 0x0000006b006b7220 */ /* 0x000fe20000410000 */
[----:B------:R-:W-:-:S02]  /*1b10*/  FFMA.FTZ R46, R104, R105, R47 ;  /* 0x00000069682e7223 */ /* 0x000fc4000001002f */
[----:B------:R-:W-:Y:S01]  /*1b20*/  FADD.FTZ R58, R45, R106 ;  /* 0x0000006a2d3a7221 */ /* 0x000fe20000010000 */
[----:B------:R-:W-:Y:S01]  /*1b30*/  FMUL.FTZ R109, R109, R44 ;  /* 0x0000002c6d6d7220 */ /* 0x000fe20000410000 */
[C---:B------:R-:W-:Y:S01]  /*1b40*/  FFMA.FTZ R45, R107.reuse, R106, R46 ;  /* 0x0000006a6b2d7223 */ /* 0x040fe2000001002e */
[----:B------:R-:W-:Y:S01]  /*1b50*/  FADD.FTZ R6, R6, R59 ;  /* 0x0000003b06067221 */ /* 0x000fe20000010000 */
[----:B------:R-:W-:Y:S01]  /*1b60*/  FFMA.FTZ R26, R107, R59, R26 ;  /* 0x0000003b6b1a7223 */ /* 0x000fe2000001001a */
[----:B------:R-:W-:Y:S01]  /*1b70*/  FADD.FTZ R7, R7, R44 ;  /* 0x0000002c07077221 */ /* 0x000fe20000010000 */
[----:B------:R-:W-:Y:S01]  /*1b80*/  FFMA.FTZ R27, R108, R44, R27 ;  /* 0x0000002c6c1b7223 */ /* 0x000fe2000001001b */
[----:B------:R-:W-:Y:S01]  /*1b90*/  FADD.FTZ R58, R58, R109 ;  /* 0x0000006d3a3a7221 */ /* 0x000fe20000010000 */
[----:B0-----:R-:W-:-:S07]  /*1ba0*/  FFMA.FTZ R112, R108, R109, R45 ;  /* 0x0000006d6c707223 */ /* 0x001fce000001002d */
.L_x_691:
[----:B------:R-:W-:Y:S05]  /*1bb0*/  BSYNC.RECONVERGENT B0 ;  /* 0x0000000000007941 */ /* 0x000fea0003800200 */
.L_x_690:
        /* <DEDUP_REMOVED lines=32> */
.L_x_693:
[----:B------:R-:W-:Y:S05]  /*1dc0*/  BSYNC.RECONVERGENT B0 ;  /* 0x0000000000007941 */ /* 0x000fea0003800200 */
.L_x_692:
[----:B------:R-:W1:Y:S08]  /*1dd0*/  S2UR UR5, SR_CgaCtaId ;  /* 0x00000000000579c3 */ /* 0x000e700000008800 */
[----:B------:R-:W-:Y:S01]  /*1de0*/  BAR.SYNC.DEFER_BLOCKING 0x0 ;  /* 0x0000000000007b1d */ /* 0x000fe20000010000 */
[----:B------:R-:W-:-:S05]  /*1df0*/  ISETP.GE.U32.AND P0, PT, R61, 0x80, PT ;  /* 0x000000803d00780c */ /* 0x000fca0003f06070 */
[----:B------:R-:W-:Y:S02]  /*1e00*/  UMOV UR4, 0x400 ;  /* 0x0000040000047882 */ /* 0x000fe40000000000 */
[----:B------:R-:W2:Y:S01]  /*1e10*/  LDC.64 R58, c[0x0][0x380] ;  /* 0x0000e000ff3a7b82 */ /* 0x000ea20000000a00 */
[----:B------:R-:W-:Y:S01]  /*1e20*/  BSSY.RECONVERGENT B0, `(.L_x_694) ;  /* 0x000011a000007945 */ /* 0x000fe20003800200 */
[----:B-1----:R-:W-:-:S04]  /*1e30*/  ULEA UR4, UR5, UR4, 0x18 ;  /* 0x0000000405047291 */ /* 0x002fc8000f8ec0ff */
[----:B------:R-:W-:Y:S02]  /*1e40*/  UIADD3 UR5, UPT, UPT, UR4, 0x2820, URZ ;  /* 0x0000282004057890 */ /* 0x000fe4000fffe0ff */
[----:B------:R-:W-:Y:S01]  /*1e50*/  @!UP1 UIADD3 UR5, UPT, UPT, UR4, 0x2800, URZ ;  /* 0x0000280004059890 */ /* 0x000fe2000fffe0ff */
[----:B--2---:R-:W-:-:S04]  /*1e60*/  IADD3 R60, PT, PT, R60, R58, RZ ;  /* 0x0000003a3c3c7210 */ /* 0x004fc80007ffe0ff */
[----:B------:R-:W-:-:S04]  /*1e70*/  ISETP.GE.AND P6, PT, R60, R59, PT ;  /* 0x0000003b3c00720c */ /* 0x000fc80003fc6270 */
[----:B0-----:R-:W0:Y:S01]  /*1e80*/  LDS.128 R44, [UR5] ;  /* 0x00000005ff2c7984 */ /* 0x001e220008000c00 */
[----:B------:R-:W-:Y:S02]  /*1e90*/  UIADD3 UR5, UPT, UPT, UR4, 0x2830, URZ ;  /* 0x0000283004057890 */ /* 0x000fe4000fffe0ff */
[----:B------:R-:W-:Y:S01]  /*1ea0*/  @!UP1 UIADD3 UR5, UPT, UPT, UR4, 0x2810, URZ ;  /* 0x0000281004059890 */ /* 0x000fe2000fffe0ff */
[----:B0-----:R-:W-:Y:S01]  /*1eb0*/  FADD.FTZ R115, RZ, R44 ;  /* 0x0000002cff737221 */ /* 0x001fe20000010000 */
[----:B------:R-:W-:-:S03]  /*1ec0*/  FADD.FTZ R112, RZ, R45 ;  /* 0x0000002dff707221 */ /* 0x000fc60000010000 */
[----:B------:R-:W-:Y:S01]  /*1ed0*/  FADD.FTZ R115, R46, R115 ;  /* 0x000000732e737221 */ /* 0x000fe20000010000 */
[----:B------:R-:W-:-:S03]  /*1ee0*/  FADD.FTZ R112, R47, R112 ;  /* 0x000000702f707221 */ /* 0x000fc60000010000 */
[----:B------:R-:W0:Y:S02]  /*1ef0*/  LDS.128 R44, [UR5] ;  /* 0x00000005ff2c7984 */ /* 0x000e240008000c00 */
[----:B0-----:R-:W-:Y:S01]  /*1f00*/  FADD.FTZ R115, R115, R44 ;  /* 0x0000002c73737221 */ /* 0x001fe20000010000 */
[----:B------:R-:W-:Y:S01]  /*1f10*/  FADD.FTZ R112, R112, R45 ;  /* 0x0000002d70707221 */ /* 0x000fe20000010000 */
[----:B------:R-:W0:Y:S02]  /*1f20*/  LDC.U8 R44, c[0x0][0x410] ;  /* 0x00010400ff2c7b82 */ /* 0x000e240000000000 */
[----:B------:R-:W-:Y:S01]  /*1f30*/  FADD.FTZ R46, R46, R115 ;  /* 0x000000732e2e7221 */ /* 0x000fe20000010000 */
[----:B------:R-:W-:-:S03]  /*1f40*/  FADD.FTZ R47, R47, R112 ;  /* 0x000000702f2f7221 */ /* 0x000fc60000010000 */
[----:B------:R-:W-:Y:S01]  /*1f50*/  FMUL.FTZ R45, R46, UR14 ;  /* 0x0000000e2e2d7c20 */ /* 0x000fe20008410000 */
[----:B0-----:R-:W-:Y:S01]  /*1f60*/  ISETP.NE.AND P5, PT, R44, RZ, PT ;  /* 0x000000ff2c00720c */ /* 0x001fe20003fa5270 */
[----:B------:R-:W-:-:S03]  /*1f70*/  FMUL.FTZ R44, R47, UR14 ;  /* 0x0000000e2f2c7c20 */ /* 0x000fc60008410000 */
[----:B------:R-:W-:Y:S01]  /*1f80*/  FSEL R45, R45, RZ, !P5 ;  /* 0x000000ff2d2d7208 */ /* 0x000fe20006800000 */
[----:B------:R-:W-:Y:S08]  /*1f90*/  @!P0 BRA `(.L_x_695) ;  /* 0x0000001000088947 */ /* 0x000ff00003800000 */
        /* <DEDUP_REMOVED lines=26> */
[----:B------:R-:W-:Y:S01]  /*2140*/  PRMT R46, R59, 0x7632, R46 ;  /* 0x000076323b2e7816 */ /* 0x000fe2000000002e */
[----:B------:R-:W-:Y:S06]  /*2150*/  BRA `(.L_x_699) ;  /* 0x0000000c001c7947 */ /* 0x000fec0003800000 */
.L_x_698:
        /* <DEDUP_REMOVED lines=15> */
[----:B------:R-:W-:Y:S02]  /*2250*/  PRMT R58, R47, 0x7632, R58 ;  /* 0x000076322f3a7816 */ /* 0x000fe4000000003a */
[----:B------:R-:W-:Y:S02]  /*2260*/  PRMT R62, R46, 0x7610, R62 ;  /* 0x000076102e3e7816 */ /* 0x000fe4000000003e */
[----:B------:R-:W-:-:S02]  /*2270*/  PRMT R65, R59, 0x7610, R65 ;  /* 0x000076103b417816 */ /* 0x000fc40000000041 */
[----:B------:R-:W-:Y:S02]  /*2280*/  PRMT R64, R58, 0x7610, R64 ;  /* 0x000076103a407816 */ /* 0x000fe40000000040 */
[----:B------:R-:W-:Y:S01]  /*2290*/  PRMT R66, R47, 0x7610, R66 ;  /* 0x000076102f427816 */ /* 0x000fe20000000042 */
[----:B------:R-:W-:Y:S06]  /*22a0*/  BRA `(.L_x_699) ;  /* 0x0000000800c87947 */ /* 0x000fec0003800000 */
.L_x_697:
        /* <DEDUP_REMOVED lines=24> */
.L_x_700:
        /* <DEDUP_REMOVED lines=26> */
.L_x_696:
        /* <DEDUP_REMOVED lines=11> */
[-C--:B------:R-:W-:Y:S02]  /*2680*/  FFMA.FTZ R59, R87, R44.reuse, R45 ;  /* 0x0000002c573b7223 */ /* 0x080fe4000001002d */
[----:B------:R-:W-:Y:S02]  /*2690*/  HADD2.F32 R47, -RZ, R46.H0_H0 ;  /* 0x2000002eff2f7230 */ /* 0x000fe40000004100 */
[----:B------:R-:W-:Y:S01]  /*26a0*/  FADD.FTZ R117, R84, -R117 ;  /* 0x8000007554757221 */ /* 0x000fe20000010000 */
[----:B------:R-:W-:Y:S01]  /*26b0*/  FFMA.FTZ R46, R82, R44, R45 ;  /* 0x0000002c522e7223 */ /* 0x000fe2000001002d */
[----:B------:R-:W-:Y:S02]  /*26c0*/  HADD2.F32 R115, -RZ, R115.H0_H0 ;  /* 0x20000073ff737230 */ /* 0x000fe40000004100 */
[----:B------:R-:W-:Y:S01]  /*26d0*/  FADD.FTZ R59, R86, -R59 ;  /* 0x8000003b563b7221 */ /* 0x000fe20000010000 */
[----:B-----5:R-:W-:Y:S01]  /*26e0*/  FFMA.FTZ R117, R0, R117, R47 ;  /* 0x0000007500757223 */ /* 0x020fe2000001002f */
[----:B------:R-:W-:Y:S01]  /*26f0*/  FADD.FTZ R47, R85, -R46 ;  /* 0x8000002e552f7221 */ /* 0x000fe20000010000 */
[----:B------:R-:W-:-:S05]  /*2700*/  MOV R46, R49 ;  /* 0x00000031002e7202 */ /* 0x000fca0000000f00 */
[----:B------:R-:W-:Y:S02]  /*2710*/  HADD2.F32 R58, -RZ, R46.H0_H0 ;  /* 0x2000002eff3a7230 */ /* 0x000fe40000004100 */
[C---:B------:R-:W-:Y:S01]  /*2720*/  FFMA.FTZ R46, R0.reuse, R47, R115 ;  /* 0x0000002f002e7223 */ /* 0x040fe20000010073 */
[----:B------:R-:W-:Y:S02]  /*2730*/  SHF.R.U32.HI R115, RZ, 0x10, R49 ;  /* 0x00000010ff737819 */ /* 0x000fe40000011631 */
[----:B------:R-:W-:Y:S01]  /*2740*/  FFMA.FTZ R59, R0, R59, R58 ;  /* 0x0000003b003b7223 */ /* 0x000fe2000001003a */
[----:B------:R-:W-:Y:S02]  /*2750*/  FFMA.FTZ R58, R88, R44, R45 ;  /* 0x0000002c583a7223 */ /* 0x000fe4000001002d */
[----:B------:R-:W-:Y:S02]  /*2760*/  HADD2.F32 R115, -RZ, R115.H0_H0 ;  /* 0x20000073ff737230 */ /* 0x000fe40000004100 */
[----:B------:R-:W-:-:S04]  /*2770*/  FADD.FTZ R47, R89, -R58 ;  /* 0x8000003a592f7221 */ /* 0x000fc80000010000 */
[----:B------:R-:W-:Y:S01]  /*2780*/  FFMA.FTZ R58, R0, R47, R115 ;  /* 0x0000002f003a7223 */ /* 0x000fe20000010073 */
[----:B------:R-:W-:-:S04]  /*2790*/  F2FP.F16.F32.PACK_AB R47, R46, R117 ;  /* 0x000000752e2f723e */ /* 0x000fc800000000ff */
[----:B------:R-:W-:Y:S02]  /*27a0*/  F2FP.F16.F32.PACK_AB R59, R58, R59 ;  /* 0x0000003b3a3b723e */ /* 0x000fe400000000ff */
[----:B------:R-:W-:Y:S02]  /*27b0*/  PRMT R58, R47, 0x7632, R58 ;  /* 0x000076322f3a7816 */ /* 0x000fe4000000003a */
[----:B------:R-:W-:Y:S01]  /*27c0*/  PRMT R46, R59, 0x7632, R46 ;  /* 0x000076323b2e7816 */ /* 0x000fe2000000002e */
[----:B------:R-:W-:Y:S06]  /*27d0*/  BRA `(.L_x_699) ;  /* 0x00000004007c7947 */ /* 0x000fec0003800000 */
.L_x_702:
[----:B------:R-:W-:Y:S01]  /*27e0*/  SHF.R.U32.HI R59, RZ, 0x10, R49 ;  /* 0x00000010ff3b7819 */ /* 0x000fe20000011631 */
[-CC-:B------:R-:W-:Y:S01]  /*27f0*/  FFMA.FTZ R47, R87, R44.reuse, R45.reuse ;  /* 0x0000002c572f7223 */ /* 0x180fe2000001002d */
[----:B------:R-:W-:Y:S01]  /*2800*/  FFMA.FTZ R46, R88, R44, R45 ;  /* 0x0000002c582e7223 */ /* 0x000fe2000001002d */
[----:B------:R-:W-:Y:S02]  /*2810*/  MOV R115, R48 ;  /* 0x0000003000737202 */ /* 0x000fe40000000f00 */
[----:B------:R-:W-:Y:S02]  /*2820*/  HADD2.F32 R59, -RZ, R59.H0_H0 ;  /* 0x2000003bff3b7230 */ /* 0x000fe40000004100 */
[----:B------:R-:W-:Y:S01]  /*2830*/  FADD.FTZ R58, R86, -R47 ;  /* 0x8000002f563a7221 */ /* 0x000fe20000010000 */
[----:B------:R-:W-:Y:S01]  /*2840*/  FADD.FTZ R46, R89, -R46 ;  /* 0x8000002e592e7221 */ /* 0x000fe20000010000 */
[----:B------:R-:W-:Y:S01]  /*2850*/  MOV R47, R49 ;  /* 0x00000031002f7202 */ /* 0x000fe20000000f00 */
[----:B------:R-:W-:-:S02]  /*2860*/  HADD2.F32 R115, -RZ, R115.H0_H0 ;  /* 0x20000073ff737230 */ /* 0x000fc40000004100 */
[----:B-----5:R-:W-:Y:S01]  /*2870*/  FFMA.FTZ R46, R0, R46, R59 ;  /* 0x0000002e002e7223 */ /* 0x020fe2000001003b */
[----:B------:R-:W-:Y:S01]  /*2880*/  FFMA.FTZ R59, R3, R44, R45 ;  /* 0x0000002c033b7223 */ /* 0x000fe2000001002d */
[----:B------:R-:W-:-:S03]  /*2890*/  HADD2.F32 R47, -RZ, R47.H0_H0 ;  /* 0x2000002fff2f7230 */ /* 0x000fc60000004100 */
[----:B------:R-:W-:Y:S01]  /*28a0*/  FADD.FTZ R112, R84, -R59 ;  /* 0x8000003b54707221 */ /* 0x000fe20000010000 */
[----:B------:R-:W-:Y:S01]  /*28b0*/  SHF.R.U64 R59, R48, 0x10, R49 ;  /* 0x00000010303b7819 */ /* 0x000fe20000001231 */
[----:B------:R-:W-:Y:S01]  /*28c0*/  FFMA.FTZ R47, R0, R58, R47 ;  /* 0x0000003a002f7223 */ /* 0x000fe2000001002f */
        /* <DEDUP_REMOVED lines=8> */
[----:B------:R-:W-:Y:S02]  /*2950*/  PRMT R58, R47, 0x7632, R58 ;  /* 0x000076322f3a7816 */ /* 0x000fe4000000003a */
[----:B------:R-:W-:Y:S02]  /*2960*/  PRMT R62, R46, 0x7610, R62 ;  /* 0x000076102e3e7816 */ /* 0x000fe4000000003e */
[----:B------:R-:W-:Y:S02]  /*2970*/  PRMT R65, R59, 0x7610, R65 ;  /* 0x000076103b417816 */ /* 0x000fe40000000041 */
[----:B------:R-:W-:-:S02]  /*2980*/  PRMT R64, R58, 0x7610, R64 ;  /* 0x000076103a407816 */ /* 0x000fc40000000040 */
[----:B------:R-:W-:Y:S01]  /*2990*/  PRMT R66, R47, 0x7610, R66 ;  /* 0x000076102f427816 */ /* 0x000fe20000000042 */
[----:B------:R-:W-:Y:S06]  /*29a0*/  BRA `(.L_x_699) ;  /* 0x0000000400087947 */ /* 0x000fec0003800000 */
.L_x_701:
[----:B------:R-:W-:-:S04]  /*29b0*/  UISETP.NE.U32.AND UP0, UPT, UR6, URZ, UPT ;  /* 0x000000ff0600728c */ /* 0x000fc8000bf05070 */
[----:B------:R-:W-:-:S09]  /*29c0*/  UISETP.NE.AND.EX UP0, UPT, UR7, URZ, UPT, UP0 ;  /* 0x000000ff0700728c */ /* 0x000fd2000bf05300 */
[----:B------:R-:W-:Y:S05]  /*29d0*/  BRA.U UP0, `(.L_x_703) ;  /* 0x0000000100747547 */ /* 0x000fea000b800000 */
        /* <DEDUP_REMOVED lines=29> */
.L_x_703:
[----:B------:R-:W-:Y:S01]  /*2bb0*/  MOV R46, R49 ;  /* 0x00000031002e7202 */ /* 0x000fe20000000f00 */
[-C--:B------:R-:W-:Y:S01]  /*2bc0*/  FFMA.FTZ R47, R87, R44.reuse, R45 ;  /* 0x0000002c572f7223 */ /* 0x080fe2000001002d */
[----:B------:R-:W-:Y:S01]  /*2bd0*/  SHF.R.U32.HI R112, RZ, 0x10, R49 ;  /* 0x00000010ff707819 */ /* 0x000fe20000011631 */
[-CC-:B------:R-:W-:Y:S01]  /*2be0*/  FFMA.FTZ R58, R88, R44.reuse, R45.reuse ;  /* 0x0000002c583a7223 */ /* 0x180fe2000001002d */
[-C--:B------:R-:W-:Y:S01]  /*2bf0*/  FFMA.FTZ R115, R3, R44.reuse, R45 ;  /* 0x0000002c03737223 */ /* 0x080fe2000001002d */
[----:B------:R-:W-:Y:S02]  /*2c00*/  HADD2.F32 R59, -RZ, R46.H0_H0 ;  /* 0x2000002eff3b7230 */ /* 0x000fe40000004100 */
[----:B------:R-:W-:Y:S01]  /*2c10*/  FADD.FTZ R47, R86, -R47 ;  /* 0x8000002f562f7221 */ /* 0x000fe20000010000 */
[----:B------:R-:W-:Y:S02]  /*2c20*/  HADD2.F32 R112, -RZ, R112.H0_H0 ;  /* 0x20000070ff707230 */ /* 0x000fe40000004100 */
[----:B------:R-:W-:Y:S01]  /*2c30*/  FADD.FTZ R117, R89, -R58 ;  /* 0x8000003a59757221 */ /* 0x000fe20000010000 */
[----:B------:R-:W-:Y:S01]  /*2c40*/  FFMA.FTZ R58, R82, R44, R45 ;  /* 0x0000002c523a7223 */ /* 0x000fe2000001002d */
[----:B-----5:R-:W-:Y:S01]  /*2c50*/  FFMA.FTZ R46, R0, R47, R59 ;  /* 0x0000002f002e7223 */ /* 0x020fe2000001003b */
[----:B------:R-:W-:Y:S01]  /*2c60*/  SHF.R.U64 R59, R48, 0x10, R49 ;  /* 0x00000010303b7819 */ /* 0x000fe20000001231 */
[----:B------:R-:W-:Y:S01]  /*2c70*/  FFMA.FTZ R47, R0, R117, R112 ;  /* 0x00000075002f7223 */ /* 0x000fe20000010070 */
[----:B------:R-:W-:Y:S01]  /*2c80*/  MOV R112, R48 ;  /* 0x0000003000707202 */ /* 0x000fe20000000f00 */
[----:B------:R-:W-:Y:S01]  /*2c90*/  FADD.FTZ R115, R84, -R115 ;  /* 0x8000007354737221 */ /* 0x000fe20000010000 */
[----:B------:R-:W-:Y:S01]  /*2ca0*/  FADD.FTZ R58, R85, -R58 ;  /* 0x8000003a553a7221 */ /* 0x000fe20000010000 */
[----:B------:R-:W-:Y:S01]  /*2cb0*/  HADD2.F32 R59, -RZ, R59.H0_H0 ;  /* 0x2000003bff3b7230 */ /* 0x000fe20000004100 */
[----:B------:R-:W-:Y:S01]  /*2cc0*/  F2FP.F16.F32.PACK_AB R47, R47, R46 ;  /* 0x0000002e2f2f723e */ /* 0x000fe200000000ff */
[----:B------:R-:W-:-:S03]  /*2cd0*/  HADD2.F32 R117, -RZ, R112.H0_H0 ;  /* 0x20000070ff757230 */ /* 0x000fc60000004100 */
[C---:B------:R-:W-:Y:S01]  /*2ce0*/  FFMA.FTZ R58, R0.reuse, R58, R59 ;  /* 0x0000003a003a7223 */ /* 0x040fe2000001003b */
[C---:B------:R-:W-:Y:S01]  /*2cf0*/  PRMT R46, R47.reuse, 0x7632, R46 ;  /* 0x000076322f2e7816 */ /* 0x040fe2000000002e */
[----:B------:R-:W-:Y:S01]  /*2d00*/  FFMA.FTZ R115, R0, R115, R117 ;  /* 0x0000007300737223 */ /* 0x000fe20000010075 */
[----:B------:R-:W-:Y:S02]  /*2d10*/  PRMT R59, R47, 0x7610, R59 ;  /* 0x000076102f3b7816 */ /* 0x000fe4000000003b */
[----:B------:R-:W-:Y:S02]  /*2d20*/  PRMT R62, R46, 0x7610, R62 ;  /* 0x000076102e3e7816 */ /* 0x000fe4000000003e */
[----:B------:R-:W-:Y:S02]  /*2d30*/  F2FP.F16.F32.PACK_AB R115, R58, R115 ;  /* 0x000000733a73723e */ /* 0x000fe400000000ff */
        /* <DEDUP_REMOVED lines=9> */
.L_x_699:
        /* <DEDUP_REMOVED lines=10> */
[----:B------:R-:W-:-:S05]  /*2e70*/  LOP3.LUT R46, R69, 0xffff, RZ, 0xc0, !PT ;  /* 0x0000ffff452e7812 */ /* 0x000fca00078ec0ff */
[----:B------:R-:W-:Y:S01]  /*2e80*/  IMAD.WIDE.U32 R122, R46, 0x10000, RZ ;  /* 0x000100002e7a7825 */ /* 0x000fe200078e00ff */
[----:B------:R-:W-:-:S04]  /*2e90*/  PRMT R46, R68, 0x5410, R67 ;  /* 0x00005410442e7816 */ /* 0x000fc80000000043 */
[----:B------:R-:W-:Y:S02]  /*2ea0*/  LOP3.LUT R123, R46, R123, RZ, 0xfc, !PT ;  /* 0x0000007b2e7b7212 */ /* 0x000fe400078efcff */
[----:B------:R-:W0:Y:S01]  /*2eb0*/  LDC.64 R46, c[0x0][0x478] ;  /* 0x00011e00ff2e7b82 */ /* 0x000e220000000a00 */
[----:B------:R-:W-:Y:S01]  /*2ec0*/  LOP3.LUT R122, R122, 0xffff, R70, 0xf8, !PT ;  /* 0x0000ffff7a7a7812 */ /* 0x000fe200078ef846 */
[----:B0-----:R-:W-:-:S05]  /*2ed0*/  IMAD.WIDE.U32 R46, R2, 0x8, R46 ;  /* 0x00000008022e7825 */ /* 0x001fca00078e002e */
[----:B------:R0:W-:Y:S02]  /*2ee0*/  STG.E.64 desc[UR10][R46.64], R122 ;  /* 0x0000007a2e007986 */ /* 0x0001e4000c101b0a */
.L_x_704:
[----:B------:R1:W-:Y:S01]  /*2ef0*/  STG.E.64 desc[UR10][R120.64], R58 ;  /* 0x0000003a78007986 */ /* 0x0003e2000c101b0a */
[----:B------:R-:W-:-:S04]  /*2f00*/  UISETP.NE.U32.AND UP0, UPT, UR6, URZ, UPT ;  /* 0x000000ff0600728c */ /* 0x000fc8000bf05070 */
[----:B------:R-:W-:-:S09]  /*2f10*/  UISETP.NE.AND.EX UP0, UPT, UR7, URZ, UPT, UP0 ;  /* 0x000000ff0700728c */ /* 0x000fd2000bf05300 */
[----:B-1----:R-:W-:Y:S05]  /*2f20*/  BRA.U !UP0, `(.L_x_705) ;  /* 0x0000000108207547 */ /* 0x002fea000b800000 */
[----:B------:R-:W1:Y:S01]  /*2f30*/  LDC.64 R58, c[0x0][0x470] ;  /* 0x00011c00ff3a7b82 */ /* 0x000e620000000a00 */
[----:B0-----:R-:W-:-:S05]  /*2f40*/  LOP3.LUT R46, R64, 0xffff, RZ, 0xc0, !PT ;  /* 0x0000ffff402e7812 */ /* 0x001fca00078ec0ff */
[----:B------:R-:W-:Y:S01]  /*2f50*/  IMAD.WIDE.U32 R120, R46, 0x10000, RZ ;  /* 0x000100002e787825 */ /* 0x000fe200078e00ff */
[----:B------:R-:W-:-:S04]  /*2f60*/  PRMT R46, R65, 0x5410, R62 ;  /* 0x00005410412e7816 */ /* 0x000fc8000000003e */
[----:B------:R-:W-:Y:S02]  /*2f70*/  LOP3.LUT R47, R46, R121, RZ, 0xfc, !PT ;  /* 0x000000792e2f7212 */ /* 0x000fe400078efcff */
[----:B------:R-:W-:Y:S01]  /*2f80*/  LOP3.LUT R46, R120, 0xffff, R66, 0xf8, !PT ;  /* 0x0000ffff782e7812 */ /* 0x000fe200078ef842 */
[----:B-1----:R-:W-:-:S05]  /*2f90*/  IMAD.WIDE.U32 R58, R2, 0x8, R58 ;  /* 0x00000008023a7825 */ /* 0x002fca00078e003a */
[----:B------:R1:W-:Y:S02]  /*2fa0*/  STG.E.64 desc[UR10][R58.64], R46 ;  /* 0x0000002e3a007986 */ /* 0x0003e4000c101b0a */
.L_x_705:
[----:B------:R-:W-:-:S07]  /*2fb0*/  IADD3 R2, PT, PT, R2, 0x80, RZ ;  /* 0x0000008002027810 */ /* 0x000fce0007ffe0ff */
.L_x_695:
[----:B------:R-:W-:Y:S05]  /*2fc0*/  BSYNC.RECONVERGENT B0 ;  /* 0x0000000000007941 */ /* 0x000fea0003800200 */
.L_x_694:
        /* <DEDUP_REMOVED lines=11> */
[----:B01----:R-:W-:Y:S01]  /*3080*/  MOV R46, R51 ;  /* 0x00000033002e7202 */ /* 0x003fe20000000f00 */
[-C--:B------:R-:W-:Y:S01]  /*3090*/  FFMA.FTZ R47, R91, R44.reuse, R45 ;  /* 0x0000002c5b2f7223 */ /* 0x080fe2000001002d */
[----:B------:R-:W-:Y:S01]  /*30a0*/  SHF.R.U32.HI R120, RZ, 0x10, R51 ;  /* 0x00000010ff787819 */ /* 0x000fe20000011633 */
[----:B------:R-:W-:Y:S01]  /*30b0*/  FFMA.FTZ R58, R92, R44, R45 ;  /* 0x0000002c5c3a7223 */ /* 0x000fe2000001002d */
[----:B------:R-:W-:Y:S01]  /*30c0*/  MOV R117, R50 ;  /* 0x0000003200757202 */ /* 0x000fe20000000f00 */
[----:B------:R-:W-:Y:S02]  /*30d0*/  HADD2.F32 R59, -RZ, R46.H0_H0 ;  /* 0x2000002eff3b7230 */ /* 0x000fe40000004100 */
[----:B------:R-:W-:Y:S01]  /*30e0*/  FADD.FTZ R47, R90, -R47 ;  /* 0x8000002f5a2f7221 */ /* 0x000fe20000010000 */
[----:B------:R-:W-:Y:S01]  /*30f0*/  FADD.FTZ R115, R93, -R58 ;  /* 0x8000003a5d737221 */ /* 0x000fe20000010000 */
[----:B------:R-:W-:Y:S01]  /*3100*/  HADD2.F32 R120, -RZ, R120.H0_H0 ;  /* 0x20000078ff787230 */ /* 0x000fe20000004100 */
[----:B------:R-:W-:Y:S01]  /*3110*/  SHF.R.U64 R58, R50, 0x10, R51 ;  /* 0x00000010323a7819 */ /* 0x000fe20000001233 */
[----:B-----5:R-:W-:Y:S01]  /*3120*/  FFMA.FTZ R46, R0, R47, R59 ;  /* 0x0000002f002e7223 */ /* 0x020fe2000001003b */
[-CC-:B------:R-:W-:Y:S01]  /*3130*/  FFMA.FTZ R112, R83, R44.reuse, R45.reuse ;  /* 0x0000002c53707223 */ /* 0x180fe2000001002d */
[----:B------:R-:W-:Y:S01]  /*3140*/  FFMA.FTZ R59, R80, R44, R45 ;  /* 0x0000002c503b7223 */ /* 0x000fe2000001002d */
[----:B------:R-:W-:-:S02]  /*3150*/  HADD2.F32 R121, -RZ, R117.H0_H0 ;  /* 0x20000075ff797230 */ /* 0x000fc40000004100 */
[----:B------:R-:W-:Y:S01]  /*3160*/  FFMA.FTZ R47, R0, R115, R120 ;  /* 0x00000073002f7223 */ /* 0x000fe20000010078 */
[----:B------:R-:W-:Y:S02]  /*3170*/  HADD2.F32 R117, -RZ, R58.H0_H0 ;  /* 0x2000003aff757230 */ /* 0x000fe40000004100 */
[----:B------:R-:W-:Y:S01]  /*3180*/  FADD.FTZ R115, R81, -R112 ;  /* 0x8000007051737221 */ /* 0x000fe20000010000 */
[----:B------:R-:W-:Y:S01]  /*3190*/  FADD.FTZ R58, R78, -R59 ;  /* 0x8000003b4e3a7221 */ /* 0x000fe20000010000 */
[----:B------:R-:W-:Y:S02]  /*31a0*/  F2FP.F16.F32.PACK_AB R47, R47, R46 ;  /* 0x0000002e2f2f723e */ /* 0x000fe400000000ff */
[C---:B------:R-:W-:Y:S01]  /*31b0*/  FFMA.FTZ R115, R0.reuse, R115, R121 ;  /* 0x0000007300737223 */ /* 0x040fe20000010079 */
[----:B------:R-:W-:Y:S01]  /*31c0*/  FFMA.FTZ R58, R0, R58, R117 ;  /* 0x0000003a003a7223 */ /* 0x000fe20000010075 */
[C---:B------:R-:W-:Y:S02]  /*31d0*/  PRMT R46, R47.reuse, 0x7632, R46 ;  /* 0x000076322f2e7816 */ /* 0x040fe4000000002e */
[----:B------:R-:W-:-:S02]  /*31e0*/  PRMT R59, R47, 0x7610, R59 ;  /* 0x000076102f3b7816 */ /* 0x000fc4000000003b */
[----:B------:R-:W-:Y:S02]  /*31f0*/  F2FP.F16.F32.PACK_AB R115, R58, R115 ;  /* 0x000000733a73723e */ /* 0x000fe400000000ff */
[----:B------:R-:W-:Y:S02]  /*3200*/  PRMT R62, R46, 0x7610, R62 ;  /* 0x000076102e3e7816 */ /* 0x000fe4000000003e */
        /* <DEDUP_REMOVED lines=8> */
[----:B------:R-:W-:Y:S01]  /*3290*/  PRMT R70, R47, 0x7610, R70 ;  /* 0x000076102f467816 */ /* 0x000fe20000000046 */
[----:B------:R-:W-:Y:S06]  /*32a0*/  BRA `(.L_x_711) ;  /* 0x0000000800c87947 */ /* 0x000fec0003800000 */
.L_x_710:
[-C--:B01----:R-:W-:Y:S01]  /*32b0*/  FFMA.FTZ R47, R91, R44.reuse, R45 ;  /* 0x0000002c5b2f7223 */ /* 0x083fe2000001002d */
[----:B------:R-:W-:Y:S01]  /*32c0*/  SHF.R.U32.HI R59, RZ, 0x10, R51 ;  /* 0x00000010ff3b7819 */ /* 0x000fe20000011633 */
[----:B------:R-:W-:Y:S01]  /*32d0*/  FFMA.FTZ R46, R92, R44, R45 ;  /* 0x0000002c5c2e7223 */ /* 0x000fe2000001002d */
[----:B------:R-:W-:Y:S01]  /*32e0*/  MOV R112, R50 ;  /* 0x0000003200707202 */ /* 0x000fe20000000f00 */
[----:B------:R-:W-:Y:S01]  /*32f0*/  FADD.FTZ R58, R90, -R47 ;  /* 0x8000002f5a3a7221 */ /* 0x000fe20000010000 */
[----:B------:R-:W-:Y:S01]  /*3300*/  MOV R47, R51 ;  /* 0x00000033002f7202 */ /* 0x000fe20000000f00 */
[----:B------:R-:W-:Y:S02]  /*3310*/  HADD2.F32 R59, -RZ, R59.H0_H0 ;  /* 0x2000003bff3b7230 */ /* 0x000fe40000004100 */
[----:B------:R-:W-:Y:S01]  /*3320*/  FADD.FTZ R46, R93, -R46 ;  /* 0x8000002e5d2e7221 */ /* 0x000fe20000010000 */
[----:B------:R-:W-:Y:S01]  /*3330*/  FFMA.FTZ R115, R80, R44, R45 ;  /* 0x0000002c50737223 */ /* 0x000fe2000001002d */
[----:B------:R-:W-:-:S02]  /*3340*/  HADD2.F32 R117, -RZ, R112.H0_H0 ;  /* 0x20000070ff757230 */ /* 0x000fc40000004100 */
[----:B------:R-:W-:Y:S02]  /*3350*/  HADD2.F32 R47, -RZ, R47.H0_H0 ;  /* 0x2000002fff2f7230 */ /* 0x000fe40000004100 */
[----:B-----5:R-:W-:Y:S01]  /*3360*/  FFMA.FTZ R46, R0, R46, R59 ;  /* 0x0000002e002e7223 */ /* 0x020fe2000001003b */
[----:B------:R-:W-:Y:S01]  /*3370*/  SHF.R.U64 R59, R50, 0x10, R51 ;  /* 0x00000010323b7819 */ /* 0x000fe20000001233 */
[----:B------:R-:W-:Y:S01]  /*3380*/  FADD.FTZ R112, R78, -R115 ;  /* 0x800000734e707221 */ /* 0x000fe20000010000 */
[----:B------:R-:W-:Y:S01]  /*3390*/  FFMA.FTZ R47, R0, R58, R47 ;  /* 0x0000003a002f7223 */ /* 0x000fe2000001002f */
[----:B------:R-:W-:Y:S02]  /*33a0*/  FFMA.FTZ R58, R83, R44, R45 ;  /* 0x0000002c533a7223 */ /* 0x000fe4000001002d */
[----:B------:R-:W-:Y:S02]  /*33b0*/  HADD2.F32 R59, -RZ, R59.H0_H0 ;  /* 0x2000003bff3b7230 */ /* 0x000fe40000004100 */
[----:B------:R-:W-:-:S03]  /*33c0*/  FADD.FTZ R58, R81, -R58 ;  /* 0x8000003a513a7221 */ /* 0x000fc60000010000 */
[----:B------:R-:W-:Y:S01]  /*33d0*/  FFMA.FTZ R115, R0, R112, R59 ;  /* 0x0000007000737223 */ /* 0x000fe2000001003b */
[----:B------:R-:W-:Y:S01]  /*33e0*/  F2FP.F16.F32.PACK_AB R59, R46, R47 ;  /* 0x0000002f2e3b723e */ /* 0x000fe200000000ff */
[----:B------:R-:W-:-:S03]  /*33f0*/  FFMA.FTZ R58, R0, R58, R117 ;  /* 0x0000003a003a7223 */ /* 0x000fc60000010075 */
[----:B------:R-:W-:Y:S02]  /*3400*/  PRMT R46, R59, 0x7632, R46 ;  /* 0x000076323b2e7816 */ /* 0x000fe4000000002e */
[----:B------:R-:W-:Y:S02]  /*3410*/  F2FP.F16.F32.PACK_AB R47, R115, R58 ;  /* 0x0000003a732f723e */ /* 0x000fe400000000ff */
[----:B------:R-:W-:Y:S02]  /*3420*/  PRMT R67, R46, 0x7610, R67 ;  /* 0x000076102e437816 */ /* 0x000fe40000000043 */
[----:B------:R-:W-:Y:S02]  /*3430*/  PRMT R58, R47, 0x7632, R58 ;  /* 0x000076322f3a7816 */ /* 0x000fe4000000003a */
[----:B------:R-:W-:Y:S02]  /*3440*/  PRMT R68, R59, 0x7610, R68 ;  /* 0x000076103b447816 */ /* 0x000fe40000000044 */
[----:B------:R-:W-:-:S02]  /*3450*/  PRMT R69, R58, 0x7610, R69 ;  /* 0x000076103a457816 */ /* 0x000fc40000000045 */
[----:B------:R-:W-:Y:S01]  /*3460*/  PRMT R70, R47, 0x7610, R70 ;  /* 0x000076102f467816 */ /* 0x000fe20000000046 */
[----:B------:R-:W-:Y:S06]  /*3470*/  BRA `(.L_x_711) ;  /* 0x0000000800547947 */ /* 0x000fec0003800000 */
.L_x_709:
[----:B------:R-:W-:-:S04]  /*3480*/  UISETP.NE.U32.AND UP2, UPT, UR6, URZ, UPT ;  /* 0x000000ff0600728c */ /* 0x000fc8000bf45070 */
[----:B------:R-:W-:-:S09]  /*3490*/  UISETP.NE.AND.EX UP2, UPT, UR7, URZ, UPT, UP2 ;  /* 0x000000ff0700728c */ /* 0x000fd2000bf45320 */
[----:B------:R-:W-:Y:S05]  /*34a0*/  BRA.U !UP2, `(.L_x_712) ;  /* 0x000000010a747547 */ /* 0x000fea000b800000 */
        /* <DEDUP_REMOVED lines=29> */
.L_x_712:
[----:B01----:R-:W-:Y:S01]  /*3680*/  MOV R47, R50 ;  /* 0x00000032002f7202 */ /* 0x003fe20000000f00 */
[-CC-:B------:R-:W-:Y:S01]  /*3690*/  FFMA.FTZ R46, R83, R44.reuse, R45.reuse ;  /* 0x0000002c532e7223 */ /* 0x180fe2000001002d */
[----:B------:R-:W-:-:S03]  /*36a0*/  FFMA.FTZ R115, R91, R44, R45 ;  /* 0x0000002c5b737223 */ /* 0x000fc6000001002d */
[----:B------:R-:W-:Y:S02]  /*36b0*/  HADD2.F32 R47, -RZ, R47.H0_H0 ;  /* 0x2000002fff2f7230 */ /* 0x000fe40000004100 */
[----:B------:R-:W-:-:S04]  /*36c0*/  FADD.FTZ R46, R81, -R46 ;  /* 0x8000002e512e7221 */ /* 0x000fc80000010000 */
[----:B-----5:R-:W-:Y:S01]  /*36d0*/  FFMA.FTZ R58, R0, R46, R47 ;  /* 0x0000002e003a7223 */ /* 0x020fe2000001002f */
[----:B------:R-:W-:Y:S01]  /*36e0*/  FFMA.FTZ R47, R80, R44, R45 ;  /* 0x0000002c502f7223 */ /* 0x000fe2000001002d */
[----:B------:R-:W-:-:S03]  /*36f0*/  MOV R46, R51 ;  /* 0x00000033002e7202 */ /* 0x000fc60000000f00 */
[----:B------:R-:W-:Y:S01]  /*3700*/  FADD.FTZ R112, R78, -R47 ;  /* 0x8000002f4e707221 */ /* 0x000fe20000010000 */
[----:B------:R-:W-:Y:S01]  /*3710*/  SHF.R.U64 R47, R50, 0x10, R51 ;  /* 0x00000010322f7819 */ /* 0x000fe20000001233 */
[----:B------:R-:W-:Y:S02]  /*3720*/  HADD2.F32 R59, -RZ, R46.H0_H0 ;  /* 0x2000002eff3b7230 */ /* 0x000fe40000004100 */
[----:B------:R-:W-:Y:S02]  /*3730*/  FADD.FTZ R46, R90, -R115 ;  /* 0x800000735a2e7221 */ /* 0x000fe40000010000 */
[----:B------:R-:W-:Y:S02]  /*3740*/  HADD2.F32 R47, -RZ, R47.H0_H0 ;  /* 0x2000002fff2f7230 */ /* 0x000fe40000004100 */
[C---:B------:R-:W-:Y:S01]  /*3750*/  FFMA.FTZ R46, R0.reuse, R46, R59 ;  /* 0x0000002e002e7223 */ /* 0x040fe2000001003b */
[----:B------:R-:W-:Y:S02]  /*3760*/  SHF.R.U32.HI R59, RZ, 0x10, R51 ;  /* 0x00000010ff3b7819 */ /* 0x000fe40000011633 */
[----:B------:R-:W-:Y:S01]  /*3770*/  FFMA.FTZ R47, R0, R112, R47 ;  /* 0x00000070002f7223 */ /* 0x000fe2000001002f */
[----:B------:R-:W-:-:S02]  /*3780*/  FFMA.FTZ R112, R92, R44, R45 ;  /* 0x0000002c5c707223 */ /* 0x000fc4000001002d */
[----:B------:R-:W-:Y:S02]  /*3790*/  HADD2.F32 R59, -RZ, R59.H0_H0 ;  /* 0x2000003bff3b7230 */ /* 0x000fe40000004100 */
[----:B------:R-:W-:Y:S01]  /*37a0*/  FADD.FTZ R112, R93, -R112 ;  /* 0x800000705d707221 */ /* 0x000fe20000010000 */
[----:B------:R-:W-:-:S03]  /*37b0*/  F2FP.F16.F32.PACK_AB R47, R47, R58 ;  /* 0x0000003a2f2f723e */ /* 0x000fc600000000ff */
[----:B------:R-:W-:Y:S01]  /*37c0*/  FFMA.FTZ R59, R0, R112, R59 ;  /* 0x00000070003b7223 */ /* 0x000fe2000001003b */
[----:B------:R-:W-:-:S04]  /*37d0*/  PRMT R58, R47, 0x7632, R58 ;  /* 0x000076322f3a7816 */ /* 0x000fc8000000003a */
[----:B------:R-:W-:-:S04]  /*37e0*/  F2FP.F16.F32.PACK_AB R59, R59, R46 ;  /* 0x0000002e3b3b723e */ /* 0x000fc800000000ff */
[----:B------:R-:W-:Y:S01]  /*37f0*/  PRMT R46, R59, 0x7632, R46 ;  /* 0x000076323b2e7816 */ /* 0x000fe2000000002e */
[----:B------:R-:W-:Y:S06]  /*3800*/  BRA `(.L_x_711) ;  /* 0x0000000400707947 */ /* 0x000fec0003800000 */
.L_x_708:
[----:B------:R-:W-:-:S04]  /*3810*/  UISETP.NE.U32.AND UP0, UPT, UR8, URZ, UPT ;  /* 0x000000ff0800728c */ /* 0x000fc8000bf05070 */
[----:B------:R-:W-:-:S09]  /*3820*/  UISETP.NE.AND.EX UP0, UPT, UR9, URZ, UPT, UP0 ;  /* 0x000000ff0900728c */ /* 0x000fd2000bf05300 */
[----:B------:R-:W-:Y:S05]  /*3830*/  BRA.U !UP0, `(.L_x_713) ;  /* 0x0000000108c47547 */ /* 0x000fea000b800000 */
        /* <DEDUP_REMOVED lines=14> */
[----:B------:R-:W-:-:S04]  /*3920*/  FMUL.FTZ R47, R0, R115 ;  /* 0x00000073002f7220 */ /* 0x000fc80000410000 */
[----:B------:R-:W-:Y:S02]  /*3930*/  F2FP.F16.F32.PACK_AB R59, R59, R58 ;  /* 0x0000003a3b3b723e */ /* 0x000fe400000000ff */
[----:B------:R-:W-:Y:S02]  /*3940*/  F2FP.F16.F32.PACK_AB R47, R47, R46 ;  /* 0x0000002e2f2f723e */ /* 0x000fe400000000ff */
[----:B------:R-:W-:Y:S02]  /*3950*/  PRMT R46, R59, 0x7632, R46 ;  /* 0x000076323b2e7816 */ /* 0x000fe4000000002e */
        /* <DEDUP_REMOVED lines=8> */
[----:B------:R-:W-:Y:S01]  /*39e0*/  PRMT R70, R47, 0x7610, R70 ;  /* 0x000076102f467816 */ /* 0x000fe20000000046 */
[----:B------:R-:W-:Y:S06]  /*39f0*/  BRA `(.L_x_711) ;  /* 0x0000000000f47947 */ /* 0x000fec0003800000 */
.L_x_714:
[-CC-:B------:R-:W-:Y:S01]  /*3a00*/  FFMA.FTZ R117, R91, R44.reuse, R45.reuse ;  /* 0x0000002c5b757223 */ /* 0x180fe2000001002d */
[-CC-:B-1----:R-:W-:Y:S01]  /*3a10*/  FFMA.FTZ R58, R92, R44.reuse, R45.reuse ;  /* 0x0000002c5c3a7223 */ /* 0x182fe2000001002d */
        /* <DEDUP_REMOVED lines=19> */
.L_x_713:
[----:B------:R-:W-:-:S04]  /*3b50*/  UISETP.NE.U32.AND UP2, UPT, UR6, URZ, UPT ;  /* 0x000000ff0600728c */ /* 0x000fc8000bf45070 */
[----:B------:R-:W-:-:S09]  /*3b60*/  UISETP.NE.AND.EX UP2, UPT, UR7, URZ, UPT, UP2 ;  /* 0x000000ff0700728c */ /* 0x000fd2000bf45320 */
[----:B------:R-:W-:Y:S05]  /*3b70*/  BRA.U !UP2, `(.L_x_715) ;  /* 0x000000010a547547 */ /* 0x000fea000b800000 */
        /* <DEDUP_REMOVED lines=21> */
.L_x_715:
[-CC-:B01----:R-:W-:Y:S01]  /*3cd0*/  FFMA.FTZ R46, R83, R44.reuse, R45.reuse ;  /* 0x0000002c532e7223 */ /* 0x183fe2000001002d */
[-CC-:B------:R-:W-:Y:S01]  /*3ce0*/  FFMA.FTZ R47, R80, R44.reuse, R45.reuse ;  /* 0x0000002c502f7223 */ /* 0x180fe2000001002d */
[-CC-:B------:R-:W-:Y:S02]  /*3cf0*/  FFMA.FTZ R115, R91, R44.reuse, R45.reuse ;  /* 0x0000002c5b737223 */ /* 0x180fe4000001002d */
[----:B------:R-:W-:Y:S01]  /*3d00*/  FADD.FTZ R117, R81, -R46 ;  /* 0x8000002e51757221 */ /* 0x000fe20000010000 */
[----:B------:R-:W-:Y:S01]  /*3d10*/  FFMA.FTZ R46, R92, R44, R45 ;  /* 0x0000002c5c2e7223 */ /* 0x000fe2000001002d */
[----:B------:R-:W-:Y:S01]  /*3d20*/  FADD.FTZ R47, R78, -R47 ;  /* 0x8000002f4e2f7221 */ /* 0x000fe20000010000 */
[----:B------:R-:W-:Y:S01]  /*3d30*/  FADD.FTZ R115, R90, -R115 ;  /* 0x800000735a737221 */ /* 0x000fe20000010000 */
[C---:B-----5:R-:W-:Y:S01]  /*3d40*/  FMUL.FTZ R58, R0.reuse, R117 ;  /* 0x00000075003a7220 */ /* 0x060fe20000410000 */
[----:B------:R-:W-:Y:S01]  /*3d50*/  FADD.FTZ R59, R93, -R46 ;  /* 0x8000002e5d3b7221 */ /* 0x000fe20000010000 */
[C---:B------:R-:W-:Y:S01]  /*3d60*/  FMUL.FTZ R47, R0.reuse, R47 ;  /* 0x0000002f002f7220 */ /* 0x040fe20000410000 */
[----:B------:R-:W-:-:S02]  /*3d70*/  FMUL.FTZ R46, R0, R115 ;  /* 0x00000073002e7220 */ /* 0x000fc40000410000 */
[----:B------:R-:W-:Y:S02]  /*3d80*/  FMUL.FTZ R59, R0, R59 ;  /* 0x0000003b003b7220 */ /* 0x000fe40000410000 */
[----:B------:R-:W-:-:S03]  /*3d90*/  F2FP.F16.F32.PACK_AB R47, R47, R58 ;  /* 0x0000003a2f2f723e */ /* 0x000fc600000000ff */
[----:B------:R-:W-:Y:S02]  /*3da0*/  F2FP.F16.F32.PACK_AB R59, R59, R46 ;  /* 0x0000002e3b3b723e */ /* 0x000fe400000000ff */
[----:B------:R-:W-:Y:S02]  /*3db0*/  PRMT R58, R47, 0x7632, R58 ;  /* 0x000076322f3a7816 */ /* 0x000fe4000000003a */
[----:B------:R-:W-:-:S07]  /*3dc0*/  PRMT R46, R59, 0x7632, R46 ;  /* 0x000076323b2e7816 */ /* 0x000fce000000002e */
.L_x_711:
        /* <DEDUP_REMOVED lines=12> */
[----:B------:R-:W-:Y:S02]  /*3e90*/  LOP3.LUT R46, R122, 0xffff, R70, 0xf8, !PT ;  /* 0x0000ffff7a2e7812 */ /* 0x000fe400078ef846 */
[----:B------:R-:W0:Y:S02]  /*3ea0*/  LDC.64 R122, c[0x0][0x478] ;  /* 0x00011e00ff7a7b82 */ /* 0x000e240000000a00 */
[----:B0-----:R-:W-:-:S05]  /*3eb0*/  IMAD.WIDE.U32 R122, R2, 0x8, R122 ;  /* 0x00000008027a7825 */ /* 0x001fca00078e007a */
[----:B------:R0:W-:Y:S02]  /*3ec0*/  STG.E.64 desc[UR10][R122.64], R46 ;  /* 0x0000002e7a007986 */ /* 0x0001e4000c101b0a */
.L_x_716:
[----:B------:R1:W-:Y:S01]  /*3ed0*/  STG.E.64 desc[UR10][R120.64], R58 ;  /* 0x0000003a78007986 */ /* 0x0003e2000c101b0a */
[----:B------:R-:W-:Y:S05]  /*3ee0*/  BRA.U !UP2, `(.L_x_717) ;  /* 0x000000010a207547 */ /* 0x000fea000b800000 */
[----:B-1----:R-:W1:Y:S01]  /*3ef0*/  LDC.64 R58, c[0x0][0x470] ;  /* 0x00011c00ff3a7b82 */ /* 0x002e620000000a00 */
[----:B0-----:R-:W-:-:S05]  /*3f00*/  LOP3.LUT R46, R64, 0xffff, RZ, 0xc0, !PT ;  /* 0x0000ffff402e7812 */ /* 0x001fca00078ec0ff */
[----:B------:R-:W-:Y:S01]  /*3f10*/  IMAD.WIDE.U32 R120, R46, 0x10000, RZ ;  /* 0x000100002e787825 */ /* 0x000fe200078e00ff */
[----:B------:R-:W-:-:S04]  /*3f20*/  PRMT R46, R65, 0x5410, R62 ;  /* 0x00005410412e7816 */ /* 0x000fc8000000003e */
[----:B------:R-:W-:Y:S02]  /*3f30*/  LOP3.LUT R47, R46, R121, RZ, 0xfc, !PT ;  /* 0x000000792e2f7212 */ /* 0x000fe400078efcff */
[----:B------:R-:W-:Y:S01]  /*3f40*/  LOP3.LUT R46, R120, 0xffff, R66, 0xf8, !PT ;  /* 0x0000ffff782e7812 */ /* 0x000fe200078ef842 */
[----:B-1----:R-:W-:-:S05]  /*3f50*/  IMAD.WIDE.U32 R58, R2, 0x8, R58 ;  /* 0x00000008023a7825 */ /* 0x002fca00078e003a */
[----:B------:R2:W-:Y:S02]  /*3f60*/  STG.E.64 desc[UR10][R58.64], R46 ;  /* 0x0000002e3a007986 */ /* 0x0005e4000c101b0a */
.L_x_717:
[----:B------:R-:W-:-:S07]  /*3f70*/  IADD3 R2, PT, PT, R2, 0x80, RZ ;  /* 0x0000008002027810 */ /* 0x000fce0007ffe0ff */
.L_x_707:
[----:B------:R-:W-:Y:S05]  /*3f80*/  BSYNC.RECONVERGENT B0 ;  /* 0x0000000000007941 */ /* 0x000fea0003800200 */
.L_x_706:
        /* <DEDUP_REMOVED lines=11> */
[----:B012---:R-:W-:Y:S01]  /*4040*/  MOV R46, R53 ;  /* 0x00000035002e7202 */ /* 0x007fe20000000f00 */
        /* <DEDUP_REMOVED lines=34> */
.L_x_722:
[-C--:B012---:R-:W-:Y:S01]  /*4270*/  FFMA.FTZ R47, R95, R44.reuse, R45 ;  /* 0x0000002c5f2f7223 */ /* 0x087fe2000001002d */
        /* <DEDUP_REMOVED lines=28> */
.L_x_721:
[----:B------:R-:W-:-:S04]  /*4440*/  UISETP.NE.U32.AND UP2, UPT, UR6, URZ, UPT ;  /* 0x000000ff0600728c */ /* 0x000fc8000bf45070 */
[----:B------:R-:W-:-:S09]  /*4450*/  UISETP.NE.AND.EX UP2, UPT, UR7, URZ, UPT, UP2 ;  /* 0x000000ff0700728c */ /* 0x000fd2000bf45320 */
[----:B------:R-:W-:Y:S05]  /*4460*/  BRA.U !UP2, `(.L_x_724) ;  /* 0x000000010a747547 */ /* 0x000fea000b800000 */
        /* <DEDUP_REMOVED lines=29> */
.L_x_724:
[----:B012---:R-:W-:Y:S01]  /*4640*/  MOV R47, R52 ;  /* 0x00000034002f7202 */ /* 0x007fe20000000f00 */
[-CC-:B------:R-:W-:Y:S01]  /*4650*/  FFMA.FTZ R46, R79, R44.reuse, R45.reuse ;  /* 0x0000002c4f2e7223 */ /* 0x180fe2000001002d */
[----:B------:R-:W-:-:S03]  /*4660*/  FFMA.FTZ R115, R95, R44, R45 ;  /* 0x0000002c5f737223 */ /* 0x000fc6000001002d */
[----:B------:R-:W-:Y:S02]  /*4670*/  HADD2.F32 R47, -RZ, R47.H0_H0 ;  /* 0x2000002fff2f7230 */ /* 0x000fe40000004100 */
[----:B------:R-:W-:-:S04]  /*4680*/  FADD.FTZ R46, R77, -R46 ;  /* 0x8000002e4d2e7221 */ /* 0x000fc80000010000 */
[----:B-----5:R-:W-:Y:S01]  /*4690*/  FFMA.FTZ R58, R0, R46, R47 ;  /* 0x0000002e003a7223 */ /* 0x020fe2000001002f */
[----:B------:R-:W-:Y:S01]  /*46a0*/  MOV R46, R53 ;  /* 0x00000035002e7202 */ /* 0x000fe20000000f00 */
[----:B------:R-:W-:-:S04]  /*46b0*/  FFMA.FTZ R47, R76, R44, R45 ;  /* 0x0000002c4c2f7223 */ /* 0x000fc8000001002d */
[----:B------:R-:W-:Y:S02]  /*46c0*/  HADD2.F32 R59, -RZ, R46.H0_H0 ;  /* 0x2000002eff3b7230 */ /* 0x000fe40000004100 */
[----:B------:R-:W-:Y:S01]  /*46d0*/  FADD.FTZ R46, R94, -R115 ;  /* 0x800000735e2e7221 */ /* 0x000fe20000010000 */
[----:B------:R-:W-:Y:S01]  /*46e0*/  FADD.FTZ R112, R74, -R47 ;  /* 0x8000002f4a707221 */ /* 0x000fe20000010000 */
[--C-:B------:R-:W-:Y:S02]  /*46f0*/  SHF.R.U64 R47, R52, 0x10, R53.reuse ;  /* 0x00000010342f7819 */ /* 0x100fe40000001235 */
[----:B------:R-:W-:Y:S01]  /*4700*/  SHF.R.U32.HI R115, RZ, 0x10, R53 ;  /* 0x00000010ff737819 */ /* 0x000fe20000011635 */
[----:B------:R-:W-:Y:S01]  /*4710*/  FFMA.FTZ R59, R0, R46, R59 ;  /* 0x0000002e003b7223 */ /* 0x000fe2000001003b */
[----:B------:R-:W-:Y:S01]  /*4720*/  FFMA.FTZ R46, R96, R44, R45 ;  /* 0x0000002c602e7223 */ /* 0x000fe2000001002d */
[----:B------:R-:W-:Y:S02]  /*4730*/  HADD2.F32 R47, -RZ, R47.H0_H0 ;  /* 0x2000002fff2f7230 */ /* 0x000fe40000004100 */
[----:B------:R-:W-:-:S02]  /*4740*/  HADD2.F32 R115, -RZ, R115.H0_H0 ;  /* 0x20000073ff737230 */ /* 0x000fc40000004100 */
[----:B------:R-:W-:Y:S01]  /*4750*/  FADD.FTZ R46, R97, -R46 ;  /* 0x8000002e612e7221 */ /* 0x000fe20000010000 */
[----:B------:R-:W-:-:S03]  /*4760*/  FFMA.FTZ R47, R0, R112, R47 ;  /* 0x00000070002f7223 */ /* 0x000fc6000001002f */
[----:B------:R-:W-:Y:S02]  /*4770*/  FFMA.FTZ R46, R0, R46, R115 ;  /* 0x0000002e002e7223 */ /* 0x000fe40000010073 */
[----:B------:R-:W-:-:S03]  /*4780*/  F2FP.F16.F32.PACK_AB R47, R47, R58 ;  /* 0x0000003a2f2f723e */ /* 0x000fc600000000ff */
[----:B------:R-:W-:Y:S02]  /*4790*/  F2FP.F16.F32.PACK_AB R59, R46, R59 ;  /* 0x0000003b2e3b723e */ /* 0x000fe400000000ff */
[----:B------:R-:W-:Y:S02]  /*47a0*/  PRMT R58, R47, 0x7632, R58 ;  /* 0x000076322f3a7816 */ /* 0x000fe4000000003a */
[----:B------:R-:W-:Y:S01]  /*47b0*/  PRMT R46, R59, 0x7632, R46 ;  /* 0x000076323b2e7816 */ /* 0x000fe2000000002e */
[----:B------:R-:W-:Y:S06]  /*47c0*/  BRA `(.L_x_723) ;  /* 0x0000000400707947 */ /* 0x000fec0003800000 */
.L_x_720:
[----:B------:R-:W-:-:S04]  /*47d0*/  UISETP.NE.U32.AND UP0, UPT, UR8, URZ, UPT ;  /* 0x000000ff0800728c */ /* 0x000fc8000bf05070 */
[----:B------:R-:W-:-:S09]  /*47e0*/  UISETP.NE.AND.EX UP0, UPT, UR9, URZ, UPT, UP0 ;  /* 0x000000ff0900728c */ /* 0x000fd2000bf05300 */
[----:B------:R-:W-:Y:S05]  /*47f0*/  BRA.U !UP0, `(.L_x_725) ;  /* 0x0000000108c47547 */ /* 0x000fea000b800000 */
        /* <DEDUP_REMOVED lines=28> */
.L_x_726:
[-CC-:B------:R-:W-:Y:S01]  /*49c0*/  FFMA.FTZ R117, R95, R44.reuse, R45.reuse ;  /* 0x0000002c5f757223 */ /* 0x180fe2000001002d */
[-CC-:B-12---:R-:W-:Y:S01]  /*49d0*/  FFMA.FTZ R58, R96, R44.reuse, R45.reuse ;  /* 0x0000002c603a7223 */ /* 0x186fe2000001002d */
        /* <DEDUP_REMOVED lines=19> */
.L_x_725:
[----:B------:R-:W-:-:S04]  /*4b10*/  UISETP.NE.U32.AND UP2, UPT, UR6, URZ, UPT ;  /* 0x000000ff0600728c */ /* 0x000fc8000bf45070 */
[----:B------:R-:W-:-:S09]  /*4b20*/  UISETP.NE.AND.EX UP2, UPT, UR7, URZ, UPT, UP2 ;  /* 0x000000ff0700728c */ /* 0x000fd2000bf45320 */
[----:B------:R-:W-:Y:S05]  /*4b30*/  BRA.U !UP2, `(.L_x_727) ;  /* 0x000000010a547547 */ /* 0x000fea000b800000 */
        /* <DEDUP_REMOVED lines=21> */
.L_x_727:
[-CC-:B012---:R-:W-:Y:S01]  /*4c90*/  FFMA.FTZ R46, R79, R44.reuse, R45.reuse ;  /* 0x0000002c4f2e7223 */ /* 0x187fe2000001002d */
        /* <DEDUP_REMOVED lines=15> */
.L_x_723:
        /* <DEDUP_REMOVED lines=16> */
.L_x_728:
        /* <DEDUP_REMOVED lines=10> */
.L_x_729:
[----:B------:R-:W-:-:S07]  /*4f30*/  IADD3 R2, PT, PT, R2, 0x80, RZ ;  /* 0x0000008002027810 */ /* 0x000fce0007ffe0ff */
.L_x_719:
[----:B------:R-:W-:Y:S05]  /*4f40*/  BSYNC.RECONVERGENT B0 ;  /* 0x0000000000007941 */ /* 0x000fea0003800200 */
.L_x_718:
        /* <DEDUP_REMOVED lines=18> */
[----:B------:R-:W-:Y:S02]  /*5070*/  HADD2.F32 R120, -RZ, R120.H0_H0 ;  /* 0x20000078ff787230 */ /* 0x000fe40000004100 */
[----:B------:R-:W-:Y:S01]  /*5080*/  FADD.FTZ R115, R101, -R58 ;  /* 0x8000003a65737221 */ /* 0x000fe20000010000 */
[-C--:B------:R-:W-:Y:S01]  /*5090*/  FFMA.FTZ R112, R75, R44.reuse, R45 ;  /* 0x0000002c4b707223 */ /* 0x080fe2000001002d */
[----:B-----5:R-:W-:Y:S01]  /*50a0*/  FFMA.FTZ R46, R0, R47, R59 ;  /* 0x0000002f002e7223 */ /* 0x020fe2000001003b */
[----:B------:R-:W-:Y:S01]  /*50b0*/  SHF.R.U64 R59, R54, 0x10, R55 ;  /* 0x00000010363b7819 */ /* 0x000fe20000001237 */
[----:B------:R-:W-:Y:S01]  /*50c0*/  FFMA.FTZ R58, R72, R44, R45 ;  /* 0x0000002c483a7223 */ /* 0x000fe2000001002d */
[----:B------:R-:W-:Y:S01]  /*50d0*/  FFMA.FTZ R47, R0, R115, R120 ;  /* 0x00000073002f7223 */ /* 0x000fe20000010078 */
[----:B------:R-:W-:-:S02]  /*50e0*/  HADD2.F32 R117, -RZ, R117.H0_H0 ;  /* 0x20000075ff757230 */ /* 0x000fc40000004100 */
[----:B------:R-:W-:Y:S01]  /*50f0*/  FADD.FTZ R115, R73, -R112 ;  /* 0x8000007049737221 */ /* 0x000fe20000010000 */
[----:B------:R-:W-:Y:S02]  /*5100*/  HADD2.F32 R59, -RZ, R59.H0_H0 ;  /* 0x2000003bff3b7230 */ /* 0x000fe40000004100 */
[----:B------:R-:W-:Y:S01]  /*5110*/  FADD.FTZ R58, R71, -R58 ;  /* 0x8000003a473a7221 */ /* 0x000fe20000010000 */
[----:B------:R-:W-:Y:S01]  /*5120*/  F2FP.F16.F32.PACK_AB R47, R47, R46 ;  /* 0x0000002e2f2f723e */ /* 0x000fe200000000ff */
[C---:B------:R-:W-:Y:S02]  /*5130*/  FFMA.FTZ R115, R0.reuse, R115, R117 ;  /* 0x0000007300737223 */ /* 0x040fe40000010075 */
[----:B------:R-:W-:Y:S01]  /*5140*/  FFMA.FTZ R58, R0, R58, R59 ;  /* 0x0000003a003a7223 */ /* 0x000fe2000001003b */
[----:B------:R-:W-:-:S04]  /*5150*/  PRMT R46, R47, 0x7632, R46 ;  /* 0x000076322f2e7816 */ /* 0x000fc8000000002e */
        /* <DEDUP_REMOVED lines=13> */
.L_x_734:
        /* <DEDUP_REMOVED lines=17> */
[----:B------:R-:W-:Y:S01]  /*5340*/  FFMA.FTZ R112, R0, R112, R115 ;  /* 0x0000007000707223 */ /* 0x000fe20000010073 */
[----:B------:R-:W-:Y:S01]  /*5350*/  FADD.FTZ R58, R71, -R58 ;  /* 0x8000003a473a7221 */ /* 0x000fe20000010000 */
[----:B------:R-:W-:-:S03]  /*5360*/  F2FP.F16.F32.PACK_AB R47, R46, R47 ;  /* 0x0000002f2e2f723e */ /* 0x000fc600000000ff */
[----:B------:R-:W-:Y:S01]  /*5370*/  FFMA.FTZ R59, R0, R58, R59 ;  /* 0x0000003a003b7223 */ /* 0x000fe2000001003b */
[C---:B------:R-:W-:Y:S02]  /*5380*/  PRMT R46, R47.reuse, 0x7632, R46 ;  /* 0x000076322f2e7816 */ /* 0x040fe4000000002e */
[----:B------:R-:W-:Y:S02]  /*5390*/  PRMT R115, R47, 0x7610, R115 ;  /* 0x000076102f737816 */ /* 0x000fe40000000073 */
[----:B------:R-:W-:Y:S02]  /*53a0*/  F2FP.F16.F32.PACK_AB R59, R59, R112 ;  /* 0x000000703b3b723e */ /* 0x000fe400000000ff */
[----:B------:R-:W-:Y:S02]  /*53b0*/  PRMT R67, R46, 0x7610, R67 ;  /* 0x000076102e437816 */ /* 0x000fe40000000043 */
[----:B------:R-:W-:Y:S02]  /*53c0*/  PRMT R47, R59, 0x7632, R47 ;  /* 0x000076323b2f7816 */ /* 0x000fe4000000002f */
[----:B------:R-:W-:-:S02]  /*53d0*/  PRMT R68, R115, 0x7610, R68 ;  /* 0x0000761073447816 */ /* 0x000fc40000000044 */
[----:B------:R-:W-:Y:S02]  /*53e0*/  PRMT R69, R47, 0x7610, R69 ;  /* 0x000076102f457816 */ /* 0x000fe40000000045 */
[----:B------:R-:W-:Y:S01]  /*53f0*/  PRMT R70, R59, 0x7610, R70 ;  /* 0x000076103b467816 */ /* 0x000fe20000000046 */
[----:B------:R-:W-:Y:S06]  /*5400*/  BRA `(.L_x_735) ;  /* 0x0000000800647947 */ /* 0x000fec0003800000 */
.L_x_733:
        /* <DEDUP_REMOVED lines=33> */
.L_x_736:
[----:B012---:R-:W-:Y:S01]  /*5620*/  MOV R47, R54 ;  /* 0x00000036002f7202 */ /* 0x007fe20000000f00 */
[-C--:B------:R-:W-:Y:S01]  /*5630*/  FFMA.FTZ R46, R75, R44.reuse, R45 ;  /* 0x0000002c4b2e7223 */ /* 0x080fe2000001002d */
[----:B------:R-:W-:Y:S01]  /*5640*/  SHF.R.U64 R59, R54, 0x10, R55 ;  /* 0x00000010363b7819 */ /* 0x000fe20000001237 */
[-CC-:B------:R-:W-:Y:S01]  /*5650*/  FFMA.FTZ R58, R72, R44.reuse, R45.reuse ;  /* 0x0000002c483a7223 */ /* 0x180fe2000001002d */
[-CC-:B------:R-:W-:Y:S01]  /*5660*/  FFMA.FTZ R117, R99, R44.reuse, R45.reuse ;  /* 0x0000002c63757223 */ /* 0x180fe2000001002d */
[----:B------:R-:W-:Y:S02]  /*5670*/  HADD2.F32 R47, -RZ, R47.H0_H0 ;  /* 0x2000002fff2f7230 */ /* 0x000fe40000004100 */
[----:B------:R-:W-:Y:S01]  /*5680*/  FADD.FTZ R46, R73, -R46 ;  /* 0x8000002e492e7221 */ /* 0x000fe20000010000 */
[----:B------:R-:W-:Y:S02]  /*5690*/  HADD2.F32 R59, -RZ, R59.H0_H0 ;  /* 0x2000003bff3b7230 */ /* 0x000fe40000004100 */
[----:B------:R-:W-:Y:S01]  /*56a0*/  FFMA.FTZ R112, R100, R44, R45 ;  /* 0x0000002c64707223 */ /* 0x000fe2000001002d */
[----:B-----5:R-:W-:Y:S01]  /*56b0*/  FFMA.FTZ R46, R0, R46, R47 ;  /* 0x0000002e002e7223 */ /* 0x020fe2000001002f */
[----:B------:R-:W-:Y:S01]  /*56c0*/  FADD.FTZ R47, R71, -R58 ;  /* 0x8000003a472f7221 */ /* 0x000fe20000010000 */
[----:B------:R-:W-:Y:S01]  /*56d0*/  MOV R58, R55 ;  /* 0x00000037003a7202 */ /* 0x000fe20000000f00 */
[----:B------:R-:W-:-:S02]  /*56e0*/  FADD.FTZ R112, R101, -R112 ;  /* 0x8000007065707221 */ /* 0x000fc40000010000 */
[----:B------:R-:W-:Y:S01]  /*56f0*/  FFMA.FTZ R47, R0, R47, R59 ;  /* 0x0000002f002f7223 */ /* 0x000fe2000001003b */
[----:B------:R-:W-:Y:S01]  /*5700*/  SHF.R.U32.HI R59, RZ, 0x10, R55 ;  /* 0x00000010ff3b7819 */ /* 0x000fe20000011637 */
[----:B------:R-:W-:Y:S02]  /*5710*/  HADD2.F32 R115, -RZ, R58.H0_H0 ;  /* 0x2000003aff737230 */ /* 0x000fe40000004100 */
[----:B------:R-:W-:Y:S01]  /*5720*/  FADD.FTZ R58, R98, -R117 ;  /* 0x80000075623a7221 */ /* 0x000fe20000010000 */
[----:B------:R-:W-:Y:S01]  /*5730*/  F2FP.F16.F32.PACK_AB R46, R47, R46 ;  /* 0x0000002e2f2e723e */ /* 0x000fe200000000ff */
[----:B------:R-:W-:Y:S02]  /*5740*/  HADD2.F32 R59, -RZ, R59.H0_H0 ;  /* 0x2000003bff3b7230 */ /* 0x000fe40000004100 */
[----:B------:R-:W-:Y:S01]  /*5750*/  FFMA.FTZ R58, R0, R58, R115 ;  /* 0x0000003a003a7223 */ /* 0x000fe20000010073 */
[----:B------:R-:W-:Y:S02]  /*5760*/  PRMT R47, R46, 0x7632, R47 ;  /* 0x000076322e2f7816 */ /* 0x000fe4000000002f */
[----:B------:R-:W-:-:S05]  /*5770*/  FFMA.FTZ R59, R0, R112, R59 ;  /* 0x00000070003b7223 */ /* 0x000fca000001003b */
[----:B------:R-:W-:Y:S02]  /*5780*/  F2FP.F16.F32.PACK_AB R58, R59, R58 ;  /* 0x0000003a3b3a723e */ /* 0x000fe400000000ff */
[----:B------:R-:W-:Y:S02]  /*5790*/  PRMT R59, R46, 0x7610, R59 ;  /* 0x000076102e3b7816 */ /* 0x000fe4000000003b */
[C---:B------:R-:W-:Y:S02]  /*57a0*/  PRMT R46, R58.reuse, 0x7632, R46 ;  /* 0x000076323a2e7816 */ /* 0x040fe4000000002e */
[----:B------:R-:W-:Y:S01]  /*57b0*/  PRMT R115, R58, 0x7610, R115 ;  /* 0x000076103a737816 */ /* 0x000fe20000000073 */
[----:B------:R-:W-:Y:S06]  /*57c0*/  BRA `(.L_x_735) ;  /* 0x0000000400747947 */ /* 0x000fec0003800000 */
.L_x_732:
        /* <DEDUP_REMOVED lines=32> */
.L_x_738:
[-CC-:B------:R-:W-:Y:S01]  /*59d0*/  FFMA.FTZ R117, R99, R44.reuse, R45.reuse ;  /* 0x0000002c63757223 */ /* 0x180fe2000001002d */
[-CC-:B------:R-:W-:Y:S01]  /*59e0*/  FFMA.FTZ R112, R100, R44.reuse, R45.reuse ;  /* 0x0000002c64707223 */ /* 0x180fe2000001002d */
[-CC-:B-12---:R-:W-:Y:S01]  /*59f0*/  FFMA.FTZ R58, R75, R44.reuse, R45.reuse ;  /* 0x0000002c4b3a7223 */ /* 0x186fe2000001002d */
        /* <DEDUP_REMOVED lines=18> */
.L_x_737:
[----:B------:R-:W-:-:S04]  /*5b20*/  UISETP.NE.U32.AND UP2, UPT, UR6, URZ, UPT ;  /* 0x000000ff0600728c */ /* 0x000fc8000bf45070 */
[----:B------:R-:W-:-:S09]  /*5b30*/  UISETP.NE.AND.EX UP2, UPT, UR7, URZ, UPT, UP2 ;  /* 0x000000ff0700728c */ /* 0x000fd2000bf45320 */
[----:B------:R-:W-:Y:S05]  /*5b40*/  BRA.U !UP2, `(.L_x_739) ;  /* 0x000000010a547547 */ /* 0x000fea000b800000 */
        /* <DEDUP_REMOVED lines=21> */
.L_x_739:
        /* <DEDUP_REMOVED lines=16> */
.L_x_735:
[----:B------:R-:W-:Y:S02]  /*5da0*/  LOP3.LUT R47, R47, 0xffff, RZ, 0xc0, !PT ;  /* 0x0000ffff2f2f7812 */ /* 0x000fe400078ec0ff */
[----:B------:R-:W-:-:S03]  /*5db0*/  PRMT R46, R115, 0x5410, R46 ;  /* 0x00005410732e7816 */ /* 0x000fc6000000002e */
[----:B------:R-:W-:-:S03]  /*5dc0*/  IMAD.WIDE.U32 R120, R47, 0x10000, RZ ;  /* 0x000100002f787825 */ /* 0x000fc600078e00ff */
[----:B------:R-:W-:Y:S02]  /*5dd0*/  LOP3.LUT R120, R120, 0xffff, R59, 0xf8, !PT ;  /* 0x0000ffff78787812 */ /* 0x000fe400078ef83b */
[----:B------:R-:W0:Y:S01]  /*5de0*/  LDC.64 R58, c[0x0][0x468] ;  /* 0x00011a00ff3a7b82 */ /* 0x000e220000000a00 */
[----:B------:R-:W-:Y:S01]  /*5df0*/  LOP3.LUT R121, R46, R121, RZ, 0xfc, !PT ;  /* 0x000000792e797212 */ /* 0x000fe200078efcff */
        /* <DEDUP_REMOVED lines=10> */
.L_x_740:
        /* <DEDUP_REMOVED lines=10> */
.L_x_741:
[----:B------:R-:W-:-:S07]  /*5f40*/  IADD3 R2, PT, PT, R2, 0x80, RZ ;  /* 0x0000008002027810 */ /* 0x000fce0007ffe0ff */
.L_x_731:
[----:B------:R-:W-:Y:S05]  /*5f50*/  BSYNC.RECONVERGENT B0 ;  /* 0x0000000000007941 */ /* 0x000fea0003800200 */
.L_x_730:
        /* <DEDUP_REMOVED lines=11> */
[----:B-12---:R-:W-:Y:S01]  /*6010*/  SHF.R.U32.HI R59, RZ, 0x10, R57 ;  /* 0x00000010ff3b7819 */ /* 0x006fe20000011639 */
[-CC-:B------:R-:W-:Y:S01]  /*6020*/  FFMA.FTZ R58, R108, R44.reuse, R45.reuse ;  /* 0x0000002c6c3a7223 */ /* 0x180fe2000001002d */
[-CC-:B0-----:R-:W-:Y:S01]  /*6030*/  FFMA.FTZ R47, R103, R44.reuse, R45.reuse ;  /* 0x0000002c672f7223 */ /* 0x181fe2000001002d */
[-CC-:B------:R-:W-:Y:S01]  /*6040*/  FFMA.FTZ R46, R104, R44.reuse, R45.reuse ;  /* 0x0000002c682e7223 */ /* 0x180fe2000001002d */
[----:B------:R-:W-:Y:S01]  /*6050*/  FFMA.FTZ R45, R107, R44, R45 ;  /* 0x0000002c6b2d7223 */ /* 0x000fe2000001002d */
[----:B------:R-:W-:Y:S02]  /*6060*/  HADD2.F32 R59, -RZ, R59.H0_H0 ;  /* 0x2000003bff3b7230 */ /* 0x000fe40000004100 */
[----:B------:R-:W-:Y:S01]  /*6070*/  FADD.FTZ R115, R109, -R58 ;  /* 0x8000003a6d737221 */ /* 0x000fe20000010000 */
[----:B------:R-:W-:Y:S01]  /*6080*/  MOV R112, R56 ;  /* 0x0000003800707202 */ /* 0x000fe20000000f00 */
[----:B------:R-:W-:Y:S01]  /*6090*/  FADD.FTZ R47, R102, -R47 ;  /* 0x8000002f662f7221 */ /* 0x000fe20000010000 */
[----:B------:R-:W-:Y:S01]  /*60a0*/  MOV R58, R57 ;  /* 0x00000039003a7202 */ /* 0x000fe20000000f00 */
[----:B-----5:R-:W-:Y:S01]  /*60b0*/  FFMA.FTZ R44, R0, R115, R59 ;  /* 0x00000073002c7223 */ /* 0x020fe2000001003b */
[----:B------:R-:W-:Y:S01]  /*60c0*/  SHF.R.U64 R59, R56, 0x10, R57 ;  /* 0x00000010383b7819 */ /* 0x000fe20000001239 */
[----:B------:R-:W-:-:S02]  /*60d0*/  HADD2.F32 R112, -RZ, R112.H0_H0 ;  /* 0x20000070ff707230 */ /* 0x000fc40000004100 */
[----:B------:R-:W-:Y:S01]  /*60e0*/  FADD.FTZ R45, R106, -R45 ;  /* 0x8000002d6a2d7221 */ /* 0x000fe20000010000 */
[----:B------:R-:W-:Y:S02]  /*60f0*/  HADD2.F32 R115, -RZ, R58.H0_H0 ;  /* 0x2000003aff737230 */ /* 0x000fe40000004100 */
[----:B------:R-:W-:Y:S01]  /*6100*/  FADD.FTZ R46, R105, -R46 ;  /* 0x8000002e692e7221 */ /* 0x000fe20000010000 */
[----:B------:R-:W-:Y:S02]  /*6110*/  HADD2.F32 R59, -RZ, R59.H0_H0 ;  /* 0x2000003bff3b7230 */ /* 0x000fe40000004100 */
[C---:B------:R-:W-:Y:S01]  /*6120*/  FFMA.FTZ R47, R0.reuse, R47, R112 ;  /* 0x0000002f002f7223 */ /* 0x040fe20000010070 */
[C---:B------:R-:W-:Y:S02]  /*6130*/  FFMA.FTZ R45, R0.reuse, R45, R115 ;  /* 0x0000002d002d7223 */ /* 0x040fe40000010073 */
[----:B------:R-:W-:-:S03]  /*6140*/  FFMA.FTZ R46, R0, R46, R59 ;  /* 0x0000002e002e7223 */ /* 0x000fc6000001003b */
        /* <DEDUP_REMOVED lines=14> */
.L_x_746:
[-CC-:B012---:R-:W-:Y:S01]  /*6230*/  FFMA.FTZ R47, R103, R44.reuse, R45.reuse ;  /* 0x0000002c672f7223 */ /* 0x187fe2000001002d */
[-CC-:B------:R-:W-:Y:S01]  /*6240*/  FFMA.FTZ R46, R104, R44.reuse, R45.reuse ;  /* 0x0000002c682e7223 */ /* 0x180fe2000001002d */
[-CC-:B------:R-:W-:Y:S01]  /*6250*/  FFMA.FTZ R58, R108, R44.reuse, R45.reuse ;  /* 0x0000002c6c3a7223 */ /* 0x180fe2000001002d */
[----:B------:R-:W-:Y:S01]  /*6260*/  FFMA.FTZ R59, R107, R44, R45 ;  /* 0x0000002c6b3b7223 */ /* 0x000fe2000001002d */
[----:B------:R-:W-:Y:S01]  /*6270*/  SHF.R.U32.HI R44, RZ, 0x10, R57 ;  /* 0x00000010ff2c7819 */ /* 0x000fe20000011639 */
[----:B------:R-:W-:Y:S01]  /*6280*/  FADD.FTZ R47, R102, -R47 ;  /* 0x8000002f662f7221 */ /* 0x000fe20000010000 */
[----:B------:R-:W-:Y:S01]  /*6290*/  MOV R45, R57 ;  /* 0x00000039002d7202 */ /* 0x000fe20000000f00 */
[----:B------:R-:W-:Y:S01]  /*62a0*/  FADD.FTZ R115, R109, -R58 ;  /* 0x8000003a6d737221 */ /* 0x000fe20000010000 */
[----:B------:R-:W-:Y:S01]  /*62b0*/  MOV R58, R56 ;  /* 0x00000038003a7202 */ /* 0x000fe20000000f00 */
[----:B------:R-:W-:Y:S02]  /*62c0*/  HADD2.F32 R117, -RZ, R44.H0_H0 ;  /* 0x2000002cff757230 */ /* 0x000fe40000004100 */
[----:B------:R-:W-:Y:S01]  /*62d0*/  FADD.FTZ R44, R106, -R59 ;  /* 0x8000003b6a2c7221 */ /* 0x000fe20000010000 */
[----:B------:R-:W-:-:S02]  /*62e0*/  HADD2.F32 R45, -RZ, R45.H0_H0 ;  /* 0x2000002dff2d7230 */ /* 0x000fc40000004100 */
[----:B------:R-:W-:Y:S01]  /*62f0*/  FADD.FTZ R46, R105, -R46 ;  /* 0x8000002e692e7221 */ /* 0x000fe20000010000 */
[----:B------:R-:W-:Y:S02]  /*6300*/  HADD2.F32 R59, -RZ, R58.H0_H0 ;  /* 0x2000003aff3b7230 */ /* 0x000fe40000004100 */
[C---:B-----5:R-:W-:Y:S01]  /*6310*/  FFMA.FTZ R115, R0.reuse, R115, R117 ;  /* 0x0000007300737223 */ /* 0x060fe20000010075 */
[----:B------:R-:W-:Y:S01]  /*6320*/  FFMA.FTZ R44, R0, R44, R45 ;  /* 0x0000002c002c7223 */ /* 0x000fe2000001002d */
[----:B------:R-:W-:Y:S01]  /*6330*/  SHF.R.U64 R45, R56, 0x10, R57 ;  /* 0x00000010382d7819 */ /* 0x000fe20000001239 */
[----:B------:R-:W-:-:S03]  /*6340*/  FFMA.FTZ R47, R0, R47, R59 ;  /* 0x0000002f002f7223 */ /* 0x000fc6000001003b */
[----:B------:R-:W-:Y:S01]  /*6350*/  F2FP.F16.F32.PACK_AB R44, R115, R44 ;  /* 0x0000002c732c723e */ /* 0x000fe200000000ff */
[----:B------:R-:W-:-:S03]  /*6360*/  HADD2.F32 R45, -RZ, R45.H0_H0 ;  /* 0x2000002dff2d7230 */ /* 0x000fc60000004100 */
[----:B------:R-:W-:Y:S02]  /*6370*/  PRMT R59, R44, 0x7610, R59 ;  /* 0x000076102c3b7816 */ /* 0x000fe4000000003b */
[----:B------:R-:W-:Y:S02]  /*6380*/  FFMA.FTZ R46, R0, R46, R45 ;  /* 0x0000002e002e7223 */ /* 0x000fe4000001002d */
[----:B------:R-:W-:-:S03]  /*6390*/  PRMT R68, R59, 0x7610, R68 ;  /* 0x000076103b447816 */ /* 0x000fc60000000044 */
[----:B------:R-:W-:Y:S02]  /*63a0*/  F2FP.F16.F32.PACK_AB R47, R46, R47 ;  /* 0x0000002f2e2f723e */ /* 0x000fe400000000ff */
[----:B------:R-:W-:Y:S02]  /*63b0*/  PRMT R46, R44, 0x7632, R46 ;  /* 0x000076322c2e7816 */ /* 0x000fe4000000002e */
[----:B------:R-:W-:Y:S02]  /*63c0*/  PRMT R45, R47, 0x7632, R45 ;  /* 0x000076322f2d7816 */ /* 0x000fe4000000002d */
[----:B------:R-:W-:Y:S02]  /*63d0*/  PRMT R67, R46, 0x7610, R67 ;  /* 0x000076102e437816 */ /* 0x000fe40000000043 */
[----:B------:R-:W-:Y:S02]  /*63e0*/  PRMT R69, R45, 0x7610, R69 ;  /* 0x000076102d457816 */ /* 0x000fe40000000045 */
[----:B------:R-:W-:Y:S01]  /*63f0*/  PRMT R70, R47, 0x7610, R70 ;  /* 0x000076102f467816 */ /* 0x000fe20000000046 */
[----:B------:R-:W-:Y:S06]  /*6400*/  BRA `(.L_x_747) ;  /* 0x0000000800747947 */ /* 0x000fec0003800000 */
.L_x_745:
[----:B------:R-:W-:-:S04]  /*6410*/  UISETP.NE.U32.AND UP2, UPT, UR6, URZ, UPT ;  /* 0x000000ff0600728c */ /* 0x000fc8000bf45070 */
[----:B------:R-:W-:-:S09]  /*6420*/  UISETP.NE.AND.EX UP2, UPT, UR7, URZ, UPT, UP2 ;  /* 0x000000ff0700728c */ /* 0x000fd2000bf45320 */
[----:B------:R-:W-:Y:S05]  /*6430*/  BRA.U !UP2, `(.L_x_748) ;  /* 0x000000010a787547 */ /* 0x000fea000b800000 */
        /* <DEDUP_REMOVED lines=30> */
.L_x_748:
[-CC-:B012---:R-:W-:Y:S01]  /*6620*/  FFMA.FTZ R47, R103, R44.reuse, R45.reuse ;  /* 0x0000002c672f7223 */ /* 0x187fe2000001002d */
[-CC-:B------:R-:W-:Y:S01]  /*6630*/  FFMA.FTZ R58, R104, R44.reuse, R45.reuse ;  /* 0x0000002c683a7223 */ /* 0x180fe2000001002d */
[-CC-:B------:R-:W-:Y:S01]  /*6640*/  FFMA.FTZ R46, R108, R44.reuse, R45.reuse ;  /* 0x0000002c6c2e7223 */ /* 0x180fe2000001002d */
[----:B------:R-:W-:Y:S01]  /*6650*/  FFMA.FTZ R45, R107, R44, R45 ;  /* 0x0000002c6b2d7223 */ /* 0x000fe2000001002d */
[----:B------:R-:W-:Y:S01]  /*6660*/  SHF.R.U64 R44, R56, 0x10, R57 ;  /* 0x00000010382c7819 */ /* 0x000fe20000001239 */
[----:B------:R-:W-:Y:S01]  /*6670*/  FADD.FTZ R58, R105, -R58 ;  /* 0x8000003a693a7221 */ /* 0x000fe20000010000 */
[----:B------:R-:W-:Y:S01]  /*6680*/  MOV R59, R56 ;  /* 0x00000038003b7202 */ /* 0x000fe20000000f00 */
[----:B------:R-:W-:Y:S02]  /*6690*/  FADD.FTZ R47, R102, -R47 ;  /* 0x8000002f662f7221 */ /* 0x000fe40000010000 */
[----:B------:R-:W-:Y:S01]  /*66a0*/  HADD2.F32 R115, -RZ, R44.H0_H0 ;  /* 0x2000002cff737230 */ /* 0x000fe20000004100 */
[----:B------:R-:W-:Y:S01]  /*66b0*/  SHF.R.U32.HI R44, RZ, 0x10, R57 ;  /* 0x00000010ff2c7819 */ /* 0x000fe20000011639 */
[----:B------:R-:W-:-:S03]  /*66c0*/  HADD2.F32 R59, -RZ, R59.H0_H0 ;  /* 0x2000003bff3b7230 */ /* 0x000fc60000004100 */
[C---:B-----5:R-:W-:Y:S01]  /*66d0*/  FFMA.FTZ R112, R0.reuse, R58, R115 ;  /* 0x0000003a00707223 */ /* 0x060fe20000010073 */
[----:B------:R-:W-:Y:S01]  /*66e0*/  MOV R58, R57 ;  /* 0x00000039003a7202 */ /* 0x000fe20000000f00 */
[----:B------:R-:W-:Y:S01]  /*66f0*/  FFMA.FTZ R47, R0, R47, R59 ;  /* 0x0000002f002f7223 */ /* 0x000fe2000001003b */
[----:B------:R-:W-:Y:S02]  /*6700*/  HADD2.F32 R115, -RZ, R44.H0_H0 ;  /* 0x2000002cff737230 */ /* 0x000fe40000004100 */
[----:B------:R-:W-:Y:S01]  /*6710*/  FADD.FTZ R59, R109, -R46 ;  /* 0x8000002e6d3b7221 */ /* 0x000fe20000010000 */
[----:B------:R-:W-:Y:S01]  /*6720*/  FADD.FTZ R44, R106, -R45 ;  /* 0x8000002d6a2c7221 */ /* 0x000fe20000010000 */
[----:B------:R-:W-:Y:S01]  /*6730*/  HADD2.F32 R117, -RZ, R58.H0_H0 ;  /* 0x2000003aff757230 */ /* 0x000fe20000004100 */
[----:B------:R-:W-:Y:S01]  /*6740*/  F2FP.F16.F32.PACK_AB R47, R112, R47 ;  /* 0x0000002f702f723e */ /* 0x000fe200000000ff */
[----:B------:R-:W-:-:S03]  /*6750*/  FFMA.FTZ R59, R0, R59, R115 ;  /* 0x0000003b003b7223 */ /* 0x000fc60000010073 */
[----:B------:R-:W-:Y:S01]  /*6760*/  FFMA.FTZ R44, R0, R44, R117 ;  /* 0x0000002c002c7223 */ /* 0x000fe20000010075 */
[----:B------:R-:W-:-:S04]  /*6770*/  PRMT R45, R47, 0x7632, R45 ;  /* 0x000076322f2d7816 */ /* 0x000fc8000000002d */
[----:B------:R-:W-:-:S04]  /*6780*/  F2FP.F16.F32.PACK_AB R44, R59, R44 ;  /* 0x0000002c3b2c723e */ /* 0x000fc800000000ff */
[C---:B------:R-:W-:Y:S02]  /*6790*/  PRMT R46, R44.reuse, 0x7632, R46 ;  /* 0x000076322c2e7816 */ /* 0x040fe4000000002e */
[----:B------:R-:W-:Y:S01]  /*67a0*/  PRMT R59, R44, 0x7610, R59 ;  /* 0x000076102c3b7816 */ /* 0x000fe2000000003b */
[----:B------:R-:W-:Y:S06]  /*67b0*/  BRA `(.L_x_747) ;  /* 0x0000000400887947 */ /* 0x000fec0003800000 */
.L_x_744:
        /* <DEDUP_REMOVED lines=24> */
[C---:B------:R-:W-:Y:S02]  /*6940*/  PRMT R62, R46.reuse, 0x7610, R62 ;  /* 0x000076102e3e7816 */ /* 0x040fe4000000003e */
        /* <DEDUP_REMOVED lines=8> */
.L_x_750:
        /* <DEDUP_REMOVED lines=22> */
.L_x_749:
        /* <DEDUP_REMOVED lines=25> */
.L_x_751:
        /* <DEDUP_REMOVED lines=17> */
[----:B------:R-:W-:-:S07]  /*6dd0*/  PRMT R59, R0, 0x7610, R59 ;  /* 0x00007610003b7816 */ /* 0x000fce000000003b */
.L_x_747:
        /* <DEDUP_REMOVED lines=9> */
[----:B------:R-:W-:-:S05]  /*6e70*/  LOP3.LUT R0, R69, 0xffff, RZ, 0xc0, !PT ;  /* 0x0000ffff45007812 */ /* 0x000fca00078ec0ff */
[----:B------:R-:W-:Y:S01]  /*6e80*/  IMAD.WIDE.U32 R46, R0, 0x10000, RZ ;  /* 0x00010000002e7825 */ /* 0x000fe200078e00ff */
[----:B------:R-:W-:-:S04]  /*6e90*/  PRMT R0, R68, 0x5410, R67 ;  /* 0x0000541044007816 */ /* 0x000fc80000000043 */
[----:B------:R-:W-:Y:S02]  /*6ea0*/  LOP3.LUT R47, R0, R47, RZ, 0xfc, !PT ;  /* 0x0000002f002f7212 */ /* 0x000fe400078efcff */
[----:B------:R-:W-:Y:S01]  /*6eb0*/  LOP3.LUT R46, R46, 0xffff, R70, 0xf8, !PT ;  /* 0x0000ffff2e2e7812 */ /* 0x000fe200078ef846 */
[----:B0-----:R-:W-:-:S05]  /*6ec0*/  IMAD.WIDE.U32 R58, R2, 0x8, R58 ;  /* 0x00000008023a7825 */ /* 0x001fca00078e003a */
[----:B------:R0:W-:Y:S02]  /*6ed0*/  STG.E.64 desc[UR10][R58.64], R46 ;  /* 0x0000002e3a007986 */ /* 0x0001e4000c101b0a */
.L_x_752:
[----:B------:R3:W-:Y:S01]  /*6ee0*/  STG.E.64 desc[UR10][R120.64], R44 ;  /* 0x0000002c78007986 */ /* 0x0007e2000c101b0a */
[----:B------:R-:W-:Y:S05]  /*6ef0*/  BRA.U !UP2, `(.L_x_743) ;  /* 0x000000010a207547 */ /* 0x000fea000b800000 */
[----:B---3--:R-:W1:Y:S01]  /*6f00*/  LDC.64 R44, c[0x0][0x470] ;  /* 0x00011c00ff2c7b82 */ /* 0x008e620000000a00 */
[----:B------:R-:W-:-:S05]  /*6f10*/  LOP3.LUT R0, R64, 0xffff, RZ, 0xc0, !PT ;  /* 0x0000ffff40007812 */ /* 0x000fca00078ec0ff */
[----:B0-----:R-:W-:Y:S01]  /*6f20*/  IMAD.WIDE.U32 R46, R0, 0x10000, RZ ;  /* 0x00010000002e7825 */ /* 0x001fe200078e00ff */
[----:B------:R-:W-:-:S04]  /*6f30*/  PRMT R0, R65, 0x5410, R62 ;  /* 0x0000541041007816 */ /* 0x000fc8000000003e */
[----:B------:R-:W-:Y:S02]  /*6f40*/  LOP3.LUT R47, R0, R47, RZ, 0xfc, !PT ;  /* 0x0000002f002f7212 */ /* 0x000fe400078efcff */
[----:B------:R-:W-:Y:S01]  /*6f50*/  LOP3.LUT R46, R46, 0xffff, R66, 0xf8, !PT ;  /* 0x0000ffff2e2e7812 */ /* 0x000fe200078ef842 */
[----:B-1----:R-:W-:-:S05]  /*6f60*/  IMAD.WIDE.U32 R44, R2, 0x8, R44 ;  /* 0x00000008022c7825 */ /* 0x002fca00078e002c */
[----:B------:R4:W-:Y:S02]  /*6f70*/  STG.E.64 desc[UR10][R44.64], R46 ;  /* 0x0000002e2c007986 */ /* 0x0009e4000c101b0a */
.L_x_743:
[----:B------:R-:W-:Y:S05]  /*6f80*/  BSYNC.RECONVERGENT B0 ;  /* 0x0000000000007941 */ /* 0x000fea0003800200 */
.L_x_742:
[----:B------:R-:W-:Y:S01]  /*6f90*/  UPLOP3.LUT UP1, UPT, UPT, UPT, UP1, 0x40, 0x4 ;  /* 0x000000000004789c */ /* 0x000fe20003f2e810 */
[----:B------:R-:W-:Y:S10]  /*6fa0*/  @!P6 BRA `(.L_x_753) ;  /* 0xffffff9400f8e947 */ /* 0x000ff4000383ffff */
.L_x_681:
[----:B------:R-:W0:Y:S08]  /*6fb0*/  S2UR UR4, SR_CTAID.X ;  /* 0x00000000000479c3 */ /* 0x000e300000002500 */
[----:B------:R-:W0:Y:S08]  /*6fc0*/  LDC.64 R2, c[0x0][0x440] ;  /* 0x00011000ff027b82 */ /* 0x000e300000000a00 */
[----:B---345:R-:W3:Y:S08]  /*6fd0*/  LDC.64 R44, c[0x0][0x448] ;  /* 0x00011200ff2c7b82 */ /* 0x038ef00000000a00 */
[----:B012---:R-:W0:Y:S01]  /*6fe0*/  LDC.64 R46, c[0x0][0x440] ;  /* 0x00011000ff2e7b82 */ /* 0x007e220000000a00 */
[----:B------:R-:W-:-:S05]  /*6ff0*/  IMAD R0, R63, UR4, RZ ;  /* 0x000000043f007c24 */ /* 0x000fca000f8e02ff */
[----:B------:R-:W-:Y:S02]  /*7000*/  LEA.HI R111, R0, R111, RZ, 0x1e ;  /* 0x0000006f006f7211 */ /* 0x000fe400078ff0ff */
[----:B------:R-:W1:Y:S03]  /*7010*/  LDC.64 R48, c[0x0][0x448] ;  /* 0x00011200ff307b82 */ /* 0x000e660000000a00 */
[----:B------:R-:W-:-:S05]  /*7020*/  @P0 IMAD.WIDE.U32 R2, R111, 0x10, R2 ;  /* 0x000000106f020825 */ /* 0x000fca00078e0002 */
[----:B------:R-:W2:Y:S01]  /*7030*/  LDC.64 R50, c[0x0][0x440] ;  /* 0x00011000ff327b82 */ /* 0x000ea20000000a00 */
[C---:B---3--:R-:W-:Y:S01]  /*7040*/  @P0 IMAD.WIDE.U32 R44, R111.reuse, 0x10, R44 ;  /* 0x000000106f2c0825 */ /* 0x048fe200078e002c */
[----:B------:R-:W-:Y:S01]  /*7050*/  @P0 IADD3 R111, PT, PT, R111, 0x80, RZ ;  /* 0x000000806f6f0810 */ /* 0x000fe20007ffe0ff */
[----:B------:R3:W-:Y:S04]  /*7060*/  @P0 STG.E.128 desc[UR10][R2.64], R20 ;  /* 0x0000001402000986 */ /* 0x0007e8000c101d0a */
[----:B------:R3:W-:Y:S01]  /*7070*/  @P0 STG.E.128 desc[UR10][R44.64], R40 ;  /* 0x000000282c000986 */ /* 0x0007e2000c101d0a */
[----:B------:R-:W4:Y:S01]  /*7080*/  LDC.64 R52, c[0x0][0x448] ;  /* 0x00011200ff347b82 */ /* 0x000f220000000a00 */
[----:B0-----:R-:W-:-:S05]  /*7090*/  @P1 IMAD.WIDE.U32 R46, R111, 0x10, R46 ;  /* 0x000000106f2e1825 */ /* 0x001fca00078e002e */
[----:B------:R3:W-:Y:S02]  /*70a0*/  @P1 STG.E.128 desc[UR10][R46.64], R16 ;  /* 0x000000102e001986 */ /* 0x0007e4000c101d0a */
[----:B------:R-:W0:Y:S01]  /*70b0*/  LDC.64 R54, c[0x0][0x440] ;  /* 0x00011000ff367b82 */ /* 0x000e220000000a00 */
[C---:B-1----:R-:W-:Y:S01]  /*70c0*/  @P1 IMAD.WIDE.U32 R48, R111.reuse, 0x10, R48 ;  /* 0x000000106f301825 */ /* 0x042fe200078e0030 */
[----:B------:R-:W-:-:S04]  /*70d0*/  @P1 IADD3 R111, PT, PT, R111, 0x80, RZ ;  /* 0x000000806f6f1810 */ /* 0x000fc80007ffe0ff */
[----:B------:R3:W-:Y:S02]  /*70e0*/  @P1 STG.E.128 desc[UR10][R48.64], R36 ;  /* 0x0000002430001986 */ /* 0x0007e4000c101d0a */
[----:B------:R-:W1:Y:S01]  /*70f0*/  LDC.64 R56, c[0x0][0x448] ;  /* 0x00011200ff387b82 */ /* 0x000e620000000a00 */
[----:B--2---:R-:W-:-:S05]  /*7100*/  @P2 IMAD.WIDE.U32 R50, R111, 0x10, R50 ;  /* 0x000000106f322825 */ /* 0x004fca00078e0032 */
[----:B------:R3:W-:Y:S01]  /*7110*/  @P2 STG.E.128 desc[UR10][R50.64], R12 ;  /* 0x0000000c32002986 */ /* 0x0007e2000c101d0a */
[C---:B----4-:R-:W-:Y:S01]  /*7120*/  @P2 IMAD.WIDE.U32 R52, R111.reuse, 0x10, R52 ;  /* 0x000000106f342825 */ /* 0x050fe200078e0034 */
[----:B------:R-:W-:-:S04]  /*7130*/  @P2 IADD3 R111, PT, PT, R111, 0x80, RZ ;  /* 0x000000806f6f2810 */ /* 0x000fc80007ffe0ff */
[----:B------:R3:W-:Y:S01]  /*7140*/  @P2 STG.E.128 desc[UR10][R52.64], R32 ;  /* 0x0000002034002986 */ /* 0x0007e2000c101d0a */
[----:B0-----:R-:W-:-:S05]  /*7150*/  @P3 IMAD.WIDE.U32 R54, R111, 0x10, R54 ;  /* 0x000000106f363825 */ /* 0x001fca00078e0036 */
[----:B------:R3:W-:Y:S01]  /*7160*/  @P3 STG.E.128 desc[UR10][R54.64], R8 ;  /* 0x0000000836003986 */ /* 0x0007e2000c101d0a */
[----:B-1----:R-:W-:-:S05]  /*7170*/  @P3 IMAD.WIDE.U32 R56, R111, 0x10, R56 ;  /* 0x000000106f383825 */ /* 0x002fca00078e0038 */
[----:B------:R3:W-:Y:S01]  /*7180*/  @P3 STG.E.128 desc[UR10][R56.64], R28 ;  /* 0x0000001c38003986 */ /* 0x0007e2000c101d0a */
[----:B------:R-:W-:Y:S05]  /*7190*/  @!P4 EXIT ;  /* 0x000000000000c94d */ /* 0x000fea0003800000 */
[----:B---3--:R-:W0:Y:S01]  /*71a0*/  LDC.64 R2, c[0x0][0x440] ;  /* 0x00011000ff027b82 */ /* 0x008e220000000a00 */
[----:B------:R-:W-:-:S07]  /*71b0*/  @P3 IADD3 R111, PT, PT, R111, 0x80, RZ ;  /* 0x000000806f6f3810 */ /* 0x000fce0007ffe0ff */
[----:B------:R-:W1:Y:S01]  /*71c0*/  LDC.64 R8, c[0x0][0x448] ;  /* 0x00011200ff087b82 */ /* 0x000e620000000a00 */
[----:B0-----:R-:W-:-:S05]  /*71d0*/  IMAD.WIDE.U32 R2, R111, 0x10, R2 ;  /* 0x000000106f027825 */ /* 0x001fca00078e0002 */
[----:B------:R-:W-:Y:S01]  /*71e0*/  STG.E.128 desc[UR10][R2.64], R4 ;  /* 0x0000000402007986 */ /* 0x000fe2000c101d0a */
[----:B-1----:R-:W-:-:S05]  /*71f0*/  IMAD.WIDE.U32 R8, R111, 0x10, R8 ;  /* 0x000000106f087825 */ /* 0x002fca00078e0008 */
[----:B------:R-:W-:Y:S01]  /*7200*/  STG.E.128 desc[UR10][R8.64], R24 ;  /* 0x0000001808007986 */ /* 0x000fe2000c101d0a */
[----:B------:R-:W-:Y:S05]  /*7210*/  EXIT ;  /* 0x000000000000794d */ /* 0x000fea0003800000 */
.L_x_754:
        /* <DEDUP_REMOVED lines=14> */
.L_x_5386:


//--------------------- .text._ZN10layer_norm31ln_parallel_residual_bwd_kernelINS_13Kernel_traitsI6__halfS2_S2_S2_fjLj2560ELj1ELj1ELj4ELj8ENS_18Kernel_traits_baseILj2560ES2_S2_S2_S2_fjLj128EEEEELb0ELb1ELb1EEEvNS_9BwdParamsE --------------------------
	.section	.text._ZN10layer_norm31ln_parallel_residual_bwd_kernelINS_13Kernel_traitsI6__halfS2_S2_S2_fjLj2560ELj1ELj1ELj4ELj8ENS_18Kernel_traits_baseILj2560ES2_S2_S2_S2_fjLj128EEEEELb0ELb1ELb1EEEvNS_9BwdParamsE,"ax",@progbits
	.align	128
        .global         _ZN10layer_norm31ln_parallel_residual_bwd_kernelINS_13Kernel_traitsI6__halfS2_S2_S2_fjLj2560ELj1ELj1ELj4ELj8ENS_18Kernel_traits_baseILj2560ES2_S2_S2_S2_fjLj128EEEEELb0ELb1ELb1EEEvNS_9BwdParamsE
        .type           _ZN10layer_norm31ln_parallel_residual_bwd_kernelINS_13Kernel_traitsI6__halfS2_S2_S2_fjLj2560ELj1ELj1ELj4ELj8ENS_18Kernel_traits_baseILj2560ES2_S2_S2_S2_fjLj128EEEEELb0ELb1ELb1EEEvNS_9BwdParamsE,@function
        .size           _ZN10layer_norm31ln_parallel_residual_bwd_kernelINS_13Kernel_traitsI6__halfS2_S2_S2_fjLj2560ELj1ELj1ELj4ELj8ENS_18Kernel_traits_baseILj2560ES2_S2_S2_S2_fjLj128EEEEELb0ELb1ELb1EEEvNS_9BwdParamsE,(.L_x_5387 - _ZN10layer_norm31ln_parallel_residual_bwd_kernelINS_13Kernel_traitsI6__halfS2_S2_S2_fjLj2560ELj1ELj1ELj4ELj8ENS_18Kernel_traits_baseILj2560ES2_S2_S2_S2_fjLj128EEEEELb0ELb1ELb1EEEvNS_9BwdParamsE)
        .other          _ZN10layer_norm31ln_parallel_residual_bwd_kernelINS_13Kernel_traitsI6__halfS2_S2_S2_fjLj2560ELj1ELj1ELj4ELj8ENS_18Kernel_traits_baseILj2560ES2_S2_S2_S2_fjLj128EEEEELb0ELb1ELb1EEEvNS_9BwdParamsE,@"STO_CUDA_ENTRY STV_DEFAULT"
_ZN10layer_norm31ln_parallel_residual_bwd_kernelINS_13Kernel_traitsI6__halfS2_S2_S2_fjLj2560ELj1ELj1ELj4ELj8ENS_18Kernel_traits_baseILj2560ES2_S2_S2_S2_fjLj128EEEEELb0ELb1ELb1EEEvNS_9BwdParamsE:
.text._ZN10layer_norm31ln_parallel_residual_bwd_kernelINS_13Kernel_traitsI6__halfS2_S2_S2_fjLj2560ELj1ELj1ELj4ELj8ENS_18Kernel_traits_baseILj2560ES2_S2_S2_S2_fjLj128EEEEELb0ELb1ELb1EEEvNS_9BwdParamsE:
        /* <DEDUP_REMOVED lines=45> */
[----:B------:R-:W-:Y:S01]  /*02d0*/  UPLOP3.LUT UP4, UPT, UPT, UPT, UPT, 0x40, 0x4 ;  /* 0x000000000004789c */ /* 0x000fe20003f8e870 */
[----:B------:R-:W3:Y:S01]  /*02e0*/  LDCU UR14, c[0x0][0x388] ;  /* 0x00007100ff0e77ac */ /* 0x000ee20008000800 */
[----:B------:R-:W4:Y:S01]  /*02f0*/  LDCU UR15, c[0x0][0x400] ;  /* 0x00008000ff0f77ac */ /* 0x000f220008000800 */
[----:B------:R-:W1:Y:S01]  /*0300*/  LDCU.64 UR6, c[0x0][0x470] ;  /* 0x00008e00ff0677ac */ /* 0x000e620008000a00 */
[----:B0-----:R-:W-:Y:S01]  /*0310*/  IMAD.WIDE.U32 R4, R32, 0x8, R4 ;  /* 0x0000000820047825 */ /* 0x001fe200078e0004 */
[----:B------:R-:W0:Y:S04]  /*0320*/  LDCU.64 UR16, c[0x0][0x438] ;  /* 0x00008700ff1077ac */ /* 0x000e280008000a00 */
[----:B-1----:R-:W5:Y:S01]  /*0330*/  LDG.E.64 R18, desc[UR12][R4.64+0x1000] ;  /* 0x0010000c04127981 */ /* 0x002f62000c1e1b00 */
[----:B------:R-:W1:Y:S03]  /*0340*/  LDCU.64 UR8, c[0x0][0x478] ;  /* 0x00008f00ff0877ac */ /* 0x000e660008000a00 */
[----:B------:R-:W3:Y:S04]  /*0350*/  LDG.E.64 R16, desc[UR12][R4.64+0xc00] ;  /* 0x000c000c04107981 */ /* 0x000ee8000c1e1b00 */
[----:B------:R-:W4:Y:S04]  /*0360*/  LDG.E.64 R14, desc[UR12][R4.64+0x800] ;  /* 0x0008000c040e7981 */ /* 0x000f28000c1e1b00 */
[----:B------:R-:W4:Y:S04]  /*0370*/  LDG.E.64 R12, desc[UR12][R4.64+0x400] ;  /* 0x0004000c040c7981 */ /* 0x000f28000c1e1b00 */
[----:B------:R-:W4:Y:S01]  /*0380*/  LDG.E.64 R2, desc[UR12][R4.64] ;  /* 0x0000000c04027981 */ /* 0x000f22000c1e1b00 */
[----:B--2---:R-:W-:Y:S01]  /*0390*/  UISETP.NE.U32.AND UP0, UPT, UR4, URZ, UPT ;  /* 0x000000ff0400728c */ /* 0x004fe2000bf05070 */
[----:B------:R-:W-:Y:S01]  /*03a0*/  CS2R R64, SRZ ;  /* 0x0000000000407805 */ /* 0x000fe2000001ff00 */
[----:B------:R-:W2:Y:S01]  /*03b0*/  LDCU.U8 UR4, c[0x0][0x410] ;  /* 0x00008200ff0477ac */ /* 0x000ea20008000000 */
[----:B------:R-:W-:-:S02]  /*03c0*/  CS2R R66, SRZ ;  /* 0x0000000000427805 */ /* 0x000fc4000001ff00 */
[----:B------:R-:W-:Y:S02]  /*03d0*/  CS2R R68, SRZ ;  /* 0x0000000000447805 */ /* 0x000fe4000001ff00 */
[----:B------:R-:W-:Y:S02]  /*03e0*/  CS2R R70, SRZ ;  /* 0x0000000000467805 */ /* 0x000fe4000001ff00 */
[----:B------:R-:W-:Y:S01]  /*03f0*/  MOV R72, RZ ;  /* 0x000000ff00487202 */ /* 0x000fe20000000f00 */
[----:B------:R-:W-:Y:S01]  /*0400*/  UISETP.NE.AND.EX UP0, UPT, UR5, URZ, UPT, UP0 ;  /* 0x000000ff0500728c */ /* 0x000fe2000bf05300 */
[----:B------:R-:W-:Y:S01]  /*0410*/  MOV R73, UR11 ;  /* 0x0000000b00497c02 */ /* 0x000fe20008000f00 */
        /* <DEDUP_REMOVED lines=10> */
[----:B------:R-:W-:Y:S02]  /*04c0*/  PRMT R92, R92, 0x5410, R92 ;  /* 0x000054105c5c7816 */ /* 0x000fe4000000005c */
[----:B------:R-:W-:Y:S02]  /*04d0*/  PRMT R94, R94, 0x5410, R94 ;  /* 0x000054105e5e7816 */ /* 0x000fe4000000005e */
[----:B------:R-:W-:-:S02]  /*04e0*/  PRMT R96, R96, 0x5410, R96 ;  /* 0x0000541060607816 */ /* 0x000fc40000000060 */
[----:B------:R-:W-:Y:S02]  /*04f0*/  PRMT R97, R97, 0x5410, R97 ;  /* 0x0000541061617816 */ /* 0x000fe40000000061 */
[----:B------:R-:W-:Y:S02]  /*0500*/  PRMT R98, R98, 0x5410, R98 ;  /* 0x0000541062627816 */ /* 0x000fe40000000062 */
[----:B------:R-:W-:Y:S02]  /*0510*/  PRMT R99, R99, 0x5410, R99 ;  /* 0x0000541063637816 */ /* 0x000fe40000000063 */
[----:B------:R-:W-:Y:S02]  /*0520*/  SHF.R.U32.HI R153, RZ, 0x10, R3 ;  /* 0x00000010ff997819 */ /* 0x000fe40000011603 */
[----:B------:R-:W-:Y:S02]  /*0530*/  PRMT R101, R101, 0x5410, R101 ;  /* 0x0000541065657816 */ /* 0x000fe40000000065 */
[----:B01----:R-:W-:-:S07]  /*0540*/  PRMT R103, R103, 0x5410, R103 ;  /* 0x0000541067677816 */ /* 0x003fce0000000067 */
.L_x_810:
        /* <DEDUP_REMOVED lines=18> */
[C---:B0-----:R-:W-:Y:S01]  /*0670*/  IMAD.WIDE.U32 R30, R109.reuse, 0x8, R6 ;  /* 0x000000086d1e7825 */ /* 0x041fe200078e0006 */
[----:B------:R-:W-:-:S03]  /*0680*/  IADD3 R77, PT, PT, R109, 0x180, RZ ;  /* 0x000001806d4d7810 */ /* 0x000fc60007ffe0ff */
[----:B------:R-:W-:Y:S02]  /*0690*/  IMAD.WIDE.U32 R10, R107, 0x8, R6 ;  /* 0x000000086b0a7825 */ /* 0x000fe400078e0006 */
[----:B------:R-:W2:Y:S02]  /*06a0*/  LDG.E.64 R30, desc[UR12][R30.64] ;  /* 0x0000000c1e1e7981 */ /* 0x000ea4000c1e1b00 */
[C---:B-1----:R-:W-:Y:S01]  /*06b0*/  IMAD.WIDE.U32 R80, R109.reuse, 0x8, R88 ;  /* 0x000000086d507825 */ /* 0x042fe200078e0058 */
[----:B------:R-:W-:Y:S01]  /*06c0*/  IADD3 R79, PT, PT, R109, 0x200, RZ ;  /* 0x000002006d4f7810 */ /* 0x000fe20007ffe0ff */
[----:B------:R-:W3:Y:S02]  /*06d0*/  LDG.E.64 R10, desc[UR12][R10.64] ;  /* 0x0000000c0a0a7981 */ /* 0x000ee4000c1e1b00 */
[----:B------:R-:W-:Y:S02]  /*06e0*/  IMAD.WIDE.U32 R8, R75, 0x8, R6 ;  /* 0x000000084b087825 */ /* 0x000fe400078e0006 */
[----:B------:R-:W4:Y:S02]  /*06f0*/  LDG.E.64 R80, desc[UR12][R80.64] ;  /* 0x0000000c50507981 */ /* 0x000f24000c1e1b00 */
[----:B------:R-:W-:-:S02]  /*0700*/  IMAD.WIDE.U32 R82, R107, 0x8, R88 ;  /* 0x000000086b527825 */ /* 0x000fc400078e0058 */
[----:B------:R-:W3:Y:S02]  /*0710*/  LDG.E.64 R8, desc[UR12][R8.64] ;  /* 0x0000000c08087981 */ /* 0x000ee4000c1e1b00 */
[--C-:B------:R-:W-:Y:S02]  /*0720*/  IMAD.WIDE.U32 R4, R77, 0x8, R6.reuse ;  /* 0x000000084d047825 */ /* 0x100fe400078e0006 */
[----:B------:R-:W3:Y:S02]  /*0730*/  LDG.E.64 R82, desc[UR12][R82.64] ;  /* 0x0000000c52527981 */ /* 0x000ee4000c1e1b00 */
[----:B------:R-:W-:Y:S02]  /*0740*/  IMAD.WIDE.U32 R6, R79, 0x8, R6 ;  /* 0x000000084f067825 */ /* 0x000fe400078e0006 */
[----:B------:R-:W3:Y:S02]  /*0750*/  LDG.E.64 R4, desc[UR12][R4.64] ;  /* 0x0000000c04047981 */ /* 0x000ee4000c1e1b00 */
[----:B------:R-:W-:-:S02]  /*0760*/  IMAD.WIDE.U32 R86, R75, 0x8, R88 ;  /* 0x000000084b567825 */ /* 0x000fc400078e0058 */
[----:B------:R-:W3:Y:S02]  /*0770*/  LDG.E.64 R6, desc[UR12][R6.64] ;  /* 0x0000000c06067981 */ /* 0x000ee4000c1e1b00 */
[--C-:B------:R-:W-:Y:S02]  /*0780*/  IMAD.WIDE.U32 R84, R77, 0x8, R88.reuse ;  /* 0x000000084d547825 */ /* 0x100fe400078e0058 */
[----:B------:R-:W3:Y:S02]  /*0790*/  LDG.E.64 R86, desc[UR12][R86.64] ;  /* 0x0000000c56567981 */ /* 0x000ee4000c1e1b00 */
[----:B------:R-:W-:Y:S02]  /*07a0*/  IMAD.WIDE.U32 R88, R79, 0x8, R88 ;  /* 0x000000084f587825 */ /* 0x000fe400078e0058 */
[----:B------:R-:W3:Y:S04]  /*07b0*/  LDG.E.64 R84, desc[UR12][R84.64] ;  /* 0x0000000c54547981 */ /* 0x000ee8000c1e1b00 */
[----:B------:R-:W3:Y:S01]  /*07c0*/  LDG.E.64 R88, desc[UR12][R88.64] ;  /* 0x0000000c58587981 */ /* 0x000ee2000c1e1b00 */
[----:B------:R-:W-:-:S02]  /*07d0*/  HADD2.F32 R151, -RZ, R0.H0_H0 ;  /* 0x20000000ff977230 */ /* 0x000fc40000004100 */
[----:B------:R-:W-:Y:S02]  /*07e0*/  HADD2.F32 R0, -RZ, R2.H0_H0 ;  /* 0x20000002ff007230 */ /* 0x000fe40000004100 */
[----:B------:R-:W-:Y:S02]  /*07f0*/  HADD2.F32 R128, -RZ, R3.H0_H0 ;  /* 0x20000003ff807230 */ /* 0x000fe40000004100 */
[----:B------:R-:W-:Y:S02]  /*0800*/  HADD2.F32 R149, -RZ, R153.H0_H0 ;  /* 0x20000099ff957230 */ /* 0x000fe40000004100 */
[----:B------:R-:W-:Y:S02]  /*0810*/  HADD2.F32 R155, -RZ, R12.H0_H0 ;  /* 0x2000000cff9b7230 */ /* 0x000fe40000004100 */
[----:B------:R-:W-:Y:S02]  /*0820*/  HADD2.F32 R147, -RZ, R101.H1_H1 ;  /* 0x30000065ff937230 */ /* 0x000fe40000004100 */
[----:B------:R-:W-:-:S02]  /*0830*/  HADD2.F32 R157, -RZ, R13.H0_H0 ;  /* 0x2000000dff9d7230 */ /* 0x000fc40000004100 */
[----:B------:R-:W-:Y:S02]  /*0840*/  HADD2.F32 R159, -RZ, R14.H0_H0 ;  /* 0x2000000eff9f7230 */ /* 0x000fe40000004100 */
[----:B------:R-:W-:Y:S02]  /*0850*/  HADD2.F32 R161, -RZ, R15.H0_H0 ;  /* 0x2000000fffa17230 */ /* 0x000fe40000004100 */
[----:B------:R-:W-:Y:S02]  /*0860*/  HADD2.F32 R163, -RZ, R16.H0_H0 ;  /* 0x20000010ffa37230 */ /* 0x000fe40000004100 */
[----:B------:R-:W-:Y:S02]  /*0870*/  HADD2.F32 R165, -RZ, R17.H0_H0 ;  /* 0x20000011ffa57230 */ /* 0x000fe40000004100 */
[----:B------:R-:W-:Y:S02]  /*0880*/  HADD2.F32 R143, -RZ, R97.H1_H1 ;  /* 0x30000061ff8f7230 */ /* 0x000fe40000004100 */
[----:B------:R-:W-:-:S02]  /*0890*/  HADD2.F32 R141, -RZ, R92.H1_H1 ;  /* 0x3000005cff8d7230 */ /* 0x000fc40000004100 */
[----:B------:R-:W-:Y:S01]  /*08a0*/  HADD2.F32 R139, -RZ, R94.H1_H1 ;  /* 0x3000005eff8b7230 */ /* 0x000fe20000004100 */
[--C-:B--2---:R-:W-:Y:S01]  /*08b0*/  SHF.R.U64 R145, R30, 0x10, R31.reuse ;  /* 0x000000101e917819 */ /* 0x104fe2000000121f */
[----:B------:R-:W-:Y:S01]  /*08c0*/  HADD2.F32 R131, -RZ, R30.H0_H0 ;  /* 0x2000001eff837230 */ /* 0x000fe20000004100 */
[----:B------:R-:W-:-:S03]  /*08d0*/  SHF.R.U32.HI R30, RZ, 0x10, R31 ;  /* 0x00000010ff1e7819 */ /* 0x000fc6000001161f */
[----:B------:R-:W-:Y:S01]  /*08e0*/  HADD2.F32 R145, -RZ, R145.H0_H0 ;  /* 0x20000091ff917230 */ /* 0x000fe20000004100 */
[----:B----4-:R-:W-:Y:S01]  /*08f0*/  SHF.R.U64 R140, R80, 0x10, R81 ;  /* 0x00000010508c7819 */ /* 0x010fe20000001251 */
[----:B------:R-:W-:Y:S02]  /*0900*/  HADD2.F32 R105, -RZ, R80.H0_H0 ;  /* 0x20000050ff697230 */ /* 0x000fe40000004100 */
[----:B------:R-:W-:Y:S01]  /*0910*/  FADD.FTZ R131, -R76, R131 ;  /* 0x000000834c837221 */ /* 0x000fe20000010100 */
[----:B------:R-:W-:Y:S02]  /*0920*/  HADD2.F32 R129, -RZ, R31.H0_H0 ;  /* 0x2000001fff817230 */ /* 0x000fe40000004100 */
[----:B------:R-:W-:Y:S02]  /*0930*/  HADD2.F32 R140, -RZ, R140.H0_H0 ;  /* 0x2000008cff8c7230 */ /* 0x000fe40000004100 */
[----:B------:R-:W-:Y:S01]  /*0940*/  FMUL.FTZ R133, R0, R105 ;  /* 0x0000006900857220 */ /* 0x000fe20000410000 */
[----:B------:R-:W-:Y:S01]  /*0950*/  FADD.FTZ R145, -R76, R145 ;  /* 0x000000914c917221 */ /* 0x000fe20000010100 */
[----:B-----5:R-:W-:Y:S01]  /*0960*/  FMUL.FTZ R0, R74, R131 ;  /* 0x000000834a007220 */ /* 0x020fe20000410000 */
[----:B------:R-:W-:Y:S01]  /*0970*/  SHF.R.U32.HI R138, RZ, 0x10, R81 ;  /* 0x00000010ff8a7819 */ /* 0x000fe20000011651 */
[----:B------:R-:W-:-:S02]  /*0980*/  HADD2.F32 R127, -RZ, R81.H0_H0 ;  /* 0x20000051ff7f7230 */ /* 0x000fc40000004100 */
[----:B------:R-:W-:Y:S01]  /*0990*/  FMUL.FTZ R126, R151, R140 ;  /* 0x0000008c977e7220 */ /* 0x000fe20000410000 */
[----:B------:R-:W-:Y:S02]  /*09a0*/  HADD2.F32 R31, -RZ, R30.H0_H0 ;  /* 0x2000001eff1f7230 */ /* 0x000fe40000004100 */
[----:B------:R-:W-:Y:S01]  /*09b0*/  FADD.FTZ R151, RZ, R133 ;  /* 0x00000085ff977221 */ /* 0x000fe20000010000 */
[----:B------:R-:W-:Y:S01]  /*09c0*/  FADD.FTZ R129, -R76, R129 ;  /* 0x000000814c817221 */ /* 0x000fe20000010100 */
[----:B------:R-:W-:Y:S01]  /*09d0*/  FMUL.FTZ R131, R74, R145 ;  /* 0x000000914a837220 */ /* 0x000fe20000410000 */
[----:B------:R-:W-:Y:S01]  /*09e0*/  FFMA.FTZ R80, R0, R133, RZ ;  /* 0x0000008500507223 */ /* 0x000fe200000100ff */
[----:B---3--:R-:W-:Y:S01]  /*09f0*/  SHF.R.U64 R121, R10, 0x10, R11 ;  /* 0x000000100a797819 */ /* 0x008fe2000000120b */
[----:B------:R-:W-:Y:S02]  /*0a00*/  HADD2.F32 R138, -RZ, R138.H0_H0 ;  /* 0x2000008aff8a7230 */ /* 0x000fe40000004100 */
[----:B------:R-:W-:Y:S01]  /*0a10*/  FMUL.FTZ R128, R128, R127 ;  /* 0x0000007f80807220 */ /* 0x000fe20000410000 */
[----:B------:R-:W-:-:S02]  /*0a20*/  HADD2.F32 R119, -RZ, R10.H0_H0 ;  /* 0x2000000aff777230 */ /* 0x000fc40000004100 */
[----:B------:R-:W-:Y:S01]  /*0a30*/  FADD.FTZ R151, R151, R126 ;  /* 0x0000007e97977221 */ /* 0x000fe20000010000 */
[----:B------:R-:W-:Y:S01]  /*0a40*/  FADD.FTZ R31, -R76, R31 ;  /* 0x0000001f4c1f7221 */ /* 0x000fe20000010100 */
[----:B------:R-:W-:Y:S01]  /*0a50*/  FMUL.FTZ R129, R74, R129 ;  /* 0x000000814a817220 */ /* 0x000fe20000410000 */
[----:B------:R-:W-:Y:S01]  /*0a60*/  FFMA.FTZ R80, R131, R126, R80 ;  /* 0x0000007e83507223 */ /* 0x000fe20000010050 */
[----:B------:R-:W-:Y:S01]  /*0a70*/  SHF.R.U64 R136, R82, 0x10, R83 ;  /* 0x0000001052887819 */ /* 0x000fe20000001253 */
[----:B------:R-:W-:Y:S02]  /*0a80*/  HADD2.F32 R100, -RZ, R82.H0_H0 ;  /* 0x20000052ff647230 */ /* 0x000fe40000004100 */
[----:B------:R-:W-:Y:S01]  /*0a90*/  FMUL.FTZ R124, R149, R138 ;  /* 0x0000008a957c7220 */ /* 0x000fe20000410000 */
[----:B------:R-:W-:Y:S02]  /*0aa0*/  HADD2.F32 R121, -RZ, R121.H0_H0 ;  /* 0x20000079ff797230 */ /* 0x000fe40000004100 */
[----:B------:R-:W-:Y:S01]  /*0ab0*/  FADD.FTZ R151, R151, R128 ;  /* 0x0000008097977221 */ /* 0x000fe20000010000 */
[----:B------:R-:W-:Y:S01]  /*0ac0*/  SHF.R.U32.HI R125, RZ, 0x10, R11 ;  /* 0x00000010ff7d7819 */ /* 0x000fe2000001160b */
[----:B------:R-:W-:-:S02]  /*0ad0*/  HADD2.F32 R123, -RZ, R11.H0_H0 ;  /* 0x2000000bff7b7230 */ /* 0x000fc40000004100 */
[----:B------:R-:W-:Y:S01]  /*0ae0*/  FADD.FTZ R119, -R76, R119 ;  /* 0x000000774c777221 */ /* 0x000fe20000010100 */
[----:B------:R-:W-:Y:S01]  /*0af0*/  FMUL.FTZ R31, R74, R31 ;  /* 0x0000001f4a1f7220 */ /* 0x000fe20000410000 */
[----:B------:R-:W-:Y:S01]  /*0b00*/  FFMA.FTZ R80, R129, R128, R80 ;  /* 0x0000008081507223 */ /* 0x000fe20000010050 */
[--C-:B------:R-:W-:Y:S01]  /*0b10*/  SHF.R.U64 R11, R4, 0x10, R5.reuse ;  /* 0x00000010040b7819 */ /* 0x100fe20000001205 */
[----:B------:R-:W-:Y:S01]  /*0b20*/  HADD2.F32 R135, -RZ, R5.H0_H0 ;  /* 0x20000005ff877230 */ /* 0x000fe20000004100 */
[----:B------:R-:W-:Y:S01]  /*0b30*/  SHF.R.U32.HI R91, RZ, 0x10, R5 ;  /* 0x00000010ff5b7819 */ /* 0x000fe20000011605 */
[----:B------:R-:W-:Y:S01]  /*0b40*/  HADD2.F32 R115, -RZ, R9.H0_H0 ;  /* 0x20000009ff737230 */ /* 0x000fe20000004100 */
[--C-:B------:R-:W-:Y:S01]  /*0b50*/  SHF.R.U64 R113, R8, 0x10, R9.reuse ;  /* 0x0000001008717819 */ /* 0x100fe20000001209 */
[----:B------:R-:W-:Y:S01]  /*0b60*/  HADD2.F32 R5, -RZ, R6.H0_H0 ;  /* 0x20000006ff057230 */ /* 0x000fe20000004100 */
[----:B------:R-:W-:Y:S01]  /*0b70*/  SHF.R.U32.HI R117, RZ, 0x10, R9 ;  /* 0x00000010ff757819 */ /* 0x000fe20000011609 */
[----:B------:R-:W-:-:S02]  /*0b80*/  HADD2.F32 R136, -RZ, R136.H0_H0 ;  /* 0x20000088ff887230 */ /* 0x000fc40000004100 */
[----:B------:R-:W-:Y:S01]  /*0b90*/  FMUL.FTZ R110, R155, R100 ;  /* 0x000000649b6e7220 */ /* 0x000fe20000410000 */
[----:B------:R-:W-:Y:S02]  /*0ba0*/  HADD2.F32 R9, -RZ, R7.H0_H0 ;  /* 0x20000007ff097230 */ /* 0x000fe40000004100 */
[----:B------:R-:W-:Y:S01]  /*0bb0*/  FADD.FTZ R151, R151, R124 ;  /* 0x0000007c97977221 */ /* 0x000fe20000010000 */
[----:B------:R-:W-:Y:S01]  /*0bc0*/  FADD.FTZ R121, -R76, R121 ;  /* 0x000000794c797221 */ /* 0x000fe20000010100 */
[----:B------:R-:W-:Y:S01]  /*0bd0*/  FMUL.FTZ R119, R74, R119 ;  /* 0x000000774a777220 */ /* 0x000fe20000410000 */
[----:B------:R-:W-:Y:S01]  /*0be0*/  FFMA.FTZ R80, R31, R124, R80 ;  /* 0x0000007c1f507223 */ /* 0x000fe20000010050 */
[----:B------:R-:W-:Y:S01]  /*0bf0*/  SHF.R.U32.HI R134, RZ, 0x10, R83 ;  /* 0x00000010ff867819 */ /* 0x000fe20000011653 */
[----:B------:R-:W-:Y:S01]  /*0c00*/  HADD2.F32 R118, -RZ, R83.H0_H0 ;  /* 0x20000053ff767230 */ /* 0x000fe20000004100 */
[--C-:B------:R-:W-:Y:S01]  /*0c10*/  SHF.R.U64 R93, R6, 0x10, R7.reuse ;  /* 0x00000010065d7819 */ /* 0x100fe20000001207 */
[----:B------:R-:W-:Y:S01]  /*0c20*/  HADD2.F32 R125, -RZ, R125.H0_H0 ;  /* 0x2000007dff7d7230 */ /* 0x000fe20000004100 */
[----:B------:R-:W-:Y:S01]  /*0c30*/  SHF.R.U32.HI R95, RZ, 0x10, R7 ;  /* 0x00000010ff5f7819 */ /* 0x000fe20000011607 */
[C---:B------:R-:W-:Y:S01]  /*0c40*/  FADD.FTZ R7, -R76.reuse, R5 ;  /* 0x000000054c077221 */ /* 0x040fe20000010100 */
[----:B------:R-:W-:Y:S01]  /*0c50*/  FMUL.FTZ R114, R147, R136 ;  /* 0x0000008893727220 */ /* 0x000fe20000410000 */
[----:B------:R-:W-:Y:S01]  /*0c60*/  FADD.FTZ R151, R151, R110 ;  /* 0x0000006e97977221 */ /* 0x000fe20000010000 */
[C---:B------:R-:W-:Y:S01]  /*0c70*/  FADD.FTZ R123, -R76.reuse, R123 ;  /* 0x0000007b4c7b7221 */ /* 0x040fe20000010100 */
[----:B------:R-:W-:Y:S01]  /*0c80*/  FADD.FTZ R5, -R76, R9 ;  /* 0x000000094c057221 */ /* 0x000fe20000010100 */
[----:B------:R-:W-:Y:S01]  /*0c90*/  FMUL.FTZ R121, R74, R121 ;  /* 0x000000794a797220 */ /* 0x000fe20000410000 */
[----:B------:R-:W-:Y:S01]  /*0ca0*/  FFMA.FTZ R80, R119, R110, R80 ;  /* 0x0000006e77507223 */ /* 0x000fe20000010050 */
[--C-:B------:R-:W-:Y:S01]  /*0cb0*/  SHF.R.U64 R158, R88, 0x10, R89.reuse ;  /* 0x00000010589e7819 */ /* 0x100fe20000001259 */
[----:B------:R-:W-:Y:S01]  /*0cc0*/  HADD2.F32 R9, -RZ, R89.H0_H0 ;  /* 0x20000059ff097230 */ /* 0x000fe20000004100 */
[----:B------:R-:W-:Y:S01]  /*0cd0*/  SHF.R.U32.HI R10, RZ, 0x10, R89 ;  /* 0x00000010ff0a7819 */ /* 0x000fe20000011659 */
[----:B------:R-:W-:-:S02]  /*0ce0*/  HADD2.F32 R89, -RZ, R103.H1_H1 ;  /* 0x30000067ff597230 */ /* 0x000fc40000004100 */
[----:B------:R-:W-:Y:S01]  /*0cf0*/  FMUL.FTZ R112, R157, R118 ;  /* 0x000000769d707220 */ /* 0x000fe20000410000 */
[----:B------:R-:W-:Y:S02]  /*0d00*/  HADD2.F32 R134, -RZ, R134.H0_H0 ;  /* 0x20000086ff867230 */ /* 0x000fe40000004100 */
[----:B------:R-:W-:Y:S01]  /*0d10*/  FADD.FTZ R151, R151, R114 ;  /* 0x0000007297977221 */ /* 0x000fe20000010000 */
[----:B------:R-:W-:Y:S02]  /*0d20*/  HADD2.F32 R111, -RZ, R8.H0_H0 ;  /* 0x20000008ff6f7230 */ /* 0x000fe40000004100 */
[----:B------:R-:W-:Y:S01]  /*0d30*/  FADD.FTZ R125, -R76, R125 ;  /* 0x0000007d4c7d7221 */ /* 0x000fe20000010100 */
[----:B------:R-:W-:Y:S01]  /*0d40*/  FMUL.FTZ R123, R74, R123 ;  /* 0x0000007b4a7b7220 */ /* 0x000fe20000410000 */
[----:B------:R-:W-:Y:S01]  /*0d50*/  FFMA.FTZ R80, R121, R114, R80 ;  /* 0x0000007279507223 */ /* 0x000fe20000010050 */
[----:B------:R-:W-:Y:S01]  /*0d60*/  SHF.R.U64 R132, R86, 0x10, R87 ;  /* 0x0000001056847819 */ /* 0x000fe20000001257 */
[----:B------:R-:W-:-:S02]  /*0d70*/  HADD2.F32 R120, -RZ, R86.H0_H0 ;  /* 0x20000056ff787230 */ /* 0x000fc40000004100 */
[----:B------:R-:W-:Y:S01]  /*0d80*/  FMUL.FTZ R116, R89, R134 ;  /* 0x0000008659747220 */ /* 0x000fe20000410000 */
[----:B------:R-:W-:Y:S02]  /*0d90*/  HADD2.F32 R113, -RZ, R113.H0_H0 ;  /* 0x20000071ff717230 */ /* 0x000fe40000004100 */
[----:B------:R-:W-:Y:S01]  /*0da0*/  FADD.FTZ R151, R151, R112 ;  /* 0x0000007097977221 */ /* 0x000fe20000010000 */
[----:B------:R-:W-:Y:S01]  /*0db0*/  FADD.FTZ R111, -R76, R111 ;  /* 0x0000006f4c6f7221 */ /* 0x000fe20000010100 */
[----:B------:R-:W-:Y:S01]  /*0dc0*/  FMUL.FTZ R125, R74, R125 ;  /* 0x0000007d4a7d7220 */ /* 0x000fe20000410000 */
[----:B------:R-:W-:Y:S01]  /*0dd0*/  FFMA.FTZ R82, R123, R112, R80 ;  /* 0x000000707b527223 */ /* 0x000fe20000010050 */
[----:B------:R-:W-:Y:S02]  /*0de0*/  HADD2.F32 R81, -RZ, R98.H1_H1 ;  /* 0x30000062ff517230 */ /* 0x000fe40000004100 */
[----:B------:R-:W-:Y:S01]  /*0df0*/  FMUL.FTZ R102, R159, R120 ;  /* 0x000000789f667220 */ /* 0x000fe20000410000 */
[----:B------:R-:W-:-:S02]  /*0e00*/  HADD2.F32 R132, -RZ, R132.H0_H0 ;  /* 0x20000084ff847230 */ /* 0x000fc40000004100 */
[----:B------:R-:W-:Y:S01]  /*0e10*/  FADD.FTZ R151, R151, R116 ;  /* 0x0000007497977221 */ /* 0x000fe20000010000 */
[----:B------:R-:W-:Y:S01]  /*0e20*/  FADD.FTZ R113, -R76, R113 ;  /* 0x000000714c717221 */ /* 0x000fe20000010100 */
[----:B------:R-:W-:Y:S01]  /*0e30*/  FMUL.FTZ R111, R74, R111 ;  /* 0x0000006f4a6f7220 */ /* 0x000fe20000410000 */
[----:B------:R-:W-:Y:S01]  /*0e40*/  FFMA.FTZ R82, R125, R116, R82 ;  /* 0x000000747d527223 */ /* 0x000fe20000010052 */
[----:B------:R-:W-:Y:S01]  /*0e50*/  SHF.R.U32.HI R130, RZ, 0x10, R87 ;  /* 0x00000010ff827819 */ /* 0x000fe20000011657 */
[----:B------:R-:W-:Y:S02]  /*0e60*/  HADD2.F32 R122, -RZ, R87.H0_H0 ;  /* 0x20000057ff7a7230 */ /* 0x000fe40000004100 */
[----:B------:R-:W-:Y:S01]  /*0e70*/  FMUL.FTZ R106, R81, R132 ;  /* 0x00000084516a7220 */ /* 0x000fe20000410000 */
[----:B------:R-:W-:Y:S02]  /*0e80*/  HADD2.F32 R117, -RZ, R117.H0_H0 ;  /* 0x20000075ff757230 */ /* 0x000fe40000004100 */
[----:B------:R-:W-:Y:S01]  /*0e90*/  FADD.FTZ R151, R151, R102 ;  /* 0x0000006697977221 */ /* 0x000fe20000010000 */
[----:B------:R-:W-:Y:S01]  /*0ea0*/  FADD.FTZ R115, -R76, R115 ;  /* 0x000000734c737221 */ /* 0x000fe20000010100 */
[----:B------:R-:W-:Y:S01]  /*0eb0*/  FMUL.FTZ R113, R74, R113 ;  /* 0x000000714a717220 */ /* 0x000fe20000410000 */
[----:B------:R-:W-:Y:S01]  /*0ec0*/  FFMA.FTZ R82, R111, R102, R82 ;  /* 0x000000666f527223 */ /* 0x000fe20000010052 */
        /* <DEDUP_REMOVED lines=8> */
[----:B------:R-:W-:Y:S01]  /*0f50*/  HADD2.F32 R11, -RZ, R11.H0_H0 ;  /* 0x2000000bff0b7230 */ /* 0x000fe20000004100 */
[----:B------:R-:W-:Y:S01]  /*0f60*/  SHF.R.U64 R162, R84, 0x10, R85 ;  /* 0x0000001054a27819 */ /* 0x000fe20000001255 */
[----:B------:R-:W-:-:S02]  /*0f70*/  HADD2.F32 R91, -RZ, R91.H0_H0 ;  /* 0x2000005bff5b7230 */ /* 0x000fc40000004100 */
[----:B------:R-:W-:Y:S02]  /*0f80*/  HADD2.F32 R93, -RZ, R93.H0_H0 ;  /* 0x2000005dff5d7230 */ /* 0x000fe40000004100 */
[----:B------:R-:W-:Y:S02]  /*0f90*/  HADD2.F32 R95, -RZ, R95.H0_H0 ;  /* 0x2000005fff5f7230 */ /* 0x000fe40000004100 */
[----:B------:R-:W-:Y:S01]  /*0fa0*/  FMUL.FTZ R108, R83, R130 ;  /* 0x00000082536c7220 */ /* 0x000fe20000410000 */
[----:B------:R-:W-:Y:S02]  /*0fb0*/  HADD2.F32 R30, -RZ, R84.H0_H0 ;  /* 0x20000054ff1e7230 */ /* 0x000fe40000004100 */
[----:B------:R-:W-:Y:S01]  /*0fc0*/  FADD.FTZ R151, R151, R104 ;  /* 0x0000006897977221 */ /* 0x000fe20000010000 */
[----:B------:R-:W-:Y:S02]  /*0fd0*/  HADD2.F32 R4, -RZ, R19.H0_H0 ;  /* 0x20000013ff047230 */ /* 0x000fe40000004100 */
[----:B------:R-:W-:Y:S01]  /*0fe0*/  FADD.FTZ R137, -R76, R137 ;  /* 0x000000894c897221 */ /* 0x000fe20000010100 */
[----:B------:R-:W-:Y:S01]  /*0ff0*/  FMUL.FTZ R117, R74, R117 ;  /* 0x000000754a757220 */ /* 0x000fe20000410000 */
[----:B------:R-:W-:Y:S01]  /*1000*/  FFMA.FTZ R82, R115, R104, R82 ;  /* 0x0000006873527223 */ /* 0x000fe20000010052 */
[C---:B------:R-:W-:Y:S01]  /*1010*/  FADD.FTZ R135, -R76.reuse, R135 ;  /* 0x000000874c877221 */ /* 0x040fe20000010100 */
[C---:B------:R-:W-:Y:S01]  /*1020*/  FADD.FTZ R11, -R76.reuse, R11 ;  /* 0x0000000b4c0b7221 */ /* 0x040fe20000010100 */
[C---:B------:R-:W-:Y:S01]  /*1030*/  FADD.FTZ R91, -R76.reuse, R91 ;  /* 0x0000005b4c5b7221 */ /* 0x040fe20000010100 */
[C---:B------:R-:W-:Y:S01]  /*1040*/  FADD.FTZ R93, -R76.reuse, R93 ;  /* 0x0000005d4c5d7221 */ /* 0x040fe20000010100 */
[----:B------:R-:W-:Y:S01]  /*1050*/  FADD.FTZ R95, -R76, R95 ;  /* 0x0000005f4c5f7221 */ /* 0x000fe20000010100 */
[----:B------:R-:W-:-:S02]  /*1060*/  HADD2.F32 R87, -RZ, R96.H1_H1 ;  /* 0x30000060ff577230 */ /* 0x000fc40000004100 */
[----:B------:R-:W-:Y:S01]  /*1070*/  FMUL.FTZ R76, R163, R30 ;  /* 0x0000001ea34c7220 */ /* 0x000fe20000410000 */
[----:B------:R-:W-:Y:S02]  /*1080*/  HADD2.F32 R162, -RZ, R162.H0_H0 ;  /* 0x200000a2ffa27230 */ /* 0x000fe40000004100 */
[----:B------:R-:W-:Y:S01]  /*1090*/  FMUL.FTZ R81, R4, R9 ;  /* 0x0000000904517220 */ /* 0x000fe20000410000 */
[----:B------:R-:W-:Y:S01]  /*10a0*/  FADD.FTZ R151, R151, R108 ;  /* 0x0000006c97977221 */ /* 0x000fe20000010000 */
[----:B------:R-:W-:Y:S01]  /*10b0*/  FMUL.FTZ R83, R74, R137 ;  /* 0x000000894a537220 */ /* 0x000fe20000410000 */
[----:B------:R-:W-:Y:S01]  /*10c0*/  FFMA.FTZ R4, R117, R108, R82 ;  /* 0x0000006c75047223 */ /* 0x000fe20000010052 */
[----:B------:R-:W-:Y:S01]  /*10d0*/  SHF.R.U32.HI R160, RZ, 0x10, R85 ;  /* 0x00000010ffa07819 */ /* 0x000fe20000011655 */
[----:B------:R-:W-:Y:S02]  /*10e0*/  HADD2.F32 R6, -RZ, R85.H0_H0 ;  /* 0x20000055ff067230 */ /* 0x000fe40000004100 */
[----:B------:R-:W-:Y:S01]  /*10f0*/  FMUL.FTZ R82, R87, R162 ;  /* 0x000000a257527220 */ /* 0x000fe20000410000 */
[----:B------:R-:W-:-:S02]  /*1100*/  HADD2.F32 R8, -RZ, R88.H0_H0 ;  /* 0x20000058ff087230 */ /* 0x000fc40000004100 */
[----:B------:R-:W-:Y:S01]  /*1110*/  FADD.FTZ R151, R151, R76 ;  /* 0x0000004c97977221 */ /* 0x000fe20000010000 */
[----:B------:R-:W-:Y:S02]  /*1120*/  HADD2.F32 R85, -RZ, R18.H0_H0 ;  /* 0x20000012ff557230 */ /* 0x000fe40000004100 */
[C---:B------:R-:W-:Y:S01]  /*1130*/  FMUL.FTZ R87, R74.reuse, R11 ;  /* 0x0000000b4a577220 */ /* 0x040fe20000410000 */
[----:B------:R-:W-:Y:S01]  /*1140*/  FFMA.FTZ R4, R83, R76, R4 ;  /* 0x0000004c53047223 */ /* 0x000fe20000010004 */
[----:B------:R-:W-:Y:S02]  /*1150*/  HADD2.F32 R160, -RZ, R160.H0_H0 ;  /* 0x200000a0ffa07230 */ /* 0x000fe40000004100 */
[----:B------:R-:W-:Y:S01]  /*1160*/  FMUL.FTZ R78, R165, R6 ;  /* 0x00000006a54e7220 */ /* 0x000fe20000410000 */
[----:B------:R-:W-:Y:S01]  /*1170*/  FMUL.FTZ R80, R85, R8 ;  /* 0x0000000855507220 */ /* 0x000fe20000410000 */
[----:B------:R-:W-:Y:S01]  /*1180*/  FADD.FTZ R151, R151, R82 ;  /* 0x0000005297977221 */ /* 0x000fe20000010000 */
[C---:B------:R-:W-:Y:S01]  /*1190*/  FMUL.FTZ R85, R74.reuse, R135 ;  /* 0x000000874a557220 */ /* 0x040fe20000410000 */
[----:B------:R-:W-:Y:S01]  /*11a0*/  FFMA.FTZ R4, R87, R82, R4 ;  /* 0x0000005257047223 */ /* 0x000fe20000010004 */
[----:B------:R-:W-:Y:S01]  /*11b0*/  FMUL.FTZ R86, R143, R160 ;  /* 0x000000a08f567220 */ /* 0x000fe20000410000 */
[----:B------:R-:W-:Y:S01]  /*11c0*/  FADD.FTZ R151, R151, R78 ;  /* 0x0000004e97977221 */ /* 0x000fe20000010000 */
[----:B------:R-:W-:Y:S01]  /*11d0*/  FMUL.FTZ R91, R74, R91 ;  /* 0x0000005b4a5b7220 */ /* 0x000fe20000410000 */
[----:B------:R-:W-:Y:S01]  /*11e0*/  FFMA.FTZ R4, R85, R78, R4 ;  /* 0x0000004e55047223 */ /* 0x000fe20000010004 */
[----:B------:R-:W-:-:S02]  /*11f0*/  HADD2.F32 R158, -RZ, R158.H0_H0 ;  /* 0x2000009eff9e7230 */ /* 0x000fc40000004100 */
[----:B------:R-:W-:Y:S01]  /*1200*/  FADD.FTZ R151, R151, R86 ;  /* 0x0000005697977221 */ /* 0x000fe20000010000 */
[C---:B------:R-:W-:Y:S01]  /*1210*/  FMUL.FTZ R89, R74.reuse, R7 ;  /* 0x000000074a597220 */ /* 0x040fe20000410000 */
[----:B------:R-:W-:Y:S01]  /*1220*/  FFMA.FTZ R4, R91, R86, R4 ;  /* 0x000000565b047223 */ /* 0x000fe20000010004 */
[C---:B------:R-:W-:Y:S01]  /*1230*/  FMUL.FTZ R93, R74.reuse, R93 ;  /* 0x0000005d4a5d7220 */ /* 0x040fe20000410000 */
[----:B------:R-:W-:Y:S01]  /*1240*/  FMUL.FTZ R88, R141, R158 ;  /* 0x0000009e8d587220 */ /* 0x000fe20000410000 */
[----:B------:R-:W-:Y:S01]  /*1250*/  FADD.FTZ R151, R151, R80 ;  /* 0x0000005097977221 */ /* 0x000fe20000010000 */
[----:B------:R-:W-:Y:S01]  /*1260*/  FFMA.FTZ R4, R89, R80, R4 ;  /* 0x0000005059047223 */ /* 0x000fe20000010004 */
[----:B------:R-:W-:Y:S02]  /*1270*/  HADD2.F32 R10, -RZ, R10.H0_H0 ;  /* 0x2000000aff0a7230 */ /* 0x000fe40000004100 */
        /* <DEDUP_REMOVED lines=29> */
[----:B------:R-:W-:Y:S06]  /*1450*/  BRA `(.L_x_757) ;  /* 0x0000000c00b47947 */ /* 0x000fec0003800000 */
.L_x_756:
[----:B------:R-:W0:Y:S01]  /*1460*/  LDC.64 R4, c[0x0][0x3a8] ;  /* 0x0000ea00ff047b82 */ /* 0x000e220000000a00 */
[C---:B------:R-:W-:Y:S02]  /*1470*/  IADD3 R107, PT, PT, R109.reuse, 0x80, RZ ;  /* 0x000000806d6b7810 */ /* 0x040fe40007ffe0ff */
[----:B------:R-:W-:-:S05]  /*1480*/  IADD3 R75, PT, PT, R109, 0x100, RZ ;  /* 0x000001006d4b7810 */ /* 0x000fca0007ffe0ff */
[----:B------:R-:W1:Y:S01]  /*1490*/  LDC.64 R80, c[0x0][0x428] ;  /* 0x00010a00ff507b82 */ /* 0x000e620000000a00 */
[C---:B------:R-:W-:Y:S02]  /*14a0*/  IADD3 R77, PT, PT, R109.reuse, 0x180, RZ ;  /* 0x000001806d4d7810 */ /* 0x040fe40007ffe0ff */
[----:B------:R-:W-:-:S05]  /*14b0*/  IADD3 R79, PT, PT, R109, 0x200, RZ ;  /* 0x000002006d4f7810 */ /* 0x000fca0007ffe0ff */
[----:B------:R-:W2:Y:S01]  /*14c0*/  LDC.64 R28, c[0x0][0x438] ;  /* 0x00010e00ff1c7b82 */ /* 0x000ea20000000a00 */
        /* <DEDUP_REMOVED lines=8> */
[----:B------:R2:W4:Y:S04]  /*1550*/  LDG.E.64 R4, desc[UR12][R20.64] ;  /* 0x0000000c14047981 */ /* 0x000528000c1e1b00 */
[----:B------:R-:W4:Y:S01]  /*1560*/  LDG.E.64 R6, desc[UR12][R6.64] ;  /* 0x0000000c06067981 */ /* 0x000f22000c1e1b00 */
[----:B-1----:R-:W-:-:S04]  /*1570*/  IMAD.WIDE.U32 R88, R109, 0x8, R80 ;  /* 0x000000086d587825 */ /* 0x002fc800078e0050 */
[--C-:B------:R-:W-:Y:S02]  /*1580*/  IMAD.WIDE.U32 R8, R107, 0x8, R80.reuse ;  /* 0x000000086b087825 */ /* 0x100fe400078e0050 */
[----:B------:R-:W4:Y:S02]  /*1590*/  LDG.E.64 R88, desc[UR12][R88.64] ;  /* 0x0000000c58587981 */ /* 0x000f24000c1e1b00 */
[--C-:B------:R-:W-:Y:S02]  /*15a0*/  IMAD.WIDE.U32 R10, R75, 0x8, R80.reuse ;  /* 0x000000084b0a7825 */ /* 0x100fe400078e0050 */
[----:B------:R-:W4:Y:S02]  /*15b0*/  LDG.E.64 R8, desc[UR12][R8.64] ;  /* 0x0000000c08087981 */ /* 0x000f24000c1e1b00 */
[--C-:B------:R-:W-:Y:S02]  /*15c0*/  IMAD.WIDE.U32 R30, R77, 0x8, R80.reuse ;  /* 0x000000084d1e7825 */ /* 0x100fe400078e0050 */
[----:B------:R-:W4:Y:S02]  /*15d0*/  LDG.E.64 R10, desc[UR12][R10.64] ;  /* 0x0000000c0a0a7981 */ /* 0x000f24000c1e1b00 */
[----:B------:R-:W-:-:S02]  /*15e0*/  IMAD.WIDE.U32 R80, R79, 0x8, R80 ;  /* 0x000000084f507825 */ /* 0x000fc400078e0050 */
[----:B------:R-:W4:Y:S04]  /*15f0*/  LDG.E.64 R30, desc[UR12][R30.64] ;  /* 0x0000000c1e1e7981 */ /* 0x000f28000c1e1b00 */
[----:B------:R-:W4:Y:S01]  /*1600*/  LDG.E.64 R80, desc[UR12][R80.64] ;  /* 0x0000000c50507981 */ /* 0x000f22000c1e1b00 */
[----:B--2---:R-:W-:-:S04]  /*1610*/  IMAD.WIDE.U32 R20, R109, 0x8, R28 ;  /* 0x000000086d147825 */ /* 0x004fc800078e001c */
[--C-:B------:R-:W-:Y:S02]  /*1620*/  IMAD.WIDE.U32 R22, R107, 0x8, R28.reuse ;  /* 0x000000086b167825 */ /* 0x100fe400078e001c */
[----:B------:R-:W5:Y:S02]  /*1630*/  LDG.E.64 R20, desc[UR12][R20.64] ;  /* 0x0000000c14147981 */ /* 0x000f64000c1e1b00 */
[--C-:B------:R-:W-:Y:S02]  /*1640*/  IMAD.WIDE.U32 R24, R75, 0x8, R28.reuse ;  /* 0x000000084b187825 */ /* 0x100fe400078e001c */
[----:B------:R-:W5:Y:S02]  /*1650*/  LDG.E.64 R22, desc[UR12][R22.64] ;  /* 0x0000000c16167981 */ /* 0x000f64000c1e1b00 */
[--C-:B------:R-:W-:Y:S02]  /*1660*/  IMAD.WIDE.U32 R26, R77, 0x8, R28.reuse ;  /* 0x000000084d1a7825 */ /* 0x100fe400078e001c */
[----:B------:R-:W5:Y:S02]  /*1670*/  LDG.E.64 R24, desc[UR12][R24.64] ;  /* 0x0000000c18187981 */ /* 0x000f64000c1e1b00 */
[----:B------:R-:W-:-:S02]  /*1680*/  IMAD.WIDE.U32 R28, R79, 0x8, R28 ;  /* 0x000000084f1c7825 */ /* 0x000fc400078e001c */
[----:B------:R-:W5:Y:S04]  /*1690*/  LDG.E.64 R26, desc[UR12][R26.64] ;  /* 0x0000000c1a1a7981 */ /* 0x000f68000c1e1b00 */
[----:B------:R-:W5:Y:S01]  /*16a0*/  LDG.E.64 R28, desc[UR12][R28.64] ;  /* 0x0000000c1c1c7981 */ /* 0x000f62000c1e1b00 */
[----:B------:R-:W-:Y:S02]  /*16b0*/  HADD2.F32 R151, -RZ, R0.H0_H0 ;  /* 0x20000000ff977230 */ /* 0x000fe40000004100 */
[----:B------:R-:W-:Y:S02]  /*16c0*/  HADD2.F32 R0, -RZ, R2.H0_H0 ;  /* 0x20000002ff007230 */ /* 0x000fe40000004100 */
[----:B------:R-:W-:Y:S02]  /*16d0*/  HADD2.F32 R128, -RZ, R3.H0_H0 ;  /* 0x20000003ff807230 */ /* 0x000fe40000004100 */
[----:B------:R-:W-:-:S02]  /*16e0*/  HADD2.F32 R155, -RZ, R12.H0_H0 ;  /* 0x2000000cff9b7230 */ /* 0x000fc40000004100 */
[----:B------:R-:W-:Y:S02]  /*16f0*/  HADD2.F32 R147, -RZ, R101.H1_H1 ;  /* 0x30000065ff937230 */ /* 0x000fe40000004100 */
[----:B------:R-:W-:Y:S02]  /*1700*/  HADD2.F32 R157, -RZ, R13.H0_H0 ;  /* 0x2000000dff9d7230 */ /* 0x000fe40000004100 */
[----:B------:R-:W-:Y:S02]  /*1710*/  HADD2.F32 R145, -RZ, R103.H1_H1 ;  /* 0x30000067ff917230 */ /* 0x000fe40000004100 */
[----:B------:R-:W-:Y:S02]  /*1720*/  HADD2.F32 R159, -RZ, R14.H0_H0 ;  /* 0x2000000eff9f7230 */ /* 0x000fe40000004100 */
[----:B------:R-:W-:Y:S02]  /*1730*/  HADD2.F32 R161, -RZ, R15.H0_H0 ;  /* 0x2000000fffa17230 */ /* 0x000fe40000004100 */
[----:B------:R-:W-:-:S02]  /*1740*/  HADD2.F32 R139, -RZ, R99.H1_H1 ;  /* 0x30000063ff8b7230 */ /* 0x000fc40000004100 */
[----:B------:R-:W-:Y:S02]  /*1750*/  HADD2.F32 R163, -RZ, R16.H0_H0 ;  /* 0x20000010ffa37230 */ /* 0x000fe40000004100 */
[----:B------:R-:W-:Y:S02]  /*1760*/  HADD2.F32 R165, -RZ, R17.H0_H0 ;  /* 0x20000011ffa57230 */ /* 0x000fe40000004100 */
[----:B------:R-:W-:Y:S02]  /*1770*/  HADD2.F32 R137, -RZ, R97.H1_H1 ;  /* 0x30000061ff897230 */ /* 0x000fe40000004100 */
[----:B------:R-:W-:Y:S02]  /*1780*/  HADD2.F32 R143, -RZ, R18.H0_H0 ;  /* 0x20000012ff8f7230 */ /* 0x000fe40000004100 */
[----:B------:R-:W-:Y:S01]  /*1790*/  HADD2.F32 R135, -RZ, R92.H1_H1 ;  /* 0x3000005cff877230 */ /* 0x000fe20000004100 */
[--C-:B---3--:R-:W-:Y:S01]  /*17a0*/  SHF.R.U64 R78, R82, 0x10, R83.reuse ;  /* 0x00000010524e7819 */ /* 0x108fe20000001253 */
[----:B------:R-:W-:Y:S01]  /*17b0*/  HADD2.F32 R131, -RZ, R82.H0_H0 ;  /* 0x20000052ff837230 */ /* 0x000fe20000004100 */
[----:B------:R-:W-:Y:S01]  /*17c0*/  SHF.R.U32.HI R82, RZ, 0x10, R83 ;  /* 0x00000010ff527819 */ /* 0x000fe20000011653 */
[----:B------:R-:W-:Y:S01]  /*17d0*/  HADD2.F32 R129, -RZ, R83.H0_H0 ;  /* 0x20000053ff817230 */ /* 0x000fe20000004100 */
[--C-:B----4-:R-:W-:Y:S01]  /*17e0*/  SHF.R.U64 R83, R86, 0x10, R87.reuse ;  /* 0x0000001056537819 */ /* 0x110fe20000001257 */
        /* <DEDUP_REMOVED lines=15> */
[----:B------:R-:W-:Y:S02]  /*18e0*/  HADD2.F32 R121, -RZ, R83.H0_H0 ;  /* 0x20000053ff797230 */ /* 0x000fe40000004100 */
[C---:B------:R-:W-:Y:S01]  /*18f0*/  FADD.FTZ R83, -R76.reuse, R91 ;  /* 0x0000005b4c537221 */ /* 0x040fe20000010100 */
[----:B------:R-:W-:Y:S02]  /*1900*/  HADD2.F32 R87, -RZ, R87.H0_H0 ;  /* 0x20000057ff577230 */ /* 0x000fe40000004100 */
[C---:B------:R-:W-:Y:S01]  /*1910*/  FADD.FTZ R7, -R76.reuse, R95 ;  /* 0x0000005f4c077221 */ /* 0x040fe20000010100 */
[----:B------:R-:W-:Y:S02]  /*1920*/  HADD2.F32 R91, -RZ, R85.H0_H0 ;  /* 0x20000055ff5b7230 */ /* 0x000fe40000004100 */
[C---:B------:R-:W-:Y:S01]  /*1930*/  FADD.FTZ R85, -R76.reuse, R5 ;  /* 0x000000054c557221 */ /* 0x040fe20000010100 */
[----:B------:R-:W-:Y:S02]  /*1940*/  HADD2.F32 R93, -RZ, R4.H0_H0 ;  /* 0x20000004ff5d7230 */ /* 0x000fe40000004100 */
[----:B------:R-:W-:Y:S01]  /*1950*/  FADD.FTZ R5, -R76, R105 ;  /* 0x000000694c057221 */ /* 0x000fe20000010100 */
[----:B------:R-:W-:-:S02]  /*1960*/  HADD2.F32 R95, -RZ, R90.H0_H0 ;  /* 0x2000005aff5f7230 */ /* 0x000fc40000004100 */
[C---:B------:R-:W-:Y:S01]  /*1970*/  FADD.FTZ R113, -R76.reuse, R87 ;  /* 0x000000574c717221 */ /* 0x040fe20000010100 */
[----:B------:R-:W-:Y:S02]  /*1980*/  HADD2.F32 R105, -RZ, R6.H0_H0 ;  /* 0x20000006ff697230 */ /* 0x000fe40000004100 */
[C---:B------:R-:W-:Y:S01]  /*1990*/  FADD.FTZ R87, -R76.reuse, R91 ;  /* 0x0000005b4c577221 */ /* 0x040fe20000010100 */
[C---:B------:R-:W-:Y:S01]  /*19a0*/  FADD.FTZ R91, -R76.reuse, R93 ;  /* 0x0000005d4c5b7221 */ /* 0x040fe20000010100 */
[----:B------:R-:W-:Y:S01]  /*19b0*/  FADD.FTZ R93, -R76, R95 ;  /* 0x0000005f4c5d7221 */ /* 0x000fe20000010100 */
[----:B------:R-:W-:Y:S01]  /*19c0*/  SHF.R.U64 R140, R88, 0x10, R89 ;  /* 0x00000010588c7819 */ /* 0x000fe20000001259 */
[C---:B------:R-:W-:Y:S01]  /*19d0*/  FADD.FTZ R95, -R76.reuse, R105 ;  /* 0x000000694c5f7221 */ /* 0x040fe20000010100 */
[----:B------:R-:W-:Y:S02]  /*19e0*/  HADD2.F32 R105, -RZ, R88.H0_H0 ;  /* 0x20000058ff697230 */ /* 0x000fe40000004100 */
[----:B------:R-:W-:Y:S01]  /*19f0*/  FADD.FTZ R131, -R76, R131 ;  /* 0x000000834c837221 */ /* 0x000fe20000010100 */
[----:B------:R-:W-:-:S02]  /*1a00*/  HADD2.F32 R149, -RZ, R78.H0_H0 ;  /* 0x2000004eff957230 */ /* 0x000fc40000004100 */
[----:B------:R-:W-:Y:S02]  /*1a10*/  HADD2.F32 R140, -RZ, R140.H0_H0 ;  /* 0x2000008cff8c7230 */ /* 0x000fe40000004100 */
[----:B------:R-:W-:Y:S01]  /*1a20*/  FMUL.FTZ R133, R0, R105 ;  /* 0x0000006900857220 */ /* 0x000fe20000410000 */
[----:B-----5:R-:W-:Y:S01]  /*1a30*/  FMUL.FTZ R0, R74, R131 ;  /* 0x000000834a007220 */ /* 0x020fe20000410000 */
[----:B------:R-:W-:Y:S01]  /*1a40*/  FADD.FTZ R149, -R76, R149 ;  /* 0x000000954c957221 */ /* 0x000fe20000010100 */
[----:B------:R-:W-:Y:S01]  /*1a50*/  SHF.R.U32.HI R138, RZ, 0x10, R89 ;  /* 0x00000010ff8a7819 */ /* 0x000fe20000011659 */
[----:B------:R-:W-:Y:S01]  /*1a60*/  HADD2.F32 R127, -RZ, R89.H0_H0 ;  /* 0x20000059ff7f7230 */ /* 0x000fe20000004100 */
[----:B------:R-:W-:Y:S01]  /*1a70*/  SHF.R.U64 R136, R8, 0x10, R9 ;  /* 0x0000001008887819 */ /* 0x000fe20000001209 */
[----:B------:R-:W-:Y:S02]  /*1a80*/  HADD2.F32 R100, -RZ, R8.H0_H0 ;  /* 0x20000008ff647230 */ /* 0x000fe40000004100 */
[----:B------:R-:W-:Y:S01]  /*1a90*/  FMUL.FTZ R126, R151, R140 ;  /* 0x0000008c977e7220 */ /* 0x000fe20000410000 */
[----:B------:R-:W-:Y:S01]  /*1aa0*/  HADD2.F32 R141, -RZ, R82.H0_H0 ;  /* 0x20000052ff8d7230 */ /* 0x000fe20000004100 */
[----:B------:R-:W-:Y:S01]  /*1ab0*/  SHF.R.U64 R158, R80, 0x10, R81 ;  /* 0x00000010509e7819 */ /* 0x000fe20000001251 */
[----:B------:R-:W-:-:S02]  /*1ac0*/  HADD2.F32 R8, -RZ, R80.H0_H0 ;  /* 0x20000050ff087230 */ /* 0x000fc40000004100 */
[----:B------:R-:W-:Y:S01]  /*1ad0*/  FADD.FTZ R151, RZ, R133 ;  /* 0x00000085ff977221 */ /* 0x000fe20000010000 */
[----:B------:R-:W-:Y:S01]  /*1ae0*/  FADD.FTZ R129, -R76, R129 ;  /* 0x000000814c817221 */ /* 0x000fe20000010100 */
[----:B------:R-:W-:Y:S01]  /*1af0*/  FMUL.FTZ R131, R74, R149 ;  /* 0x000000954a837220 */ /* 0x000fe20000410000 */
[----:B------:R-:W-:Y:S01]  /*1b00*/  FFMA.FTZ R80, R0, R133, RZ ;  /* 0x0000008500507223 */ /* 0x000fe200000100ff */
[--C-:B------:R-:W-:Y:S01]  /*1b10*/  SHF.R.U64 R162, R30, 0x10, R31.reuse ;  /* 0x000000101ea27819 */ /* 0x100fe2000000121f */
[----:B------:R-:W-:Y:S01]  /*1b20*/  HADD2.F32 R6, -RZ, R31.H0_H0 ;  /* 0x2000001fff067230 */ /* 0x000fe20000004100 */
[----:B------:R-:W-:Y:S01]  /*1b30*/  SHF.R.U32.HI R160, RZ, 0x10, R31 ;  /* 0x00000010ffa07819 */ /* 0x000fe2000001161f */
[----:B------:R-:W-:Y:S02]  /*1b40*/  HADD2.F32 R31, -RZ, R153.H0_H0 ;  /* 0x20000099ff1f7230 */ /* 0x000fe40000004100 */
[----:B------:R-:W-:Y:S01]  /*1b50*/  FMUL.FTZ R128, R128, R127 ;  /* 0x0000007f80807220 */ /* 0x000fe20000410000 */
[----:B------:R-:W-:-:S02]  /*1b60*/  HADD2.F32 R138, -RZ, R138.H0_H0 ;  /* 0x2000008aff8a7230 */ /* 0x000fc40000004100 */
[----:B------:R-:W-:Y:S01]  /*1b70*/  FADD.FTZ R151, R151, R126 ;  /* 0x0000007e97977221 */ /* 0x000fe20000010000 */
[----:B------:R-:W-:Y:S01]  /*1b80*/  FADD.FTZ R141, -R76, R141 ;  /* 0x0000008d4c8d7221 */ /* 0x000fe20000010100 */
[----:B------:R-:W-:Y:S01]  /*1b90*/  FMUL.FTZ R129, R74, R129 ;  /* 0x000000814a817220 */ /* 0x000fe20000410000 */
[----:B------:R-:W-:Y:S01]  /*1ba0*/  FFMA.FTZ R80, R131, R126, R80 ;  /* 0x0000007e83507223 */ /* 0x000fe20000010050 */
[----:B------:R-:W-:Y:S01]  /*1bb0*/  FMUL.FTZ R124, R31, R138 ;  /* 0x0000008a1f7c7220 */ /* 0x000fe20000410000 */
[----:B------:R-:W-:Y:S01]  /*1bc0*/  FADD.FTZ R151, R151, R128 ;  /* 0x0000008097977221 */ /* 0x000fe20000010000 */
[----:B------:R-:W-:Y:S01]  /*1bd0*/  FADD.FTZ R119, -R76, R119 ;  /* 0x000000774c777221 */ /* 0x000fe20000010100 */
[----:B------:R-:W-:Y:S01]  /*1be0*/  FMUL.FTZ R31, R74, R141 ;  /* 0x0000008d4a1f7220 */ /* 0x000fe20000410000 */
[----:B------:R-:W-:Y:S01]  /*1bf0*/  FFMA.FTZ R80, R129, R128, R80 ;  /* 0x0000008081507223 */ /* 0x000fe20000010050 */
[----:B------:R-:W-:Y:S02]  /*1c00*/  HADD2.F32 R136, -RZ, R136.H0_H0 ;  /* 0x20000088ff887230 */ /* 0x000fe40000004100 */
[----:B------:R-:W-:Y:S01]  /*1c10*/  FMUL.FTZ R110, R155, R100 ;  /* 0x000000649b6e7220 */ /* 0x000fe20000410000 */
[----:B------:R-:W-:Y:S01]  /*1c20*/  FADD.FTZ R151, R151, R124 ;  /* 0x0000007c97977221 */ /* 0x000fe20000010000 */
[----:B------:R-:W-:Y:S01]  /*1c30*/  FADD.FTZ R121, -R76, R121 ;  /* 0x000000794c797221 */ /* 0x000fe20000010100 */
[----:B------:R-:W-:Y:S01]  /*1c40*/  FMUL.FTZ R119, R74, R119 ;  /* 0x000000774a777220 */ /* 0x000fe20000410000 */
[----:B------:R-:W-:Y:S01]  /*1c50*/  FFMA.FTZ R80, R31, R124, R80 ;  /* 0x0000007c1f507223 */ /* 0x000fe20000010050 */
        /* <DEDUP_REMOVED lines=14> */
[----:B------:R-:W-:Y:S01]  /*1d40*/  SHF.R.U64 R132, R10, 0x10, R11 ;  /* 0x000000100a847819 */ /* 0x000fe2000000120b */
[----:B------:R-:W-:-:S02]  /*1d50*/  HADD2.F32 R120, -RZ, R10.H0_H0 ;  /* 0x2000000aff787230 */ /* 0x000fc40000004100 */
[----:B------:R-:W-:Y:S01]  /*1d60*/  FMUL.FTZ R116, R145, R134 ;  /* 0x0000008691747220 */ /* 0x000fe20000410000 */
[----:B------:R-:W-:Y:S01]  /*1d70*/  FADD.FTZ R151, R151, R112 ;  /* 0x0000007097977221 */ /* 0x000fe20000010000 */
[----:B------:R-:W-:Y:S01]  /*1d80*/  FADD.FTZ R111, -R76, R111 ;  /* 0x0000006f4c6f7221 */ /* 0x000fe20000010100 */
[----:B------:R-:W-:Y:S01]  /*1d90*/  FMUL.FTZ R125, R74, R125 ;  /* 0x0000007d4a7d7220 */ /* 0x000fe20000410000 */
[----:B------:R-:W-:Y:S01]  /*1da0*/  FFMA.FTZ R82, R123, R112, R80 ;  /* 0x000000707b527223 */ /* 0x000fe20000010050 */
[----:B------:R-:W-:Y:S01]  /*1db0*/  SHF.R.U32.HI R10, RZ, 0x10, R81 ;  /* 0x00000010ff0a7819 */ /* 0x000fe20000011651 */
[----:B------:R-:W-:Y:S02]  /*1dc0*/  HADD2.F32 R9, -RZ, R81.H0_H0 ;  /* 0x20000051ff097230 */ /* 0x000fe40000004100 */
[----:B------:R-:W-:Y:S01]  /*1dd0*/  FMUL.FTZ R102, R159, R120 ;  /* 0x000000789f667220 */ /* 0x000fe20000410000 */
[----:B------:R-:W-:Y:S02]  /*1de0*/  HADD2.F32 R81, -RZ, R98.H1_H1 ;  /* 0x30000062ff517230 */ /* 0x000fe40000004100 */
[----:B------:R-:W-:Y:S01]  /*1df0*/  FADD.FTZ R151, R151, R116 ;  /* 0x0000007497977221 */ /* 0x000fe20000010000 */
[----:B------:R-:W-:-:S02]  /*1e00*/  HADD2.F32 R132, -RZ, R132.H0_H0 ;  /* 0x20000084ff847230 */ /* 0x000fc40000004100 */
        /* <DEDUP_REMOVED lines=10> */
[----:B------:R-:W-:-:S02]  /*1eb0*/  HADD2.F32 R130, -RZ, R130.H0_H0 ;  /* 0x20000082ff827230 */ /* 0x000fc40000004100 */
[----:B------:R-:W-:Y:S01]  /*1ec0*/  FMUL.FTZ R104, R161, R122 ;  /* 0x0000007aa1687220 */ /* 0x000fe20000410000 */
[----:B------:R-:W-:Y:S01]  /*1ed0*/  FADD.FTZ R151, R151, R106 ;  /* 0x0000006a97977221 */ /* 0x000fe20000010000 */
[----:B------:R-:W-:Y:S01]  /*1ee0*/  FADD.FTZ R117, -R76, R117 ;  /* 0x000000754c757221 */ /* 0x000fe20000010100 */
[C---:B------:R-:W-:Y:S01]  /*1ef0*/  FMUL.FTZ R115, R74.reuse, R115 ;  /* 0x000000734a737220 */ /* 0x040fe20000410000 */
[----:B------:R-:W-:Y:S01]  /*1f00*/  FFMA.FTZ R82, R113, R106, R82 ;  /* 0x0000006a71527223 */ /* 0x000fe20000010052 */
[----:B------:R-:W-:Y:S02]  /*1f10*/  HADD2.F32 R30, -RZ, R30.H0_H0 ;  /* 0x2000001eff1e7230 */ /* 0x000fe40000004100 */
[----:B------:R-:W-:Y:S01]  /*1f20*/  FMUL.FTZ R108, R139, R130 ;  /* 0x000000828b6c7220 */ /* 0x000fe20000410000 */
[----:B------:R-:W-:Y:S02]  /*1f30*/  HADD2.F32 R4, -RZ, R19.H0_H0 ;  /* 0x20000013ff047230 */ /* 0x000fe40000004100 */
[----:B------:R-:W-:Y:S01]  /*1f40*/  FADD.FTZ R151, R151, R104 ;  /* 0x0000006897977221 */ /* 0x000fe20000010000 */
[----:B------:R-:W-:Y:S01]  /*1f50*/  FMUL.FTZ R117, R74, R117 ;  /* 0x000000754a757220 */ /* 0x000fe20000410000 */
[----:B------:R-:W-:Y:S01]  /*1f60*/  FFMA.FTZ R82, R115, R104, R82 ;  /* 0x0000006873527223 */ /* 0x000fe20000010052 */
[----:B------:R-:W-:-:S02]  /*1f70*/  HADD2.F32 R89, -RZ, R96.H1_H1 ;  /* 0x30000060ff597230 */ /* 0x000fc40000004100 */
[----:B------:R-:W-:Y:S01]  /*1f80*/  FMUL.FTZ R76, R163, R30 ;  /* 0x0000001ea34c7220 */ /* 0x000fe20000410000 */
[----:B------:R-:W-:Y:S02]  /*1f90*/  HADD2.F32 R162, -RZ, R162.H0_H0 ;  /* 0x200000a2ffa27230 */ /* 0x000fe40000004100 */
        /* <DEDUP_REMOVED lines=9> */
[----:B------:R-:W-:Y:S01]  /*2030*/  FMUL.FTZ R78, R165, R6 ;  /* 0x00000006a54e7220 */ /* 0x000fe20000410000 */
[----:B------:R-:W-:Y:S01]  /*2040*/  FADD.FTZ R151, R151, R82 ;  /* 0x0000005297977221 */ /* 0x000fe20000010000 */
[C---:B------:R-:W-:Y:S01]  /*2050*/  FMUL.FTZ R85, R74.reuse, R85 ;  /* 0x000000554a557220 */ /* 0x040fe20000410000 */
[----:B------:R-:W-:Y:S01]  /*2060*/  FFMA.FTZ R4, R87, R82, R4 ;  /* 0x0000005257047223 */ /* 0x000fe20000010004 */
[----:B------:R-:W-:Y:S01]  /*2070*/  FMUL.FTZ R86, R137, R160 ;  /* 0x000000a089567220 */ /* 0x000fe20000410000 */
[----:B------:R-:W-:Y:S01]  /*2080*/  FADD.FTZ R151, R151, R78 ;  /* 0x0000004e97977221 */ /* 0x000fe20000010000 */
[C---:B------:R-:W-:Y:S01]  /*2090*/  FMUL.FTZ R91, R74.reuse, R91 ;  /* 0x0000005b4a5b7220 */ /* 0x040fe20000410000 */
[----:B------:R-:W-:Y:S01]  /*20a0*/  FFMA.FTZ R4, R85, R78, R4 ;  /* 0x0000004e55047223 */ /* 0x000fe20000010004 */
        /* <DEDUP_REMOVED lines=9> */
[----:B------:R-:W-:-:S02]  /*2140*/  HADD2.F32 R11, -RZ, R94.H1_H1 ;  /* 0x3000005eff0b7230 */ /* 0x000fc40000004100 */
[----:B------:R-:W-:Y:S01]  /*2150*/  FADD.FTZ R142, R151, R88 ;  /* 0x00000058978e7221 */ /* 0x000fe20000010000 */
[----:B------:R-:W-:Y:S02]  /*2160*/  HADD2.F32 R10, -RZ, R10.H0_H0 ;  /* 0x2000000aff0a7230 */ /* 0x000fe40000004100 */
[----:B------:R-:W-:Y:S01]  /*2170*/  FMUL.FTZ R84, R74, R5 ;  /* 0x000000054a547220 */ /* 0x000fe20000410000 */
[----:B------:R-:W-:Y:S01]  /*2180*/  FFMA.FTZ R137, R93, R88, R4 ;  /* 0x000000585d897223 */ /* 0x000fe20000010004 */
[----:B------:R-:W-:Y:S01]  /*2190*/  FADD.FTZ R141, R142, R81 ;  /* 0x000000518e8d7221 */ /* 0x000fe20000010000 */
[----:B------:R-:W-:Y:S01]  /*21a0*/  FMUL.FTZ R95, R74, R95 ;  /* 0x0000005f4a5f7220 */ /* 0x000fe20000410000 */
[----:B------:R-:W-:Y:S01]  /*21b0*/  FMUL.FTZ R90, R11, R10 ;  /* 0x0000000a0b5a7220 */ /* 0x000fe20000410000 */
        /* <DEDUP_REMOVED lines=22> */
[----:B------:R-:W-:-:S07]  /*2320*/  FMUL.FTZ R156, R95, R10 ;  /* 0x0000000a5f9c7220 */ /* 0x000fce0000410000 */
.L_x_757:
[----:B------:R-:W-:Y:S01]  /*2330*/  FADD.FTZ R72, R5, R72 ;  /* 0x0000004805487221 */ /* 0x000fe20000010000 */
[----:B------:R-:W-:Y:S01]  /*2340*/  FADD.FTZ R71, R164, R71 ;  /* 0x00000047a4477221 */ /* 0x000fe20000010000 */
[----:B------:R-:W0:Y:S01]  /*2350*/  SHFL.DOWN PT, R5, R4, 0x10, 0x1f ;  /* 0x0a001f0004057f89 */ /* 0x000e2200000e0000 */
[----:B------:R-:W-:Y:S01]  /*2360*/  FADD.FTZ R70, R11, R70 ;  /* 0x000000460b467221 */ /* 0x000fe20000010000 */
[----:B------:R-:W-:Y:S01]  /*2370*/  FADD.FTZ R69, R151, R69 ;  /* 0x0000004597457221 */ /* 0x000fe20000010000 */
[----:B------:R-:W-:Y:S01]  /*2380*/  LOP3.LUT P0, RZ, R32, 0x1f, RZ, 0xc0, !PT ;  /* 0x0000001f20ff7812 */ /* 0x000fe2000780c0ff */
[----:B------:R-:W1:Y:S01]  /*2390*/  SHFL.DOWN PT, R164, R149, 0x10, 0x1f ;  /* 0x0a001f0095a47f89 */ /* 0x000e6200000e0000 */
[----:B------:R-:W-:Y:S01]  /*23a0*/  BSSY.RECONVERGENT B0, `(.L_x_758) ;  /* 0x000001d000007945 */ /* 0x000fe20003800200 */
[----:B0-----:R-:W-:Y:S01]  /*23b0*/  FADD.FTZ R5, R5, R4 ;  /* 0x0000000405057221 */ /* 0x001fe20000010000 */
[----:B-1----:R-:W-:-:S04]  /*23c0*/  FADD.FTZ R11, R164, R149 ;  /* 0x00000095a40b7221 */ /* 0x002fc80000010000 */
[----:B------:R-:W0:Y:S02]  /*23d0*/  SHFL.DOWN PT, R164, R5, 0x8, 0x1f ;  /* 0x09001f0005a47f89 */ /* 0x000e2400000e0000 */
[----:B0-----:R-:W-:Y:S02]  /*23e0*/  FADD.FTZ R151, R5, R164 ;  /* 0x000000a405977221 */ /* 0x001fe40000010000 */
[----:B------:R-:W0:Y:S02]  /*23f0*/  SHFL.DOWN PT, R164, R11, 0x8, 0x1f ;  /* 0x09001f000ba47f89 */ /* 0x000e2400000e0000 */
[----:B0-----:R-:W-:Y:S02]  /*2400*/  FADD.FTZ R155, R11, R164 ;  /* 0x000000a40b9b7221 */ /* 0x001fe40000010000 */
[----:B------:R-:W0:Y:S02]  /*2410*/  SHFL.DOWN PT, R164, R151, 0x4, 0x1f ;  /* 0x08801f0097a47f89 */ /* 0x000e2400000e0000 */
[----:B0-----:R-:W-:-:S02]  /*2420*/  FADD.FTZ R157, R151, R164 ;  /* 0x000000a4979d7221 */ /* 0x001fc40000010000 */
[----:B------:R-:W0:Y:S04]  /*2430*/  SHFL.DOWN PT, R164, R155, 0x4, 0x1f ;  /* 0x08801f009ba47f89 */ /* 0x000e2800000e0000 */
[----:B------:R-:W1:Y:S01]  /*2440*/  SHFL.DOWN PT, R4, R157, 0x2, 0x1f ;  /* 0x08401f009d047f89 */ /* 0x000e6200000e0000 */
[----:B0-----:R-:W-:Y:S01]  /*2450*/  FADD.FTZ R159, R155, R164 ;  /* 0x000000a49b9f7221 */ /* 0x001fe20000010000 */
[----:B-1----:R-:W-:-:S04]  /*2460*/  FADD.FTZ R149, R157, R4 ;  /* 0x000000049d957221 */ /* 0x002fc80000010000 */
[----:B------:R-:W0:Y:S02]  /*2470*/  SHFL.DOWN PT, R4, R159, 0x2, 0x1f ;  /* 0x08401f009f047f89 */ /* 0x000e2400000e0000 */
[----:B0-----:R-:W-:Y:S02]  /*2480*/  FADD.FTZ R161, R159, R4 ;  /* 0x000000049fa17221 */ /* 0x001fe40000010000 */
        /* <DEDUP_REMOVED lines=14> */
.L_x_759:
[----:B------:R-:W-:Y:S05]  /*2570*/  BSYNC.RECONVERGENT B0 ;  /* 0x0000000000007941 */ /* 0x000fea0003800200 */
.L_x_758:
[----:B------:R-:W1:Y:S08]  /*2580*/  S2UR UR5, SR_CgaCtaId ;  /* 0x00000000000579c3 */ /* 0x000e700000008800 */
[----:B------:R-:W-:Y:S01]  /*2590*/  BAR.SYNC.DEFER_BLOCKING 0x0 ;  /* 0x0000000000007b1d */ /* 0x000fe20000010000 */
[----:B------:R-:W-:Y:S01]  /*25a0*/  FADD.FTZ R68, R7, R68 ;  /* 0x0000004407447221 */ /* 0x000fe20000010000 */
[----:B------:R-:W-:Y:S01]  /*25b0*/  FADD.FTZ R62, R6, R62 ;  /* 0x0000003e063e7221 */ /* 0x000fe20000010000 */
[----:B------:R-:W-:Y:S01]  /*25c0*/  FADD.FTZ R67, R10, R67 ;  /* 0x000000430a437221 */ /* 0x000fe20000010000 */
[----:B------:R-:W-:Y:S01]  /*25d0*/  FADD.FTZ R66, R9, R66 ;  /* 0x0000004209427221 */ /* 0x000fe20000010000 */
[----:B------:R-:W-:Y:S01]  /*25e0*/  FADD.FTZ R64, R8, R64 ;  /* 0x0000004008407221 */ /* 0x000fe20000010000 */
[----:B------:R-:W-:Y:S01]  /*25f0*/  UMOV UR4, 0x400 ;  /* 0x0000040000047882 */ /* 0x000fe20000000000 */
[----:B------:R-:W-:Y:S01]  /*2600*/  FADD.FTZ R60, R30, R60 ;  /* 0x0000003c1e3c7221 */ /* 0x000fe20000010000 */
[----:B------:R-:W-:Y:S01]  /*2610*/  FADD.FTZ R48, R105, R48 ;  /* 0x0000003069307221 */ /* 0x000fe20000010000 */
[----:B------:R-:W2:Y:S01]  /*2620*/  LDC.U8 R30, c[0x0][0x410] ;  /* 0x00010400ff1e7b82 */ /* 0x000ea20000000000 */
[----:B------:R-:W-:Y:S01]  /*2630*/  UISETP.NE.U32.AND UP0, UPT, UR16, URZ, UPT ;  /* 0x000000ff1000728c */ /* 0x000fe2000bf05070 */
[----:B------:R-:W-:Y:S01]  /*2640*/  FADD.FTZ R52, R100, R52 ;  /* 0x0000003464347221 */ /* 0x000fe20000010000 */
[----:B------:R-:W-:Y:S01]  /*2650*/  FADD.FTZ R65, R158, R65 ;  /* 0x000000419e417221 */ /* 0x000fe20000010000 */
[----:B------:R-:W-:Y:S01]  /*2660*/  FADD.FTZ R63, R160, R63 ;  /* 0x0000003fa03f7221 */ /* 0x000fe20000010000 */
        /* <DEDUP_REMOVED lines=18> */
[----:B------:R-:W-:Y:S01]  /*2790*/  FADD.FTZ R45, R154, R45 ;  /* 0x0000002d9a2d7221 */ /* 0x000fe20000010000 */
[----:B------:R-:W-:Y:S01]  /*27a0*/  @!UP4 UIADD3 UR10, UPT, UPT, UR4, 0x2810, URZ ;  /* 0x00002810040ac890 */ /* 0x000fe2000fffe0ff */
[----:B--2---:R-:W-:Y:S01]  /*27b0*/  ISETP.NE.AND P0, PT, R30, RZ, PT ;  /* 0x000000ff1e00720c */ /* 0x004fe20003f05270 */
        /* <DEDUP_REMOVED lines=51> */
[----:B------:R-:W-:Y:S01]  /*2af0*/  PRMT R8, R4, 0x7610, R8 ;  /* 0x0000761004087816 */ /* 0x000fe20000000008 */
[----:B------:R-:W-:Y:S06]  /*2b00*/  BRA `(.L_x_763) ;  /* 0x0000000c00487947 */ /* 0x000fec0003800000 */
.L_x_762:
        /* <DEDUP_REMOVED lines=23> */
.L_x_761:
        /* <DEDUP_REMOVED lines=26> */
.L_x_764:
        /* <DEDUP_REMOVED lines=27> */
.L_x_760:
        /* <DEDUP_REMOVED lines=9> */
[----:B------:R-:W-:Y:S01]  /*3060*/  SHF.R.U64 R7, R20, 0x10, R21 ;  /* 0x0000001014077819 */ /* 0x000fe20000001215 */
[C-C-:B------:R-:W-:Y:S01]  /*3070*/  FFMA.FTZ R131, R105.reuse, R131, R100.reuse ;  /* 0x0000008369837223 */ /* 0x140fe20000010064 */
[----:B------:R-:W-:Y:S01]  /*3080*/  MOV R4, R21 ;  /* 0x0000001500047202 */ /* 0x000fe20000000f00 */
[----:B------:R-:W-:Y:S01]  /*3090*/  FADD.FTZ R133, -R0, R133 ;  /* 0x0000008500857221 */ /* 0x000fe20000010100 */
[----:B------:R-:W-:Y:S01]  /*30a0*/  MOV R0, R20 ;  /* 0x0000001400007202 */ /* 0x000fe20000000f00 */
[C-C-:B------:R-:W-:Y:S01]  /*30b0*/  FFMA.FTZ R129, R105.reuse, R129, R100.reuse ;  /* 0x0000008169817223 */ /* 0x140fe20000010064 */
[----:B------:R-:W-:Y:S01]  /*30c0*/  SHF.R.U32.HI R11, RZ, 0x10, R21 ;  /* 0x00000010ff0b7819 */ /* 0x000fe20000011615 */
[----:B------:R-:W-:Y:S01]  /*30d0*/  FFMA.FTZ R31, R105, R31, R100 ;  /* 0x0000001f691f7223 */ /* 0x000fe20000010064 */
[----:B------:R-:W-:Y:S02]  /*30e0*/  HADD2.F32 R7, -RZ, R7.H0_H0 ;  /* 0x20000007ff077230 */ /* 0x000fe40000004100 */
[----:B------:R-:W-:Y:S01]  /*30f0*/  FADD.FTZ R126, -R131, R126 ;  /* 0x0000007e837e7221 */ /* 0x000fe20000010100 */
[----:B------:R-:W-:-:S02]  /*3100*/  HADD2.F32 R5, -RZ, R0.H0_H0 ;  /* 0x20000000ff057230 */ /* 0x000fc40000004100 */
[----:B------:R-:W-:Y:S01]  /*3110*/  FADD.FTZ R128, -R129, R128 ;  /* 0x0000008081807221 */ /* 0x000fe20000010100 */
[----:B------:R-:W-:Y:S02]  /*3120*/  HADD2.F32 R9, -RZ, R4.H0_H0 ;  /* 0x20000004ff097230 */ /* 0x000fe40000004100 */
[----:B------:R-:W-:Y:S01]  /*3130*/  FADD.FTZ R4, -R31, R124 ;  /* 0x0000007c1f047221 */ /* 0x000fe20000010100 */
[----:B------:R-:W-:Y:S02]  /*3140*/  HADD2.F32 R11, -RZ, R11.H0_H0 ;  /* 0x2000000bff0b7230 */ /* 0x000fe40000004100 */
[C---:B------:R-:W-:Y:S01]  /*3150*/  FFMA.FTZ R5, R74.reuse, R133, R5 ;  /* 0x000000854a057223 */ /* 0x040fe20000010005 */
        /* <DEDUP_REMOVED lines=10> */
.L_x_766:
[C-C-:B------:R-:W-:Y:S01]  /*3200*/  FFMA.FTZ R0, R105.reuse, R0, R100.reuse ;  /* 0x0000000069007223 */ /* 0x140fe20000010064 */
[----:B------:R-:W-:Y:S01]  /*3210*/  MOV R5, R21 ;  /* 0x0000001500057202 */ /* 0x000fe20000000f00 */
[C-C-:B------:R-:W-:Y:S01]  /*3220*/  FFMA.FTZ R129, R105.reuse, R129, R100.reuse ;  /* 0x0000008169817223 */ /* 0x140fe20000010064 */
[----:B------:R-:W-:Y:S01]  /*3230*/  SHF.R.U32.HI R6, RZ, 0x10, R21 ;  /* 0x00000010ff067819 */ /* 0x000fe20000011615 */
[----:B------:R-:W-:Y:S01]  /*3240*/  FADD.FTZ R133, -R0, R133 ;  /* 0x0000008500857221 */ /* 0x000fe20000010100 */
[----:B------:R-:W-:Y:S01]  /*3250*/  MOV R0, R20 ;  /* 0x0000001400007202 */ /* 0x000fe20000000f00 */
[C-C-:B------:R-:W-:Y:S01]  /*3260*/  FFMA.FTZ R31, R105.reuse, R31, R100.reuse ;  /* 0x0000001f691f7223 */ /* 0x140fe20000010064 */
[----:B------:R-:W-:Y:S01]  /*3270*/  SHF.R.U64 R4, R20, 0x10, R21 ;  /* 0x0000001014047819 */ /* 0x000fe20000001215 */
        /* <DEDUP_REMOVED lines=23> */
.L_x_765:
[----:B------:R-:W-:-:S04]  /*33f0*/  UISETP.NE.U32.AND UP1, UPT, UR6, URZ, UPT ;  /* 0x000000ff0600728c */ /* 0x000fc8000bf25070 */
[----:B------:R-:W-:-:S09]  /*3400*/  UISETP.NE.AND.EX UP1, UPT, UR7, URZ, UPT, UP1 ;  /* 0x000000ff0700728c */ /* 0x000fd2000bf25310 */
[----:B------:R-:W-:Y:S05]  /*3410*/  BRA.U UP1, `(.L_x_767) ;  /* 0x00000001017c7547 */ /* 0x000fea000b800000 */
        /* <DEDUP_REMOVED lines=31> */
.L_x_767:
        /* <DEDUP_REMOVED lines=34> */
.L_x_763:
        /* <DEDUP_REMOVED lines=19> */
.L_x_768:
[----:B------:R1:W-:Y:S01]  /*3960*/  STG.E.64 desc[UR12][R8.64], R6 ;  /* 0x0000000608007986 */ /* 0x0003e2000c101b0c */
[----:B------:R-:W-:Y:S02]  /*3970*/  UISETP.NE.U32.AND UP2, UPT, UR6, URZ, UPT ;  /* 0x000000ff0600728c */ /* 0x000fe4000bf45070 */
[----:B------:R-:W-:Y:S02]  /*3980*/  UISETP.NE.AND.EX UP3, UPT, UR17, URZ, UPT, UP3 ;  /* 0x000000ff1100728c */ /* 0x000fe4000bf65330 */
        /* <DEDUP_REMOVED lines=10> */
.L_x_769:
[----:B------:R-:W-:Y:S05]  /*3a30*/  BRA.U !UP3, `(.L_x_770) ;  /* 0x000000050bfc7547 */ /* 0x000fea000b800000 */
[----:B------:R-:W-:Y:S05]  /*3a40*/  BRA.U !UP1, `(.L_x_771) ;  /* 0x00000005090c7547 */ /* 0x000fea000b800000 */
[----:B------:R-:W-:Y:S05]  /*3a50*/  BRA.U !UP2, `(.L_x_772) ;  /* 0x000000010a8c7547 */ /* 0x000fea000b800000 */
[----:B-1----:R-:W-:Y:S01]  /*3a60*/  MOV R6, R23 ;  /* 0x0000001700067202 */ /* 0x002fe20000000f00 */
[C-C-:B------:R-:W-:Y:S01]  /*3a70*/  FFMA.FTZ R119, R105.reuse, R119, R100.reuse ;  /* 0x0000007769777223 */ /* 0x140fe20000010064 */
[--C-:B------:R-:W-:Y:S01]  /*3a80*/  SHF.R.U32.HI R8, RZ, 0x10, R23.reuse ;  /* 0x00000010ff087819 */ /* 0x100fe20000011617 */
[C-C-:B------:R-:W-:Y:S01]  /*3a90*/  FFMA.FTZ R123, R105.reuse, R123, R100.reuse ;  /* 0x0000007b697b7223 */ /* 0x140fe20000010064 */
        /* <DEDUP_REMOVED lines=11> */
[----:B------:R-:W-:Y:S01]  /*3b50*/  FADD.FTZ R121, -R121, R114 ;  /* 0x0000007279797221 */ /* 0x000fe20000010100 */
        /* <DEDUP_REMOVED lines=9> */
[----:B0-----:R-:W-:-:S02]  /*3bf0*/  PRMT R11, R121, 0x7610, R11 ;  /* 0x00007610790b7816 */ /* 0x001fc4000000000b */
        /* <DEDUP_REMOVED lines=9> */
.L_x_772:
        /* <DEDUP_REMOVED lines=29> */
[----:B------:R-:W-:Y:S01]  /*3e60*/  PRMT R103, R11, 0x7610, R103 ;  /* 0x000076100b677816 */ /* 0x000fe20000000067 */
[----:B------:R-:W-:Y:S06]  /*3e70*/  BRA `(.L_x_773) ;  /* 0x0000000800507947 */ /* 0x000fec0003800000 */
.L_x_771:
        /* <DEDUP_REMOVED lines=32> */
.L_x_774:
[----:B------:R-:W-:Y:S01]  /*4080*/  MOV R0, R22 ;  /* 0x0000001600007202 */ /* 0x000fe20000000f00 */
[C-C-:B------:R-:W-:Y:S01]  /*4090*/  FFMA.FTZ R119, R105.reuse, R119, R100.reuse ;  /* 0x0000007769777223 */ /* 0x140fe20000010064 */
[--C-:B-1----:R-:W-:Y:S01]  /*40a0*/  SHF.R.U64 R6, R22, 0x10, R23.reuse ;  /* 0x0000001016067819 */ /* 0x102fe20000001217 */
[C-C-:B------:R-:W-:Y:S01]  /*40b0*/  FFMA.FTZ R121, R105.reuse, R121, R100.reuse ;  /* 0x0000007969797223 */ /* 0x140fe20000010064 */
        /* <DEDUP_REMOVED lines=19> */
[----:B0-----:R-:W-:Y:S02]  /*41f0*/  PRMT R11, R6, 0x7610, R11 ;  /* 0x00007610060b7816 */ /* 0x001fe4000000000b */
[C---:B------:R-:W-:Y:S02]  /*4200*/  PRMT R7, R125.reuse, 0x7632, R7 ;  /* 0x000076327d077816 */ /* 0x040fe40000000007 */
[----:B------:R-:W-:Y:S01]  /*4210*/  PRMT R6, R125, 0x7610, R6 ;  /* 0x000076107d067816 */ /* 0x000fe20000000006 */
[----:B------:R-:W-:Y:S06]  /*4220*/  BRA `(.L_x_773) ;  /* 0x0000000400647947 */ /* 0x000fec0003800000 */
.L_x_770:
        /* <DEDUP_REMOVED lines=9> */
[----:B------:R-:W-:Y:S01]  /*42c0*/  FADD.FTZ R7, -R121, R114 ;  /* 0x0000007279077221 */ /* 0x000fe20000010100 */
        /* <DEDUP_REMOVED lines=17> */
.L_x_776:
        /* <DEDUP_REMOVED lines=9> */
[C---:B-1----:R-:W-:Y:S01]  /*4470*/  FMUL.FTZ R6, R74.reuse, R125 ;  /* 0x0000007d4a067220 */ /* 0x042fe20000410000 */
[C---:B------:R-:W-:Y:S01]  /*4480*/  FMUL.FTZ R119, R74.reuse, R119 ;  /* 0x000000774a777220 */ /* 0x040fe20000410000 */
[----:B------:R-:W-:-:S03]  /*4490*/  FMUL.FTZ R0, R74, R121 ;  /* 0x000000794a007220 */ /* 0x000fc60000410000 */
[----:B------:R-:W-:Y:S02]  /*44a0*/  F2FP.F16.F32.PACK_AB R6, R6, R123 ;  /* 0x0000007b0606723e */ /* 0x000fe400000000ff */
[----:B------:R-:W-:Y:S02]  /*44b0*/  F2FP.F16.F32.PACK_AB R119, R0, R119 ;  /* 0x000000770077723e */ /* 0x000fe400000000ff */
[----:B------:R-:W-:Y:S02]  /*44c0*/  PRMT R7, R6, 0x7632, R7 ;  /* 0x0000763206077816 */ /* 0x000fe40000000007 */
[C---:B------:R-:W-:Y:S02]  /*44d0*/  PRMT R0, R119.reuse, 0x7632, R0 ;  /* 0x0000763277007816 */ /* 0x040fe40000000000 */
[----:B0-----:R-:W-:Y:S02]  /*44e0*/  PRMT R11, R119, 0x7610, R11 ;  /* 0x00007610770b7816 */ /* 0x001fe4000000000b */
[----:B------:R-:W-:-:S02]  /*44f0*/  PRMT R96, R7, 0x7610, R96 ;  /* 0x0000761007607816 */ /* 0x000fc40000000060 */
[----:B------:R-:W-:Y:S02]  /*4500*/  PRMT R101, R6, 0x7610, R101 ;  /* 0x0000761006657816 */ /* 0x000fe40000000065 */
[----:B------:R-:W-:Y:S02]  /*4510*/  PRMT R98, R0, 0x7610, R98 ;  /* 0x0000761000627816 */ /* 0x000fe40000000062 */
[----:B------:R-:W-:Y:S01]  /*4520*/  PRMT R103, R11, 0x7610, R103 ;  /* 0x000076100b677816 */ /* 0x000fe20000000067 */
[----:B------:R-:W-:Y:S06]  /*4530*/  BRA `(.L_x_773) ;  /* 0x0000000000a07947 */ /* 0x000fec0003800000 */
.L_x_775:
        /* <DEDUP_REMOVED lines=23> */
.L_x_777:
        /* <DEDUP_REMOVED lines=11> */
[----:B-1----:R-:W-:-:S03]  /*4760*/  FMUL.FTZ R6, R74, R125 ;  /* 0x0000007d4a067220 */ /* 0x002fc60000410000 */
[----:B------:R-:W-:Y:S02]  /*4770*/  F2FP.F16.F32.PACK_AB R119, R0, R119 ;  /* 0x000000770077723e */ /* 0x000fe400000000ff */
[----:B------:R-:W-:Y:S02]  /*4780*/  F2FP.F16.F32.PACK_AB R6, R6, R123 ;  /* 0x0000007b0606723e */ /* 0x000fe400000000ff */
[C---:B------:R-:W-:Y:S02]  /*4790*/  PRMT R0, R119.reuse, 0x7632, R0 ;  /* 0x0000763277007816 */ /* 0x040fe40000000000 */
[----:B0-----:R-:W-:Y:S02]  /*47a0*/  PRMT R11, R119, 0x7610, R11 ;  /* 0x00007610770b7816 */ /* 0x001fe4000000000b */
[----:B------:R-:W-:-:S07]  /*47b0*/  PRMT R7, R6, 0x7632, R7 ;  /* 0x0000763206077816 */ /* 0x000fce0000000007 */
.L_x_773:
        /* <DEDUP_REMOVED lines=15> */
.L_x_778:
        /* <DEDUP_REMOVED lines=10> */
.L_x_779:
[----:B------:R-:W-:Y:S05]  /*4950*/  BRA.U !UP3, `(.L_x_780) ;  /* 0x000000050bfc7547 */ /* 0x000fea000b800000 */
[----:B------:R-:W-:Y:S05]  /*4960*/  BRA.U !UP1, `(.L_x_781) ;  /* 0x00000005090c7547 */ /* 0x000fea000b800000 */
[----:B------:R-:W-:Y:S05]  /*4970*/  BRA.U !UP2, `(.L_x_782) ;  /* 0x000000010a8c7547 */ /* 0x000fea000b800000 */
[----:B-12---:R-:W-:Y:S01]  /*4980*/  MOV R6, R25 ;  /* 0x0000001900067202 */ /* 0x006fe20000000f00 */
        /* <DEDUP_REMOVED lines=34> */
.L_x_782:
        /* <DEDUP_REMOVED lines=31> */
.L_x_781:
        /* <DEDUP_REMOVED lines=32> */
.L_x_784:
[----:B------:R-:W-:Y:S01]  /*4fa0*/  MOV R0, R24 ;  /* 0x0000001800007202 */ /* 0x000fe20000000f00 */
[C-C-:B------:R-:W-:Y:S01]  /*4fb0*/  FFMA.FTZ R111, R105.reuse, R111, R100.reuse ;  /* 0x0000006f696f7223 */ /* 0x140fe20000010064 */
[--C-:B-12---:R-:W-:Y:S01]  /*4fc0*/  SHF.R.U64 R6, R24, 0x10, R25.reuse ;  /* 0x0000001018067819 */ /* 0x106fe20000001219 */
        /* <DEDUP_REMOVED lines=24> */
.L_x_780:
[----:B------:R-:W-:Y:S05]  /*5150*/  BRA.U !UP1, `(.L_x_785) ;  /* 0x0000000109c07547 */ /* 0x000fea000b800000 */
[----:B------:R-:W-:Y:S05]  /*5160*/  BRA.U !UP2, `(.L_x_786) ;  /* 0x000000010a647547 */ /* 0x000fea000b800000 */
[C-C-:B------:R-:W-:Y:S01]  /*5170*/  FFMA.FTZ R115, R105.reuse, R115, R100.reuse ;  /* 0x0000007369737223 */ /* 0x140fe20000010064 */
[C-C-:B------:R-:W-:Y:S01]  /*5180*/  FFMA.FTZ R117, R105.reuse, R117, R100.reuse ;  /* 0x0000007569757223 */ /* 0x140fe20000010064 */
[C-C-:B------:R-:W-:Y:S01]  /*5190*/  FFMA.FTZ R111, R105.reuse, R111, R100.reuse ;  /* 0x0000006f696f7223 */ /* 0x140fe20000010064 */
[----:B------:R-:W-:Y:S01]  /*51a0*/  FFMA.FTZ R113, R105, R113, R100 ;  /* 0x0000007169717223 */ /* 0x000fe20000010064 */
[----:B------:R-:W-:Y:S01]  /*51b0*/  FADD.FTZ R115, -R115, R104 ;  /* 0x0000006873737221 */ /* 0x000fe20000010100 */
[----:B-12---:R-:W-:Y:S01]  /*51c0*/  FADD.FTZ R9, -R117, R108 ;  /* 0x0000006c75097221 */ /* 0x006fe20000010100 */
        /* <DEDUP_REMOVED lines=19> */
.L_x_786:
        /* <DEDUP_REMOVED lines=9> */
[C---:B-12---:R-:W-:Y:S01]  /*5390*/  FMUL.FTZ R6, R74.reuse, R117 ;  /* 0x000000754a067220 */ /* 0x046fe20000410000 */
        /* <DEDUP_REMOVED lines=12> */
.L_x_785:
        /* <DEDUP_REMOVED lines=23> */
.L_x_787:
        /* <DEDUP_REMOVED lines=11> */
[----:B-12---:R-:W-:-:S03]  /*5680*/  FMUL.FTZ R6, R74, R117 ;  /* 0x000000754a067220 */ /* 0x006fc60000410000 */
[----:B------:R-:W-:Y:S02]  /*5690*/  F2FP.F16.F32.PACK_AB R111, R0, R111 ;  /* 0x0000006f006f723e */ /* 0x000fe400000000ff */
[----:B------:R-:W-:Y:S02]  /*56a0*/  F2FP.F16.F32.PACK_AB R6, R6, R115 ;  /* 0x000000730606723e */ /* 0x000fe400000000ff */
[C---:B------:R-:W-:Y:S02]  /*56b0*/  PRMT R0, R111.reuse, 0x7632, R0 ;  /* 0x000076326f007816 */ /* 0x040fe40000000000 */
[----:B0-----:R-:W-:Y:S02]  /*56c0*/  PRMT R11, R111, 0x7610, R11 ;  /* 0x000076106f0b7816 */ /* 0x001fe4000000000b */
[----:B------:R-:W-:-:S07]  /*56d0*/  PRMT R7, R6, 0x7632, R7 ;  /* 0x0000763206077816 */ /* 0x000fce0000000007 */
.L_x_783:
        /* <DEDUP_REMOVED lines=15> */
.L_x_788:
        /* <DEDUP_REMOVED lines=10> */
.L_x_789:
        /* <DEDUP_REMOVED lines=38> */
.L_x_792:
        /* <DEDUP_REMOVED lines=31> */
.L_x_791:
        /* <DEDUP_REMOVED lines=32> */
.L_x_794:
        /* <DEDUP_REMOVED lines=27> */
.L_x_790:
        /* <DEDUP_REMOVED lines=27> */
.L_x_796:
        /* <DEDUP_REMOVED lines=22> */
.L_x_795:
        /* <DEDUP_REMOVED lines=23> */
.L_x_797:
        /* <DEDUP_REMOVED lines=17> */
.L_x_793:
        /* <DEDUP_REMOVED lines=15> */
.L_x_798:
        /* <DEDUP_REMOVED lines=10> */
.L_x_799:
        /* <DEDUP_REMOVED lines=37> */
.L_x_802:
[--C-:B-12---:R-:W-:Y:S01]  /*69e0*/  SHF.R.U32.HI R8, RZ, 0x10, R29.reuse ;  /* 0x00000010ff087819 */ /* 0x106fe2000001161d */
[C-C-:B------:R-:W-:Y:S01]  /*69f0*/  FFMA.FTZ R89, R105.reuse, R89, R100.reuse ;  /* 0x0000005969597223 */ /* 0x140fe20000010064 */
[----:B------:R-:W-:Y:S01]  /*6a00*/  MOV R7, R29 ;  /* 0x0000001d00077202 */ /* 0x000fe20000000f00 */
        /* <DEDUP_REMOVED lines=27> */
.L_x_801:
[----:B------:R-:W-:Y:S05]  /*6bc0*/  BRA.U !UP2, `(.L_x_804) ;  /* 0x000000010a787547 */ /* 0x000fea000b800000 */
        /* <DEDUP_REMOVED lines=30> */
.L_x_804:
[----:B------:R-:W-:Y:S01]  /*6db0*/  MOV R0, R28 ;  /* 0x0000001c00007202 */ /* 0x000fe20000000f00 */
[C-C-:B------:R-:W-:Y:S01]  /*6dc0*/  FFMA.FTZ R89, R105.reuse, R89, R100.reuse ;  /* 0x0000005969597223 */ /* 0x140fe20000010064 */
[--C-:B-12---:R-:W-:Y:S01]  /*6dd0*/  SHF.R.U64 R6, R28, 0x10, R29.reuse ;  /* 0x000000101c067819 */ /* 0x106fe2000000121d */
[C-C-:B------:R-:W-:Y:S01]  /*6de0*/  FFMA.FTZ R93, R105.reuse, R93, R100.reuse ;  /* 0x0000005d695d7223 */ /* 0x140fe20000010064 */
[----:B------:R-:W-:Y:S01]  /*6df0*/  SHF.R.U32.HI R9, RZ, 0x10, R29 ;  /* 0x00000010ff097819 */ /* 0x000fe2000001161d */
[C-C-:B------:R-:W-:Y:S01]  /*6e00*/  FFMA.FTZ R84, R105.reuse, R84, R100.reuse ;  /* 0x0000005469547223 */ /* 0x140fe20000010064 */
[----:B------:R-:W-:Y:S01]  /*6e10*/  MOV R8, R29 ;  /* 0x0000001d00087202 */ /* 0x000fe20000000f00 */
[----:B------:R-:W-:Y:S01]  /*6e20*/  FFMA.FTZ R95, R105, R95, R100 ;  /* 0x0000005f695f7223 */ /* 0x000fe20000010064 */
[----:B------:R-:W-:Y:S02]  /*6e30*/  HADD2.F32 R7, -RZ, R0.H0_H0 ;  /* 0x20000000ff077230 */ /* 0x000fe40000004100 */
[----:B------:R-:W-:Y:S01]  /*6e40*/  FADD.FTZ R89, -R89, R80 ;  /* 0x0000005059597221 */ /* 0x000fe20000010100 */
[----:B------:R-:W-:-:S02]  /*6e50*/  HADD2.F32 R6, -RZ, R6.H0_H0 ;  /* 0x20000006ff067230 */ /* 0x000fc40000004100 */
[----:B------:R-:W-:Y:S01]  /*6e60*/  FADD.FTZ R93, -R93, R88 ;  /* 0x000000585d5d7221 */ /* 0x000fe20000010100 */
[----:B0-----:R-:W-:Y:S02]  /*6e70*/  HADD2.F32 R10, -RZ, R9.H0_H0 ;  /* 0x20000009ff0a7230 */ /* 0x001fe40000004100 */
        /* <DEDUP_REMOVED lines=14> */
.L_x_800:
        /* <DEDUP_REMOVED lines=29> */
.L_x_806:
        /* <DEDUP_REMOVED lines=14> */
[C---:B-12---:R-:W-:Y:S02]  /*7210*/  PRMT R9, R0.reuse, 0x7632, R9 ;  /* 0x0000763200097816 */ /* 0x046fe40000000009 */
        /* <DEDUP_REMOVED lines=8> */
.L_x_805:
        /* <DEDUP_REMOVED lines=24> */
.L_x_807:
        /* <DEDUP_REMOVED lines=15> */
[----:B0-----:R-:W-:Y:S02]  /*7510*/  PRMT R11, R89, 0x7610, R11 ;  /* 0x00007610590b7816 */ /* 0x001fe4000000000b */
[C---:B-12---:R-:W-:Y:S02]  /*7520*/  PRMT R9, R74.reuse, 0x7632, R9 ;  /* 0x000076324a097816 */ /* 0x046fe40000000009 */
[----:B------:R-:W-:-:S07]  /*7530*/  PRMT R8, R74, 0x7610, R8 ;  /* 0x000076104a087816 */ /* 0x000fce0000000008 */
.L_x_803:
        /* <DEDUP_REMOVED lines=15> */
.L_x_808:
        /* <DEDUP_REMOVED lines=10> */
.L_x_809:
[----:B0-2---:R-:W0:Y:S01]  /*76d0*/  LDC.64 R4, c[0x0][0x380] ;  /* 0x0000e000ff047b82 */ /* 0x005e220000000a00 */
[----:B------:R-:W-:Y:S01]  /*76e0*/  UPLOP3.LUT UP4, UPT, UPT, UPT, UP4, 0x40, 0x4 ;  /* 0x000000000004789c */ /* 0x000fe20003f8e840 */
[----:B0-----:R-:W-:-:S04]  /*76f0*/  IADD3 R73, PT, PT, R73, R4, RZ ;  /* 0x0000000449497210 */ /* 0x001fc80007ffe0ff */
[----:B------:R-:W-:-:S13]  /*7700*/  ISETP.GE.AND P1, PT, R73, R5, PT ;  /* 0x000000054900720c */ /* 0x000fda0003f26270 */
[----:B------:R-:W-:Y:S05]  /*7710*/  @!P1 BRA `(.L_x_810) ;  /* 0xffffff8c008c9947 */ /* 0x000fea000383ffff */
[----:B------:R-:W-:Y:S02]  /*7720*/  MOV R32, R68 ;  /* 0x0000004400207202 */ /* 0x000fe40000000f00 */
[----:B------:R-:W-:Y:S02]  /*7730*/  MOV R75, R69 ;  /* 0x00000045004b7202 */ /* 0x000fe40000000f00 */
[----:B------:R-:W-:Y:S02]  /*7740*/  MOV R74, R70 ;  /* 0x00000046004a7202 */ /* 0x000fe40000000f00 */
[----:B------:R-:W-:-:S07]  /*7750*/  MOV R73, R71 ;  /* 0x0000004700497202 */ /* 0x000fce0000000f00 */
.L_x_755:
[----:B-1----:R-:W0:Y:S01]  /*7760*/  S2R R7, SR_TID.X ;  /* 0x0000000000077919 */ /* 0x002e220000002100 */
[----:B------:R-:W1:Y:S08]  /*7770*/  LDC R0, c[0x0][0x388] ;  /* 0x0000e200ff007b82 */ /* 0x000e700000000800 */
[----:B------:R-:W2:Y:S08]  /*7780*/  LDC.64 R2, c[0x0][0x440] ;  /* 0x00011000ff027b82 */ /* 0x000eb00000000a00 */
[----:B------:R-:W3:Y:S01]  /*7790*/  LDC.64 R4, c[0x0][0x448] ;  /* 0x00011200ff047b82 */ /* 0x000ee20000000a00 */
[----:B-1----:R-:W-:-:S05]  /*77a0*/  IMAD R0, R0, UR11, RZ ;  /* 0x0000000b00007c24 */ /* 0x002fca000f8e02ff */
[----:B0-----:R-:W-:-:S05]  /*77b0*/  LEA.HI R7, R0, R7, RZ, 0x1e ;  /* 0x0000000700077211 */ /* 0x001fca00078ff0ff */
[----:B--2---:R-:W-:-:S04]  /*77c0*/  IMAD.WIDE.U32 R2, R7, 0x10, R2 ;  /* 0x0000001007027825 */ /* 0x004fc800078e0002 */
[----:B---3--:R-:W-:Y:S01]  /*77d0*/  IMAD.WIDE.U32 R4, R7, 0x10, R4 ;  /* 0x0000001007047825 */ /* 0x008fe200078e0004 */
        /* <DEDUP_REMOVED lines=11> */
.L_x_811:
        /* <DEDUP_REMOVED lines=15> */
.L_x_5387:


//--------------------- .text._ZN10layer_norm31ln_parallel_residual_bwd_kernelINS_13Kernel_traitsI6__halfS2_S2_S2_fjLj2560ELj1ELj1ELj4ELj8ENS_18Kernel_traits_baseILj2560ES2_S2_S2_S2_fjLj128EEEEELb1ELb0ELb0EEEvNS_9BwdParamsE --------------------------
	.section	.text._ZN10layer_norm31ln_parallel_residual_bwd_kernelINS_13Kernel_traitsI6__halfS2_S2_S2_fjLj2560ELj1ELj1ELj4ELj8ENS_18Kernel_traits_baseILj2560ES2_S2_S2_S2_fjLj128EEEEELb1ELb0ELb0EEEvNS_9BwdParamsE,"ax",@progbits
	.align	128
        .global         _ZN10layer_norm31ln_parallel_residual_bwd_kernelINS_13Kernel_traitsI6__halfS2_S2_S2_fjLj2560ELj1ELj1ELj4ELj8ENS_18Kernel_traits_baseILj2560ES2_S2_S2_S2_fjLj128EEEEELb1ELb0ELb0EEEvNS_9BwdParamsE
        .type           _ZN10layer_norm31ln_parallel_residual_bwd_kernelINS_13Kernel_traitsI6__halfS2_S2_S2_fjLj2560ELj1ELj1ELj4ELj8ENS_18Kernel_traits_baseILj2560ES2_S2_S2_S2_fjLj128EEEEELb1ELb0ELb0EEEvNS_9BwdParamsE,@function
        .size           _ZN10layer_norm31ln_parallel_residual_bwd_kernelINS_13Kernel_traitsI6__halfS2_S2_S2_fjLj2560ELj1ELj1ELj4ELj8ENS_18Kernel_traits_baseILj2560ES2_S2_S2_S2_fjLj128EEEEELb1ELb0ELb0EEEvNS_9BwdParamsE,(.L_x_5388 - _ZN10layer_norm31ln_parallel_residual_bwd_kernelINS_13Kernel_traitsI6__halfS2_S2_S2_fjLj2560ELj1ELj1ELj4ELj8ENS_18Kernel_traits_baseILj2560ES2_S2_S2_S2_fjLj128EEEEELb1ELb0ELb0EEEvNS_9BwdParamsE)
        .other          _ZN10layer_norm31ln_parallel_residual_bwd_kernelINS_13Kernel_traitsI6__halfS2_S2_S2_fjLj2560ELj1ELj1ELj4ELj8ENS_18Kernel_traits_baseILj2560ES2_S2_S2_S2_fjLj128EEEEELb1ELb0ELb0EEEvNS_9BwdParamsE,@"STO_CUDA_ENTRY STV_DEFAULT"
_ZN10layer_norm31ln_parallel_residual_bwd_kernelINS_13Kernel_traitsI6__halfS2_S2_S2_fjLj2560ELj1ELj1ELj4ELj8ENS_18Kernel_traits_baseILj2560ES2_S2_S2_S2_fjLj128EEEEELb1ELb0ELb0EEEvNS_9BwdParamsE:
.text._ZN10layer_norm31ln_parallel_residual_bwd_kernelINS_13Kernel_traitsI6__halfS2_S2_S2_fjLj2560ELj1ELj1ELj4ELj8ENS_18Kernel_traits_baseILj2560ES2_S2_S2_S2_fjLj128EEEEELb1ELb0ELb0EEEvNS_9BwdParamsE:
        /* <DEDUP_REMOVED lines=8> */
[----:B-1----:R-:W-:-:S05]  /*0080*/  IMAD.U32 R2, RZ, RZ, UR4 ;  /* 0x00000004ff027e24 */ /* 0x002fca000f8e00ff */
[----:B------:R-:W-:Y:S02]  /*0090*/  SHF.R.S32.HI R3, RZ, 0x1f, R2 ;  /* 0x0000001fff037819 */ /* 0x000fe40000011402 */
[----:B------:R-:W1:Y:S02]  /*00a0*/  LDC.64 R10, c[0x0][0x3d8] ;  /* 0x0000f600ff0a7b82 */ /* 0x000e640000000a00 */
[----:B------:R-:W-:Y:S02]  /*00b0*/  LEA.HI R3, R3, R2, RZ, 0x2 ;  /* 0x0000000203037211 */ /* 0x000fe400078f10ff */
[----:B0-----:R-:W-:-:S04]  /*00c0*/  LOP3.LUT R102, R0, 0x7f, RZ, 0x3c, !PT ;  /* 0x0000007f00667812 */ /* 0x001fc800078e3cff */
[----:B------:R-:W0:Y:S01]  /*00d0*/  S2UR UR4, SR_CTAID.X ;  /* 0x00000000000479c3 */ /* 0x000e220000002500 */
        /* <DEDUP_REMOVED lines=13> */
[----:B----4-:R-:W5:Y:S06]  /*01b0*/  @P0 LDG.E.64 R84, desc[UR10][R4.64] ;  /* 0x0000000a04540981 */ /* 0x010f6c000c1e1b00 */
[----:B------:R-:W3:Y:S01]  /*01c0*/  LDC.64 R22, c[0x0][0x3d8] ;  /* 0x0000f600ff167b82 */ /* 0x000ee20000000a00 */
[C---:B------:R-:W-:Y:S01]  /*01d0*/  @P1 IMAD.WIDE.U32 R12, R3.reuse, 0x8, R8 ;  /* 0x00000008030c1825 */ /* 0x040fe200078e0008 */
[----:B------:R-:W5:Y:S03]  /*01e0*/  @P0 LDG.E.64 R86, desc[UR10][R6.64] ;  /* 0x0000000a06560981 */ /* 0x000f66000c1e1b00 */
[C---:B-1----:R-:W-:Y:S01]  /*01f0*/  @P1 IMAD.WIDE.U32 R14, R3.reuse, 0x8, R10 ;  /* 0x00000008030e1825 */ /* 0x042fe200078e000a */
[----:B------:R-:W5:Y:S02]  /*0200*/  @P1 LDG.E.64 R88, desc[UR10][R12.64] ;  /* 0x0000000a0c581981 */ /* 0x000f64000c1e1b00 */
[----:B------:R-:W1:Y:S01]  /*0210*/  LDC.64 R24, c[0x0][0x3d0] ;  /* 0x0000f400ff187b82 */ /* 0x000e620000000a00 */
[----:B------:R-:W-:Y:S01]  /*0220*/  @P1 VIADD R3, R3, 0x80 ;  /* 0x0000008003031836 */ /* 0x000fe20000000000 */
[----:B------:R-:W5:Y:S06]  /*0230*/  @P1 LDG.E.64 R90, desc[UR10][R14.64] ;  /* 0x0000000a0e5a1981 */ /* 0x000f6c000c1e1b00 */
[----:B------:R-:W4:Y:S01]  /*0240*/  LDC.64 R26, c[0x0][0x3d8] ;  /* 0x0000f600ff1a7b82 */ /* 0x000f220000000a00 */
[----:B0-----:R-:W-:-:S02]  /*0250*/  IMAD.U32 R103, RZ, RZ, UR4 ;  /* 0x00000004ff677e24 */ /* 0x001fc4000f8e00ff */
[----:B------:R-:W-:-:S03]  /*0260*/  @P2 IMAD.WIDE.U32 R16, R3, 0x8, R16 ;  /* 0x0000000803102825 */ /* 0x000fc600078e0010 */
[----:B------:R-:W-:Y:S01]  /*0270*/  ISETP.GE.AND P5, PT, R103, UR5, PT ;  /* 0x0000000567007c0c */ /* 0x000fe2000bfa6270 */
[C---:B------:R-:W-:Y:S01]  /*0280*/  @P2 IMAD.WIDE.U32 R18, R3.reuse, 0x8, R18 ;  /* 0x0000000803122825 */ /* 0x040fe200078e0012 */
[----:B------:R-:W5:Y:S03]  /*0290*/  @P2 LDG.E.64 R92, desc[UR10][R16.64] ;  /* 0x0000000a105c2981 */ /* 0x000f66000c1e1b00 */
[----:B------:R-:W-:Y:S01]  /*02a0*/  @P2 VIADD R3, R3, 0x80 ;  /* 0x0000008003032836 */ /* 0x000fe20000000000 */
[----:B------:R-:W5:Y:S03]  /*02b0*/  @P2 LDG.E.64 R94, desc[UR10][R18.64] ;  /* 0x0000000a125e2981 */ /* 0x000f66000c1e1b00 */
[----:B--2---:R-:W-:-:S04]  /*02c0*/  @P3 IMAD.WIDE.U32 R20, R3, 0x8, R20 ;  /* 0x0000000803143825 */ /* 0x004fc800078e0014 */
[C---:B---3--:R-:W-:Y:S01]  /*02d0*/  @P3 IMAD.WIDE.U32 R22, R3.reuse, 0x8, R22 ;  /* 0x0000000803163825 */ /* 0x048fe200078e0016 */
[----:B------:R0:W5:Y:S03]  /*02e0*/  @P3 LDG.E.64 R96, desc[UR10][R20.64] ;  /* 0x0000000a14603981 */ /* 0x000166000c1e1b00 */
[----:B------:R-:W-:Y:S01]  /*02f0*/  @P3 VIADD R3, R3, 0x80 ;  /* 0x0000008003033836 */ /* 0x000fe20000000000 */
[----:B------:R2:W5:Y:S03]  /*0300*/  @P3 LDG.E.64 R98, desc[UR10][R22.64] ;  /* 0x0000000a16623981 */ /* 0x000566000c1e1b00 */
[----:B-1----:R-:W-:-:S04]  /*0310*/  @P4 IMAD.WIDE.U32 R8, R3, 0x8, R24 ;  /* 0x0000000803084825 */ /* 0x002fc800078e0018 */
[----:B----4-:R-:W-:Y:S01]  /*0320*/  @P4 IMAD.WIDE.U32 R10, R3, 0x8, R26 ;  /* 0x00000008030a4825 */ /* 0x010fe200078e001a */
[----:B------:R1:W5:Y:S01]  /*0330*/  @P4 LDG.E.64 R100, desc[UR10][R8.64] ;  /* 0x0000000a08644981 */ /* 0x000362000c1e1b00 */
[----:B------:R-:W-:Y:S02]  /*0340*/  CS2R R80, SRZ ;  /* 0x0000000000507805 */ /* 0x000fe4000001ff00 */
[----:B------:R-:W-:Y:S02]  /*0350*/  CS2R R82, SRZ ;  /* 0x0000000000527805 */ /* 0x000fe4000001ff00 */
[----:B------:R-:W-:Y:S01]  /*0360*/  CS2R R76, SRZ ;  /* 0x00000000004c7805 */ /* 0x000fe2000001ff00 */
[----:B------:R3:W5:Y:S01]  /*0370*/  @P4 LDG.E.64 R104, desc[UR10][R10.64] ;  /* 0x0000000a0a684981 */ /* 0x000762000c1e1b00 */
        /* <DEDUP_REMOVED lines=27> */
[----:B0-----:R-:W-:Y:S02]  /*0530*/  CS2R R20, SRZ ;  /* 0x0000000000147805 */ /* 0x001fe4000001ff00 */
[----:B--2---:R-:W-:Y:S02]  /*0540*/  CS2R R22, SRZ ;  /* 0x0000000000167805 */ /* 0x004fe4000001ff00 */
[----:B------:R-:W-:Y:S02]  /*0550*/  CS2R R16, SRZ ;  /* 0x0000000000107805 */ /* 0x000fe4000001ff00 */
[----:B------:R-:W-:Y:S02]  /*0560*/  CS2R R18, SRZ ;  /* 0x0000000000127805 */ /* 0x000fe4000001ff00 */
[----:B------:R-:W-:-:S02]  /*0570*/  CS2R R12, SRZ ;  /* 0x00000000000c7805 */ /* 0x000fc4000001ff00 */
[----:B------:R-:W-:Y:S02]  /*0580*/  CS2R R14, SRZ ;  /* 0x00000000000e7805 */ /* 0x000fe4000001ff00 */
[----:B-1----:R-:W-:Y:S02]  /*0590*/  CS2R R8, SRZ ;  /* 0x0000000000087805 */ /* 0x002fe4000001ff00 */
[----:B---3--:R-:W-:Y:S02]  /*05a0*/  CS2R R10, SRZ ;  /* 0x00000000000a7805 */ /* 0x008fe4000001ff00 */
[----:B------:R-:W-:Y:S02]  /*05b0*/  CS2R R4, SRZ ;  /* 0x0000000000047805 */ /* 0x000fe4000001ff00 */
[----:B------:R-:W-:Y:S01]  /*05c0*/  CS2R R6, SRZ ;  /* 0x0000000000067805 */ /* 0x000fe2000001ff00 */
[----:B------:R-:W-:Y:S06]  /*05d0*/  @P5 BRA `(.L_x_812) ;  /* 0x000000a8009c5947 */ /* 0x000fec0003800000 */
[----:B------:R-:W0:Y:S01]  /*05e0*/  LDCU.U8 UR4, c[0x0][0x410] ;  /* 0x00008200ff0477ac */ /* 0x000e220008000000 */
[--C-:B-----5:R-:W-:Y:S01]  /*05f0*/  IMAD.MOV.U32 R164, RZ, RZ, R89.reuse ;  /* 0x000000ffffa47224 */ /* 0x120fe200078e0059 */
[----:B------:R-:W-:Y:S01]  /*0600*/  SHF.R.U32.HI R4, RZ, 0x10, R89 ;  /* 0x00000010ff047819 */ /* 0x000fe20000011659 */
        /* <DEDUP_REMOVED lines=16> */
[--C-:B------:R-:W-:Y:S01]  /*0710*/  IMAD.MOV.U32 R178, RZ, RZ, R99.reuse ;  /* 0x000000ffffb27224 */ /* 0x100fe200078e0063 */
[--C-:B------:R-:W-:Y:S01]  /*0720*/  SHF.R.U64 R11, R98, 0x10, R99.reuse ;  /* 0x00000010620b7819 */ /* 0x100fe20000001263 */
[----:B------:R-:W-:Y:S01]  /*0730*/  IMAD.MOV.U32 R179, RZ, RZ, R100 ;  /* 0x000000ffffb37224 */ /* 0x000fe200078e0064 */
[----:B------:R-:W-:Y:S01]  /*0740*/  SHF.R.U32.HI R13, RZ, 0x10, R99 ;  /* 0x00000010ff0d7819 */ /* 0x000fe20000011663 */
        /* <DEDUP_REMOVED lines=16> */
[----:B------:R-:W-:Y:S01]  /*0850*/  IMAD.MOV.U32 R168, RZ, RZ, R90 ;  /* 0x000000ffffa87224 */ /* 0x000fe200078e005a */
[----:B------:R-:W-:-:S02]  /*0860*/  SHF.R.U64 R2, R88, 0x10, R89 ;  /* 0x0000001058027819 */ /* 0x000fc40000001259 */
[----:B------:R-:W-:Y:S02]  /*0870*/  CS2R R80, SRZ ;  /* 0x0000000000507805 */ /* 0x000fe4000001ff00 */
[----:B------:R-:W-:Y:S02]  /*0880*/  SHF.R.U64 R3, R90, 0x10, R91 ;  /* 0x000000105a037819 */ /* 0x000fe4000000125b */
        /* <DEDUP_REMOVED lines=60> */
[----:B------:R-:W-:Y:S02]  /*0c50*/  PLOP3.LUT P5, PT, PT, PT, UP0, 0x80, 0x8 ;  /* 0x000000000008781c */ /* 0x000fe40003faf008 */
[----:B------:R-:W-:Y:S02]  /*0c60*/  CS2R R10, SRZ ;  /* 0x00000000000a7805 */ /* 0x000fe4000001ff00 */
[----:B------:R-:W-:Y:S02]  /*0c70*/  CS2R R4, SRZ ;  /* 0x0000000000047805 */ /* 0x000fe4000001ff00 */
[----:B------:R-:W-:Y:S01]  /*0c80*/  CS2R R6, SRZ ;  /* 0x0000000000067805 */ /* 0x000fe2000001ff00 */
[----:B------:R-:W-:Y:S01]  /*0c90*/  UPLOP3.LUT UP1, UPT, UPT, UPT, UPT, 0x40, 0x4 ;  /* 0x000000000004789c */ /* 0x000fe20003f2e870 */
[----:B------:R-:W0:Y:S01]  /*0ca0*/  LDCU UR14, c[0x0][0x408] ;  /* 0x00008100ff0e77ac */ /* 0x000e220008000800 */
[----:B------:R-:W1:Y:S01]  /*0cb0*/  LDCU UR9, c[0x0][0x400] ;  /* 0x00008000ff0977ac */ /* 0x000e620008000800 */
[----:B------:R-:W2:Y:S01]  /*0cc0*/  LDCU.64 UR6, c[0x0][0x478] ;  /* 0x00008f00ff0677ac */ /* 0x000ea20008000a00 */
[----:B------:R-:W3:Y:S01]  /*0cd0*/  LDCU.64 UR16, c[0x0][0x438] ;  /* 0x00008700ff1077ac */ /* 0x000ee20008000a00 */
[----:B------:R-:W4:Y:S06]  /*0ce0*/  LDCU.64 UR12, c[0x0][0x470] ;  /* 0x00008e00ff0c77ac */ /* 0x000f2c0008000a00 */
.L_x_884:
        /* <DEDUP_REMOVED lines=25> */
[----:B---3--:R-:W-:-:S06]  /*0e80*/  ISETP.NE.U32.AND P0, PT, RZ, UR16, PT ;  /* 0x00000010ff007c0c */ /* 0x008fcc000bf05070 */
[----:B------:R-:W0:Y:S01]  /*0e90*/  LDC.64 R108, c[0x0][0x3b0] ;  /* 0x0000ec00ff6c7b82 */ /* 0x000e220000000a00 */
[----:B------:R-:W3:Y:S01]  /*0ea0*/  LDG.E.64 R86, desc[UR10][R86.64] ;  /* 0x0000000a56567981 */ /* 0x000ee2000c1e1b00 */
[----:B-1----:R-:W-:-:S06]  /*0eb0*/  IMAD.WIDE.U32 R88, R105, 0x8, R88 ;  /* 0x0000000869587825 */ /* 0x002fcc00078e0058 */
[----:B------:R-:W3:Y:S01]  /*0ec0*/  LDG.E.64 R88, desc[UR10][R88.64] ;  /* 0x0000000a58587981 */ /* 0x000ee2000c1e1b00 */
[----:B--2---:R-:W-:-:S06]  /*0ed0*/  IMAD.WIDE.U32 R84, R105, 0x8, R84 ;  /* 0x0000000869547825 */ /* 0x004fcc00078e0054 */
[----:B------:R-:W2:Y:S01]  /*0ee0*/  LDG.E.64 R84, desc[UR10][R84.64] ;  /* 0x0000000a54547981 */ /* 0x000ea2000c1e1b00 */
[----:B------:R-:W-:Y:S02]  /*0ef0*/  ISETP.NE.AND.EX P0, PT, RZ, UR17, PT, P0 ;  /* 0x00000011ff007c0c */ /* 0x000fe4000bf05300 */
[----:B----4-:R-:W-:-:S04]  /*0f00*/  ISETP.NE.U32.AND P5, PT, RZ, UR12, PT ;  /* 0x0000000cff007c0c */ /* 0x010fc8000bfa5070 */
[----:B------:R-:W-:-:S07]  /*0f10*/  ISETP.NE.AND.EX P5, PT, RZ, UR13, PT, P5 ;  /* 0x0000000dff007c0c */ /* 0x000fce000bfa5350 */
[----:B------:R-:W1:Y:S08]  /*0f20*/  @P0 LDC.64 R90, c[0x0][0x438] ;  /* 0x00010e00ff5a0b82 */ /* 0x000e700000000a00 */
[----:B------:R-:W4:Y:S01]  /*0f30*/  @P5 LDC.64 R110, c[0x0][0x3b8] ;  /* 0x0000ee00ff6e5b82 */ /* 0x000f220000000a00 */
[----:B0-----:R-:W-:-:S05]  /*0f40*/  IMAD.WIDE.U32 R108, R105, 0x4, R108 ;  /* 0x00000004696c7825 */ /* 0x001fca00078e006c */
[----:B------:R0:W5:Y:S01]  /*0f50*/  LDG.E R107, desc[UR10][R108.64] ;  /* 0x0000000a6c6b7981 */ /* 0x000162000c1e1900 */
[----:B------:R-:W-:Y:S02]  /*0f60*/  HADD2.F32 R3, -RZ, R155.H1_H1 ;  /* 0x3000009bff037230 */ /* 0x000fe40000004100 */
[----:B-1----:R-:W-:-:S05]  /*0f70*/  @P0 IMAD.WIDE.U32 R90, R105, 0x8, R90 ;  /* 0x00000008695a0825 */ /* 0x002fca00078e005a */
[----:B------:R1:W5:Y:S01]  /*0f80*/  @P0 LDG.E.64 R100, desc[UR10][R90.64] ;  /* 0x0000000a5a640981 */ /* 0x000362000c1e1b00 */
[----:B0-----:R-:W-:Y:S02]  /*0f90*/  HADD2.F32 R108, -RZ, R161.H1_H1 ;  /* 0x300000a1ff6c7230 */ /* 0x001fe40000004100 */
[----:B----4-:R-:W-:-:S04]  /*0fa0*/  @P5 IMAD.WIDE.U32 R110, R105, 0x4, R110 ;  /* 0x00000004696e5825 */ /* 0x010fc800078e006e */
[----:B------:R-:W-:Y:S01]  /*0fb0*/  HADD2.F32 R109, -RZ, R156.H1_H1 ;  /* 0x3000009cff6d7230 */ /* 0x000fe20000004100 */
[----:B------:R0:W5:Y:S01]  /*0fc0*/  @P5 LDG.E R106, desc[UR10][R110.64] ;  /* 0x0000000a6e6a5981 */ /* 0x000162000c1e1900 */
[----:B-1----:R-:W-:Y:S02]  /*0fd0*/  HADD2.F32 R91, -RZ, R157.H1_H1 ;  /* 0x3000009dff5b7230 */ /* 0x002fe40000004100 */
[----:B0-----:R-:W-:Y:S01]  /*0fe0*/  HADD2.F32 R111, -RZ, R158.H1_H1 ;  /* 0x3000009eff6f7230 */ /* 0x001fe20000004100 */
[--C-:B---3--:R-:W-:Y:S01]  /*0ff0*/  SHF.R.U64 R166, R86, 0x10, R87.reuse ;  /* 0x0000001056a67819 */ /* 0x108fe20000001257 */
[--C-:B------:R-:W-:Y:S01]  /*1000*/  IMAD.MOV.U32 R113, RZ, RZ, R87.reuse ;  /* 0x000000ffff717224 */ /* 0x100fe200078e0057 */
[----:B------:R-:W-:Y:S01]  /*1010*/  SHF.R.U32.HI R172, RZ, 0x10, R87 ;  /* 0x00000010ffac7819 */ /* 0x000fe20000011657 */
[----:B------:R-:W-:Y:S02]  /*1020*/  IMAD.MOV.U32 R112, RZ, RZ, R86 ;  /* 0x000000ffff707224 */ /* 0x000fe400078e0056 */
[----:B------:R-:W-:Y:S01]  /*1030*/  IMAD.MOV.U32 R87, RZ, RZ, R88 ;  /* 0x000000ffff577224 */ /* 0x000fe200078e0058 */
[--C-:B------:R-:W-:Y:S01]  /*1040*/  SHF.R.U64 R88, R88, 0x10, R89.reuse ;  /* 0x0000001058587819 */ /* 0x100fe20000001259 */
[--C-:B------:R-:W-:Y:S01]  /*1050*/  IMAD.MOV.U32 R114, RZ, RZ, R89.reuse ;  /* 0x000000ffff727224 */ /* 0x100fe200078e0059 */
[----:B------:R-:W-:Y:S01]  /*1060*/  SHF.R.U32.HI R167, RZ, 0x10, R89 ;  /* 0x00000010ffa77819 */ /* 0x000fe20000011659 */
[----:B------:R-:W-:-:S02]  /*1070*/  HADD2.F32 R86, -RZ, R159.H1_H1 ;  /* 0x3000009fff567230 */ /* 0x000fc40000004100 */
[----:B------:R-:W-:Y:S02]  /*1080*/  HADD2.F32 R87, -RZ, R87.H0_H0 ;  /* 0x20000057ff577230 */ /* 0x000fe40000004100 */
[----:B------:R-:W-:Y:S02]  /*1090*/  HADD2.F32 R89, -RZ, R160.H1_H1 ;  /* 0x300000a0ff597230 */ /* 0x000fe40000004100 */
[----:B------:R-:W-:Y:S02]  /*10a0*/  HADD2.F32 R90, -RZ, R88.H0_H0 ;  /* 0x20000058ff5a7230 */ /* 0x000fe40000004100 */
[----:B------:R-:W-:Y:S02]  /*10b0*/  HADD2.F32 R165, -RZ, R114.H0_H0 ;  /* 0x20000072ffa57230 */ /* 0x000fe40000004100 */
[----:B------:R-:W-:Y:S01]  /*10c0*/  FMUL.FTZ R86, R86, R87 ;  /* 0x0000005756567220 */ /* 0x000fe20000410000 */
[----:B------:R-:W-:Y:S02]  /*10d0*/  HADD2.F32 R112, -RZ, R112.H0_H0 ;  /* 0x20000070ff707230 */ /* 0x000fe40000004100 */
[----:B------:R-:W-:Y:S01]  /*10e0*/  FMUL.FTZ R110, R89, R90 ;  /* 0x0000005a596e7220 */ /* 0x000fe20000410000 */
[----:B------:R-:W-:-:S02]  /*10f0*/  HADD2.F32 R88, -RZ, R166.H0_H0 ;  /* 0x200000a6ff587230 */ /* 0x000fc40000004100 */
[----:B------:R-:W-:Y:S01]  /*1100*/  FMUL.FTZ R166, R108, R165 ;  /* 0x000000a56ca67220 */ /* 0x000fe20000410000 */
[----:B------:R-:W-:Y:S02]  /*1110*/  HADD2.F32 R114, -RZ, R113.H0_H0 ;  /* 0x20000071ff727230 */ /* 0x000fe40000004100 */
[----:B------:R-:W-:Y:S01]  /*1120*/  FFMA.FTZ R108, R3, R112, R86 ;  /* 0x00000070036c7223 */ /* 0x000fe20000010056 */
[----:B--2---:R-:W-:Y:S02]  /*1130*/  IMAD.MOV.U32 R3, RZ, RZ, R84 ;  /* 0x000000ffff037224 */ /* 0x004fe400078e0054 */
[----:B------:R-:W-:Y:S01]  /*1140*/  FFMA.FTZ R109, R109, R88, R110 ;  /* 0x000000586d6d7223 */ /* 0x000fe2000001006e */
[----:B------:R-:W-:Y:S02]  /*1150*/  HADD2.F32 R86, -RZ, R162.H1_H1 ;  /* 0x300000a2ff567230 */ /* 0x000fe40000004100 */
[----:B------:R-:W-:Y:S01]  /*1160*/  FFMA.FTZ R110, R91, R114, R166 ;  /* 0x000000725b6e7223 */ /* 0x000fe200000100a6 */
[----:B------:R-:W-:-:S02]  /*1170*/  HADD2.F32 R91, -RZ, R167.H0_H0 ;  /* 0x200000a7ff5b7230 */ /* 0x000fc40000004100 */
[----:B------:R-:W-:Y:S01]  /*1180*/  HADD2.F32 R3, -RZ, R3.H0_H0 ;  /* 0x20000003ff037230 */ /* 0x000fe20000004100 */
[--C-:B------:R-:W-:Y:S01]  /*1190*/  SHF.R.U64 R89, R84, 0x10, R85.reuse ;  /* 0x0000001054597819 */ /* 0x100fe20000001255 */
[----:B------:R-:W-:Y:S02]  /*11a0*/  HADD2.F32 R166, -RZ, R172.H0_H0 ;  /* 0x200000acffa67230 */ /* 0x000fe40000004100 */
[----:B------:R-:W-:Y:S01]  /*11b0*/  FMUL.FTZ R84, R86, R91 ;  /* 0x0000005b56547220 */ /* 0x000fe20000410000 */
[----:B------:R-:W-:Y:S02]  /*11c0*/  IMAD.MOV.U32 R86, RZ, RZ, R85 ;  /* 0x000000ffff567224 */ /* 0x000fe400078e0055 */
[----:B------:R-:W-:Y:S01]  /*11d0*/  FADD.FTZ R3, -R0, R3 ;  /* 0x0000000300037221 */ /* 0x000fe20000010100 */
[----:B------:R-:W-:Y:S01]  /*11e0*/  FFMA.FTZ R111, R111, R166, R84 ;  /* 0x000000a66f6f7223 */ /* 0x000fe20000010054 */
[----:B------:R-:W-:Y:S02]  /*11f0*/  SHF.R.U32.HI R84, RZ, 0x10, R85 ;  /* 0x00000010ff547819 */ /* 0x000fe40000011655 */
[----:B-----5:R-:W-:Y:S01]  /*1200*/  FMUL.FTZ R3, R104, R3 ;  /* 0x0000000368037220 */ /* 0x020fe20000410000 */
[----:B------:R-:W-:-:S02]  /*1210*/  HADD2.F32 R85, -RZ, R86.H0_H0 ;  /* 0x20000056ff557230 */ /* 0x000fc40000004100 */
[----:B------:R-:W-:Y:S01]  /*1220*/  FADD.FTZ R20, R20, R87 ;  /* 0x0000005714147221 */ /* 0x000fe20000010000 */
[----:B------:R-:W-:Y:S02]  /*1230*/  HADD2.F32 R89, -RZ, R89.H0_H0 ;  /* 0x20000059ff597230 */ /* 0x000fe40000004100 */
[----:B------:R-:W-:Y:S01]  /*1240*/  FFMA.FTZ R40, R3, R87, R40 ;  /* 0x0000005703287223 */ /* 0x000fe20000010028 */
[----:B------:R-:W-:Y:S02]  /*1250*/  HADD2.F32 R87, -RZ, R84.H0_H0 ;  /* 0x20000054ff577230 */ /* 0x000fe40000004100 */
[C---:B------:R-:W-:Y:S01]  /*1260*/  FADD.FTZ R85, -R0.reuse, R85 ;  /* 0x0000005500557221 */ /* 0x040fe20000010100 */
[----:B------:R-:W-:-:S03]  /*1270*/  FADD.FTZ R89, -R0, R89 ;  /* 0x0000005900597221 */ /* 0x000fc60000010100 */
[----:B------:R-:W-:Y:S01]  /*1280*/  FMUL.FTZ R113, R104, R85 ;  /* 0x0000005568717220 */ /* 0x000fe20000410000 */
[----:B------:R-:W-:Y:S01]  /*1290*/  FADD.FTZ R87, -R0, R87 ;  /* 0x0000005700577221 */ /* 0x000fe20000010100 */
[----:B------:R-:W-:Y:S01]  /*12a0*/  FADD.FTZ R60, R60, R112 ;  /* 0x000000703c3c7221 */ /* 0x000fe20000010000 */
[C---:B------:R-:W-:Y:S01]  /*12b0*/  FFMA.FTZ R80, R3.reuse, R112, R80 ;  /* 0x0000007003507223 */ /* 0x040fe20000010050 */
[----:B------:R-:W-:Y:S01]  /*12c0*/  FADD.FTZ R84, RZ, R108 ;  /* 0x0000006cff547221 */ /* 0x000fe20000010000 */
[----:B------:R-:W-:Y:S01]  /*12d0*/  FMUL.FTZ R112, R104, R89 ;  /* 0x0000005968707220 */ /* 0x000fe20000410000 */
[----:B------:R-:W-:Y:S01]  /*12e0*/  FFMA.FTZ R85, R3, R108, RZ ;  /* 0x0000006c03557223 */ /* 0x000fe200000100ff */
[----:B------:R-:W-:Y:S01]  /*12f0*/  FADD.FTZ R62, R62, R114 ;  /* 0x000000723e3e7221 */ /* 0x000fe20000010000 */
[----:B------:R-:W-:Y:S01]  /*1300*/  FFMA.FTZ R82, R113, R114, R82 ;  /* 0x0000007271527223 */ /* 0x000fe20000010052 */
[----:B------:R-:W-:Y:S01]  /*1310*/  FMUL.FTZ R114, R104, R87 ;  /* 0x0000005768727220 */ /* 0x000fe20000410000 */
[----:B------:R-:W-:Y:S01]  /*1320*/  FADD.FTZ R87, R84, R109 ;  /* 0x0000006d54577221 */ /* 0x000fe20000010000 */
[----:B------:R-:W-:-:S03]  /*1330*/  FFMA.FTZ R84, R112, R109, R85 ;  /* 0x0000006d70547223 */ /* 0x000fc60000010055 */
        /* <DEDUP_REMOVED lines=12> */
[----:B------:R-:W-:-:S02]  /*1400*/  VIADD R165, R105, 0x80 ;  /* 0x0000008069a57836 */ /* 0x000fc40000000000 */
[----:B------:R-:W-:Y:S01]  /*1410*/  FADD.FTZ R172, R172, R111 ;  /* 0x0000006facac7221 */ /* 0x000fe20000010000 */
[----:B------:R-:W-:-:S07]  /*1420*/  FFMA.FTZ R166, R114, R111, R84 ;  /* 0x0000006f72a67223 */ /* 0x000fce0000010054 */
.L_x_814:
[----:B---34-:R-:W-:Y:S05]  /*1430*/  BSYNC.RECONVERGENT B0 ;  /* 0x0000000000007941 */ /* 0x018fea0003800200 */
.L_x_813:
        /* <DEDUP_REMOVED lines=18> */
[----:B0-----:R-:W-:-:S04]  /*1560*/  IMAD.WIDE.U32 R90, R165, 0x4, R90 ;  /* 0x00000004a55a7825 */ /* 0x001fc800078e005a */
[----:B-1----:R-:W-:-:S05]  /*1570*/  @P0 IMAD.WIDE.U32 R118, R165, 0x8, R118 ;  /* 0x00000008a5760825 */ /* 0x002fca00078e0076 */
[----:B------:R0:W5:Y:S01]  /*1580*/  @P0 LDG.E.64 R98, desc[UR10][R118.64] ;  /* 0x0000000a76620981 */ /* 0x000162000c1e1b00 */
[----:B------:R-:W-:-:S03]  /*1590*/  @P5 IMAD.WIDE.U32 R120, R165, 0x4, R116 ;  /* 0x00000004a5785825 */ /* 0x000fc600078e0074 */
[----:B------:R1:W5:Y:S01]  /*15a0*/  LDG.E R116, desc[UR10][R90.64] ;  /* 0x0000000a5a747981 */ /* 0x000362000c1e1900 */
[----:B------:R-:W-:-:S03]  /*15b0*/  HADD2.F32 R117, -RZ, R163.H0_H0 ;  /* 0x200000a3ff757230 */ /* 0x000fc60000004100 */
[----:B------:R2:W5:Y:S01]  /*15c0*/  @P5 LDG.E R115, desc[UR10][R120.64] ;  /* 0x0000000a78735981 */ /* 0x000562000c1e1900 */
[----:B0-----:R-:W-:Y:S02]  /*15d0*/  HADD2.F32 R118, -RZ, R163.H1_H1 ;  /* 0x300000a3ff767230 */ /* 0x001fe40000004100 */
[----:B-1----:R-:W-:Y:S02]  /*15e0*/  HADD2.F32 R90, -RZ, R168.H1_H1 ;  /* 0x300000a8ff5a7230 */ /* 0x002fe40000004100 */
[----:B------:R-:W-:Y:S02]  /*15f0*/  HADD2.F32 R91, -RZ, R169.H0_H0 ;  /* 0x200000a9ff5b7230 */ /* 0x000fe40000004100 */
[----:B------:R-:W-:Y:S02]  /*1600*/  HADD2.F32 R119, -RZ, R164.H0_H0 ;  /* 0x200000a4ff777230 */ /* 0x000fe40000004100 */
[----:B------:R-:W-:Y:S01]  /*1610*/  VIADD R165, R165, 0x80 ;  /* 0x00000080a5a57836 */ /* 0x000fe20000000000 */
[--C-:B---3--:R-:W-:Y:S01]  /*1620*/  SHF.R.U64 R185, R86, 0x10, R87.reuse ;  /* 0x0000001056b97819 */ /* 0x108fe20000001257 */
[--C-:B------:R-:W-:Y:S01]  /*1630*/  IMAD.MOV.U32 R123, RZ, RZ, R87.reuse ;  /* 0x000000ffff7b7224 */ /* 0x100fe200078e0057 */
[----:B------:R-:W-:Y:S01]  /*1640*/  SHF.R.U32.HI R183, RZ, 0x10, R87 ;  /* 0x00000010ffb77819 */ /* 0x000fe20000011657 */
[----:B------:R-:W-:-:S02]  /*1650*/  IMAD.MOV.U32 R122, RZ, RZ, R86 ;  /* 0x000000ffff7a7224 */ /* 0x000fc400078e0056 */
[----:B----4-:R-:W-:Y:S01]  /*1660*/  IMAD.MOV.U32 R87, RZ, RZ, R88 ;  /* 0x000000ffff577224 */ /* 0x010fe200078e0058 */
[--C-:B------:R-:W-:Y:S01]  /*1670*/  SHF.R.U64 R124, R88, 0x10, R89.reuse ;  /* 0x00000010587c7819 */ /* 0x100fe20000001259 */
[--C-:B------:R-:W-:Y:S01]  /*1680*/  IMAD.MOV.U32 R167, RZ, RZ, R89.reuse ;  /* 0x000000ffffa77224 */ /* 0x100fe200078e0059 */
[----:B------:R-:W-:Y:S01]  /*1690*/  SHF.R.U32.HI R184, RZ, 0x10, R89 ;  /* 0x00000010ffb87819 */ /* 0x000fe20000011659 */
[----:B------:R-:W-:Y:S02]  /*16a0*/  HADD2.F32 R86, -RZ, R168.H0_H0 ;  /* 0x200000a8ff567230 */ /* 0x000fe40000004100 */
[----:B------:R-:W-:Y:S02]  /*16b0*/  HADD2.F32 R89, -RZ, R87.H0_H0 ;  /* 0x20000057ff597230 */ /* 0x000fe40000004100 */
[----:B------:R-:W-:Y:S02]  /*16c0*/  HADD2.F32 R122, -RZ, R122.H0_H0 ;  /* 0x2000007aff7a7230 */ /* 0x000fe40000004100 */
[----:B------:R-:W-:-:S02]  /*16d0*/  HADD2.F32 R124, -RZ, R124.H0_H0 ;  /* 0x2000007cff7c7230 */ /* 0x000fc40000004100 */
[----:B------:R-:W-:Y:S01]  /*16e0*/  FMUL.FTZ R86, R86, R89 ;  /* 0x0000005956567220 */ /* 0x000fe20000410000 */
[----:B------:R-:W-:Y:S02]  /*16f0*/  HADD2.F32 R167, -RZ, R167.H0_H0 ;  /* 0x200000a7ffa77230 */ /* 0x000fe40000004100 */
[----:B------:R-:W-:Y:S02]  /*1700*/  HADD2.F32 R88, -RZ, R185.H0_H0 ;  /* 0x200000b9ff587230 */ /* 0x000fe40000004100 */
[----:B------:R-:W-:Y:S01]  /*1710*/  FFMA.FTZ R117, R117, R122, R86 ;  /* 0x0000007a75757223 */ /* 0x000fe20000010056 */
[----:B------:R-:W-:Y:S01]  /*1720*/  FMUL.FTZ R87, R90, R124 ;  /* 0x0000007c5a577220 */ /* 0x000fe20000410000 */
[----:B--2---:R-:W-:Y:S02]  /*1730*/  IMAD.MOV.U32 R86, RZ, RZ, R84 ;  /* 0x000000ffff567224 */ /* 0x004fe400078e0054 */
[----:B------:R-:W-:Y:S01]  /*1740*/  FMUL.FTZ R120, R91, R167 ;  /* 0x000000a75b787220 */ /* 0x000fe20000410000 */
[----:B------:R-:W-:-:S02]  /*1750*/  HADD2.F32 R90, -RZ, R123.H0_H0 ;  /* 0x2000007bff5a7230 */ /* 0x000fc40000004100 */
[----:B------:R-:W-:Y:S01]  /*1760*/  FFMA.FTZ R118, R118, R88, R87 ;  /* 0x0000005876767223 */ /* 0x000fe20000010057 */
[----:B------:R-:W-:Y:S01]  /*1770*/  HADD2.F32 R91, -RZ, R169.H1_H1 ;  /* 0x300000a9ff5b7230 */ /* 0x000fe20000004100 */
[--C-:B------:R-:W-:Y:S01]  /*1780*/  SHF.R.U64 R84, R84, 0x10, R85.reuse ;  /* 0x0000001054547819 */ /* 0x100fe20000001255 */
[----:B------:R-:W-:Y:S02]  /*1790*/  HADD2.F32 R184, -RZ, R184.H0_H0 ;  /* 0x200000b8ffb87230 */ /* 0x000fe40000004100 */
[----:B------:R-:W-:Y:S02]  /*17a0*/  HADD2.F32 R87, -RZ, R86.H0_H0 ;  /* 0x20000056ff577230 */ /* 0x000fe40000004100 */
[----:B------:R-:W-:Y:S01]  /*17b0*/  FFMA.FTZ R119, R119, R90, R120 ;  /* 0x0000005a77777223 */ /* 0x000fe20000010078 */
[----:B------:R-:W-:Y:S02]  /*17c0*/  IMAD.MOV.U32 R86, RZ, RZ, R85 ;  /* 0x000000ffff567224 */ /* 0x000fe400078e0055 */
[----:B------:R-:W-:Y:S01]  /*17d0*/  FMUL.FTZ R121, R91, R184 ;  /* 0x000000b85b797220 */ /* 0x000fe20000410000 */
[----:B------:R-:W-:-:S02]  /*17e0*/  HADD2.F32 R120, -RZ, R164.H1_H1 ;  /* 0x300000a4ff787230 */ /* 0x000fc40000004100 */
[----:B------:R-:W-:Y:S02]  /*17f0*/  HADD2.F32 R183, -RZ, R183.H0_H0 ;  /* 0x200000b7ffb77230 */ /* 0x000fe40000004100 */
[----:B------:R-:W-:Y:S01]  /*1800*/  FADD.FTZ R87, -R0, R87 ;  /* 0x0000005700577221 */ /* 0x000fe20000010100 */
[----:B------:R-:W-:Y:S01]  /*1810*/  HADD2.F32 R91, -RZ, R84.H0_H0 ;  /* 0x20000054ff5b7230 */ /* 0x000fe20000004100 */
[----:B------:R-:W-:Y:S01]  /*1820*/  SHF.R.U32.HI R84, RZ, 0x10, R85 ;  /* 0x00000010ff547819 */ /* 0x000fe20000011655 */
[----:B------:R-:W-:Y:S02]  /*1830*/  HADD2.F32 R85, -RZ, R86.H0_H0 ;  /* 0x20000056ff557230 */ /* 0x000fe40000004100 */
[----:B------:R-:W-:Y:S01]  /*1840*/  FFMA.FTZ R120, R120, R183, R121 ;  /* 0x000000b778787223 */ /* 0x000fe20000010079 */
[----:B-----5:R-:W-:Y:S01]  /*1850*/  FMUL.FTZ R121, R104, R87 ;  /* 0x0000005768797220 */ /* 0x020fe20000410000 */
[----:B------:R-:W-:Y:S02]  /*1860*/  HADD2.F32 R87, -RZ, R84.H0_H0 ;  /* 0x20000054ff577230 */ /* 0x000fe40000004100 */
[C---:B------:R-:W-:Y:S01]  /*1870*/  FADD.FTZ R85, -R0.reuse, R85 ;  /* 0x0000005500557221 */ /* 0x040fe20000010100 */
[----:B------:R-:W-:Y:S01]  /*1880*/  FADD.FTZ R91, -R0, R91 ;  /* 0x0000005b005b7221 */ /* 0x000fe20000010100 */
[----:B------:R-:W-:Y:S01]  /*1890*/  FADD.FTZ R16, R16, R89 ;  /* 0x0000005910107221 */ /* 0x000fe20000010000 */
[C---:B------:R-:W-:Y:S01]  /*18a0*/  FFMA.FTZ R36, R121.reuse, R89, R36 ;  /* 0x0000005979247223 */ /* 0x040fe20000010024 */
[----:B------:R-:W-:Y:S01]  /*18b0*/  FADD.FTZ R56, R56, R122 ;  /* 0x0000007a38387221 */ /* 0x000fe20000010000 */
[C---:B------:R-:W-:Y:S01]  /*18c0*/  FFMA.FTZ R76, R121.reuse, R122, R76 ;  /* 0x0000007a794c7223 */ /* 0x040fe2000001004c */
[----:B------:R-:W-:Y:S01]  /*18d0*/  FMUL.FTZ R123, R104, R85 ;  /* 0x00000055687b7220 */ /* 0x000fe20000410000 */
[----:B------:R-:W-:Y:S01]  /*18e0*/  FADD.FTZ R89, -R0, R87 ;  /* 0x0000005700597221 */ /* 0x000fe20000010100 */
[----:B------:R-:W-:Y:S01]  /*18f0*/  FMUL.FTZ R122, R104, R91 ;  /* 0x0000005b687a7220 */ /* 0x000fe20000410000 */
[----:B------:R-:W-:Y:S01]  /*1900*/  FADD.FTZ R85, R172, R117 ;  /* 0x00000075ac557221 */ /* 0x000fe20000010000 */
[----:B------:R-:W-:-:S03]  /*1910*/  FFMA.FTZ R87, R121, R117, R166 ;  /* 0x0000007579577223 */ /* 0x000fc600000100a6 */
        /* <DEDUP_REMOVED lines=19> */
.L_x_816:
[----:B------:R-:W-:Y:S05]  /*1a50*/  BSYNC.RECONVERGENT B0 ;  /* 0x0000000000007941 */ /* 0x000fea0003800200 */
.L_x_815:
        /* <DEDUP_REMOVED lines=97> */
.L_x_818:
[----:B------:R-:W-:Y:S05]  /*2070*/  BSYNC.RECONVERGENT B0 ;  /* 0x0000000000007941 */ /* 0x000fea0003800200 */
.L_x_817:
        /* <DEDUP_REMOVED lines=28> */
[----:B------:R-:W-:Y:S01]  /*2240*/  HADD2.F32 R139, -RZ, R176.H0_H0 ;  /* 0x200000b0ff8b7230 */ /* 0x000fe20000004100 */
[----:B------:R-:W-:Y:S02]  /*2250*/  IADD3 R165, PT, PT, R165, 0x80, RZ ;  /* 0x00000080a5a57810 */ /* 0x000fe40007ffe0ff */
        /* <DEDUP_REMOVED lines=67> */
.L_x_820:
[----:B------:R-:W-:Y:S05]  /*2690*/  BSYNC.RECONVERGENT B0 ;  /* 0x0000000000007941 */ /* 0x000fea0003800200 */
.L_x_819:
        /* <DEDUP_REMOVED lines=18> */
[----:B0-----:R-:W-:-:S04]  /*27c0*/  IMAD.WIDE.U32 R150, R165, 0x4, R150 ;  /* 0x00000004a5967825 */ /* 0x001fc800078e0096 */
[----:B------:R-:W-:Y:S01]  /*27d0*/  HADD2.F32 R154, -RZ, R181.H1_H1 ;  /* 0x300000b5ff9a7230 */ /* 0x000fe20000004100 */
[----:B------:R-:W5:Y:S01]  /*27e0*/  LDG.E R145, desc[UR10][R150.64] ;  /* 0x0000000a96917981 */ /* 0x000f62000c1e1900 */
[----:B-1----:R-:W-:-:S05]  /*27f0*/  @P0 IMAD.WIDE.U32 R90, R165, 0x8, R90 ;  /* 0x00000008a55a0825 */ /* 0x002fca00078e005a */
[----:B------:R0:W5:Y:S01]  /*2800*/  @P0 LDG.E.64 R92, desc[UR10][R90.64] ;  /* 0x0000000a5a5c0981 */ /* 0x000162000c1e1b00 */
[----:B------:R-:W-:-:S05]  /*2810*/  @P5 IMAD.WIDE.U32 R148, R165, 0x4, R148 ;  /* 0x00000004a5945825 */ /* 0x000fca00078e0094 */
[----:B------:R1:W5:Y:S01]  /*2820*/  @P5 LDG.E R146, desc[UR10][R148.64] ;  /* 0x0000000a94925981 */ /* 0x000362000c1e1900 */
[----:B0-----:R-:W-:Y:S02]  /*2830*/  HADD2.F32 R91, -RZ, R182.H0_H0 ;  /* 0x200000b6ff5b7230 */ /* 0x001fe40000004100 */
[--C-:B------:R-:W-:Y:S02]  /*2840*/  HADD2.F32 R147, -RZ, R179.reuse.H0_H0 ;  /* 0x200000b3ff937230 */ /* 0x100fe40000004100 */
[----:B------:R-:W-:Y:S02]  /*2850*/  HADD2.F32 R153, -RZ, R179.H1_H1 ;  /* 0x300000b3ff997230 */ /* 0x000fe40000004100 */
[--C-:B-1----:R-:W-:Y:S02]  /*2860*/  HADD2.F32 R149, -RZ, R180.reuse.H0_H0 ;  /* 0x200000b4ff957230 */ /* 0x102fe40000004100 */
[----:B------:R-:W-:Y:S02]  /*2870*/  HADD2.F32 R150, -RZ, R180.H1_H1 ;  /* 0x300000b4ff967230 */ /* 0x000fe40000004100 */
[--C-:B---3--:R-:W-:Y:S01]  /*2880*/  IMAD.MOV.U32 R90, RZ, RZ, R87.reuse ;  /* 0x000000ffff5a7224 */ /* 0x108fe200078e0057 */
[----:B------:R-:W-:-:S04]  /*2890*/  SHF.R.U64 R184, R86, 0x10, R87 ;  /* 0x0000001056b87819 */ /* 0x000fc80000001257 */
[----:B------:R-:W-:Y:S01]  /*28a0*/  HADD2.F32 R167, -RZ, R90.H0_H0 ;  /* 0x2000005affa77230 */ /* 0x000fe20000004100 */
[--C-:B----4-:R-:W-:Y:S01]  /*28b0*/  SHF.R.U64 R185, R88, 0x10, R89.reuse ;  /* 0x0000001058b97819 */ /* 0x110fe20000001259 */
[--C-:B------:R-:W-:Y:S01]  /*28c0*/  IMAD.MOV.U32 R165, RZ, RZ, R89.reuse ;  /* 0x000000ffffa57224 */ /* 0x100fe200078e0059 */
[----:B------:R-:W-:Y:S01]  /*28d0*/  SHF.R.U32.HI R183, RZ, 0x10, R89 ;  /* 0x00000010ffb77819 */ /* 0x000fe20000011659 */
[----:B------:R-:W-:Y:S02]  /*28e0*/  IMAD.MOV.U32 R89, RZ, RZ, R86 ;  /* 0x000000ffff597224 */ /* 0x000fe400078e0056 */
[----:B------:R-:W-:Y:S02]  /*28f0*/  IMAD.MOV.U32 R152, RZ, RZ, R88 ;  /* 0x000000ffff987224 */ /* 0x000fe400078e0058 */
[----:B------:R-:W-:Y:S01]  /*2900*/  FMUL.FTZ R86, R91, R167 ;  /* 0x000000a75b567220 */ /* 0x000fe20000410000 */
[----:B------:R-:W-:Y:S02]  /*2910*/  HADD2.F32 R88, -RZ, R181.H0_H0 ;  /* 0x200000b5ff587230 */ /* 0x000fe40000004100 */
[----:B------:R-:W-:-:S02]  /*2920*/  HADD2.F32 R89, -RZ, R89.H0_H0 ;  /* 0x20000059ff597230 */ /* 0x000fc40000004100 */
[----:B------:R-:W-:Y:S02]  /*2930*/  HADD2.F32 R184, -RZ, R184.H0_H0 ;  /* 0x200000b8ffb87230 */ /* 0x000fe40000004100 */
[----:B------:R-:W-:Y:S02]  /*2940*/  HADD2.F32 R165, -RZ, R165.H0_H0 ;  /* 0x200000a5ffa57230 */ /* 0x000fe40000004100 */
[----:B------:R-:W-:Y:S01]  /*2950*/  FMUL.FTZ R88, R88, R89 ;  /* 0x0000005958587220 */ /* 0x000fe20000410000 */
[----:B------:R-:W-:Y:S02]  /*2960*/  HADD2.F32 R152, -RZ, R152.H0_H0 ;  /* 0x20000098ff987230 */ /* 0x000fe40000004100 */
[----:B------:R-:W-:Y:S01]  /*2970*/  FMUL.FTZ R148, R154, R184 ;  /* 0x000000b89a947220 */ /* 0x000fe20000410000 */
[----:B------:R-:W-:Y:S01]  /*2980*/  HADD2.F32 R90, -RZ, R185.H0_H0 ;  /* 0x200000b9ff5a7230 */ /* 0x000fe20000004100 */
[----:B------:R-:W-:Y:S01]  /*2990*/  SHF.R.U32.HI R185, RZ, 0x10, R87 ;  /* 0x00000010ffb97819 */ /* 0x000fe20000011657 */
[----:B------:R-:W-:Y:S01]  /*29a0*/  FFMA.FTZ R149, R149, R165, R86 ;  /* 0x000000a595957223 */ /* 0x000fe20000010056 */
[----:B--2---:R-:W-:-:S02]  /*29b0*/  IMAD.MOV.U32 R86, RZ, RZ, R84 ;  /* 0x000000ffff567224 */ /* 0x004fc400078e0054 */
[----:B------:R-:W-:Y:S01]  /*29c0*/  FFMA.FTZ R147, R147, R152, R88 ;  /* 0x0000009893937223 */ /* 0x000fe20000010058 */
[----:B------:R-:W-:Y:S01]  /*29d0*/  FFMA.FTZ R148, R153, R90, R148 ;  /* 0x0000005a99947223 */ /* 0x000fe20000010094 */
[--C-:B------:R-:W-:Y:S01]  /*29e0*/  SHF.R.U64 R87, R84, 0x10, R85.reuse ;  /* 0x0000001054577819 */ /* 0x100fe20000001255 */
[--C-:B------:R-:W-:Y:S01]  /*29f0*/  IMAD.MOV.U32 R88, RZ, RZ, R85.reuse ;  /* 0x000000ffff587224 */ /* 0x100fe200078e0055 */
[----:B------:R-:W-:Y:S01]  /*2a00*/  SHF.R.U32.HI R153, RZ, 0x10, R85 ;  /* 0x00000010ff997819 */ /* 0x000fe20000011655 */
[----:B------:R-:W-:Y:S02]  /*2a10*/  HADD2.F32 R84, -RZ, R182.H1_H1 ;  /* 0x300000b6ff547230 */ /* 0x000fe40000004100 */
[----:B------:R-:W-:Y:S02]  /*2a20*/  HADD2.F32 R185, -RZ, R185.H0_H0 ;  /* 0x200000b9ffb97230 */ /* 0x000fe40000004100 */
[----:B------:R-:W-:Y:S02]  /*2a30*/  HADD2.F32 R85, -RZ, R86.H0_H0 ;  /* 0x20000056ff557230 */ /* 0x000fe40000004100 */
[----:B------:R-:W-:-:S02]  /*2a40*/  HADD2.F32 R86, -RZ, R183.H0_H0 ;  /* 0x200000b7ff567230 */ /* 0x000fc40000004100 */
[----:B------:R-:W-:Y:S01]  /*2a50*/  FMUL.FTZ R151, R84, R185 ;  /* 0x000000b954977220 */ /* 0x000fe20000410000 */
[----:B------:R-:W-:Y:S02]  /*2a60*/  HADD2.F32 R87, -RZ, R87.H0_H0 ;  /* 0x20000057ff577230 */ /* 0x000fe40000004100 */
[----:B------:R-:W-:Y:S01]  /*2a70*/  FADD.FTZ R85, -R0, R85 ;  /* 0x0000005500557221 */ /* 0x000fe20000010100 */
[----:B------:R-:W-:Y:S01]  /*2a80*/  FFMA.FTZ R150, R150, R86, R151 ;  /* 0x0000005696967223 */ /* 0x000fe20000010097 */
[----:B------:R-:W-:Y:S02]  /*2a90*/  HADD2.F32 R91, -RZ, R88.H0_H0 ;  /* 0x20000058ff5b7230 */ /* 0x000fe40000004100 */
[----:B-----5:R-:W-:Y:S01]  /*2aa0*/  FMUL.FTZ R151, R104, R85 ;  /* 0x0000005568977220 */ /* 0x020fe20000410000 */
[----:B------:R-:W-:Y:S01]  /*2ab0*/  FADD.FTZ R87, -R0, R87 ;  /* 0x0000005700577221 */ /* 0x000fe20000010100 */
[----:B------:R-:W-:Y:S02]  /*2ac0*/  HADD2.F32 R153, -RZ, R153.H0_H0 ;  /* 0x20000099ff997230 */ /* 0x000fe40000004100 */
[----:B------:R-:W-:Y:S01]  /*2ad0*/  FADD.FTZ R44, R44, R152 ;  /* 0x000000982c2c7221 */ /* 0x000fe20000010000 */
[C---:B------:R-:W-:Y:S01]  /*2ae0*/  FFMA.FTZ R64, R151.reuse, R152, R64 ;  /* 0x0000009897407223 */ /* 0x040fe20000010040 */
        /* <DEDUP_REMOVED lines=8> */
[----:B------:R-:W-:-:S02]  /*2b70*/  FMUL.FTZ R154, R104, R183 ;  /* 0x000000b7689a7220 */ /* 0x000fc40000410000 */
        /* <DEDUP_REMOVED lines=18> */
.L_x_822:
[----:B------:R-:W-:Y:S05]  /*2ca0*/  BSYNC.RECONVERGENT B0 ;  /* 0x0000000000007941 */ /* 0x000fea0003800200 */
.L_x_821:
[----:B------:R-:W0:Y:S01]  /*2cb0*/  SHFL.DOWN PT, R85, R172, 0x10, 0x1f ;  /* 0x0a001f00ac557f89 */ /* 0x000e2200000e0000 */
[----:B------:R-:W-:Y:S03]  /*2cc0*/  BSSY.RECONVERGENT B0, `(.L_x_823) ;  /* 0x000001f000007945 */ /* 0x000fe60003800200 */
[----:B------:R-:W1:Y:S01]  /*2cd0*/  SHFL.DOWN PT, R87, R166, 0x10, 0x1f ;  /* 0x0a001f00a6577f89 */ /* 0x000e6200000e0000 */
[----:B0-----:R-:W-:Y:S01]  /*2ce0*/  FADD.FTZ R85, R85, R172 ;  /* 0x000000ac55557221 */ /* 0x001fe20000010000 */
[----:B-1----:R-:W-:-:S04]  /*2cf0*/  FADD.FTZ R87, R87, R166 ;  /* 0x000000a657577221 */ /* 0x002fc80000010000 */
[----:B------:R-:W0:Y:S04]  /*2d00*/  SHFL.DOWN PT, R0, R85, 0x8, 0x1f ;  /* 0x09001f0055007f89 */ /* 0x000e2800000e0000 */
[----:B------:R-:W1:Y:S01]  /*2d10*/  SHFL.DOWN PT, R84, R87, 0x8, 0x1f ;  /* 0x09001f0057547f89 */ /* 0x000e6200000e0000 */
[----:B0-----:R-:W-:Y:S02]  /*2d20*/  FADD.FTZ R86, R85, R0 ;  /* 0x0000000055567221 */ /* 0x001fe40000010000 */
[----:B------:R-:W0:Y:S01]  /*2d30*/  S2R R0, SR_TID.X ;  /* 0x0000000000007919 */ /* 0x000e220000002100 */
[----:B-1----:R-:W-:Y:S02]  /*2d40*/  FADD.FTZ R84, R87, R84 ;  /* 0x0000005457547221 */ /* 0x002fe40000010000 */
[----:B------:R-:W1:Y:S04]  /*2d50*/  SHFL.DOWN PT, R89, R86, 0x4, 0x1f ;  /* 0x08801f0056597f89 */ /* 0x000e6800000e0000 */
[----:B------:R-:W2:Y:S01]  /*2d60*/  SHFL.DOWN PT, R91, R84, 0x4, 0x1f ;  /* 0x08801f00545b7f89 */ /* 0x000ea200000e0000 */
[----:B-1----:R-:W-:Y:S01]  /*2d70*/  FADD.FTZ R89, R86, R89 ;  /* 0x0000005956597221 */ /* 0x002fe20000010000 */
[----:B--2---:R-:W-:-:S04]  /*2d80*/  FADD.FTZ R91, R84, R91 ;  /* 0x0000005b545b7221 */ /* 0x004fc80000010000 */
[----:B------:R-:W1:Y:S01]  /*2d90*/  SHFL.DOWN PT, R88, R89, 0x2, 0x1f ;  /* 0x08401f0059587f89 */ /* 0x000e6200000e0000 */
[----:B0-----:R-:W-:-:S03]  /*2da0*/  LOP3.LUT P0, RZ, R0, 0x1f, RZ, 0xc0, !PT ;  /* 0x0000001f00ff7812 */ /* 0x001fc6000780c0ff */
[----:B------:R-:W0:Y:S01]  /*2db0*/  SHFL.DOWN PT, R90, R91, 0x2, 0x1f ;  /* 0x08401f005b5a7f89 */ /* 0x000e2200000e0000 */
[----:B-1----:R-:W-:Y:S01]  /*2dc0*/  FADD.FTZ R88, R89, R88 ;  /* 0x0000005859587221 */ /* 0x002fe20000010000 */
[----:B0-----:R-:W-:-:S04]  /*2dd0*/  FADD.FTZ R90, R91, R90 ;  /* 0x0000005a5b5a7221 */ /* 0x001fc80000010000 */
        /* <DEDUP_REMOVED lines=13> */
.L_x_824:
[----:B------:R-:W-:Y:S05]  /*2eb0*/  BSYNC.RECONVERGENT B0 ;  /* 0x0000000000007941 */ /* 0x000fea0003800200 */
.L_x_823:
        /* <DEDUP_REMOVED lines=14> */
[----:B---3--:R-:W-:Y:S02]  /*2fa0*/  ISETP.NE.AND P5, PT, R172, RZ, PT ;  /* 0x000000ffac00720c */ /* 0x008fe40003fa5270 */
[----:B------:R-:W-:Y:S01]  /*2fb0*/  P2R R167, PR, RZ, 0x1 ;  /* 0x00000001ffa77803 */ /* 0x000fe20000000000 */
[----:B------:R-:W1:Y:S01]  /*2fc0*/  LDS.128 R88, [UR8] ;  /* 0x00000008ff587984 */ /* 0x000e620008000c00 */
[----:B------:R-:W-:Y:S01]  /*2fd0*/  ISETP.GE.U32.AND P0, PT, R102, 0x80, PT ;  /* 0x000000806600780c */ /* 0x000fe20003f06070 */
        /* <DEDUP_REMOVED lines=41> */
[----:B------:R-:W-:Y:S01]  /*3270*/  F2FP.F16.F32.PACK_AB R85, R84, R85 ;  /* 0x000000555455723e */ /* 0x000fe200000000ff */
        /* <DEDUP_REMOVED lines=8> */
[----:B------:R-:W-:-:S04]  /*3300*/  F2FP.F16.F32.PACK_AB R86, R86, R87 ;  /* 0x000000575656723e */ /* 0x000fc800000000ff */
[C---:B------:R-:W-:Y:S02]  /*3310*/  PRMT R91, R86.reuse, 0x7632, R91 ;  /* 0x00007632565b7816 */ /* 0x040fe4000000005b */
[----:B------:R-:W-:Y:S01]  /*3320*/  PRMT R88, R86, 0x7610, R88 ;  /* 0x0000761056587816 */ /* 0x000fe20000000058 */
[----:B------:R-:W-:Y:S06]  /*3330*/  BRA `(.L_x_830) ;  /* 0x0000001400607947 */ /* 0x000fec0003800000 */
.L_x_829:
        /* <DEDUP_REMOVED lines=16> */
[----:B------:R-:W-:Y:S02]  /*3440*/  F2FP.F16.F32.PACK_AB R84, R84, R85 ;  /* 0x000000555454723e */ /* 0x000fe400000000ff */
[----:B------:R-:W-:Y:S02]  /*3450*/  FSEL R86, R86, RZ, P6 ;  /* 0x000000ff56567208 */ /* 0x000fe40003000000 */
[----:B------:R-:W-:Y:S02]  /*3460*/  LOP3.LUT P6, RZ, R107, 0xff0000, RZ, 0xc0, !PT ;  /* 0x00ff00006bff7812 */ /* 0x000fe400078cc0ff */
[----:B------:R-:W-:-:S02]  /*3470*/  F2FP.F16.F32.PACK_AB R86, R86, R87 ;  /* 0x000000575656723e */ /* 0x000fc400000000ff */
[----:B------:R-:W-:Y:S01]  /*3480*/  FSEL R91, R89, RZ, P6 ;  /* 0x000000ff595b7208 */ /* 0x000fe20003000000 */
[----:B------:R-:W-:Y:S01]  /*3490*/  FADD.FTZ R89, R111, -R90 ;  /* 0x8000005a6f597221 */ /* 0x000fe20000010000 */
[----:B------:R-:W-:Y:S02]  /*34a0*/  ISETP.GE.U32.AND P6, PT, R107, 0x1000000, PT ;  /* 0x010000006b00780c */ /* 0x000fe40003fc6070 */
[----:B------:R-:W-:Y:S01]  /*34b0*/  F2FP.F16.F32.PACK_AB R91, R91, R88 ;  /* 0x000000585b5b723e */ /* 0x000fe200000000ff */
[----:B------:R-:W-:Y:S01]  /*34c0*/  FMUL.FTZ R90, R104, R89 ;  /* 0x00000059685a7220 */ /* 0x000fe20000410000 */
[----:B------:R-:W-:Y:S02]  /*34d0*/  PRMT R155, R84, 0x7610, R155 ;  /* 0x00007610549b7816 */ /* 0x000fe4000000009b */
[C---:B------:R-:W-:Y:S01]  /*34e0*/  PRMT R88, R91.reuse, 0x7632, R88 ;  /* 0x000076325b587816 */ /* 0x040fe20000000058 */
[----:B------:R-:W-:Y:S01]  /*34f0*/  FMUL.FTZ R89, R90, UR14 ;  /* 0x0000000e5a597c20 */ /* 0x000fe20008410000 */
[----:B------:R-:W-:-:S02]  /*3500*/  PRMT R157, R91, 0x7610, R157 ;  /* 0x000076105b9d7816 */ /* 0x000fc4000000009d */
[----:B------:R-:W-:Y:S02]  /*3510*/  PRMT R156, R86, 0x7610, R156 ;  /* 0x00007610569c7816 */ /* 0x000fe4000000009c */
[----:B------:R-:W-:Y:S02]  /*3520*/  FSEL R183, R89, RZ, P6 ;  /* 0x000000ff59b77208 */ /* 0x000fe40003000000 */
[----:B------:R-:W-:Y:S02]  /*3530*/  PRMT R89, R84, 0x7632, R89 ;  /* 0x0000763254597816 */ /* 0x000fe40000000059 */
[----:B------:R-:W-:Y:S02]  /*3540*/  F2FP.F16.F32.PACK_AB R183, R183, R90 ;  /* 0x0000005ab7b7723e */ /* 0x000fe400000000ff */
[----:B------:R-:W-:Y:S02]  /*3550*/  PRMT R84, R86, 0x7632, R84 ;  /* 0x0000763256547816 */ /* 0x000fe40000000054 */
[----:B------:R-:W-:-:S02]  /*3560*/  PRMT R91, R183, 0x7632, R91 ;  /* 0x00007632b75b7816 */ /* 0x000fc4000000005b */
[----:B------:R-:W-:Y:S01]  /*3570*/  PRMT R158, R183, 0x7610, R158 ;  /* 0x00007610b79e7816 */ /* 0x000fe2000000009e */
[----:B------:R-:W-:Y:S06]  /*3580*/  BRA `(.L_x_830) ;  /* 0x0000001000cc7947 */ /* 0x000fec0003800000 */
.L_x_828:
[----:B------:R-:W-:Y:S01]  /*3590*/  UMOV UR4, UR6 ;  /* 0x0000000600047c82 */ /* 0x000fe20008000000 */
[----:B------:R-:W-:Y:S01]  /*35a0*/  UMOV UR5, UR7 ;  /* 0x0000000700057c82 */ /* 0x000fe20008000000 */
[----:B------:R-:W-:-:S04]  /*35b0*/  UISETP.NE.U32.AND UP0, UPT, UR4, URZ, UPT ;  /* 0x000000ff0400728c */ /* 0x000fc8000bf05070 */
[----:B------:R-:W-:-:S09]  /*35c0*/  UISETP.NE.AND.EX UP0, UPT, UR5, URZ, UPT, UP0 ;  /* 0x000000ff0500728c */ /* 0x000fd2000bf05300 */
[----:B------:R-:W-:Y:S05]  /*35d0*/  BRA.U UP0, `(.L_x_831) ;  /* 0x00000001009c7547 */ /* 0x000fea000b800000 */
[----:B------:R-:W-:Y:S02]  /*35e0*/  IMAD.MOV.U32 R84, RZ, RZ, R100 ;  /* 0x000000ffff547224 */ /* 0x000fe400078e0064 */
[-CC-:B------:R-:W-:Y:S01]  /*35f0*/  FFMA.FTZ R87, R3, R165.reuse, R166.reuse ;  /* 0x000000a503577223 */ /* 0x180fe200000100a6 */
[----:B------:R-:W-:Y:S01]  /*3600*/  LOP3.LUT P6, RZ, R107, 0xff, RZ, 0xc0, !PT ;  /* 0x000000ff6bff7812 */ /* 0x000fe200078cc0ff */
[----:B------:R-:W-:Y:S02]  /*3610*/  IMAD.MOV.U32 R86, RZ, RZ, R101 ;  /* 0x000000ffff567224 */ /* 0x000fe400078e0065 */
[-CC-:B------:R-:W-:Y:S01]  /*3620*/  FFMA.FTZ R89, R113, R165.reuse, R166.reuse ;  /* 0x000000a571597223 */ /* 0x180fe200000100a6 */
[----:B------:R-:W-:Y:S02]  /*3630*/  HADD2.F32 R85, -RZ, R84.H0_H0 ;  /* 0x20000054ff557230 */ /* 0x000fe40000004100 */
[----:B------:R-:W-:Y:S01]  /*3640*/  FADD.FTZ R87, R108, -R87 ;  /* 0x800000576c577221 */ /* 0x000fe20000010000 */
[----:B------:R-:W-:Y:S01]  /*3650*/  FFMA.FTZ R84, R112, R165, R166 ;  /* 0x000000a570547223 */ /* 0x000fe200000100a6 */
[----:B------:R-:W-:-:S02]  /*3660*/  FADD.FTZ R89, R110, -R89 ;  /* 0x800000596e597221 */ /* 0x000fc40000010000 */
[----:B-----5:R-:W-:Y:S01]  /*3670*/  FFMA.FTZ R85, R104, R87, R85 ;  /* 0x0000005768557223 */ /* 0x020fe20000010055 */
[----:B------:R-:W-:Y:S01]  /*3680*/  SHF.R.U64 R87, R100, 0x10, R101 ;  /* 0x0000001064577819 */ /* 0x000fe20000001265 */
[----:B------:R-:W-:Y:S02]  /*3690*/  FADD.FTZ R84, R109, -R84 ;  /* 0x800000546d547221 */ /* 0x000fe40000010000 */
[----:B------:R-:W-:Y:S02]  /*36a0*/  FMUL.FTZ R85, R85, UR14 ;  /* 0x0000000e55557c20 */ /* 0x000fe40008410000 */
[----:B------:R-:W-:-:S03]  /*36b0*/  HADD2.F32 R87, -RZ, R87.H0_H0 ;  /* 0x20000057ff577230 */ /* 0x000fc60000004100 */
[----:B------:R-:W-:Y:S02]  /*36c0*/  FSEL R85, R85, RZ, P6 ;  /* 0x000000ff55557208 */ /* 0x000fe40003000000 */
[----:B------:R-:W-:Y:S01]  /*36d0*/  FFMA.FTZ R87, R104, R84, R87 ;  /* 0x0000005468577223 */ /* 0x000fe20000010057 */
[----:B------:R-:W-:-:S03]  /*36e0*/  LOP3.LUT P6, RZ, R107, 0xff00, RZ, 0xc0, !PT ;  /* 0x0000ff006bff7812 */ /* 0x000fc600078cc0ff */
[----:B------:R-:W-:-:S05]  /*36f0*/  FMUL.FTZ R87, R87, UR14 ;  /* 0x0000000e57577c20 */ /* 0x000fca0008410000 */
[----:B------:R-:W-:Y:S01]  /*3700*/  FSEL R84, R87, RZ, P6 ;  /* 0x000000ff57547208 */ /* 0x000fe20003000000 */
[----:B------:R-:W-:Y:S02]  /*3710*/  HADD2.F32 R87, -RZ, R86.H0_H0 ;  /* 0x20000056ff577230 */ /* 0x000fe40000004100 */
[----:B------:R-:W-:Y:S01]  /*3720*/  FFMA.FTZ R86, R114, R165, R166 ;  /* 0x000000a572567223 */ /* 0x000fe200000100a6 */
[----:B------:R-:W-:Y:S02]  /*3730*/  LOP3.LUT P6, RZ, R107, 0xff0000, RZ, 0xc0, !PT ;  /* 0x00ff00006bff7812 */ /* 0x000fe400078cc0ff */
[----:B------:R-:W-:Y:S01]  /*3740*/  F2FP.F16.F32.PACK_AB R85, R84, R85 ;  /* 0x000000555455723e */ /* 0x000fe200000000ff */
[----:B------:R-:W-:Y:S01]  /*3750*/  FFMA.FTZ R87, R104, R89, R87 ;  /* 0x0000005968577223 */ /* 0x000fe20000010057 */
[----:B------:R-:W-:Y:S01]  /*3760*/  SHF.R.U32.HI R89, RZ, 0x10, R101 ;  /* 0x00000010ff597819 */ /* 0x000fe20000011665 */
[----:B------:R-:W-:Y:S01]  /*3770*/  FADD.FTZ R86, R111, -R86 ;  /* 0x800000566f567221 */ /* 0x000fe20000010000 */
[----:B------:R-:W-:Y:S01]  /*3780*/  PRMT R84, R85, 0x7632, R84 ;  /* 0x0000763255547816 */ /* 0x000fe20000000054 */
[----:B------:R-:W-:-:S02]  /*3790*/  FMUL.FTZ R87, R87, UR14 ;  /* 0x0000000e57577c20 */ /* 0x000fc40008410000 */
[----:B------:R-:W-:-:S03]  /*37a0*/  HADD2.F32 R89, -RZ, R89.H0_H0 ;  /* 0x20000059ff597230 */ /* 0x000fc60000004100 */
[----:B------:R-:W-:Y:S02]  /*37b0*/  FSEL R87, R87, RZ, P6 ;  /* 0x000000ff57577208 */ /* 0x000fe40003000000 */
[----:B------:R-:W-:Y:S01]  /*37c0*/  FFMA.FTZ R89, R104, R86, R89 ;  /* 0x0000005668597223 */ /* 0x000fe20000010059 */
[----:B------:R-:W-:-:S03]  /*37d0*/  ISETP.GE.U32.AND P6, PT, R107, 0x1000000, PT ;  /* 0x010000006b00780c */ /* 0x000fc60003fc6070 */
[----:B------:R-:W-:-:S05]  /*37e0*/  FMUL.FTZ R89, R89, UR14 ;  /* 0x0000000e59597c20 */ /* 0x000fca0008410000 */
[----:B------:R-:W-:Y:S02]  /*37f0*/  FSEL R86, R89, RZ, P6 ;  /* 0x000000ff59567208 */ /* 0x000fe40003000000 */
[----:B------:R-:W-:Y:S02]  /*3800*/  PRMT R89, R85, 0x7610, R89 ;  /* 0x0000761055597816 */ /* 0x000fe40000000059 */
[----:B------:R-:W-:-:S04]  /*3810*/  F2FP.F16.F32.PACK_AB R86, R86, R87 ;  /* 0x000000575656723e */ /* 0x000fc800000000ff */
[C---:B------:R-:W-:Y:S02]  /*3820*/  PRMT R91, R86.reuse, 0x7632, R91 ;  /* 0x00007632565b7816 */ /* 0x040fe4000000005b */
[----:B------:R-:W-:Y:S01]  /*3830*/  PRMT R88, R86, 0x7610, R88 ;  /* 0x0000761056587816 */ /* 0x000fe20000000058 */
[----:B------:R-:W-:Y:S06]  /*3840*/  BRA `(.L_x_830) ;  /* 0x00000010001c7947 */ /* 0x000fec0003800000 */
.L_x_831:
[----:B------:R-:W-:Y:S02]  /*3850*/  IMAD.MOV.U32 R84, RZ, RZ, R100 ;  /* 0x000000ffff547224 */ /* 0x000fe400078e0064 */
[-CC-:B------:R-:W-:Y:S01]  /*3860*/  FFMA.FTZ R85, R3, R165.reuse, R166.reuse ;  /* 0x000000a503557223 */ /* 0x180fe200000100a6 */
[-CC-:B------:R-:W-:Y:S01]  /*3870*/  FFMA.FTZ R86, R112, R165.reuse, R166.reuse ;  /* 0x000000a570567223 */ /* 0x180fe200000100a6 */
[----:B------:R-:W-:Y:S01]  /*3880*/  IMAD.MOV.U32 R88, RZ, RZ, R101 ;  /* 0x000000ffff587224 */ /* 0x000fe200078e0065 */
[----:B------:R-:W-:Y:S01]  /*3890*/  LOP3.LUT P6, RZ, R107, 0xff, RZ, 0xc0, !PT ;  /* 0x000000ff6bff7812 */ /* 0x000fe200078cc0ff */
[----:B------:R-:W-:Y:S02]  /*38a0*/  HADD2.F32 R87, -RZ, R84.H0_H0 ;  /* 0x20000054ff577230 */ /* 0x000fe40000004100 */
[----:B------:R-:W-:Y:S01]  /*38b0*/  FADD.FTZ R85, R108, -R85 ;  /* 0x800000556c557221 */ /* 0x000fe20000010000 */
[----:B------:R-:W-:Y:S01]  /*38c0*/  FFMA.FTZ R90, R114, R165, R166 ;  /* 0x000000a5725a7223 */ /* 0x000fe200000100a6 */
[----:B------:R-:W-:-:S02]  /*38d0*/  HADD2.F32 R91, -RZ, R88.H0_H0 ;  /* 0x20000058ff5b7230 */ /* 0x000fc40000004100 */
[----:B-----5:R-:W-:Y:S01]  /*38e0*/  FFMA.FTZ R85, R104, R85, R87 ;  /* 0x0000005568557223 */ /* 0x020fe20000010057 */
[----:B------:R-:W-:-:S03]  /*38f0*/  SHF.R.U64 R87, R100, 0x10, R101 ;  /* 0x0000001064577819 */ /* 0x000fc60000001265 */
[----:B------:R-:W-:Y:S02]  /*3900*/  FMUL.FTZ R84, R85, UR14 ;  /* 0x0000000e55547c20 */ /* 0x000fe40008410000 */
[----:B------:R-:W-:Y:S02]  /*3910*/  HADD2.F32 R89, -RZ, R87.H0_H0 ;  /* 0x20000057ff597230 */ /* 0x000fe40000004100 */
[----:B------:R-:W-:Y:S01]  /*3920*/  FADD.FTZ R87, R109, -R86 ;  /* 0x800000566d577221 */ /* 0x000fe20000010000 */
[----:B------:R-:W-:-:S03]  /*3930*/  FSEL R84, R84, RZ, P6 ;  /* 0x000000ff54547208 */ /* 0x000fc60003000000 */
[----:B------:R-:W-:Y:S01]  /*3940*/  FFMA.FTZ R87, R104, R87, R89 ;  /* 0x0000005768577223 */ /* 0x000fe20000010059 */
[----:B------:R-:W-:Y:S01]  /*3950*/  FFMA.FTZ R89, R113, R165, R166 ;  /* 0x000000a571597223 */ /* 0x000fe200000100a6 */
[----:B------:R-:W-:Y:S02]  /*3960*/  LOP3.LUT P6, RZ, R107, 0xff00, RZ, 0xc0, !PT ;  /* 0x0000ff006bff7812 */ /* 0x000fe400078cc0ff */
[----:B------:R-:W-:Y:S01]  /*3970*/  FMUL.FTZ R86, R87, UR14 ;  /* 0x0000000e57567c20 */ /* 0x000fe20008410000 */
[----:B------:R-:W-:Y:S01]  /*3980*/  FADD.FTZ R89, R110, -R89 ;  /* 0x800000596e597221 */ /* 0x000fe20000010000 */
[----:B------:R-:W-:-:S03]  /*3990*/  F2FP.F16.F32.PACK_AB R84, R84, R85 ;  /* 0x000000555454723e */ /* 0x000fc600000000ff */
[----:B------:R-:W-:Y:S01]  /*39a0*/  FFMA.FTZ R91, R104, R89, R91 ;  /* 0x00000059685b7223 */ /* 0x000fe2000001005b */
[----:B------:R-:W-:Y:S02]  /*39b0*/  SHF.R.U32.HI R89, RZ, 0x10, R101 ;  /* 0x00000010ff597819 */ /* 0x000fe40000011665 */
[----:B------:R-:W-:Y:S01]  /*39c0*/  FSEL R86, R86, RZ, P6 ;  /* 0x000000ff56567208 */ /* 0x000fe20003000000 */
[----:B------:R-:W-:Y:S01]  /*39d0*/  FMUL.FTZ R88, R91, UR14 ;  /* 0x0000000e5b587c20 */ /* 0x000fe20008410000 */
[----:B------:R-:W-:Y:S01]  /*39e0*/  LOP3.LUT P6, RZ, R107, 0xff0000, RZ, 0xc0, !PT ;  /* 0x00ff00006bff7812 */ /* 0x000fe200078cc0ff */
[----:B------:R-:W-:Y:S02]  /*39f0*/  HADD2.F32 R183, -RZ, R89.H0_H0 ;  /* 0x20000059ffb77230 */ /* 0x000fe40000004100 */
[----:B------:R-:W-:Y:S01]  /*3a00*/  FADD.FTZ R89, R111, -R90 ;  /* 0x8000005a6f597221 */ /* 0x000fe20000010000 */
[----:B------:R-:W-:Y:S02]  /*3a10*/  F2FP.F16.F32.PACK_AB R86, R86, R87 ;  /* 0x000000575656723e */ /* 0x000fe400000000ff */
[----:B------:R-:W-:Y:S01]  /*3a20*/  FSEL R88, R88, RZ, P6 ;  /* 0x000000ff58587208 */ /* 0x000fe20003000000 */
[----:B------:R-:W-:Y:S01]  /*3a30*/  FFMA.FTZ R183, R104, R89, R183 ;  /* 0x0000005968b77223 */ /* 0x000fe200000100b7 */
[----:B------:R-:W-:-:S02]  /*3a40*/  ISETP.GE.U32.AND P6, PT, R107, 0x1000000, PT ;  /* 0x010000006b00780c */ /* 0x000fc40003fc6070 */
[----:B------:R-:W-:Y:S01]  /*3a50*/  F2FP.F16.F32.PACK_AB R91, R88, R91 ;  /* 0x0000005b585b723e */ /* 0x000fe200000000ff */
[----:B------:R-:W-:Y:S01]  /*3a60*/  FMUL.FTZ R89, R183, UR14 ;  /* 0x0000000eb7597c20 */ /* 0x000fe20008410000 */
[C---:B------:R-:W-:Y:S02]  /*3a70*/  PRMT R155, R84.reuse, 0x7610, R155 ;  /* 0x00007610549b7816 */ /* 0x040fe4000000009b */
[----:B------:R-:W-:Y:S02]  /*3a80*/  PRMT R88, R91, 0x7632, R88 ;  /* 0x000076325b587816 */ /* 0x000fe40000000058 */
[----:B------:R-:W-:Y:S02]  /*3a90*/  FSEL R90, R89, RZ, P6 ;  /* 0x000000ff595a7208 */ /* 0x000fe40003000000 */
[----:B------:R-:W-:Y:S02]  /*3aa0*/  PRMT R89, R84, 0x7632, R89 ;  /* 0x0000763254597816 */ /* 0x000fe40000000059 */
[----:B------:R-:W-:-:S02]  /*3ab0*/  F2FP.F16.F32.PACK_AB R90, R90, R183 ;  /* 0x000000b75a5a723e */ /* 0x000fc400000000ff */
[----:B------:R-:W-:Y:S02]  /*3ac0*/  PRMT R157, R91, 0x7610, R157 ;  /* 0x000076105b9d7816 */ /* 0x000fe4000000009d */
[C---:B------:R-:W-:Y:S02]  /*3ad0*/  PRMT R84, R86.reuse, 0x7632, R84 ;  /* 0x0000763256547816 */ /* 0x040fe40000000054 */
[----:B------:R-:W-:Y:S02]  /*3ae0*/  PRMT R156, R86, 0x7610, R156 ;  /* 0x00007610569c7816 */ /* 0x000fe4000000009c */
[C---:B------:R-:W-:Y:S02]  /*3af0*/  PRMT R91, R90.reuse, 0x7632, R91 ;  /* 0x000076325a5b7816 */ /* 0x040fe4000000005b */
[----:B------:R-:W-:Y:S01]  /*3b00*/  PRMT R158, R90, 0x7610, R158 ;  /* 0x000076105a9e7816 */ /* 0x000fe2000000009e */
[----:B------:R-:W-:Y:S06]  /*3b10*/  BRA `(.L_x_830) ;  /* 0x0000000c00687947 */ /* 0x000fec0003800000 */
.L_x_827:
        /* <DEDUP_REMOVED lines=22> */
[----:B------:R-:W-:Y:S02]  /*3c80*/  F2FP.F16.F32.PACK_AB R85, R85, R88 ;  /* 0x000000585555723e */ /* 0x000fe400000000ff */
[----:B------:R-:W-:Y:S02]  /*3c90*/  FSEL R91, R87, RZ, P6 ;  /* 0x000000ff575b7208 */ /* 0x000fe40003000000 */
[----:B------:R-:W-:Y:S02]  /*3ca0*/  LOP3.LUT P6, RZ, R106, 0xff0000, RZ, 0xc0, !PT ;  /* 0x00ff00006aff7812 */ /* 0x000fe400078cc0ff */
[----:B------:R-:W-:-:S02]  /*3cb0*/  PRMT R160, R85, 0x7632, R160 ;  /* 0x0000763255a07816 */ /* 0x000fc400000000a0 */
[----:B------:R-:W-:Y:S01]  /*3cc0*/  FSEL R86, R87, RZ, P6 ;  /* 0x000000ff57567208 */ /* 0x000fe20003000000 */
[----:B------:R-:W-:Y:S01]  /*3cd0*/  FFMA.FTZ R87, R3, R165, R166 ;  /* 0x000000a503577223 */ /* 0x000fe200000100a6 */
[----:B------:R-:W-:Y:S02]  /*3ce0*/  LOP3.LUT P6, RZ, R107, 0xff, RZ, 0xc0, !PT ;  /* 0x000000ff6bff7812 */ /* 0x000fe400078cc0ff */
[----:B------:R-:W-:Y:S01]  /*3cf0*/  F2FP.F16.F32.PACK_AB R86, R86, R91 ;  /* 0x0000005b5656723e */ /* 0x000fe200000000ff */
        /* <DEDUP_REMOVED lines=10> */
[----:B------:R-:W-:Y:S01]  /*3da0*/  F2FP.F16.F32.PACK_AB R89, R84, R89 ;  /* 0x000000595459723e */ /* 0x000fe200000000ff */
[----:B------:R-:W-:Y:S01]  /*3db0*/  FMUL.FTZ R87, R104, R87 ;  /* 0x0000005768577220 */ /* 0x000fe20000410000 */
[----:B------:R-:W-:Y:S02]  /*3dc0*/  PRMT R84, R85, 0x7610, R84 ;  /* 0x0000761055547816 */ /* 0x000fe40000000054 */
[----:B------:R-:W-:Y:S01]  /*3dd0*/  PRMT R159, R89, 0x7632, R159 ;  /* 0x00007632599f7816 */ /* 0x000fe2000000009f */
[----:B------:R-:W-:-:S05]  /*3de0*/  FMUL.FTZ R87, R87, UR14 ;  /* 0x0000000e57577c20 */ /* 0x000fca0008410000 */
[----:B------:R-:W-:Y:S02]  /*3df0*/  FSEL R90, R87, RZ, P6 ;  /* 0x000000ff575a7208 */ /* 0x000fe40003000000 */
[----:B------:R-:W-:-:S04]  /*3e00*/  ISETP.GE.U32.AND P6, PT, R106, 0x1000000, PT ;  /* 0x010000006a00780c */ /* 0x000fc80003fc6070 */
[----:B------:R-:W-:-:S04]  /*3e10*/  FSEL R87, R87, RZ, P6 ;  /* 0x000000ff57577208 */ /* 0x000fc80003000000 */
[----:B------:R-:W-:-:S04]  /*3e20*/  F2FP.F16.F32.PACK_AB R87, R87, R90 ;  /* 0x0000005a5757723e */ /* 0x000fc800000000ff */
[C---:B------:R-:W-:Y:S02]  /*3e30*/  PRMT R162, R87.reuse, 0x7632, R162 ;  /* 0x0000763257a27816 */ /* 0x040fe400000000a2 */
[----:B------:R-:W-:Y:S01]  /*3e40*/  PRMT R91, R87, 0x7610, R91 ;  /* 0x00007610575b7816 */ /* 0x000fe2000000005b */
[----:B------:R-:W-:Y:S06]  /*3e50*/  BRA `(.L_x_830) ;  /* 0x0000000800987947 */ /* 0x000fec0003800000 */
.L_x_833:
        /* <DEDUP_REMOVED lines=11> */
[----:B------:R-:W-:Y:S02]  /*3f10*/  F2FP.F16.F32.PACK_AB R183, R183, R172 ;  /* 0x000000acb7b7723e */ /* 0x000fe400000000ff */
[----:B------:R-:W-:Y:S01]  /*3f20*/  FSEL R184, R84, RZ, P6 ;  /* 0x000000ff54b87208 */ /* 0x000fe20003000000 */
[----:B------:R-:W-:Y:S01]  /*3f30*/  FFMA.FTZ R84, R114, R165, R166 ;  /* 0x000000a572547223 */ /* 0x000fe200000100a6 */
[----:B------:R-:W-:Y:S02]  /*3f40*/  ISETP.GE.U32.AND P6, PT, R107, 0x1000000, PT ;  /* 0x010000006b00780c */ /* 0x000fe40003fc6070 */
[----:B------:R-:W-:Y:S01]  /*3f50*/  PRMT R157, R183, 0x7610, R157 ;  /* 0x00007610b79d7816 */ /* 0x000fe2000000009d */
[----:B------:R-:W-:-:S04]  /*3f60*/  FADD.FTZ R85, R111, -R84 ;  /* 0x800000546f557221 */ /* 0x000fc80000010000 */
[----:B------:R-:W-:Y:S01]  /*3f70*/  FMUL.FTZ R185, R104, R85 ;  /* 0x0000005568b97220 */ /* 0x000fe20000410000 */
[----:B------:R-:W-:-:S03]  /*3f80*/  FFMA.FTZ R85, R3, R165, R166 ;  /* 0x000000a503557223 */ /* 0x000fc600000100a6 */
[C---:B------:R-:W-:Y:S01]  /*3f90*/  FMUL.FTZ R84, R185.reuse, UR14 ;  /* 0x0000000eb9547c20 */ /* 0x040fe20008410000 */
[----:B------:R-:W-:Y:S01]  /*3fa0*/  FADD.FTZ R85, R108, -R85 ;  /* 0x800000556c557221 */ /* 0x000fe20000010000 */
[----:B------:R-:W-:-:S03]  /*3fb0*/  F2FP.F16.F32.PACK_AB R184, R185, R184 ;  /* 0x000000b8b9b8723e */ /* 0x000fc600000000ff */
[----:B------:R-:W-:Y:S01]  /*3fc0*/  FSEL R186, R84, RZ, P6 ;  /* 0x000000ff54ba7208 */ /* 0x000fe20003000000 */
[----:B------:R-:W-:Y:S01]  /*3fd0*/  FMUL.FTZ R85, R104, R85 ;  /* 0x0000005568557220 */ /* 0x000fe20000410000 */
[----:B------:R-:W-:Y:S02]  /*3fe0*/  ISETP.GE.U32.AND P6, PT, R106, 0x1000000, PT ;  /* 0x010000006a00780c */ /* 0x000fe40003fc6070 */
[----:B------:R-:W-:Y:S02]  /*3ff0*/  PRMT R158, R184, 0x7632, R158 ;  /* 0x00007632b89e7816 */ /* 0x000fe4000000009e */
[----:B------:R-:W-:Y:S01]  /*4000*/  FSEL R187, R84, RZ, P6 ;  /* 0x000000ff54bb7208 */ /* 0x000fe20003000000 */
[----:B------:R-:W-:Y:S01]  /*4010*/  FMUL.FTZ R84, R85, UR14 ;  /* 0x0000000e55547c20 */ /* 0x000fe20008410000 */
[----:B------:R-:W-:Y:S02]  /*4020*/  LOP3.LUT P6, RZ, R107, 0xff, RZ, 0xc0, !PT ;  /* 0x000000ff6bff7812 */ /* 0x000fe400078cc0ff */
[----:B------:R-:W-:-:S02]  /*4030*/  F2FP.F16.F32.PACK_AB R186, R187, R186 ;  /* 0x000000babbba723e */ /* 0x000fc400000000ff */
[----:B------:R-:W-:Y:S02]  /*4040*/  FSEL R86, R84, RZ, P6 ;  /* 0x000000ff54567208 */ /* 0x000fe40003000000 */
[----:B------:R-:W-:Y:S02]  /*4050*/  LOP3.LUT P6, RZ, R106, 0xff, RZ, 0xc0, !PT ;  /* 0x000000ff6aff7812 */ /* 0x000fe400078cc0ff */
[----:B------:R-:W-:Y:S02]  /*4060*/  F2FP.F16.F32.PACK_AB R86, R86, R85 ;  /* 0x000000555656723e */ /* 0x000fe400000000ff */
[----:B------:R-:W-:Y:S02]  /*4070*/  FSEL R84, R84, RZ, P6 ;  /* 0x000000ff54547208 */ /* 0x000fe40003000000 */
[----:B------:R-:W-:Y:S02]  /*4080*/  LOP3.LUT P6, RZ, R107, 0xff00, RZ, 0xc0, !PT ;  /* 0x0000ff006bff7812 */ /* 0x000fe400078cc0ff */
[----:B------:R-:W-:-:S02]  /*4090*/  F2FP.F16.F32.PACK_AB R84, R87, R84 ;  /* 0x000000545754723e */ /* 0x000fc400000000ff */
[----:B------:R-:W-:Y:S02]  /*40a0*/  FSEL R90, R88, RZ, P6 ;  /* 0x000000ff585a7208 */ /* 0x000fe40003000000 */
[----:B------:R-:W-:Y:S02]  /*40b0*/  LOP3.LUT P6, RZ, R106, 0xff00, RZ, 0xc0, !PT ;  /* 0x0000ff006aff7812 */ /* 0x000fe400078cc0ff */
[----:B------:R-:W-:Y:S02]  /*40c0*/  PRMT R156, R84, 0x7632, R156 ;  /* 0x00007632549c7816 */ /* 0x000fe4000000009c */
[----:B------:R-:W-:Y:S02]  /*40d0*/  FSEL R91, R88, RZ, P6 ;  /* 0x000000ff585b7208 */ /* 0x000fe40003000000 */
[----:B------:R-:W-:Y:S02]  /*40e0*/  PRMT R159, R84, 0x7610, R159 ;  /* 0x00007610549f7816 */ /* 0x000fe4000000009f */
[----:B------:R-:W-:-:S02]  /*40f0*/  F2FP.F16.F32.PACK_AB R90, R91, R90 ;  /* 0x0000005a5b5a723e */ /* 0x000fc400000000ff */
[C---:B------:R-:W-:Y:S02]  /*4100*/  PRMT R89, R86.reuse, 0x7632, R89 ;  /* 0x0000763256597816 */ /* 0x040fe40000000059 */
[----:B------:R-:W-:Y:S02]  /*4110*/  PRMT R155, R86, 0x7610, R155 ;  /* 0x00007610569b7816 */ /* 0x000fe4000000009b */
[C---:B------:R-:W-:Y:S02]  /*4120*/  PRMT R160, R90.reuse, 0x7632, R160 ;  /* 0x000076325aa07816 */ /* 0x040fe400000000a0 */
[----:B------:R-:W-:Y:S02]  /*4130*/  PRMT R84, R90, 0x7610, R84 ;  /* 0x000076105a547816 */ /* 0x000fe40000000054 */
[----:B------:R-:W-:Y:S02]  /*4140*/  PRMT R88, R183, 0x7632, R88 ;  /* 0x00007632b7587816 */ /* 0x000fe40000000058 */
[----:B------:R-:W-:-:S02]  /*4150*/  PRMT R161, R184, 0x7610, R161 ;  /* 0x00007610b8a17816 */ /* 0x000fc400000000a1 */
[C---:B------:R-:W-:Y:S02]  /*4160*/  PRMT R162, R186.reuse, 0x7632, R162 ;  /* 0x00007632baa27816 */ /* 0x040fe400000000a2 */
[----:B------:R-:W-:Y:S01]  /*4170*/  PRMT R91, R186, 0x7610, R91 ;  /* 0x00007610ba5b7816 */ /* 0x000fe2000000005b */
[----:B------:R-:W-:Y:S06]  /*4180*/  BRA `(.L_x_830) ;  /* 0x0000000400cc7947 */ /* 0x000fec0003800000 */
.L_x_832:
[----:B------:R-:W-:Y:S01]  /*4190*/  UMOV UR4, UR6 ;  /* 0x0000000600047c82 */ /* 0x000fe20008000000 */
[----:B------:R-:W-:Y:S01]  /*41a0*/  UMOV UR5, UR7 ;  /* 0x0000000700057c82 */ /* 0x000fe20008000000 */
[----:B------:R-:W-:-:S04]  /*41b0*/  UISETP.NE.U32.AND UP0, UPT, UR4, URZ, UPT ;  /* 0x000000ff0400728c */ /* 0x000fc8000bf05070 */
[----:B------:R-:W-:-:S09]  /*41c0*/  UISETP.NE.AND.EX UP0, UPT, UR5, URZ, UPT, UP0 ;  /* 0x000000ff0500728c */ /* 0x000fd2000bf05300 */
[----:B------:R-:W-:Y:S05]  /*41d0*/  BRA.U UP0, `(.L_x_834) ;  /* 0x0000000100d07547 */ /* 0x000fea000b800000 */
[--C-:B------:R-:W-:Y:S01]  /*41e0*/  SHF.R.U64 R85, R100, 0x10, R101.reuse ;  /* 0x0000001064557819 */ /* 0x100fe20000001265 */
[-CC-:B------:R-:W-:Y:S01]  /*41f0*/  FFMA.FTZ R84, R112, R165.reuse, R166.reuse ;  /* 0x000000a570547223 */ /* 0x180fe200000100a6 */
[----:B------:R-:W-:Y:S01]  /*4200*/  LOP3.LUT P6, RZ, R107, 0xff00, RZ, 0xc0, !PT ;  /* 0x0000ff006bff7812 */ /* 0x000fe200078cc0ff */
[----:B------:R-:W-:Y:S02]  /*4210*/  FFMA.FTZ R90, R114, R165, R166 ;  /* 0x000000a5725a7223 */ /* 0x000fe400000100a6 */
[----:B------:R-:W-:Y:S02]  /*4220*/  HADD2.F32 R87, -RZ, R85.H0_H0 ;  /* 0x20000055ff577230 */ /* 0x000fe40000004100 */
[----:B------:R-:W-:Y:S01]  /*4230*/  FADD.FTZ R85, R109, -R84 ;  /* 0x800000546d557221 */ /* 0x000fe20000010000 */
[----:B------:R-:W-:-:S03]  /*4240*/  IMAD.MOV.U32 R84, RZ, RZ, R101 ;  /* 0x000000ffff547224 */ /* 0x000fc600078e0065 */
[----:B-----5:R-:W-:Y:S01]  /*4250*/  FFMA.FTZ R85, R104, R85, R87 ;  /* 0x0000005568557223 */ /* 0x020fe20000010057 */
[----:B------:R-:W-:Y:S01]  /*4260*/  FFMA.FTZ R87, R113, R165, R166 ;  /* 0x000000a571577223 */ /* 0x000fe200000100a6 */
[----:B------:R-:W-:Y:S02]  /*4270*/  HADD2.F32 R89, -RZ, R84.H0_H0 ;  /* 0x20000054ff597230 */ /* 0x000fe40000004100 */
[----:B------:R-:W-:Y:S01]  /*4280*/  FMUL.FTZ R85, R85, UR14 ;  /* 0x0000000e55557c20 */ /* 0x000fe20008410000 */
[----:B------:R-:W-:Y:S01]  /*4290*/  FADD.FTZ R87, R110, -R87 ;  /* 0x800000576e577221 */ /* 0x000fe20000010000 */
[----:B------:R-:W-:-:S03]  /*42a0*/  IMAD.MOV.U32 R84, RZ, RZ, R100 ;  /* 0x000000ffff547224 */ /* 0x000fc600078e0064 */
[----:B------:R-:W-:Y:S01]  /*42b0*/  FSEL R88, R85, RZ, P6 ;  /* 0x000000ff55587208 */ /* 0x000fe20003000000 */
[----:B------:R-:W-:Y:S01]  /*42c0*/  FFMA.FTZ R87, R104, R87, R89 ;  /* 0x0000005768577223 */ /* 0x000fe20000010059 */
[----:B------:R-:W-:Y:S01]  /*42d0*/  LOP3.LUT P6, RZ, R106, 0xff00, RZ, 0xc0, !PT ;  /* 0x0000ff006aff7812 */ /* 0x000fe200078cc0ff */
[----:B------:R-:W-:Y:S02]  /*42e0*/  HADD2.F32 R89, -RZ, R84.H0_H0 ;  /* 0x20000054ff597230 */ /* 0x000fe40000004100 */
[----:B------:R-:W-:Y:S01]  /*42f0*/  FMUL.FTZ R87, R87, UR14 ;  /* 0x0000000e57577c20 */ /* 0x000fe20008410000 */
[----:B------:R-:W-:Y:S02]  /*4300*/  FSEL R85, R85, RZ, P6 ;  /* 0x000000ff55557208 */ /* 0x000fe40003000000 */
[----:B------:R-:W-:Y:S02]  /*4310*/  LOP3.LUT P6, RZ, R107, 0xff0000, RZ, 0xc0, !PT ;  /* 0x00ff00006bff7812 */ /* 0x000fe400078cc0ff */
[----:B------:R-:W-:-:S02]  /*4320*/  F2FP.F16.F32.PACK_AB R85, R85, R88 ;  /* 0x000000585555723e */ /* 0x000fc400000000ff */
[----:B------:R-:W-:Y:S02]  /*4330*/  FSEL R91, R87, RZ, P6 ;  /* 0x000000ff575b7208 */ /* 0x000fe40003000000 */
[----:B------:R-:W-:Y:S02]  /*4340*/  LOP3.LUT P6, RZ, R106, 0xff0000, RZ, 0xc0, !PT ;  /* 0x00ff00006aff7812 */ /* 0x000fe400078cc0ff */
[----:B------:R-:W-:Y:S02]  /*4350*/  PRMT R160, R85, 0x7632, R160 ;  /* 0x0000763255a07816 */ /* 0x000fe400000000a0 */
[----:B------:R-:W-:Y:S01]  /*4360*/  FSEL R86, R87, RZ, P6 ;  /* 0x000000ff57567208 */ /* 0x000fe20003000000 */
[----:B------:R-:W-:Y:S01]  /*4370*/  FFMA.FTZ R87, R3, R165, R166 ;  /* 0x000000a503577223 */ /* 0x000fe200000100a6 */
[----:B------:R-:W-:Y:S02]  /*4380*/  LOP3.LUT P6, RZ, R107, 0xff, RZ, 0xc0, !PT ;  /* 0x000000ff6bff7812 */ /* 0x000fe400078cc0ff */
[----:B------:R-:W-:Y:S01]  /*4390*/  F2FP.F16.F32.PACK_AB R86, R86, R91 ;  /* 0x0000005b5656723e */ /* 0x000fe200000000ff */
        /* <DEDUP_REMOVED lines=10> */
[----:B------:R-:W-:Y:S01]  /*4440*/  F2FP.F16.F32.PACK_AB R89, R84, R89 ;  /* 0x000000595459723e */ /* 0x000fe200000000ff */
[----:B------:R-:W-:Y:S02]  /*4450*/  HADD2.F32 R183, -RZ, R87.H0_H0 ;  /* 0x20000057ffb77230 */ /* 0x000fe40000004100 */
[----:B------:R-:W-:Y:S01]  /*4460*/  FADD.FTZ R87, R111, -R90 ;  /* 0x8000005a6f577221 */ /* 0x000fe20000010000 */
[----:B------:R-:W-:-:S02]  /*4470*/  PRMT R84, R85, 0x7610, R84 ;  /* 0x0000761055547816 */ /* 0x000fc40000000054 */
[----:B------:R-:W-:Y:S01]  /*4480*/  PRMT R159, R89, 0x7632, R159 ;  /* 0x00007632599f7816 */ /* 0x000fe2000000009f */
[----:B------:R-:W-:-:S04]  /*4490*/  FFMA.FTZ R87, R104, R87, R183 ;  /* 0x0000005768577223 */ /* 0x000fc800000100b7 */
        /* <DEDUP_REMOVED lines=8> */
.L_x_834:
[----:B------:R-:W-:Y:S02]  /*4520*/  IMAD.MOV.U32 R84, RZ, RZ, R101 ;  /* 0x000000ffff547224 */ /* 0x000fe400078e0065 */
[-CC-:B------:R-:W-:Y:S01]  /*4530*/  FFMA.FTZ R85, R113, R165.reuse, R166.reuse ;  /* 0x000000a571557223 */ /* 0x180fe200000100a6 */
[----:B------:R-:W-:Y:S01]  /*4540*/  LOP3.LUT P6, RZ, R107, 0xff0000, RZ, 0xc0, !PT ;  /* 0x00ff00006bff7812 */ /* 0x000fe200078cc0ff */
[----:B------:R-:W-:Y:S01]  /*4550*/  FFMA.FTZ R88, R112, R165, R166 ;  /* 0x000000a570587223 */ /* 0x000fe200000100a6 */
[----:B------:R-:W-:Y:S02]  /*4560*/  HADD2.F32 R87, -RZ, R84.H0_H0 ;  /* 0x20000054ff577230 */ /* 0x000fe40000004100 */
[----:B------:R-:W-:-:S04]  /*4570*/  FADD.FTZ R85, R110, -R85 ;  /* 0x800000556e557221 */ /* 0x000fc80000010000 */
[----:B-----5:R-:W-:Y:S01]  /*4580*/  FFMA.FTZ R172, R104, R85, R87 ;  /* 0x0000005568ac7223 */ /* 0x020fe20000010057 */
[----:B------:R-:W-:-:S03]  /*4590*/  SHF.R.U32.HI R85, RZ, 0x10, R101 ;  /* 0x00000010ff557819 */ /* 0x000fc60000011665 */
[----:B------:R-:W-:Y:S02]  /*45a0*/  FMUL.FTZ R84, R172, UR14 ;  /* 0x0000000eac547c20 */ /* 0x000fe40008410000 */
[----:B------:R-:W-:-:S03]  /*45b0*/  HADD2.F32 R87, -RZ, R85.H0_H0 ;  /* 0x20000055ff577230 */ /* 0x000fc60000004100 */
        /* <DEDUP_REMOVED lines=8> */
[----:B------:R-:W-:Y:S01]  /*4640*/  FFMA.FTZ R185, R104, R85, R87 ;  /* 0x0000005568b97223 */ /* 0x000fe20000010057 */
[----:B------:R-:W-:-:S03]  /*4650*/  FFMA.FTZ R85, R3, R165, R166 ;  /* 0x000000a503557223 */ /* 0x000fc600000100a6 */
[C---:B------:R-:W-:Y:S01]  /*4660*/  FMUL.FTZ R84, R185.reuse, UR14 ;  /* 0x0000000eb9547c20 */ /* 0x040fe20008410000 */
[----:B------:R-:W-:Y:S01]  /*4670*/  FADD.FTZ R85, R108, -R85 ;  /* 0x800000556c557221 */ /* 0x000fe20000010000 */
[----:B------:R-:W-:-:S03]  /*4680*/  F2FP.F16.F32.PACK_AB R184, R185, R184 ;  /* 0x000000b8b9b8723e */ /* 0x000fc600000000ff */
[----:B------:R-:W-:Y:S02]  /*4690*/  FSEL R186, R84, RZ, P6 ;  /* 0x000000ff54ba7208 */ /* 0x000fe40003000000 */
[----:B------:R-:W-:Y:S02]  /*46a0*/  ISETP.GE.U32.AND P6, PT, R106, 0x1000000, PT ;  /* 0x010000006a00780c */ /* 0x000fe40003fc6070 */
[----:B------:R-:W-:Y:S02]  /*46b0*/  PRMT R158, R184, 0x7632, R158 ;  /* 0x00007632b89e7816 */ /* 0x000fe4000000009e */
[----:B------:R-:W-:Y:S01]  /*46c0*/  FSEL R187, R84, RZ, P6 ;  /* 0x000000ff54bb7208 */ /* 0x000fe20003000000 */
[----:B------:R-:W-:Y:S01]  /*46d0*/  IMAD.MOV.U32 R84, RZ, RZ, R100 ;  /* 0x000000ffff547224 */ /* 0x000fe200078e0064 */
[----:B------:R-:W-:Y:S02]  /*46e0*/  LOP3.LUT P6, RZ, R107, 0xff, RZ, 0xc0, !PT ;  /* 0x000000ff6bff7812 */ /* 0x000fe400078cc0ff */
[----:B------:R-:W-:-:S02]  /*46f0*/  F2FP.F16.F32.PACK_AB R186, R187, R186 ;  /* 0x000000babbba723e */ /* 0x000fc400000000ff */
[----:B------:R-:W-:Y:S01]  /*4700*/  HADD2.F32 R87, -RZ, R84.H0_H0 ;  /* 0x20000054ff577230 */ /* 0x000fe20000004100 */
[----:B------:R-:W-:Y:S02]  /*4710*/  PRMT R161, R184, 0x7610, R161 ;  /* 0x00007610b8a17816 */ /* 0x000fe400000000a1 */
[----:B------:R-:W-:Y:S02]  /*4720*/  PRMT R162, R186, 0x7632, R162 ;  /* 0x00007632baa27816 */ /* 0x000fe400000000a2 */
[----:B------:R-:W-:Y:S01]  /*4730*/  FFMA.FTZ R85, R104, R85, R87 ;  /* 0x0000005568557223 */ /* 0x000fe20000010057 */
[----:B------:R-:W-:-:S03]  /*4740*/  SHF.R.U64 R87, R100, 0x10, R101 ;  /* 0x0000001064577819 */ /* 0x000fc60000001265 */
[----:B------:R-:W-:Y:S02]  /*4750*/  FMUL.FTZ R84, R85, UR14 ;  /* 0x0000000e55547c20 */ /* 0x000fe40008410000 */
[----:B------:R-:W-:Y:S02]  /*4760*/  HADD2.F32 R89, -RZ, R87.H0_H0 ;  /* 0x20000057ff597230 */ /* 0x000fe40000004100 */
[----:B------:R-:W-:Y:S01]  /*4770*/  FADD.FTZ R87, R109, -R88 ;  /* 0x800000586d577221 */ /* 0x000fe20000010000 */
[----:B------:R-:W-:Y:S02]  /*4780*/  FSEL R86, R84, RZ, P6 ;  /* 0x000000ff54567208 */ /* 0x000fe40003000000 */
[----:B------:R-:W-:Y:S01]  /*4790*/  LOP3.LUT P6, RZ, R106, 0xff, RZ, 0xc0, !PT ;  /* 0x000000ff6aff7812 */ /* 0x000fe200078cc0ff */
[----:B------:R-:W-:Y:S01]  /*47a0*/  FFMA.FTZ R87, R104, R87, R89 ;  /* 0x0000005768577223 */ /* 0x000fe20000010059 */
[----:B------:R-:W-:Y:S02]  /*47b0*/  F2FP.F16.F32.PACK_AB R86, R86, R85 ;  /* 0x000000555656723e */ /* 0x000fe400000000ff */
[----:B------:R-:W-:Y:S01]  /*47c0*/  FSEL R84, R84, RZ, P6 ;  /* 0x000000ff54547208 */ /* 0x000fe20003000000 */
[----:B------:R-:W-:Y:S01]  /*47d0*/  FMUL.FTZ R88, R87, UR14 ;  /* 0x0000000e57587c20 */ /* 0x000fe20008410000 */
[----:B------:R-:W-:-:S02]  /*47e0*/  LOP3.LUT P6, RZ, R107, 0xff00, RZ, 0xc0, !PT ;  /* 0x0000ff006bff7812 */ /* 0x000fc400078cc0ff */
[----:B------:R-:W-:Y:S02]  /*47f0*/  F2FP.F16.F32.PACK_AB R84, R87, R84 ;  /* 0x000000545754723e */ /* 0x000fe400000000ff */
[----:B------:R-:W-:Y:S02]  /*4800*/  FSEL R90, R88, RZ, P6 ;  /* 0x000000ff585a7208 */ /* 0x000fe40003000000 */
[----:B------:R-:W-:Y:S02]  /*4810*/  LOP3.LUT P6, RZ, R106, 0xff00, RZ, 0xc0, !PT ;  /* 0x0000ff006aff7812 */ /* 0x000fe400078cc0ff */
[----:B------:R-:W-:Y:S02]  /*4820*/  PRMT R156, R84, 0x7632, R156 ;  /* 0x00007632549c7816 */ /* 0x000fe4000000009c */
[----:B------:R-:W-:Y:S02]  /*4830*/  FSEL R91, R88, RZ, P6 ;  /* 0x000000ff585b7208 */ /* 0x000fe40003000000 */
[----:B------:R-:W-:-:S02]  /*4840*/  PRMT R159, R84, 0x7610, R159 ;  /* 0x00007610549f7816 */ /* 0x000fc4000000009f */
[----:B------:R-:W-:Y:S02]  /*4850*/  F2FP.F16.F32.PACK_AB R90, R91, R90 ;  /* 0x0000005a5b5a723e */ /* 0x000fe400000000ff */
[C---:B------:R-:W-:Y:S02]  /*4860*/  PRMT R89, R86.reuse, 0x7632, R89 ;  /* 0x0000763256597816 */ /* 0x040fe40000000059 */
[----:B------:R-:W-:Y:S02]  /*4870*/  PRMT R155, R86, 0x7610, R155 ;  /* 0x00007610569b7816 */ /* 0x000fe4000000009b */
[C---:B------:R-:W-:Y:S02]  /*4880*/  PRMT R160, R90.reuse, 0x7632, R160 ;  /* 0x000076325aa07816 */ /* 0x040fe400000000a0 */
[----:B------:R-:W-:Y:S02]  /*4890*/  PRMT R84, R90, 0x7610, R84 ;  /* 0x000076105a547816 */ /* 0x000fe40000000054 */
[----:B------:R-:W-:-:S02]  /*48a0*/  PRMT R88, R183, 0x7632, R88 ;  /* 0x00007632b7587816 */ /* 0x000fc40000000058 */
[----:B------:R-:W-:-:S07]  /*48b0*/  PRMT R91, R186, 0x7610, R91 ;  /* 0x00007610ba5b7816 */ /* 0x000fce000000005b */
.L_x_830:
        /* <DEDUP_REMOVED lines=18> */
.L_x_835:
        /* <DEDUP_REMOVED lines=12> */
.L_x_836:
[----:B------:R-:W-:-:S07]  /*4aa0*/  VIADD R105, R105, 0x80 ;  /* 0x0000008069697836 */ /* 0x000fce0000000000 */
.L_x_826:
[----:B------:R-:W-:Y:S05]  /*4ab0*/  BSYNC.RECONVERGENT B0 ;  /* 0x0000000000007941 */ /* 0x000fea0003800200 */
.L_x_825:
        /* <DEDUP_REMOVED lines=11> */
[--C-:B-1----:R-:W-:Y:S02]  /*4b70*/  IMAD.MOV.U32 R85, RZ, RZ, R99.reuse ;  /* 0x000000ffff557224 */ /* 0x102fe400078e0063 */
[----:B------:R-:W-:Y:S01]  /*4b80*/  FFMA.FTZ R84, R123, R165, R166 ;  /* 0x000000a57b547223 */ /* 0x000fe200000100a6 */
[----:B------:R-:W-:Y:S02]  /*4b90*/  LOP3.LUT P6, RZ, R116, 0xff0000, RZ, 0xc0, !PT ;  /* 0x00ff000074ff7812 */ /* 0x000fe400078cc0ff */
[----:B0-----:R-:W-:Y:S01]  /*4ba0*/  SHF.R.U64 R89, R98, 0x10, R99 ;  /* 0x0000001062597819 */ /* 0x001fe20000001263 */
[----:B------:R-:W-:Y:S02]  /*4bb0*/  HADD2.F32 R87, -RZ, R85.H0_H0 ;  /* 0x20000055ff577230 */ /* 0x000fe40000004100 */
[----:B------:R-:W-:Y:S02]  /*4bc0*/  FADD.FTZ R85, R119, -R84 ;  /* 0x8000005477557221 */ /* 0x000fe40000010000 */
[----:B------:R-:W-:-:S02]  /*4bd0*/  HADD2.F32 R89, -RZ, R89.H0_H0 ;  /* 0x20000059ff597230 */ /* 0x000fc40000004100 */
[----:B-----5:R-:W-:Y:S01]  /*4be0*/  FFMA.FTZ R172, R104, R85, R87 ;  /* 0x0000005568ac7223 */ /* 0x020fe20000010057 */
[----:B------:R-:W-:Y:S01]  /*4bf0*/  SHF.R.U32.HI R87, RZ, 0x10, R99 ;  /* 0x00000010ff577819 */ /* 0x000fe20000011663 */
[----:B------:R-:W-:Y:S02]  /*4c00*/  FFMA.FTZ R85, R124, R165, R166 ;  /* 0x000000a57c557223 */ /* 0x000fe400000100a6 */
[----:B------:R-:W-:Y:S02]  /*4c10*/  FMUL.FTZ R84, R172, UR14 ;  /* 0x0000000eac547c20 */ /* 0x000fe40008410000 */
[----:B------:R-:W-:Y:S02]  /*4c20*/  HADD2.F32 R87, -RZ, R87.H0_H0 ;  /* 0x20000057ff577230 */ /* 0x000fe40000004100 */
[----:B------:R-:W-:Y:S01]  /*4c30*/  FADD.FTZ R85, R120, -R85 ;  /* 0x8000005578557221 */ /* 0x000fe20000010000 */
[----:B------:R-:W-:Y:S02]  /*4c40*/  FSEL R183, R84, RZ, P6 ;  /* 0x000000ff54b77208 */ /* 0x000fe40003000000 */
[----:B------:R-:W-:Y:S01]  /*4c50*/  LOP3.LUT P6, RZ, R115, 0xff0000, RZ, 0xc0, !PT ;  /* 0x00ff000073ff7812 */ /* 0x000fe200078cc0ff */
[----:B------:R-:W-:Y:S01]  /*4c60*/  FFMA.FTZ R185, R104, R85, R87 ;  /* 0x0000005568b97223 */ /* 0x000fe20000010057 */
[----:B------:R-:W-:Y:S01]  /*4c70*/  IMAD.MOV.U32 R85, RZ, RZ, R98 ;  /* 0x000000ffff557224 */ /* 0x000fe200078e0062 */
[----:B------:R-:W-:-:S02]  /*4c80*/  F2FP.F16.F32.PACK_AB R183, R183, R172 ;  /* 0x000000acb7b7723e */ /* 0x000fc400000000ff */
[----:B------:R-:W-:Y:S01]  /*4c90*/  FSEL R184, R84, RZ, P6 ;  /* 0x000000ff54b87208 */ /* 0x000fe20003000000 */
[C---:B------:R-:W-:Y:S01]  /*4ca0*/  FMUL.FTZ R84, R185.reuse, UR14 ;  /* 0x0000000eb9547c20 */ /* 0x040fe20008410000 */
[----:B------:R-:W-:Y:S01]  /*4cb0*/  ISETP.GE.U32.AND P6, PT, R116, 0x1000000, PT ;  /* 0x010000007400780c */ /* 0x000fe20003fc6070 */
[----:B------:R-:W-:Y:S01]  /*4cc0*/  HADD2.F32 R87, -RZ, R85.H0_H0 ;  /* 0x20000055ff577230 */ /* 0x000fe20000004100 */
[----:B------:R-:W-:Y:S02]  /*4cd0*/  F2FP.F16.F32.PACK_AB R184, R185, R184 ;  /* 0x000000b8b9b8723e */ /* 0x000fe400000000ff */
[----:B------:R-:W-:Y:S02]  /*4ce0*/  FSEL R186, R84, RZ, P6 ;  /* 0x000000ff54ba7208 */ /* 0x000fe40003000000 */
[----:B------:R-:W-:Y:S02]  /*4cf0*/  ISETP.GE.U32.AND P6, PT, R115, 0x1000000, PT ;  /* 0x010000007300780c */ /* 0x000fe40003fc6070 */
[----:B------:R-:W-:-:S02]  /*4d00*/  PRMT R157, R183, 0x7610, R157 ;  /* 0x00007610b79d7816 */ /* 0x000fc4000000009d */
[----:B------:R-:W-:Y:S01]  /*4d10*/  FSEL R187, R84, RZ, P6 ;  /* 0x000000ff54bb7208 */ /* 0x000fe20003000000 */
[----:B------:R-:W-:Y:S01]  /*4d20*/  FFMA.FTZ R84, R121, R165, R166 ;  /* 0x000000a579547223 */ /* 0x000fe200000100a6 */
[----:B------:R-:W-:Y:S02]  /*4d30*/  LOP3.LUT P6, RZ, R116, 0xff, RZ, 0xc0, !PT ;  /* 0x000000ff74ff7812 */ /* 0x000fe400078cc0ff */
[----:B------:R-:W-:Y:S01]  /*4d40*/  F2FP.F16.F32.PACK_AB R186, R187, R186 ;  /* 0x000000babbba723e */ /* 0x000fe200000000ff */
[----:B------:R-:W-:Y:S01]  /*4d50*/  FADD.FTZ R85, R117, -R84 ;  /* 0x8000005475557221 */ /* 0x000fe20000010000 */
[C---:B------:R-:W-:Y:S02]  /*4d60*/  PRMT R158, R184.reuse, 0x7632, R158 ;  /* 0x00007632b89e7816 */ /* 0x040fe4000000009e */
[----:B------:R-:W-:Y:S01]  /*4d70*/  PRMT R161, R184, 0x7610, R161 ;  /* 0x00007610b8a17816 */ /* 0x000fe200000000a1 */
[----:B------:R-:W-:Y:S01]  /*4d80*/  FFMA.FTZ R85, R104, R85, R87 ;  /* 0x0000005568557223 */ /* 0x000fe20000010057 */
[----:B------:R-:W-:Y:S01]  /*4d90*/  FFMA.FTZ R87, R122, R165, R166 ;  /* 0x000000a57a577223 */ /* 0x000fe200000100a6 */
[----:B------:R-:W-:-:S02]  /*4da0*/  PRMT R162, R186, 0x7632, R162 ;  /* 0x00007632baa27816 */ /* 0x000fc400000000a2 */
[----:B------:R-:W-:Y:S01]  /*4db0*/  FMUL.FTZ R84, R85, UR14 ;  /* 0x0000000e55547c20 */ /* 0x000fe20008410000 */
[----:B------:R-:W-:-:S04]  /*4dc0*/  FADD.FTZ R87, R118, -R87 ;  /* 0x8000005776577221 */ /* 0x000fc80000010000 */
[----:B------:R-:W-:Y:S01]  /*4dd0*/  FSEL R86, R84, RZ, P6 ;  /* 0x000000ff54567208 */ /* 0x000fe20003000000 */
[----:B------:R-:W-:Y:S01]  /*4de0*/  FFMA.FTZ R87, R104, R87, R89 ;  /* 0x0000005768577223 */ /* 0x000fe20000010059 */
[----:B------:R-:W-:Y:S02]  /*4df0*/  LOP3.LUT P6, RZ, R115, 0xff, RZ, 0xc0, !PT ;  /* 0x000000ff73ff7812 */ /* 0x000fe400078cc0ff */
[----:B------:R-:W-:Y:S01]  /*4e00*/  F2FP.F16.F32.PACK_AB R86, R86, R85 ;  /* 0x000000555656723e */ /* 0x000fe200000000ff */
[C---:B------:R-:W-:Y:S01]  /*4e10*/  FMUL.FTZ R88, R87.reuse, UR14 ;  /* 0x0000000e57587c20 */ /* 0x040fe20008410000 */
        /* <DEDUP_REMOVED lines=14> */
[----:B------:R-:W-:Y:S01]  /*4f00*/  PRMT R91, R186, 0x7610, R91 ;  /* 0x00007610ba5b7816 */ /* 0x000fe2000000005b */
[----:B------:R-:W-:Y:S06]  /*4f10*/  BRA `(.L_x_842) ;  /* 0x0000001000d07947 */ /* 0x000fec0003800000 */
.L_x_841:
[--C-:B-1----:R-:W-:Y:S01]  /*4f20*/  SHF.R.U64 R84, R98, 0x10, R99.reuse ;  /* 0x0000001062547819 */ /* 0x102fe20000001263 */
[-CC-:B------:R-:W-:Y:S01]  /*4f30*/  FFMA.FTZ R85, R122, R165.reuse, R166.reuse ;  /* 0x000000a57a557223 */ /* 0x180fe200000100a6 */
[----:B------:R-:W-:Y:S02]  /*4f40*/  LOP3.LUT P6, RZ, R116, 0xff00, RZ, 0xc0, !PT ;  /* 0x0000ff0074ff7812 */ /* 0x000fe400078cc0ff */
[----:B0-----:R-:W-:Y:S01]  /*4f50*/  SHF.R.U32.HI R90, RZ, 0x10, R99 ;  /* 0x00000010ff5a7819 */ /* 0x001fe20000011663 */
[----:B------:R-:W-:Y:S02]  /*4f60*/  HADD2.F32 R87, -RZ, R84.H0_H0 ;  /* 0x20000054ff577230 */ /* 0x000fe40000004100 */
[----:B------:R-:W-:Y:S01]  /*4f70*/  FADD.FTZ R85, R118, -R85 ;  /* 0x8000005576557221 */ /* 0x000fe20000010000 */
[----:B------:R-:W-:Y:S01]  /*4f80*/  FFMA.FTZ R84, R123, R165, R166 ;  /* 0x000000a57b547223 */ /* 0x000fe200000100a6 */
[----:B------:R-:W-:Y:S02]  /*4f90*/  HADD2.F32 R183, -RZ, R90.H0_H0 ;  /* 0x2000005affb77230 */ /* 0x000fe40000004100 */
[----:B-----5:R-:W-:-:S04]  /*4fa0*/  FFMA.FTZ R85, R104, R85, R87 ;  /* 0x0000005568557223 */ /* 0x020fc80000010057 */
[----:B------:R-:W-:-:S05]  /*4fb0*/  FMUL.FTZ R85, R85, UR14 ;  /* 0x0000000e55557c20 */ /* 0x000fca0008410000 */
[----:B------:R-:W-:Y:S02]  /*4fc0*/  FSEL R86, R85, RZ, P6 ;  /* 0x000000ff55567208 */ /* 0x000fe40003000000 */
[----:B------:R-:W-:-:S04]  /*4fd0*/  LOP3.LUT P6, RZ, R115, 0xff00, RZ, 0xc0, !PT ;  /* 0x0000ff0073ff7812 */ /* 0x000fc800078cc0ff */
[----:B------:R-:W-:Y:S01]  /*4fe0*/  FSEL R89, R85, RZ, P6 ;  /* 0x000000ff55597208 */ /* 0x000fe20003000000 */
[----:B------:R-:W-:Y:S01]  /*4ff0*/  IMAD.MOV.U32 R85, RZ, RZ, R99 ;  /* 0x000000ffff557224 */ /* 0x000fe200078e0063 */
[----:B------:R-:W-:Y:S02]  /*5000*/  LOP3.LUT P6, RZ, R116, 0xff0000, RZ, 0xc0, !PT ;  /* 0x00ff000074ff7812 */ /* 0x000fe400078cc0ff */
[----:B------:R-:W-:Y:S02]  /*5010*/  F2FP.F16.F32.PACK_AB R86, R89, R86 ;  /* 0x000000565956723e */ /* 0x000fe400000000ff */
[----:B------:R-:W-:Y:S02]  /*5020*/  HADD2.F32 R87, -RZ, R85.H0_H0 ;  /* 0x20000055ff577230 */ /* 0x000fe40000004100 */
[----:B------:R-:W-:Y:S01]  /*5030*/  FADD.FTZ R85, R119, -R84 ;  /* 0x8000005477557221 */ /* 0x000fe20000010000 */
[----:B------:R-:W-:Y:S01]  /*5040*/  FFMA.FTZ R84, R121, R165, R166 ;  /* 0x000000a579547223 */ /* 0x000fe200000100a6 */
[----:B------:R-:W-:-:S02]  /*5050*/  PRMT R160, R86, 0x7632, R160 ;  /* 0x0000763256a07816 */ /* 0x000fc400000000a0 */
[----:B------:R-:W-:-:S04]  /*5060*/  FFMA.FTZ R85, R104, R85, R87 ;  /* 0x0000005568557223 */ /* 0x000fc80000010057 */
        /* <DEDUP_REMOVED lines=20> */
[----:B------:R-:W-:Y:S02]  /*51b0*/  F2FP.F16.F32.PACK_AB R84, R85, R84 ;  /* 0x000000545554723e */ /* 0x000fe400000000ff */
[----:B------:R-:W-:Y:S02]  /*51c0*/  FSEL R90, R87, RZ, P6 ;  /* 0x000000ff575a7208 */ /* 0x000fe40003000000 */
[----:B------:R-:W-:Y:S02]  /*51d0*/  ISETP.GE.U32.AND P6, PT, R115, 0x1000000, PT ;  /* 0x010000007300780c */ /* 0x000fe40003fc6070 */
[----:B------:R-:W-:-:S02]  /*51e0*/  PRMT R159, R84, 0x7632, R159 ;  /* 0x00007632549f7816 */ /* 0x000fc4000000009f */
[----:B------:R-:W-:Y:S02]  /*51f0*/  FSEL R87, R87, RZ, P6 ;  /* 0x000000ff57577208 */ /* 0x000fe40003000000 */
[----:B------:R-:W-:Y:S02]  /*5200*/  PRMT R89, R84, 0x7610, R89 ;  /* 0x0000761054597816 */ /* 0x000fe40000000059 */
[----:B------:R-:W-:-:S04]  /*5210*/  F2FP.F16.F32.PACK_AB R87, R87, R90 ;  /* 0x0000005a5757723e */ /* 0x000fc800000000ff */
[C---:B------:R-:W-:Y:S02]  /*5220*/  PRMT R162, R87.reuse, 0x7632, R162 ;  /* 0x0000763257a27816 */ /* 0x040fe400000000a2 */
[----:B------:R-:W-:Y:S01]  /*5230*/  PRMT R91, R87, 0x7610, R91 ;  /* 0x00007610575b7816 */ /* 0x000fe2000000005b */
[----:B------:R-:W-:Y:S06]  /*5240*/  BRA `(.L_x_842) ;  /* 0x0000001000047947 */ /* 0x000fec0003800000 */
.L_x_840:
[----:B------:R-:W-:-:S04]  /*5250*/  UISETP.NE.U32.AND UP2, UPT, UR6, URZ, UPT ;  /* 0x000000ff0600728c */ /* 0x000fc8000bf45070 */
[----:B------:R-:W-:-:S09]  /*5260*/  UISETP.NE.AND.EX UP2, UPT, UR7, URZ, UPT, UP2 ;  /* 0x000000ff0700728c */ /* 0x000fd2000bf45320 */
[----:B------:R-:W-:Y:S05]  /*5270*/  BRA.U !UP2, `(.L_x_843) ;  /* 0x000000010acc7547 */ /* 0x000fea000b800000 */
[-CC-:B-1----:R-:W-:Y:S01]  /*5280*/  FFMA.FTZ R84, R123, R165.reuse, R166.reuse ;  /* 0x000000a57b547223 */ /* 0x182fe200000100a6 */
[----:B------:R-:W-:Y:S01]  /*5290*/  LOP3.LUT P6, RZ, R116, 0xff0000, RZ, 0xc0, !PT ;  /* 0x00ff000074ff7812 */ /* 0x000fe200078cc0ff */
[----:B0-----:R-:W-:Y:S02]  /*52a0*/  FFMA.FTZ R89, R122, R165, R166 ;  /* 0x000000a57a597223 */ /* 0x001fe400000100a6 */
[----:B------:R-:W-:Y:S02]  /*52b0*/  FADD.FTZ R85, R119, -R84 ;  /* 0x8000005477557221 */ /* 0x000fe40000010000 */
[----:B------:R-:W-:Y:S02]  /*52c0*/  FADD.FTZ R89, R118, -R89 ;  /* 0x8000005976597221 */ /* 0x000fe40000010000 */
[----:B-----5:R-:W-:Y:S01]  /*52d0*/  FMUL.FTZ R172, R104, R85 ;  /* 0x0000005568ac7220 */ /* 0x020fe20000410000 */
[----:B------:R-:W-:Y:S01]  /*52e0*/  FFMA.FTZ R85, R124, R165, R166 ;  /* 0x000000a57c557223 */ /* 0x000fe200000100a6 */
[----:B------:R-:W-:-:S02]  /*52f0*/  FMUL.FTZ R86, R104, R89 ;  /* 0x0000005968567220 */ /* 0x000fc40000410000 */
[----:B------:R-:W-:Y:S01]  /*5300*/  FMUL.FTZ R84, R172, UR14 ;  /* 0x0000000eac547c20 */ /* 0x000fe20008410000 */
[----:B------:R-:W-:Y:S01]  /*5310*/  FADD.FTZ R85, R120, -R85 ;  /* 0x8000005578557221 */ /* 0x000fe20000010000 */
[----:B------:R-:W-:-:S03]  /*5320*/  FMUL.FTZ R88, R86, UR14 ;  /* 0x0000000e56587c20 */ /* 0x000fc60008410000 */
[----:B------:R-:W-:Y:S01]  /*5330*/  FSEL R183, R84, RZ, P6 ;  /* 0x000000ff54b77208 */ /* 0x000fe20003000000 */
[----:B------:R-:W-:Y:S01]  /*5340*/  FMUL.FTZ R185, R104, R85 ;  /* 0x0000005568b97220 */ /* 0x000fe20000410000 */
[----:B------:R-:W-:Y:S02]  /*5350*/  LOP3.LUT P6, RZ, R115, 0xff0000, RZ, 0xc0, !PT ;  /* 0x00ff000073ff7812 */ /* 0x000fe400078cc0ff */
[----:B------:R-:W-:Y:S02]  /*5360*/  F2FP.F16.F32.PACK_AB R183, R183, R172 ;  /* 0x000000acb7b7723e */ /* 0x000fe400000000ff */
[----:B------:R-:W-:Y:S01]  /*5370*/  FSEL R184, R84, RZ, P6 ;  /* 0x000000ff54b87208 */ /* 0x000fe20003000000 */
[C---:B------:R-:W-:Y:S01]  /*5380*/  FMUL.FTZ R84, R185.reuse, UR14 ;  /* 0x0000000eb9547c20 */ /* 0x040fe20008410000 */
[----:B------:R-:W-:Y:S02]  /*5390*/  ISETP.GE.U32.AND P6, PT, R116, 0x1000000, PT ;  /* 0x010000007400780c */ /* 0x000fe40003fc6070 */
[----:B------:R-:W-:-:S02]  /*53a0*/  F2FP.F16.F32.PACK_AB R184, R185, R184 ;  /* 0x000000b8b9b8723e */ /* 0x000fc400000000ff */
[C---:B------:R-:W-:Y:S02]  /*53b0*/  FSEL R186, R84.reuse, RZ, P6 ;  /* 0x000000ff54ba7208 */ /* 0x040fe40003000000 */
[----:B------:R-:W-:Y:S02]  /*53c0*/  ISETP.GE.U32.AND P6, PT, R115, 0x1000000, PT ;  /* 0x010000007300780c */ /* 0x000fe40003fc6070 */
[----:B------:R-:W-:Y:S02]  /*53d0*/  PRMT R157, R183, 0x7610, R157 ;  /* 0x00007610b79d7816 */ /* 0x000fe4000000009d */
[----:B------:R-:W-:Y:S01]  /*53e0*/  FSEL R187, R84, RZ, P6 ;  /* 0x000000ff54bb7208 */ /* 0x000fe20003000000 */
[----:B------:R-:W-:Y:S01]  /*53f0*/  FFMA.FTZ R84, R121, R165, R166 ;  /* 0x000000a579547223 */ /* 0x000fe200000100a6 */
[----:B------:R-:W-:Y:S02]  /*5400*/  LOP3.LUT P6, RZ, R116, 0xff, RZ, 0xc0, !PT ;  /* 0x000000ff74ff7812 */ /* 0x000fe400078cc0ff */
[----:B------:R-:W-:Y:S01]  /*5410*/  F2FP.F16.F32.PACK_AB R186, R187, R186 ;  /* 0x000000babbba723e */ /* 0x000fe200000000ff */
[----:B------:R-:W-:Y:S01]  /*5420*/  FADD.FTZ R85, R117, -R84 ;  /* 0x8000005475557221 */ /* 0x000fe20000010000 */
[----:B------:R-:W-:-:S02]  /*5430*/  PRMT R158, R184, 0x7632, R158 ;  /* 0x00007632b89e7816 */ /* 0x000fc4000000009e */
[----:B------:R-:W-:Y:S01]  /*5440*/  PRMT R161, R184, 0x7610, R161 ;  /* 0x00007610b8a17816 */ /* 0x000fe200000000a1 */
[----:B------:R-:W-:Y:S01]  /*5450*/  FMUL.FTZ R84, R104, R85 ;  /* 0x0000005568547220 */ /* 0x000fe20000410000 */
[----:B------:R-:W-:-:S03]  /*5460*/  PRMT R162, R186, 0x7632, R162 ;  /* 0x00007632baa27816 */ /* 0x000fc600000000a2 */
[----:B------:R-:W-:-:S05]  /*5470*/  FMUL.FTZ R85, R84, UR14 ;  /* 0x0000000e54557c20 */ /* 0x000fca0008410000 */
[----:B------:R-:W-:Y:S02]  /*5480*/  FSEL R87, R85, RZ, P6 ;  /* 0x000000ff55577208 */ /* 0x000fe40003000000 */
[----:B------:R-:W-:Y:S02]  /*5490*/  LOP3.LUT P6, RZ, R115, 0xff, RZ, 0xc0, !PT ;  /* 0x000000ff73ff7812 */ /* 0x000fe400078cc0ff */
[----:B------:R-:W-:Y:S02]  /*54a0*/  F2FP.F16.F32.PACK_AB R87, R87, R84 ;  /* 0x000000545757723e */ /* 0x000fe400000000ff */
[----:B------:R-:W-:Y:S02]  /*54b0*/  FSEL R85, R85, RZ, P6 ;  /* 0x000000ff55557208 */ /* 0x000fe40003000000 */
[----:B------:R-:W-:Y:S02]  /*54c0*/  LOP3.LUT P6, RZ, R116, 0xff00, RZ, 0xc0, !PT ;  /* 0x0000ff0074ff7812 */ /* 0x000fe400078cc0ff */
[----:B------:R-:W-:-:S02]  /*54d0*/  F2FP.F16.F32.PACK_AB R85, R86, R85 ;  /* 0x000000555655723e */ /* 0x000fc400000000ff */
[C---:B------:R-:W-:Y:S02]  /*54e0*/  FSEL R90, R88.reuse, RZ, P6 ;  /* 0x000000ff585a7208 */ /* 0x040fe40003000000 */
[----:B------:R-:W-:Y:S02]  /*54f0*/  LOP3.LUT P6, RZ, R115, 0xff00, RZ, 0xc0, !PT ;  /* 0x0000ff0073ff7812 */ /* 0x000fe400078cc0ff */
[C---:B------:R-:W-:Y:S02]  /*5500*/  PRMT R89, R87.reuse, 0x7632, R89 ;  /* 0x0000763257597816 */ /* 0x040fe40000000059 */
        /* <DEDUP_REMOVED lines=10> */
.L_x_843:
        /* <DEDUP_REMOVED lines=16> */
[----:B------:R-:W-:Y:S01]  /*56b0*/  F2FP.F16.F32.PACK_AB R86, R87, R86 ;  /* 0x000000565756723e */ /* 0x000fe200000000ff */
        /* <DEDUP_REMOVED lines=8> */
[----:B------:R-:W-:Y:S01]  /*5740*/  F2FP.F16.F32.PACK_AB R88, R91, R88 ;  /* 0x000000585b58723e */ /* 0x000fe200000000ff */
[----:B------:R-:W-:-:S03]  /*5750*/  FMUL.FTZ R85, R104, R85 ;  /* 0x0000005568557220 */ /* 0x000fc60000410000 */
[----:B------:R-:W-:Y:S01]  /*5760*/  PRMT R161, R88, 0x7632, R161 ;  /* 0x0000763258a17816 */ /* 0x000fe200000000a1 */
[----:B------:R-:W-:-:S05]  /*5770*/  FMUL.FTZ R85, R85, UR14 ;  /* 0x0000000e55557c20 */ /* 0x000fca0008410000 */
[----:B------:R-:W-:Y:S02]  /*5780*/  FSEL R84, R85, RZ, P6 ;  /* 0x000000ff55547208 */ /* 0x000fe40003000000 */
[----:B------:R-:W-:-:S04]  /*5790*/  LOP3.LUT P6, RZ, R115, 0xff, RZ, 0xc0, !PT ;  /* 0x000000ff73ff7812 */ /* 0x000fc800078cc0ff */
        /* <DEDUP_REMOVED lines=12> */
.L_x_839:
[----:B------:R-:W-:-:S04]  /*5860*/  UISETP.NE.U32.AND UP2, UPT, UR16, URZ, UPT ;  /* 0x000000ff1000728c */ /* 0x000fc8000bf45070 */
[----:B------:R-:W-:-:S09]  /*5870*/  UISETP.NE.AND.EX UP2, UPT, UR17, URZ, UPT, UP2 ;  /* 0x000000ff1100728c */ /* 0x000fd2000bf45320 */
[----:B------:R-:W-:Y:S05]  /*5880*/  BRA.U !UP2, `(.L_x_844) ;  /* 0x000000050a5c7547 */ /* 0x000fea000b800000 */
[----:B------:R-:W-:-:S04]  /*5890*/  UISETP.NE.U32.AND UP2, UPT, UR6, URZ, UPT ;  /* 0x000000ff0600728c */ /* 0x000fc8000bf45070 */
[----:B------:R-:W-:-:S09]  /*58a0*/  UISETP.NE.AND.EX UP2, UPT, UR7, URZ, UPT, UP2 ;  /* 0x000000ff0700728c */ /* 0x000fd2000bf45320 */
[----:B------:R-:W-:Y:S05]  /*58b0*/  BRA.U !UP2, `(.L_x_845) ;  /* 0x000000010ab47547 */ /* 0x000fea000b800000 */
[----:B-1----:R-:W-:Y:S02]  /*58c0*/  IMAD.MOV.U32 R85, RZ, RZ, R98 ;  /* 0x000000ffff557224 */ /* 0x002fe400078e0062 */
[-CC-:B------:R-:W-:Y:S01]  /*58d0*/  FFMA.FTZ R84, R121, R165.reuse, R166.reuse ;  /* 0x000000a579547223 */ /* 0x180fe200000100a6 */
[--C-:B------:R-:W-:Y:S01]  /*58e0*/  SHF.R.U64 R86, R98, 0x10, R99.reuse ;  /* 0x0000001062567819 */ /* 0x100fe20000001263 */
[----:B0-----:R-:W-:Y:S01]  /*58f0*/  FFMA.FTZ R88, R123, R165, R166 ;  /* 0x000000a57b587223 */ /* 0x001fe200000100a6 */
[----:B------:R-:W-:Y:S01]  /*5900*/  LOP3.LUT P6, RZ, R116, 0xff, RZ, 0xc0, !PT ;  /* 0x000000ff74ff7812 */ /* 0x000fe200078cc0ff */
[----:B------:R-:W-:Y:S02]  /*5910*/  HADD2.F32 R87, -RZ, R85.H0_H0 ;  /* 0x20000055ff577230 */ /* 0x000fe40000004100 */
[----:B------:R-:W-:Y:S01]  /*5920*/  FADD.FTZ R85, R117, -R84 ;  /* 0x8000005475557221 */ /* 0x000fe20000010000 */
[----:B------:R-:W-:Y:S01]  /*5930*/  HADD2.F32 R89, -RZ, R86.H0_H0 ;  /* 0x20000056ff597230 */ /* 0x000fe20000004100 */
[----:B------:R-:W-:-:S02]  /*5940*/  SHF.R.U32.HI R90, RZ, 0x10, R99 ;  /* 0x00000010ff5a7819 */ /* 0x000fc40000011663 */
[----:B-----5:R-:W-:Y:S01]  /*5950*/  FFMA.FTZ R85, R104, R85, R87 ;  /* 0x0000005568557223 */ /* 0x020fe20000010057 */
[----:B------:R-:W-:Y:S02]  /*5960*/  FFMA.FTZ R87, R122, R165, R166 ;  /* 0x000000a57a577223 */ /* 0x000fe400000100a6 */
[----:B------:R-:W-:Y:S02]  /*5970*/  HADD2.F32 R183, -RZ, R90.H0_H0 ;  /* 0x2000005affb77230 */ /* 0x000fe40000004100 */
[----:B------:R-:W-:Y:S01]  /*5980*/  FMUL.FTZ R84, R85, UR14 ;  /* 0x0000000e55547c20 */ /* 0x000fe20008410000 */
[----:B------:R-:W-:-:S04]  /*5990*/  FADD.FTZ R87, R118, -R87 ;  /* 0x8000005776577221 */ /* 0x000fc80000010000 */
[----:B------:R-:W-:Y:S01]  /*59a0*/  FFMA.FTZ R87, R104, R87, R89 ;  /* 0x0000005768577223 */ /* 0x000fe20000010059 */
[----:B------:R-:W-:Y:S01]  /*59b0*/  IMAD.MOV.U32 R89, RZ, RZ, R99 ;  /* 0x000000ffff597224 */ /* 0x000fe200078e0063 */
[----:B------:R-:W-:Y:S02]  /*59c0*/  FSEL R84, R84, RZ, P6 ;  /* 0x000000ff54547208 */ /* 0x000fe40003000000 */
[----:B------:R-:W-:Y:S01]  /*59d0*/  FMUL.FTZ R86, R87, UR14 ;  /* 0x0000000e57567c20 */ /* 0x000fe20008410000 */
[----:B------:R-:W-:Y:S01]  /*59e0*/  LOP3.LUT P6, RZ, R116, 0xff00, RZ, 0xc0, !PT ;  /* 0x0000ff0074ff7812 */ /* 0x000fe200078cc0ff */
[----:B------:R-:W-:Y:S02]  /*59f0*/  HADD2.F32 R91, -RZ, R89.H0_H0 ;  /* 0x20000059ff5b7230 */ /* 0x000fe40000004100 */
[----:B------:R-:W-:Y:S01]  /*5a00*/  FADD.FTZ R89, R119, -R88 ;  /* 0x8000005877597221 */ /* 0x000fe20000010000 */
[----:B------:R-:W-:Y:S02]  /*5a10*/  F2FP.F16.F32.PACK_AB R84, R84, R85 ;  /* 0x000000555454723e */ /* 0x000fe400000000ff */
[----:B------:R-:W-:Y:S01]  /*5a20*/  FSEL R86, R86, RZ, P6 ;  /* 0x000000ff56567208 */ /* 0x000fe20003000000 */
[----:B------:R-:W-:Y:S01]  /*5a30*/  FFMA.FTZ R91, R104, R89, R91 ;  /* 0x00000059685b7223 */ /* 0x000fe2000001005b */
[----:B------:R-:W-:Y:S01]  /*5a40*/  FFMA.FTZ R89, R124, R165, R166 ;  /* 0x000000a57c597223 */ /* 0x000fe200000100a6 */
[----:B------:R-:W-:-:S02]  /*5a50*/  LOP3.LUT P6, RZ, R116, 0xff0000, RZ, 0xc0, !PT ;  /* 0x00ff000074ff7812 */ /* 0x000fc400078cc0ff */
[----:B------:R-:W-:Y:S01]  /*5a60*/  FMUL.FTZ R88, R91, UR14 ;  /* 0x0000000e5b587c20 */ /* 0x000fe20008410000 */
[----:B------:R-:W-:Y:S01]  /*5a70*/  FADD.FTZ R89, R120, -R89 ;  /* 0x8000005978597221 */ /* 0x000fe20000010000 */
[----:B------:R-:W-:Y:S02]  /*5a80*/  F2FP.F16.F32.PACK_AB R87, R86, R87 ;  /* 0x000000575657723e */ /* 0x000fe400000000ff */
[----:B------:R-:W-:Y:S01]  /*5a90*/  PRMT R155, R84, 0x7610, R155 ;  /* 0x00007610549b7816 */ /* 0x000fe2000000009b */
[----:B------:R-:W-:Y:S01]  /*5aa0*/  FFMA.FTZ R183, R104, R89, R183 ;  /* 0x0000005968b77223 */ /* 0x000fe200000100b7 */
[----:B------:R-:W-:Y:S02]  /*5ab0*/  FSEL R88, R88, RZ, P6 ;  /* 0x000000ff58587208 */ /* 0x000fe40003000000 */
[----:B------:R-:W-:Y:S01]  /*5ac0*/  ISETP.GE.U32.AND P6, PT, R116, 0x1000000, PT ;  /* 0x010000007400780c */ /* 0x000fe20003fc6070 */
[----:B------:R-:W-:Y:S01]  /*5ad0*/  FMUL.FTZ R89, R183, UR14 ;  /* 0x0000000eb7597c20 */ /* 0x000fe20008410000 */
[----:B------:R-:W-:-:S02]  /*5ae0*/  F2FP.F16.F32.PACK_AB R91, R88, R91 ;  /* 0x0000005b585b723e */ /* 0x000fc400000000ff */
[----:B------:R-:W-:Y:S02]  /*5af0*/  PRMT R86, R87, 0x7632, R86 ;  /* 0x0000763257567816 */ /* 0x000fe40000000056 */
[----:B------:R-:W-:Y:S02]  /*5b00*/  FSEL R90, R89, RZ, P6 ;  /* 0x000000ff595a7208 */ /* 0x000fe40003000000 */
[C---:B------:R-:W-:Y:S02]  /*5b10*/  PRMT R88, R91.reuse, 0x7632, R88 ;  /* 0x000076325b587816 */ /* 0x040fe40000000058 */
[----:B------:R-:W-:Y:S02]  /*5b20*/  F2FP.F16.F32.PACK_AB R90, R90, R183 ;  /* 0x000000b75a5a723e */ /* 0x000fe400000000ff */
[----:B------:R-:W-:Y:S02]  /*5b30*/  PRMT R157, R91, 0x7610, R157 ;  /* 0x000076105b9d7816 */ /* 0x000fe4000000009d */
[----:B------:R-:W-:-:S02]  /*5b40*/  PRMT R89, R84, 0x7632, R89 ;  /* 0x0000763254597816 */ /* 0x000fc40000000059 */
[----:B------:R-:W-:Y:S02]  /*5b50*/  PRMT R156, R87, 0x7610, R156 ;  /* 0x00007610579c7816 */ /* 0x000fe4000000009c */
[C---:B------:R-:W-:Y:S02]  /*5b60*/  PRMT R91, R90.reuse, 0x7632, R91 ;  /* 0x000076325a5b7816 */ /* 0x040fe4000000005b */
[----:B------:R-:W-:Y:S01]  /*5b70*/  PRMT R158, R90, 0x7610, R158 ;  /* 0x000076105a9e7816 */ /* 0x000fe2000000009e */
[----:B------:R-:W-:Y:S06]  /*5b80*/  BRA `(.L_x_842) ;  /* 0x0000000400b47947 */ /* 0x000fec0003800000 */
.L_x_845:
[----:B-1----:R-:W-:Y:S02]  /*5b90*/  IMAD.MOV.U32 R85, RZ, RZ, R98 ;  /* 0x000000ffff557224 */ /* 0x002fe400078e0062 */
[-CC-:B------:R-:W-:Y:S01]  /*5ba0*/  FFMA.FTZ R84, R121, R165.reuse, R166.reuse ;  /* 0x000000a579547223 */ /* 0x180fe200000100a6 */
[----:B------:R-:W-:Y:S01]  /*5bb0*/  LOP3.LUT P6, RZ, R116, 0xff, RZ, 0xc0, !PT ;  /* 0x000000ff74ff7812 */ /* 0x000fe200078cc0ff */
[----:B------:R-:W-:Y:S01]  /*5bc0*/  FFMA.FTZ R86, R123, R165, R166 ;  /* 0x000000a57b567223 */ /* 0x000fe200000100a6 */
[----:B------:R-:W-:Y:S02]  /*5bd0*/  HADD2.F32 R87, -RZ, R85.H0_H0 ;  /* 0x20000055ff577230 */ /* 0x000fe40000004100 */
[----:B------:R-:W-:Y:S01]  /*5be0*/  FADD.FTZ R85, R117, -R84 ;  /* 0x8000005475557221 */ /* 0x000fe20000010000 */
[----:B------:R-:W-:-:S03]  /*5bf0*/  SHF.R.U64 R84, R98, 0x10, R99 ;  /* 0x0000001062547819 */ /* 0x000fc60000001263 */
[----:B-----5:R-:W-:Y:S01]  /*5c00*/  FFMA.FTZ R85, R104, R85, R87 ;  /* 0x0000005568557223 */ /* 0x020fe20000010057 */
[----:B------:R-:W-:Y:S01]  /*5c10*/  FFMA.FTZ R87, R122, R165, R166 ;  /* 0x000000a57a577223 */ /* 0x000fe200000100a6 */
[----:B0-----:R-:W-:Y:S02]  /*5c20*/  HADD2.F32 R89, -RZ, R84.H0_H0 ;  /* 0x20000054ff597230 */ /* 0x001fe40000004100 */
        /* <DEDUP_REMOVED lines=9> */
[----:B------:R-:W-:Y:S02]  /*5cc0*/  F2FP.F16.F32.PACK_AB R84, R84, R85 ;  /* 0x000000555454723e */ /* 0x000fe400000000ff */
[----:B------:R-:W-:Y:S02]  /*5cd0*/  HADD2.F32 R89, -RZ, R87.H0_H0 ;  /* 0x20000057ff597230 */ /* 0x000fe40000004100 */
[----:B------:R-:W-:Y:S01]  /*5ce0*/  FADD.FTZ R87, R119, -R86 ;  /* 0x8000005677577221 */ /* 0x000fe20000010000 */
[----:B------:R-:W-:-:S03]  /*5cf0*/  SHF.R.U32.HI R86, RZ, 0x10, R99 ;  /* 0x00000010ff567819 */ /* 0x000fc60000011663 */
[----:B------:R-:W-:Y:S01]  /*5d00*/  FFMA.FTZ R87, R104, R87, R89 ;  /* 0x0000005768577223 */ /* 0x000fe20000010059 */
[----:B------:R-:W-:Y:S01]  /*5d10*/  FFMA.FTZ R89, R124, R165, R166 ;  /* 0x000000a57c597223 */ /* 0x000fe200000100a6 */
[----:B------:R-:W-:Y:S02]  /*5d20*/  HADD2.F32 R91, -RZ, R86.H0_H0 ;  /* 0x20000056ff5b7230 */ /* 0x000fe40000004100 */
        /* <DEDUP_REMOVED lines=8> */
[----:B------:R-:W-:Y:S02]  /*5db0*/  F2FP.F16.F32.PACK_AB R87, R86, R87 ;  /* 0x000000575657723e */ /* 0x000fe400000000ff */
[----:B------:R-:W-:Y:S02]  /*5dc0*/  PRMT R86, R84, 0x7632, R86 ;  /* 0x0000763254567816 */ /* 0x000fe40000000056 */
[C---:B------:R-:W-:Y:S02]  /*5dd0*/  PRMT R91, R87.reuse, 0x7632, R91 ;  /* 0x00007632575b7816 */ /* 0x040fe4000000005b */
[----:B------:R-:W-:Y:S01]  /*5de0*/  PRMT R88, R87, 0x7610, R88 ;  /* 0x0000761057587816 */ /* 0x000fe20000000058 */
[----:B------:R-:W-:Y:S06]  /*5df0*/  BRA `(.L_x_842) ;  /* 0x0000000400187947 */ /* 0x000fec0003800000 */
.L_x_844:
        /* <DEDUP_REMOVED lines=18> */
[----:B------:R-:W-:Y:S02]  /*5f20*/  F2FP.F16.F32.PACK_AB R84, R84, R85 ;  /* 0x000000555454723e */ /* 0x000fe400000000ff */
[----:B------:R-:W-:Y:S02]  /*5f30*/  FSEL R86, R86, RZ, P6 ;  /* 0x000000ff56567208 */ /* 0x000fe40003000000 */
[----:B------:R-:W-:Y:S02]  /*5f40*/  LOP3.LUT P6, RZ, R116, 0xff0000, RZ, 0xc0, !PT ;  /* 0x00ff000074ff7812 */ /* 0x000fe400078cc0ff */
[----:B------:R-:W-:-:S02]  /*5f50*/  F2FP.F16.F32.PACK_AB R87, R86, R87 ;  /* 0x000000575657723e */ /* 0x000fc400000000ff */
[----:B------:R-:W-:Y:S01]  /*5f60*/  FSEL R91, R89, RZ, P6 ;  /* 0x000000ff595b7208 */ /* 0x000fe20003000000 */
[----:B------:R-:W-:Y:S01]  /*5f70*/  FFMA.FTZ R89, R124, R165, R166 ;  /* 0x000000a57c597223 */ /* 0x000fe200000100a6 */
[----:B------:R-:W-:Y:S02]  /*5f80*/  ISETP.GE.U32.AND P6, PT, R116, 0x1000000, PT ;  /* 0x010000007400780c */ /* 0x000fe40003fc6070 */
[----:B------:R-:W-:Y:S01]  /*5f90*/  F2FP.F16.F32.PACK_AB R91, R91, R88 ;  /* 0x000000585b5b723e */ /* 0x000fe200000000ff */
[----:B------:R-:W-:Y:S01]  /*5fa0*/  FADD.FTZ R89, R120, -R89 ;  /* 0x8000005978597221 */ /* 0x000fe20000010000 */
[----:B------:R-:W-:Y:S02]  /*5fb0*/  PRMT R155, R84, 0x7610, R155 ;  /* 0x00007610549b7816 */ /* 0x000fe4000000009b */
[C---:B------:R-:W-:Y:S01]  /*5fc0*/  PRMT R88, R91.reuse, 0x7632, R88 ;  /* 0x000076325b587816 */ /* 0x040fe20000000058 */
[----:B------:R-:W-:Y:S01]  /*5fd0*/  FMUL.FTZ R90, R104, R89 ;  /* 0x00000059685a7220 */ /* 0x000fe20000410000 */
[----:B------:R-:W-:-:S02]  /*5fe0*/  PRMT R157, R91, 0x7610, R157 ;  /* 0x000076105b9d7816 */ /* 0x000fc4000000009d */
[C---:B------:R-:W-:Y:S01]  /*5ff0*/  PRMT R86, R87.reuse, 0x7632, R86 ;  /* 0x0000763257567816 */ /* 0x040fe20000000056 */
[----:B------:R-:W-:Y:S01]  /*6000*/  FMUL.FTZ R89, R90, UR14 ;  /* 0x0000000e5a597c20 */ /* 0x000fe20008410000 */
[----:B------:R-:W-:-:S04]  /*6010*/  PRMT R156, R87, 0x7610, R156 ;  /* 0x00007610579c7816 */ /* 0x000fc8000000009c */
[----:B------:R-:W-:Y:S02]  /*6020*/  FSEL R183, R89, RZ, P6 ;  /* 0x000000ff59b77208 */ /* 0x000fe40003000000 */
[----:B------:R-:W-:Y:S02]  /*6030*/  PRMT R89, R84, 0x7632, R89 ;  /* 0x0000763254597816 */ /* 0x000fe40000000059 */
[----:B------:R-:W-:-:S04]  /*6040*/  F2FP.F16.F32.PACK_AB R183, R183, R90 ;  /* 0x0000005ab7b7723e */ /* 0x000fc800000000ff */
[C---:B------:R-:W-:Y:S02]  /*6050*/  PRMT R91, R183.reuse, 0x7632, R91 ;  /* 0x00007632b75b7816 */ /* 0x040fe4000000005b */
[----:B------:R-:W-:Y:S01]  /*6060*/  PRMT R158, R183, 0x7610, R158 ;  /* 0x00007610b79e7816 */ /* 0x000fe2000000009e */
[----:B------:R-:W-:Y:S06]  /*6070*/  BRA `(.L_x_842) ;  /* 0x0000000000787947 */ /* 0x000fec0003800000 */
.L_x_846:
        /* <DEDUP_REMOVED lines=19> */
[----:B------:R-:W-:Y:S01]  /*61b0*/  F2FP.F16.F32.PACK_AB R84, R84, R85 ;  /* 0x000000555454723e */ /* 0x000fe200000000ff */
[----:B------:R-:W-:-:S04]  /*61c0*/  FMUL.FTZ R87, R104, R87 ;  /* 0x0000005768577220 */ /* 0x000fc80000410000 */
[----:B------:R-:W-:-:S05]  /*61d0*/  FMUL.FTZ R87, R87, UR14 ;  /* 0x0000000e57577c20 */ /* 0x000fca0008410000 */
[----:B------:R-:W-:Y:S02]  /*61e0*/  FSEL R87, R87, RZ, P6 ;  /* 0x000000ff57577208 */ /* 0x000fe40003000000 */
[----:B------:R-:W-:-:S04]  /*61f0*/  ISETP.GE.U32.AND P6, PT, R116, 0x1000000, PT ;  /* 0x010000007400780c */ /* 0x000fc80003fc6070 */
[----:B------:R-:W-:Y:S02]  /*6200*/  FSEL R86, R89, RZ, P6 ;  /* 0x000000ff59567208 */ /* 0x000fe40003000000 */
[----:B------:R-:W-:Y:S02]  /*6210*/  PRMT R89, R84, 0x7610, R89 ;  /* 0x0000761054597816 */ /* 0x000fe40000000059 */
[----:B------:R-:W-:Y:S02]  /*6220*/  F2FP.F16.F32.PACK_AB R87, R86, R87 ;  /* 0x000000575657723e */ /* 0x000fe400000000ff */
[----:B------:R-:W-:Y:S02]  /*6230*/  PRMT R86, R84, 0x7632, R86 ;  /* 0x0000763254567816 */ /* 0x000fe40000000056 */
[C---:B------:R-:W-:Y:S02]  /*6240*/  PRMT R91, R87.reuse, 0x7632, R91 ;  /* 0x00007632575b7816 */ /* 0x040fe4000000005b */
[----:B------:R-:W-:-:S07]  /*6250*/  PRMT R88, R87, 0x7610, R88 ;  /* 0x0000761057587816 */ /* 0x000fce0000000058 */
.L_x_842:
        /* <DEDUP_REMOVED lines=16> */
.L_x_847:
        /* <DEDUP_REMOVED lines=10> */
.L_x_848:
[----:B------:R-:W-:-:S07]  /*6400*/  VIADD R105, R105, 0x80 ;  /* 0x0000008069697836 */ /* 0x000fce0000000000 */
.L_x_838:
[----:B------:R-:W-:Y:S05]  /*6410*/  BSYNC.RECONVERGENT B0 ;  /* 0x0000000000007941 */ /* 0x000fea0003800200 */
.L_x_837:
        /* <DEDUP_REMOVED lines=11> */
[--C-:B-12---:R-:W-:Y:S02]  /*64d0*/  IMAD.MOV.U32 R85, RZ, RZ, R97.reuse ;  /* 0x000000ffff557224 */ /* 0x106fe400078e0061 */
        /* <DEDUP_REMOVED lines=58> */
.L_x_853:
[--C-:B-12---:R-:W-:Y:S01]  /*6880*/  SHF.R.U64 R84, R96, 0x10, R97.reuse ;  /* 0x0000001060547819 */ /* 0x106fe20000001261 */
        /* <DEDUP_REMOVED lines=23> */
[----:B------:R-:W-:Y:S02]  /*6a00*/  FSEL R91, R85, RZ, P6 ;  /* 0x000000ff555b7208 */ /* 0x000fe40003000000 */
[----:B------:R-:W-:Y:S02]  /*6a10*/  MOV R85, R96 ;  /* 0x0000006000557202 */ /* 0x000fe40000000f00 */
[----:B------:R-:W-:Y:S02]  /*6a20*/  LOP3.LUT P6, RZ, R126, 0xff, RZ, 0xc0, !PT ;  /* 0x000000ff7eff7812 */ /* 0x000fe400078cc0ff */
[----:B------:R-:W-:Y:S01]  /*6a30*/  F2FP.F16.F32.PACK_AB R88, R91, R88 ;  /* 0x000000585b58723e */ /* 0x000fe200000000ff */
        /* <DEDUP_REMOVED lines=23> */
.L_x_852:
[----:B------:R-:W-:-:S04]  /*6bb0*/  UISETP.NE.U32.AND UP2, UPT, UR6, URZ, UPT ;  /* 0x000000ff0600728c */ /* 0x000fc8000bf45070 */
[----:B------:R-:W-:-:S09]  /*6bc0*/  UISETP.NE.AND.EX UP2, UPT, UR7, URZ, UPT, UP2 ;  /* 0x000000ff0700728c */ /* 0x000fd2000bf45320 */
[----:B------:R-:W-:Y:S05]  /*6bd0*/  BRA.U !UP2, `(.L_x_855) ;  /* 0x000000010acc7547 */ /* 0x000fea000b800000 */
[-CC-:B-12---:R-:W-:Y:S01]  /*6be0*/  FFMA.FTZ R84, R133, R165.reuse, R166.reuse ;  /* 0x000000a585547223 */ /* 0x186fe200000100a6 */
        /* <DEDUP_REMOVED lines=50> */
.L_x_855:
        /* <DEDUP_REMOVED lines=43> */
.L_x_851:
[----:B------:R-:W-:-:S04]  /*71c0*/  UISETP.NE.U32.AND UP2, UPT, UR16, URZ, UPT ;  /* 0x000000ff1000728c */ /* 0x000fc8000bf45070 */
[----:B------:R-:W-:-:S09]  /*71d0*/  UISETP.NE.AND.EX UP2, UPT, UR17, URZ, UPT, UP2 ;  /* 0x000000ff1100728c */ /* 0x000fd2000bf45320 */
[----:B------:R-:W-:Y:S05]  /*71e0*/  BRA.U !UP2, `(.L_x_856) ;  /* 0x000000050a5c7547 */ /* 0x000fea000b800000 */
[----:B------:R-:W-:-:S04]  /*71f0*/  UISETP.NE.U32.AND UP2, UPT, UR6, URZ, UPT ;  /* 0x000000ff0600728c */ /* 0x000fc8000bf45070 */
[----:B------:R-:W-:-:S09]  /*7200*/  UISETP.NE.AND.EX UP2, UPT, UR7, URZ, UPT, UP2 ;  /* 0x000000ff0700728c */ /* 0x000fd2000bf45320 */
[----:B------:R-:W-:Y:S05]  /*7210*/  BRA.U !UP2, `(.L_x_857) ;  /* 0x000000010ab47547 */ /* 0x000fea000b800000 */
[----:B-12---:R-:W-:Y:S02]  /*7220*/  IMAD.MOV.U32 R85, RZ, RZ, R96 ;  /* 0x000000ffff557224 */ /* 0x006fe400078e0060 */
        /* <DEDUP_REMOVED lines=44> */
.L_x_857:
[----:B-12---:R-:W-:Y:S02]  /*74f0*/  IMAD.MOV.U32 R85, RZ, RZ, R96 ;  /* 0x000000ffff557224 */ /* 0x006fe400078e0060 */
        /* <DEDUP_REMOVED lines=38> */
.L_x_856:
        /* <DEDUP_REMOVED lines=40> */
.L_x_858:
        /* <DEDUP_REMOVED lines=30> */
.L_x_854:
        /* <DEDUP_REMOVED lines=16> */
.L_x_859:
        /* <DEDUP_REMOVED lines=10> */
.L_x_860:
[----:B------:R-:W-:-:S07]  /*7d60*/  VIADD R105, R105, 0x80 ;  /* 0x0000008069697836 */ /* 0x000fce0000000000 */
.L_x_850:
[----:B------:R-:W-:Y:S05]  /*7d70*/  BSYNC.RECONVERGENT B0 ;  /* 0x0000000000007941 */ /* 0x000fea0003800200 */
.L_x_849:
        /* <DEDUP_REMOVED lines=70> */
.L_x_865:
        /* <DEDUP_REMOVED lines=51> */
.L_x_864:
        /* <DEDUP_REMOVED lines=54> */
.L_x_867:
        /* <DEDUP_REMOVED lines=43> */
.L_x_863:
        /* <DEDUP_REMOVED lines=51> */
.L_x_869:
        /* <DEDUP_REMOVED lines=39> */
.L_x_868:
        /* <DEDUP_REMOVED lines=40> */
.L_x_870:
        /* <DEDUP_REMOVED lines=30> */
.L_x_866:
        /* <DEDUP_REMOVED lines=16> */
.L_x_871:
        /* <DEDUP_REMOVED lines=10> */
.L_x_872:
[----:B------:R-:W-:-:S07]  /*96c0*/  VIADD R105, R105, 0x80 ;  /* 0x0000008069697836 */ /* 0x000fce0000000000 */
.L_x_862:
[----:B------:R-:W-:Y:S05]  /*96d0*/  BSYNC.RECONVERGENT B0 ;  /* 0x0000000000007941 */ /* 0x000fea0003800200 */
.L_x_861:
        /* <DEDUP_REMOVED lines=13> */
[----:B------:R-:W-:Y:S02]  /*97b0*/  LOP3.LUT P6, RZ, R145, 0xff0000, RZ, 0xc0, !PT ;  /* 0x00ff000091ff7812 */ /* 0x000fe400078cc0ff */
[----:B------:R-:W-:Y:S02]  /*97c0*/  HADD2.F32 R87, -RZ, R85.H0_H0 ;  /* 0x20000055ff577230 */ /* 0x000fe40000004100 */
[----:B------:R-:W-:-:S04]  /*97d0*/  FADD.FTZ R85, R149, -R84 ;  /* 0x8000005495557221 */ /* 0x000fc80000010000 */
        /* <DEDUP_REMOVED lines=12> */
[----:B------:R-:W-:Y:S01]  /*98a0*/  FMUL.FTZ R84, R185, UR14 ;  /* 0x0000000eb9547c20 */ /* 0x000fe20008410000 */
[----:B------:R-:W-:Y:S01]  /*98b0*/  ISETP.GE.U32.AND P6, PT, R145, 0x1000000, PT ;  /* 0x010000009100780c */ /* 0x000fe20003fc6070 */
[----:B------:R-:W-:Y:S01]  /*98c0*/  HADD2.F32 R87, -RZ, R85.H0_H0 ;  /* 0x20000055ff577230 */ /* 0x000fe20000004100 */
[----:B------:R-:W-:Y:S02]  /*98d0*/  F2FP.F16.F32.PACK_AB R184, R185, R184 ;  /* 0x000000b8b9b8723e */ /* 0x000fe400000000ff */
[----:B------:R-:W-:Y:S02]  /*98e0*/  FSEL R186, R84, RZ, P6 ;  /* 0x000000ff54ba7208 */ /* 0x000fe40003000000 */
[----:B------:R-:W-:Y:S02]  /*98f0*/  ISETP.GE.U32.AND P6, PT, R146, 0x1000000, PT ;  /* 0x010000009200780c */ /* 0x000fe40003fc6070 */
[----:B------:R-:W-:-:S02]  /*9900*/  PRMT R157, R183, 0x7610, R157 ;  /* 0x00007610b79d7816 */ /* 0x000fc4000000009d */
[----:B------:R-:W-:Y:S01]  /*9910*/  FSEL R187, R84, RZ, P6 ;  /* 0x000000ff54bb7208 */ /* 0x000fe20003000000 */
[-CC-:B------:R-:W-:Y:S01]  /*9920*/  FFMA.FTZ R84, R151, R165.reuse, R166.reuse ;  /* 0x000000a597547223 */ /* 0x180fe200000100a6 */
[----:B------:R-:W-:Y:S01]  /*9930*/  FFMA.FTZ R165, R152, R165, R166 ;  /* 0x000000a598a57223 */ /* 0x000fe200000100a6 */
[----:B------:R-:W-:Y:S02]  /*9940*/  LOP3.LUT P6, RZ, R145, 0xff, RZ, 0xc0, !PT ;  /* 0x000000ff91ff7812 */ /* 0x000fe400078cc0ff */
[----:B------:R-:W-:Y:S01]  /*9950*/  FADD.FTZ R85, R147, -R84 ;  /* 0x8000005493557221 */ /* 0x000fe20000010000 */
[----:B------:R-:W-:Y:S01]  /*9960*/  FADD.FTZ R165, R148, -R165 ;  /* 0x800000a594a57221 */ /* 0x000fe20000010000 */
[----:B------:R-:W-:Y:S02]  /*9970*/  F2FP.F16.F32.PACK_AB R186, R187, R186 ;  /* 0x000000babbba723e */ /* 0x000fe400000000ff */
[----:B------:R-:W-:Y:S01]  /*9980*/  FFMA.FTZ R85, R104, R85, R87 ;  /* 0x0000005568557223 */ /* 0x000fe20000010057 */
[----:B------:R-:W-:-:S02]  /*9990*/  SHF.R.U64 R87, R92, 0x10, R93 ;  /* 0x000000105c577819 */ /* 0x000fc4000000125d */
[C---:B------:R-:W-:Y:S01]  /*99a0*/  PRMT R158, R184.reuse, 0x7632, R158 ;  /* 0x00007632b89e7816 */ /* 0x040fe2000000009e */
[----:B------:R-:W-:Y:S01]  /*99b0*/  FMUL.FTZ R84, R85, UR14 ;  /* 0x0000000e55547c20 */ /* 0x000fe20008410000 */
[----:B------:R-:W-:Y:S01]  /*99c0*/  PRMT R161, R184, 0x7610, R161 ;  /* 0x00007610b8a17816 */ /* 0x000fe200000000a1 */
[----:B------:R-:W-:Y:S01]  /*99d0*/  HADD2.F32 R87, -RZ, R87.H0_H0 ;  /* 0x20000057ff577230 */ /* 0x000fe20000004100 */
[----:B------:R-:W-:Y:S02]  /*99e0*/  PRMT R162, R186, 0x7632, R162 ;  /* 0x00007632baa27816 */ /* 0x000fe400000000a2 */
[----:B------:R-:W-:Y:S02]  /*99f0*/  FSEL R86, R84, RZ, P6 ;  /* 0x000000ff54567208 */ /* 0x000fe40003000000 */
[----:B------:R-:W-:Y:S01]  /*9a00*/  LOP3.LUT P6, RZ, R146, 0xff, RZ, 0xc0, !PT ;  /* 0x000000ff92ff7812 */ /* 0x000fe200078cc0ff */
[----:B------:R-:W-:Y:S01]  /*9a10*/  FFMA.FTZ R87, R104, R165, R87 ;  /* 0x000000a568577223 */ /* 0x000fe20000010057 */
[----:B------:R-:W-:-:S02]  /*9a20*/  F2FP.F16.F32.PACK_AB R86, R86, R85 ;  /* 0x000000555656723e */ /* 0x000fc400000000ff */
[----:B------:R-:W-:Y:S01]  /*9a30*/  FSEL R84, R84, RZ, P6 ;  /* 0x000000ff54547208 */ /* 0x000fe20003000000 */
[----:B0-----:R-:W-:Y:S01]  /*9a40*/  FMUL.FTZ R88, R87, UR14 ;  /* 0x0000000e57587c20 */ /* 0x001fe20008410000 */
[----:B------:R-:W-:Y:S02]  /*9a50*/  LOP3.LUT P6, RZ, R145, 0xff00, RZ, 0xc0, !PT ;  /* 0x0000ff0091ff7812 */ /* 0x000fe400078cc0ff */
[----:B------:R-:W-:Y:S02]  /*9a60*/  F2FP.F16.F32.PACK_AB R84, R87, R84 ;  /* 0x000000545754723e */ /* 0x000fe400000000ff */
[----:B------:R-:W-:Y:S02]  /*9a70*/  FSEL R90, R88, RZ, P6 ;  /* 0x000000ff585a7208 */ /* 0x000fe40003000000 */
[----:B------:R-:W-:Y:S02]  /*9a80*/  LOP3.LUT P6, RZ, R146, 0xff00, RZ, 0xc0, !PT ;  /* 0x0000ff0092ff7812 */ /* 0x000fe400078cc0ff */
[----:B------:R-:W-:-:S02]  /*9a90*/  PRMT R89, R86, 0x7632, R89 ;  /* 0x0000763256597816 */ /* 0x000fc40000000059 */
[----:B------:R-:W-:Y:S02]  /*9aa0*/  FSEL R91, R88, RZ, P6 ;  /* 0x000000ff585b7208 */ /* 0x000fe40003000000 */
[----:B------:R-:W-:Y:S02]  /*9ab0*/  PRMT R155, R86, 0x7610, R155 ;  /* 0x00007610569b7816 */ /* 0x000fe4000000009b */
[----:B------:R-:W-:Y:S02]  /*9ac0*/  F2FP.F16.F32.PACK_AB R90, R91, R90 ;  /* 0x0000005a5b5a723e */ /* 0x000fe400000000ff */
[C---:B------:R-:W-:Y:S02]  /*9ad0*/  PRMT R156, R84.reuse, 0x7632, R156 ;  /* 0x00007632549c7816 */ /* 0x040fe4000000009c */
[----:B------:R-:W-:Y:S02]  /*9ae0*/  PRMT R159, R84, 0x7610, R159 ;  /* 0x00007610549f7816 */ /* 0x000fe4000000009f */
[----:B------:R-:W-:-:S02]  /*9af0*/  PRMT R160, R90, 0x7632, R160 ;  /* 0x000076325aa07816 */ /* 0x000fc400000000a0 */
[----:B------:R-:W-:Y:S02]  /*9b00*/  PRMT R86, R90, 0x7610, R86 ;  /* 0x000076105a567816 */ /* 0x000fe40000000056 */
[----:B------:R-:W-:Y:S02]  /*9b10*/  PRMT R88, R183, 0x7632, R88 ;  /* 0x00007632b7587816 */ /* 0x000fe40000000058 */
[----:B------:R-:W-:Y:S01]  /*9b20*/  PRMT R91, R186, 0x7610, R91 ;  /* 0x00007610ba5b7816 */ /* 0x000fe2000000005b */
[----:B------:R-:W-:Y:S06]  /*9b30*/  BRA `(.L_x_878) ;  /* 0x0000001000cc7947 */ /* 0x000fec0003800000 */
.L_x_877:
[----:B-12---:R-:W-:Y:S01]  /*9b40*/  SHF.R.U64 R84, R92, 0x10, R93 ;  /* 0x000000105c547819 */ /* 0x006fe2000000125d */
[----:B------:R-:W-:Y:S01]  /*9b50*/  FFMA.FTZ R85, R152, R165, R166 ;  /* 0x000000a598557223 */ /* 0x000fe200000100a6 */
[----:B------:R-:W-:-:S03]  /*9b60*/  LOP3.LUT P6, RZ, R145, 0xff00, RZ, 0xc0, !PT ;  /* 0x0000ff0091ff7812 */ /* 0x000fc600078cc0ff */
[----:B------:R-:W-:Y:S02]  /*9b70*/  HADD2.F32 R87, -RZ, R84.H0_H0 ;  /* 0x20000054ff577230 */ /* 0x000fe40000004100 */
        /* <DEDUP_REMOVED lines=9> */
[----:B------:R-:W-:Y:S02]  /*9c10*/  F2FP.F16.F32.PACK_AB R86, R89, R86 ;  /* 0x000000565956723e */ /* 0x000fe400000000ff */
[----:B------:R-:W-:Y:S02]  /*9c20*/  HADD2.F32 R87, -RZ, R85.H0_H0 ;  /* 0x20000055ff577230 */ /* 0x000fe40000004100 */
        /* <DEDUP_REMOVED lines=17> */
[----:B------:R-:W-:-:S03]  /*9d40*/  SHF.R.U32.HI R87, RZ, 0x10, R93 ;  /* 0x00000010ff577819 */ /* 0x000fc6000001165d */
[----:B------:R-:W-:Y:S02]  /*9d50*/  FMUL.FTZ R85, R85, UR14 ;  /* 0x0000000e55557c20 */ /* 0x000fe40008410000 */
[----:B------:R-:W-:-:S03]  /*9d60*/  HADD2.F32 R87, -RZ, R87.H0_H0 ;  /* 0x20000057ff577230 */ /* 0x000fc60000004100 */
[----:B------:R-:W-:Y:S02]  /*9d70*/  FSEL R84, R85, RZ, P6 ;  /* 0x000000ff55547208 */ /* 0x000fe40003000000 */
[----:B------:R-:W-:Y:S01]  /*9d80*/  LOP3.LUT P6, RZ, R146, 0xff, RZ, 0xc0, !PT ;  /* 0x000000ff92ff7812 */ /* 0x000fe200078cc0ff */
[----:B------:R-:W-:-:S03]  /*9d90*/  FFMA.FTZ R87, R104, R165, R87 ;  /* 0x000000a568577223 */ /* 0x000fc60000010057 */
[----:B------:R-:W-:Y:S01]  /*9da0*/  FSEL R85, R85, RZ, P6 ;  /* 0x000000ff55557208 */ /* 0x000fe20003000000 */
[----:B------:R-:W-:Y:S01]  /*9db0*/  FMUL.FTZ R87, R87, UR14 ;  /* 0x0000000e57577c20 */ /* 0x000fe20008410000 */
        /* <DEDUP_REMOVED lines=11> */
.L_x_876:
        /* <DEDUP_REMOVED lines=13> */
[----:B------:R-:W-:Y:S02]  /*9f40*/  F2FP.F16.F32.PACK_AB R183, R183, R90 ;  /* 0x0000005ab7b7723e */ /* 0x000fe400000000ff */
[----:B------:R-:W-:Y:S01]  /*9f50*/  FSEL R172, R84, RZ, P6 ;  /* 0x000000ff54ac7208 */ /* 0x000fe20003000000 */
[----:B------:R-:W-:Y:S01]  /*9f60*/  FMUL.FTZ R84, R185, UR14 ;  /* 0x0000000eb9547c20 */ /* 0x000fe20008410000 */
[----:B------:R-:W-:Y:S02]  /*9f70*/  ISETP.GE.U32.AND P6, PT, R145, 0x1000000, PT ;  /* 0x010000009100780c */ /* 0x000fe40003fc6070 */
[----:B------:R-:W-:-:S02]  /*9f80*/  F2FP.F16.F32.PACK_AB R172, R185, R172 ;  /* 0x000000acb9ac723e */ /* 0x000fc400000000ff */
[----:B------:R-:W-:Y:S02]  /*9f90*/  FSEL R184, R84, RZ, P6 ;  /* 0x000000ff54b87208 */ /* 0x000fe40003000000 */
[----:B------:R-:W-:Y:S02]  /*9fa0*/  ISETP.GE.U32.AND P6, PT, R146, 0x1000000, PT ;  /* 0x010000009200780c */ /* 0x000fe40003fc6070 */
[----:B------:R-:W-:Y:S02]  /*9fb0*/  PRMT R157, R183, 0x7610, R157 ;  /* 0x00007610b79d7816 */ /* 0x000fe4000000009d */
[----:B------:R-:W-:Y:S01]  /*9fc0*/  FSEL R187, R84, RZ, P6 ;  /* 0x000000ff54bb7208 */ /* 0x000fe20003000000 */
[-CC-:B------:R-:W-:Y:S01]  /*9fd0*/  FFMA.FTZ R84, R151, R165.reuse, R166.reuse ;  /* 0x000000a597547223 */ /* 0x180fe200000100a6 */
[----:B------:R-:W-:Y:S01]  /*9fe0*/  FFMA.FTZ R165, R152, R165, R166 ;  /* 0x000000a598a57223 */ /* 0x000fe200000100a6 */
[----:B------:R-:W-:Y:S02]  /*9ff0*/  LOP3.LUT P6, RZ, R145, 0xff, RZ, 0xc0, !PT ;  /* 0x000000ff91ff7812 */ /* 0x000fe400078cc0ff */
[----:B------:R-:W-:Y:S01]  /*a000*/  FADD.FTZ R85, R147, -R84 ;  /* 0x8000005493557221 */ /* 0x000fe20000010000 */
[----:B------:R-:W-:Y:S01]  /*a010*/  FADD.FTZ R165, R148, -R165 ;  /* 0x800000a594a57221 */ /* 0x000fe20000010000 */
[----:B------:R-:W-:-:S02]  /*a020*/  F2FP.F16.F32.PACK_AB R184, R187, R184 ;  /* 0x000000b8bbb8723e */ /* 0x000fc400000000ff */
[C---:B------:R-:W-:Y:S01]  /*a030*/  FMUL.FTZ R84, R104.reuse, R85 ;  /* 0x0000005568547220 */ /* 0x040fe20000410000 */
[----:B------:R-:W-:Y:S01]  /*a040*/  FMUL.FTZ R104, R104, R165 ;  /* 0x000000a568687220 */ /* 0x000fe20000410000 */
[----:B------:R-:W-:Y:S02]  /*a050*/  PRMT R158, R172, 0x7632, R158 ;  /* 0x00007632ac9e7816 */ /* 0x000fe4000000009e */
[----:B------:R-:W-:Y:S01]  /*a060*/  FMUL.FTZ R85, R84, UR14 ;  /* 0x0000000e54557c20 */ /* 0x000fe20008410000 */
[----:B------:R-:W-:Y:S01]  /*a070*/  FMUL.FTZ R86, R104, UR14 ;  /* 0x0000000e68567c20 */ /* 0x000fe20008410000 */
[----:B------:R-:W-:Y:S02]  /*a080*/  PRMT R161, R172, 0x7610, R161 ;  /* 0x00007610aca17816 */ /* 0x000fe400000000a1 */
[----:B------:R-:W-:Y:S02]  /*a090*/  PRMT R162, R184, 0x7632, R162 ;  /* 0x00007632b8a27816 */ /* 0x000fe400000000a2 */
[----:B------:R-:W-:-:S02]  /*a0a0*/  FSEL R87, R85, RZ, P6 ;  /* 0x000000ff55577208 */ /* 0x000fc40003000000 */
[----:B------:R-:W-:Y:S02]  /*a0b0*/  LOP3.LUT P6, RZ, R146, 0xff, RZ, 0xc0, !PT ;  /* 0x000000ff92ff7812 */ /* 0x000fe400078cc0ff */
[----:B------:R-:W-:Y:S02]  /*a0c0*/  F2FP.F16.F32.PACK_AB R87, R87, R84 ;  /* 0x000000545757723e */ /* 0x000fe400000000ff */
[----:B------:R-:W-:Y:S02]  /*a0d0*/  FSEL R85, R85, RZ, P6 ;  /* 0x000000ff55557208 */ /* 0x000fe40003000000 */
[----:B------:R-:W-:Y:S02]  /*a0e0*/  LOP3.LUT P6, RZ, R145, 0xff00, RZ, 0xc0, !PT ;  /* 0x0000ff0091ff7812 */ /* 0x000fe400078cc0ff */
[----:B------:R-:W-:Y:S02]  /*a0f0*/  F2FP.F16.F32.PACK_AB R85, R104, R85 ;  /* 0x000000556855723e */ /* 0x000fe400000000ff */
[----:B------:R-:W-:-:S02]  /*a100*/  FSEL R88, R86, RZ, P6 ;  /* 0x000000ff56587208 */ /* 0x000fc40003000000 */
[----:B------:R-:W-:Y:S02]  /*a110*/  LOP3.LUT P6, RZ, R146, 0xff00, RZ, 0xc0, !PT ;  /* 0x0000ff0092ff7812 */ /* 0x000fe400078cc0ff */
[C---:B------:R-:W-:Y:S02]  /*a120*/  PRMT R89, R87.reuse, 0x7632, R89 ;  /* 0x0000763257597816 */ /* 0x040fe40000000059 */
[----:B------:R-:W-:Y:S02]  /*a130*/  FSEL R91, R86, RZ, P6 ;  /* 0x000000ff565b7208 */ /* 0x000fe40003000000 */
[----:B------:R-:W-:Y:S02]  /*a140*/  PRMT R155, R87, 0x7610, R155 ;  /* 0x00007610579b7816 */ /* 0x000fe4000000009b */
[----:B------:R-:W-:Y:S02]  /*a150*/  F2FP.F16.F32.PACK_AB R88, R91, R88 ;  /* 0x000000585b58723e */ /* 0x000fe400000000ff */
[----:B------:R-:W-:-:S02]  /*a160*/  PRMT R156, R85, 0x7632, R156 ;  /* 0x00007632559c7816 */ /* 0x000fc4000000009c */
[C---:B------:R-:W-:Y:S02]  /*a170*/  PRMT R160, R88.reuse, 0x7632, R160 ;  /* 0x0000763258a07816 */ /* 0x040fe400000000a0 */
[----:B------:R-:W-:Y:S02]  /*a180*/  PRMT R86, R88, 0x7610, R86 ;  /* 0x0000761058567816 */ /* 0x000fe40000000056 */
[----:B------:R-:W-:Y:S02]  /*a190*/  PRMT R159, R85, 0x7610, R159 ;  /* 0x00007610559f7816 */ /* 0x000fe4000000009f */
[----:B------:R-:W-:Y:S02]  /*a1a0*/  PRMT R88, R183, 0x7632, R88 ;  /* 0x00007632b7587816 */ /* 0x000fe40000000058 */
[----:B------:R-:W-:Y:S01]  /*a1b0*/  PRMT R91, R184, 0x7610, R91 ;  /* 0x00007610b85b7816 */ /* 0x000fe2000000005b */
[----:B------:R-:W-:Y:S06]  /*a1c0*/  BRA `(.L_x_878) ;  /* 0x0000000c00287947 */ /* 0x000fec0003800000 */
.L_x_879:
        /* <DEDUP_REMOVED lines=14> */
[----:B------:R-:W-:Y:S02]  /*a2b0*/  F2FP.F16.F32.PACK_AB R86, R87, R86 ;  /* 0x000000565756723e */ /* 0x000fe400000000ff */
        /* <DEDUP_REMOVED lines=28> */
.L_x_875:
        /* <DEDUP_REMOVED lines=8> */
[----:B------:R-:W-:Y:S01]  /*a500*/  SHF.R.U64 R86, R92, 0x10, R93 ;  /* 0x000000105c567819 */ /* 0x000fe2000000125d */
[----:B0-----:R-:W-:Y:S01]  /*a510*/  FFMA.FTZ R88, R153, R165, R166 ;  /* 0x000000a599587223 */ /* 0x001fe200000100a6 */
[----:B------:R-:W-:Y:S01]  /*a520*/  LOP3.LUT P6, RZ, R145, 0xff, RZ, 0xc0, !PT ;  /* 0x000000ff91ff7812 */ /* 0x000fe200078cc0ff */
[----:B------:R-:W-:Y:S02]  /*a530*/  HADD2.F32 R87, -RZ, R85.H0_H0 ;  /* 0x20000055ff577230 */ /* 0x000fe40000004100 */
[----:B------:R-:W-:Y:S01]  /*a540*/  FADD.FTZ R85, R147, -R84 ;  /* 0x8000005493557221 */ /* 0x000fe20000010000 */
[----:B------:R-:W-:-:S03]  /*a550*/  HADD2.F32 R89, -RZ, R86.H0_H0 ;  /* 0x20000056ff597230 */ /* 0x000fc60000004100 */
[----:B-----5:R-:W-:Y:S01]  /*a560*/  FFMA.FTZ R85, R104, R85, R87 ;  /* 0x0000005568557223 */ /* 0x020fe20000010057 */
[-CC-:B------:R-:W-:Y:S01]  /*a570*/  FFMA.FTZ R87, R152, R165.reuse, R166.reuse ;  /* 0x000000a598577223 */ /* 0x180fe200000100a6 */
[----:B------:R-:W-:Y:S02]  /*a580*/  FFMA.FTZ R165, R154, R165, R166 ;  /* 0x000000a59aa57223 */ /* 0x000fe400000100a6 */
[----:B------:R-:W-:Y:S01]  /*a590*/  FMUL.FTZ R84, R85, UR14 ;  /* 0x0000000e55547c20 */ /* 0x000fe20008410000 */
[----:B------:R-:W-:Y:S01]  /*a5a0*/  FADD.FTZ R87, R148, -R87 ;  /* 0x8000005794577221 */ /* 0x000fe20000010000 */
[----:B------:R-:W-:-:S03]  /*a5b0*/  FADD.FTZ R165, R150, -R165 ;  /* 0x800000a596a57221 */ /* 0x000fc60000010000 */
        /* <DEDUP_REMOVED lines=10> */
[----:B------:R-:W-:-:S02]  /*a660*/  SHF.R.U32.HI R89, RZ, 0x10, R93 ;  /* 0x00000010ff597819 */ /* 0x000fc4000001165d */
[----:B------:R-:W-:Y:S01]  /*a670*/  LOP3.LUT P6, RZ, R145, 0xff0000, RZ, 0xc0, !PT ;  /* 0x00ff000091ff7812 */ /* 0x000fe200078cc0ff */
[----:B------:R-:W-:Y:S01]  /*a680*/  FMUL.FTZ R88, R91, UR14 ;  /* 0x0000000e5b587c20 */ /* 0x000fe20008410000 */
[----:B------:R-:W-:Y:S01]  /*a690*/  F2FP.F16.F32.PACK_AB R87, R86, R87 ;  /* 0x000000575657723e */ /* 0x000fe200000000ff */
[----:B------:R-:W-:Y:S01]  /*a6a0*/  HADD2.F32 R89, -RZ, R89.H0_H0 ;  /* 0x20000059ff597230 */ /* 0x000fe20000004100 */
[----:B------:R-:W-:Y:S02]  /*a6b0*/  PRMT R155, R84, 0x7610, R155 ;  /* 0x00007610549b7816 */ /* 0x000fe4000000009b */
[----:B------:R-:W-:Y:S02]  /*a6c0*/  FSEL R88, R88, RZ, P6 ;  /* 0x000000ff58587208 */ /* 0x000fe40003000000 */
[----:B------:R-:W-:Y:S01]  /*a6d0*/  FFMA.FTZ R165, R104, R165, R89 ;  /* 0x000000a568a57223 */ /* 0x000fe20000010059 */
[----:B------:R-:W-:Y:S02]  /*a6e0*/  ISETP.GE.U32.AND P6, PT, R145, 0x1000000, PT ;  /* 0x010000009100780c */ /* 0x000fe40003fc6070 */
[----:B------:R-:W-:Y:S01]  /*a6f0*/  F2FP.F16.F32.PACK_AB R91, R88, R91 ;  /* 0x0000005b585b723e */ /* 0x000fe200000000ff */
        /* <DEDUP_REMOVED lines=8> */
[C---:B------:R-:W-:Y:S02]  /*a780*/  PRMT R91, R90.reuse, 0x7632, R91 ;  /* 0x000076325a5b7816 */ /* 0x040fe4000000005b */
[----:B------:R-:W-:Y:S01]  /*a790*/  PRMT R158, R90, 0x7610, R158 ;  /* 0x000076105a9e7816 */ /* 0x000fe2000000009e */
[----:B------:R-:W-:Y:S06]  /*a7a0*/  BRA `(.L_x_878) ;  /* 0x0000000400b07947 */ /* 0x000fec0003800000 */
.L_x_881:
[----:B-12---:R-:W-:Y:S02]  /*a7b0*/  IMAD.MOV.U32 R85, RZ, RZ, R92 ;  /* 0x000000ffff557224 */ /* 0x006fe400078e005c */
[----:B------:R-:W-:Y:S01]  /*a7c0*/  FFMA.FTZ R84, R151, R165, R166 ;  /* 0x000000a597547223 */ /* 0x000fe200000100a6 */
[----:B------:R-:W-:Y:S02]  /*a7d0*/  LOP3.LUT P6, RZ, R145, 0xff, RZ, 0xc0, !PT ;  /* 0x000000ff91ff7812 */ /* 0x000fe400078cc0ff */
[--C-:B------:R-:W-:Y:S01]  /*a7e0*/  SHF.R.U32.HI R86, RZ, 0x10, R93.reuse ;  /* 0x00000010ff567819 */ /* 0x100fe2000001165d */
        /* <DEDUP_REMOVED lines=9> */
[----:B------:R-:W-:Y:S01]  /*a880*/  FSEL R85, R85, RZ, P6 ;  /* 0x000000ff55557208 */ /* 0x000fe20003000000 */
[----:B------:R-:W-:Y:S01]  /*a890*/  HADD2.F32 R89, -RZ, R86.H0_H0 ;  /* 0x20000056ff597230 */ /* 0x000fe20000004100 */
[----:B------:R-:W-:Y:S01]  /*a8a0*/  LOP3.LUT P6, RZ, R145, 0xff00, RZ, 0xc0, !PT ;  /* 0x0000ff0091ff7812 */ /* 0x000fe200078cc0ff */
[----:B------:R-:W-:Y:S01]  /*a8b0*/  FMUL.FTZ R87, R87, UR14 ;  /* 0x0000000e57577c20 */ /* 0x000fe20008410000 */
[----:B------:R-:W-:-:S04]  /*a8c0*/  IMAD.MOV.U32 R86, RZ, RZ, R93 ;  /* 0x000000ffff567224 */ /* 0x000fc800078e005d */
[----:B------:R-:W-:Y:S01]  /*a8d0*/  FSEL R84, R87, RZ, P6 ;  /* 0x000000ff57547208 */ /* 0x000fe20003000000 */
[-CC-:B------:R-:W-:Y:S01]  /*a8e0*/  FFMA.FTZ R87, R154, R165.reuse, R166.reuse ;  /* 0x000000a59a577223 */ /* 0x180fe200000100a6 */
[----:B------:R-:W-:Y:S01]  /*a8f0*/  ISETP.GE.U32.AND P6, PT, R145, 0x1000000, PT ;  /* 0x010000009100780c */ /* 0x000fe20003fc6070 */
[----:B------:R-:W-:Y:S01]  /*a900*/  FFMA.FTZ R166, R153, R165, R166 ;  /* 0x000000a599a67223 */ /* 0x000fe200000100a6 */
[----:B------:R-:W-:Y:S01]  /*a910*/  F2FP.F16.F32.PACK_AB R84, R84, R85 ;  /* 0x000000555454723e */ /* 0x000fe200000000ff */
[----:B------:R-:W-:-:S04]  /*a920*/  FADD.FTZ R87, R150, -R87 ;  /* 0x8000005796577221 */ /* 0x000fc80000010000 */
[----:B------:R-:W-:Y:S01]  /*a930*/  FFMA.FTZ R87, R104, R87, R89 ;  /* 0x0000005768577223 */ /* 0x000fe20000010059 */
[----:B------:R-:W-:Y:S01]  /*a940*/  HADD2.F32 R89, -RZ, R86.H0_H0 ;  /* 0x20000056ff597230 */ /* 0x000fe20000004100 */
[----:B------:R-:W-:Y:S02]  /*a950*/  PRMT R86, R84, 0x7632, R86 ;  /* 0x0000763254567816 */ /* 0x000fe40000000056 */
[----:B------:R-:W-:-:S05]  /*a960*/  FMUL.FTZ R87, R87, UR14 ;  /* 0x0000000e57577c20 */ /* 0x000fca0008410000 */
[----:B------:R-:W-:Y:S01]  /*a970*/  FSEL R88, R87, RZ, P6 ;  /* 0x000000ff57587208 */ /* 0x000fe20003000000 */
[----:B------:R-:W-:Y:S01]  /*a980*/  FADD.FTZ R87, R149, -R166 ;  /* 0x800000a695577221 */ /* 0x000fe20000010000 */
[----:B------:R-:W-:-:S03]  /*a990*/  LOP3.LUT P6, RZ, R145, 0xff0000, RZ, 0xc0, !PT ;  /* 0x00ff000091ff7812 */ /* 0x000fc600078cc0ff */
[--C-:B------:R-:W-:Y:S01]  /*a9a0*/  FFMA.FTZ R87, R104, R87, R89.reuse ;  /* 0x0000005768577223 */ /* 0x100fe20000010059 */
[----:B------:R-:W-:-:S03]  /*a9b0*/  PRMT R89, R84, 0x7610, R89 ;  /* 0x0000761054597816 */ /* 0x000fc60000000059 */
[----:B------:R-:W-:-:S05]  /*a9c0*/  FMUL.FTZ R87, R87, UR14 ;  /* 0x0000000e57577c20 */ /* 0x000fca0008410000 */
[----:B------:R-:W-:-:S04]  /*a9d0*/  FSEL R87, R87, RZ, P6 ;  /* 0x000000ff57577208 */ /* 0x000fc80003000000 */
[----:B------:R-:W-:-:S04]  /*a9e0*/  F2FP.F16.F32.PACK_AB R88, R88, R87 ;  /* 0x000000575858723e */ /* 0x000fc800000000ff */
[----:B------:R-:W-:Y:S01]  /*a9f0*/  PRMT R91, R88, 0x7632, R91 ;  /* 0x00007632585b7816 */ /* 0x000fe2000000005b */
[----:B------:R-:W-:Y:S06]  /*aa00*/  BRA `(.L_x_878) ;  /* 0x0000000400187947 */ /* 0x000fec0003800000 */
.L_x_880:
        /* <DEDUP_REMOVED lines=20> */
[C---:B------:R-:W-:Y:S02]  /*ab50*/  LOP3.LUT P6, RZ, R145.reuse, 0xff00, RZ, 0xc0, !PT ;  /* 0x0000ff0091ff7812 */ /* 0x040fe400078cc0ff */
[----:B------:R-:W-:Y:S02]  /*ab60*/  F2FP.F16.F32.PACK_AB R84, R84, R85 ;  /* 0x000000555454723e */ /* 0x000fe400000000ff */
[----:B------:R-:W-:Y:S02]  /*ab70*/  FSEL R86, R86, RZ, P6 ;  /* 0x000000ff56567208 */ /* 0x000fe40003000000 */
[----:B------:R-:W-:Y:S02]  /*ab80*/  LOP3.LUT P6, RZ, R145, 0xff0000, RZ, 0xc0, !PT ;  /* 0x00ff000091ff7812 */ /* 0x000fe400078cc0ff */
[----:B------:R-:W-:-:S02]  /*ab90*/  F2FP.F16.F32.PACK_AB R87, R86, R87 ;  /* 0x000000575657723e */ /* 0x000fc400000000ff */
[----:B------:R-:W-:Y:S01]  /*aba0*/  FSEL R91, R89, RZ, P6 ;  /* 0x000000ff595b7208 */ /* 0x000fe20003000000 */
[----:B------:R-:W-:Y:S01]  /*abb0*/  FMUL.FTZ R89, R165, UR14 ;  /* 0x0000000ea5597c20 */ /* 0x000fe20008410000 */
[----:B------:R-:W-:Y:S02]  /*abc0*/  ISETP.GE.U32.AND P6, PT, R145, 0x1000000, PT ;  /* 0x010000009100780c */ /* 0x000fe40003fc6070 */
[----:B------:R-:W-:Y:S02]  /*abd0*/  F2FP.F16.F32.PACK_AB R91, R91, R88 ;  /* 0x000000585b5b723e */ /* 0x000fe400000000ff */
[----:B------:R-:W-:Y:S02]  /*abe0*/  FSEL R90, R89, RZ, P6 ;  /* 0x000000ff595a7208 */ /* 0x000fe40003000000 */
[----:B------:R-:W-:Y:S02]  /*abf0*/  PRMT R88, R91, 0x7632, R88 ;  /* 0x000076325b587816 */ /* 0x000fe40000000058 */
[----:B------:R-:W-:-:S02]  /*ac00*/  F2FP.F16.F32.PACK_AB R90, R90, R165 ;  /* 0x000000a55a5a723e */ /* 0x000fc400000000ff */
        /* <DEDUP_REMOVED lines=8> */
.L_x_882:
[-CC-:B-12---:R-:W-:Y:S01]  /*ac90*/  FFMA.FTZ R85, R154, R165.reuse, R166.reuse ;  /* 0x000000a59a557223 */ /* 0x186fe200000100a6 */
[----:B------:R-:W-:Y:S01]  /*aca0*/  ISETP.GE.U32.AND P6, PT, R145, 0x1000000, PT ;  /* 0x010000009100780c */ /* 0x000fe20003fc6070 */
[-CC-:B------:R-:W-:Y:S01]  /*acb0*/  FFMA.FTZ R84, R151, R165.reuse, R166.reuse ;  /* 0x000000a597547223 */ /* 0x180fe200000100a6 */
[-CC-:B------:R-:W-:Y:S01]  /*acc0*/  FFMA.FTZ R87, R152, R165.reuse, R166.reuse ;  /* 0x000000a598577223 */ /* 0x180fe200000100a6 */
        /* <DEDUP_REMOVED lines=19> */
[----:B0-----:R-:W-:Y:S01]  /*ae00*/  PRMT R89, R84, 0x7610, R89 ;  /* 0x0000761054597816 */ /* 0x001fe20000000059 */
[----:B------:R-:W-:-:S05]  /*ae10*/  FMUL.FTZ R87, R87, UR14 ;  /* 0x0000000e57577c20 */ /* 0x000fca0008410000 */
[----:B------:R-:W-:-:S04]  /*ae20*/  FSEL R87, R87, RZ, P6 ;  /* 0x000000ff57577208 */ /* 0x000fc80003000000 */
[----:B------:R-:W-:Y:S02]  /*ae30*/  F2FP.F16.F32.PACK_AB R87, R86, R87 ;  /* 0x000000575657723e */ /* 0x000fe400000000ff */
[----:B------:R-:W-:Y:S02]  /*ae40*/  PRMT R86, R84, 0x7632, R86 ;  /* 0x0000763254567816 */ /* 0x000fe40000000056 */
[C---:B------:R-:W-:Y:S02]  /*ae50*/  PRMT R91, R87.reuse, 0x7632, R91 ;  /* 0x00007632575b7816 */ /* 0x040fe4000000005b */
[----:B------:R-:W-:-:S07]  /*ae60*/  PRMT R88, R87, 0x7610, R88 ;  /* 0x0000761057587816 */ /* 0x000fce0000000058 */
.L_x_878:
        /* <DEDUP_REMOVED lines=16> */
.L_x_883:
        /* <DEDUP_REMOVED lines=10> */
.L_x_874:
[----:B------:R-:W-:Y:S05]  /*b010*/  BSYNC.RECONVERGENT B0 ;  /* 0x0000000000007941 */ /* 0x000fea0003800200 */
.L_x_873:
[----:B------:R-:W-:Y:S01]  /*b020*/  ISETP.NE.AND P6, PT, R167, RZ, PT ;  /* 0x000000ffa700720c */ /* 0x000fe20003fc5270 */
[----:B------:R-:W-:-:S12]  /*b030*/  UPLOP3.LUT UP1, UPT, UPT, UPT, UP1, 0x40, 0x4 ;  /* 0x000000000004789c */ /* 0x000fd80003f2e810 */
[----:B------:R-:W-:Y:S05]  /*b040*/  @!P6 BRA `(.L_x_884) ;  /* 0xffffff5c0028e947 */ /* 0x000fea000383ffff */
.L_x_812:
        /* <DEDUP_REMOVED lines=18> */
.L_x_886:
[----:B------:R-:W-:Y:S05]  /*b170*/  BSYNC.RECONVERGENT B0 ;  /* 0x0000000000007941 */ /* 0x000fea0003800200 */
.L_x_885:
        /* <DEDUP_REMOVED lines=15> */
.L_x_888:
[----:B------:R-:W-:Y:S05]  /*b270*/  BSYNC.RECONVERGENT B0 ;  /* 0x0000000000007941 */ /* 0x000fea0003800200 */
.L_x_887:
        /* <DEDUP_REMOVED lines=15> */
.L_x_890:
[----:B------:R-:W-:Y:S05]  /*b370*/  BSYNC.RECONVERGENT B0 ;  /* 0x0000000000007941 */ /* 0x000fea0003800200 */
.L_x_889:
        /* <DEDUP_REMOVED lines=15> */
.L_x_892:
[----:B------:R-:W-:Y:S05]  /*b470*/  BSYNC.RECONVERGENT B0 ;  /* 0x0000000000007941 */ /* 0x000fea0003800200 */
.L_x_891:
        /* <DEDUP_REMOVED lines=14> */
.L_x_893:
        /* <DEDUP_REMOVED lines=10> */
.L_x_5388:


//--------------------- .text._ZN10layer_norm31ln_parallel_residual_bwd_kernelINS_13Kernel_traitsI6__halfS2_S2_S2_fjLj2560ELj1ELj1ELj4ELj8ENS_18Kernel_traits_baseILj2560ES2_S2_S2_S2_fjLj128EEEEELb1ELb0ELb1EEEvNS_9BwdParamsE --------------------------
	.section	.text._ZN10layer_norm31ln_parallel_residual_bwd_kernelINS_13Kernel_traitsI6__halfS2_S2_S2_fjLj2560ELj1ELj1ELj4ELj8ENS_18Kernel_traits_baseILj2560ES2_S2_S2_S2_fjLj128EEEEELb1ELb0ELb1EEEvNS_9BwdParamsE,"ax",@progbits
	.align	128
        .global         _ZN10layer_norm31ln_parallel_residual_bwd_kernelINS_13Kernel_traitsI6__halfS2_S2_S2_fjLj2560ELj1ELj1ELj4ELj8ENS_18Kernel_traits_baseILj2560ES2_S2_S2_S2_fjLj128EEEEELb1ELb0ELb1EEEvNS_9BwdParamsE
        .type           _ZN10layer_norm31ln_parallel_residual_bwd_kernelINS_13Kernel_traitsI6__halfS2_S2_S2_fjLj2560ELj1ELj1ELj4ELj8ENS_18Kernel_traits_baseILj2560ES2_S2_S2_S2_fjLj128EEEEELb1ELb0ELb1EEEvNS_9BwdParamsE,@function
        .size           _ZN10layer_norm31ln_parallel_residual_bwd_kernelINS_13Kernel_traitsI6__halfS2_S2_S2_fjLj2560ELj1ELj1ELj4ELj8ENS_18Kernel_traits_baseILj2560ES2_S2_S2_S2_fjLj128EEEEELb1ELb0ELb1EEEvNS_9BwdParamsE,(.L_x_5389 - _ZN10layer_norm31ln_parallel_residual_bwd_kernelINS_13Kernel_traitsI6__halfS2_S2_S2_fjLj2560ELj1ELj1ELj4ELj8ENS_18Kernel_traits_baseILj2560ES2_S2_S2_S2_fjLj128EEEEELb1ELb0ELb1EEEvNS_9BwdParamsE)
        .other          _ZN10layer_norm31ln_parallel_residual_bwd_kernelINS_13Kernel_traitsI6__halfS2_S2_S2_fjLj2560ELj1ELj1ELj4ELj8ENS_18Kernel_traits_baseILj2560ES2_S2_S2_S2_fjLj128EEEEELb1ELb0ELb1EEEvNS_9BwdParamsE,@"STO_CUDA_ENTRY STV_DEFAULT"
_ZN10layer_norm31ln_parallel_residual_bwd_kernelINS_13Kernel_traitsI6__halfS2_S2_S2_fjLj2560ELj1ELj1ELj4ELj8ENS_18Kernel_traits_baseILj2560ES2_S2_S2_S2_fjLj128EEEEELb1ELb0ELb1EEEvNS_9BwdParamsE:
.text._ZN10layer_norm31ln_parallel_residual_bwd_kernelINS_13Kernel_traitsI6__halfS2_S2_S2_fjLj2560ELj1ELj1ELj4ELj8ENS_18Kernel_traits_baseILj2560ES2_S2_S2_S2_fjLj128EEEEELb1ELb0ELb1EEEvNS_9BwdParamsE:
        /* <DEDUP_REMOVED lines=111> */
[----:B---3--:R-:W-:Y:S01]  /*06f0*/  HADD2.F32 R94, -RZ, R116.H0_H0 ;  /* 0x20000074ff5e7230 */ /* 0x008fe20000004100 */
[--C-:B------:R-:W-:Y:S01]  /*0700*/  SHF.R.U64 R116, R116, 0x10, R117.reuse ;  /* 0x0000001074747819 */ /* 0x100fe20000001275 */
[----:B------:R-:W-:Y:S01]  /*0710*/  HADD2.F32 R95, -RZ, R117.H0_H0 ;  /* 0x20000075ff5f7230 */ /* 0x000fe20000004100 */
[----:B------:R-:W-:Y:S01]  /*0720*/  SHF.R.U32.HI R117, RZ, 0x10, R117 ;  /* 0x00000010ff757819 */ /* 0x000fe20000011675 */
[----:B--2---:R-:W-:Y:S01]  /*0730*/  HADD2.F32 R96, -RZ, R142.H0_H0 ;  /* 0x2000008eff607230 */ /* 0x004fe20000004100 */
[--C-:B------:R-:W-:Y:S01]  /*0740*/  SHF.R.U64 R142, R142, 0x10, R143.reuse ;  /* 0x000000108e8e7819 */ /* 0x100fe2000000128f */
[----:B------:R-:W-:Y:S01]  /*0750*/  HADD2.F32 R97, -RZ, R143.H0_H0 ;  /* 0x2000008fff617230 */ /* 0x000fe20000004100 */
[----:B------:R-:W-:Y:S01]  /*0760*/  SHF.R.U32.HI R143, RZ, 0x10, R143 ;  /* 0x00000010ff8f7819 */ /* 0x000fe2000001168f */
[----:B----4-:R-:W-:Y:S01]  /*0770*/  HADD2.F32 R98, -RZ, R144.H0_H0 ;  /* 0x20000090ff627230 */ /* 0x010fe20000004100 */
[--C-:B------:R-:W-:Y:S01]  /*0780*/  SHF.R.U64 R144, R144, 0x10, R145.reuse ;  /* 0x0000001090907819 */ /* 0x100fe20000001291 */
[----:B------:R-:W-:Y:S01]  /*0790*/  HADD2.F32 R99, -RZ, R145.H0_H0 ;  /* 0x20000091ff637230 */ /* 0x000fe20000004100 */
[----:B------:R-:W-:Y:S01]  /*07a0*/  SHF.R.U32.HI R145, RZ, 0x10, R145 ;  /* 0x00000010ff917819 */ /* 0x000fe20000011691 */
[----:B-----5:R-:W-:Y:S01]  /*07b0*/  HADD2.F32 R100, -RZ, R148.H0_H0 ;  /* 0x20000094ff647230 */ /* 0x020fe20000004100 */
        /* <DEDUP_REMOVED lines=46> */
[----:B01----:R-:W-:-:S07]  /*0aa0*/  HADD2.F32 R161, -RZ, R161.H0_H0 ;  /* 0x200000a1ffa17230 */ /* 0x003fce0000004100 */
.L_x_947:
[----:B0-2---:R-:W0:Y:S01]  /*0ab0*/  LDC.64 R56, c[0x0][0x3a8] ;  /* 0x0000ea00ff387b82 */ /* 0x005e220000000a00 */
[----:B------:R-:W-:-:S05]  /*0ac0*/  IMAD R58, R114, UR13, RZ ;  /* 0x0000000d723a7c24 */ /* 0x000fca000f8e02ff */
[----:B------:R-:W-:Y:S02]  /*0ad0*/  SHF.R.S32.HI R59, RZ, 0x1f, R58 ;  /* 0x0000001fff3b7819 */ /* 0x000fe4000001143a */
[----:B-1----:R-:W1:Y:S02]  /*0ae0*/  LDC.64 R180, c[0x0][0x428] ;  /* 0x00010a00ffb47b82 */ /* 0x002e640000000a00 */
[----:B------:R-:W-:-:S04]  /*0af0*/  LEA.HI R58, R59, R58, RZ, 0x2 ;  /* 0x0000003a3b3a7211 */ /* 0x000fc800078f10ff */
[----:B------:R-:W-:Y:S02]  /*0b00*/  LEA.HI.SX32 R163, R58, R133, 0x1e ;  /* 0x000000853aa37211 */ /* 0x000fe400078ff2ff */
[----:B------:R-:W2:Y:S02]  /*0b10*/  LDC.64 R136, c[0x0][0x430] ;  /* 0x00010c00ff887b82 */ /* 0x000ea40000000a00 */
[C---:B------:R-:W-:Y:S01]  /*0b20*/  IADD3 R165, PT, PT, R163.reuse, 0x80, RZ ;  /* 0x00000080a3a57810 */ /* 0x040fe20007ffe0ff */
[C---:B------:R-:W-:Y:S02]  /*0b30*/  VIADD R167, R163.reuse, 0x100 ;  /* 0x00000100a3a77836 */ /* 0x040fe40000000000 */
[C---:B------:R-:W-:Y:S02]  /*0b40*/  VIADD R169, R163.reuse, 0x180 ;  /* 0x00000180a3a97836 */ /* 0x040fe40000000000 */
[----:B------:R-:W-:Y:S02]  /*0b50*/  VIADD R171, R163, 0x200 ;  /* 0x00000200a3ab7836 */ /* 0x000fe40000000000 */
[----:B0-----:R-:W-:-:S04]  /*0b60*/  IMAD.WIDE.U32 R58, R169, 0x8, R56 ;  /* 0x00000008a93a7825 */ /* 0x001fc800078e0038 */
[C---:B------:R-:W-:Y:S02]  /*0b70*/  IMAD.WIDE.U32 R176, R163.reuse, 0x8, R56 ;  /* 0x00000008a3b07825 */ /* 0x040fe400078e0038 */
[----:B------:R-:W3:Y:S02]  /*0b80*/  LDG.E.64 R58, desc[UR10][R58.64] ;  /* 0x0000000a3a3a7981 */ /* 0x000ee4000c1e1b00 */
[--C-:B-1----:R-:W-:Y:S02]  /*0b90*/  IMAD.WIDE.U32 R178, R163, 0x8, R180.reuse ;  /* 0x00000008a3b27825 */ /* 0x102fe400078e00b4 */
[----:B------:R-:W4:Y:S02]  /*0ba0*/  LDG.E.64 R176, desc[UR10][R176.64] ;  /* 0x0000000ab0b07981 */ /* 0x000f24000c1e1b00 */
[--C-:B------:R-:W-:Y:S02]  /*0bb0*/  IMAD.WIDE.U32 R140, R165, 0x8, R180.reuse ;  /* 0x00000008a58c7825 */ /* 0x100fe400078e00b4 */
[----:B------:R-:W4:Y:S02]  /*0bc0*/  LDG.E.64 R178, desc[UR10][R178.64] ;  /* 0x0000000ab2b27981 */ /* 0x000f24000c1e1b00 */
[----:B------:R-:W-:-:S02]  /*0bd0*/  IMAD.WIDE.U32 R130, R167, 0x8, R180 ;  /* 0x00000008a7827825 */ /* 0x000fc400078e00b4 */
[----:B------:R-:W4:Y:S02]  /*0be0*/  LDG.E.64 R140, desc[UR10][R140.64] ;  /* 0x0000000a8c8c7981 */ /* 0x000f24000c1e1b00 */
[--C-:B------:R-:W-:Y:S02]  /*0bf0*/  IMAD.WIDE.U32 R64, R169, 0x8, R180.reuse ;  /* 0x00000008a9407825 */ /* 0x100fe400078e00b4 */
[----:B------:R-:W4:Y:S02]  /*0c00*/  LDG.E.64 R130, desc[UR10][R130.64] ;  /* 0x0000000a82827981 */ /* 0x000f24000c1e1b00 */
[----:B------:R-:W-:Y:S02]  /*0c10*/  IMAD.WIDE.U32 R132, R171, 0x8, R180 ;  /* 0x00000008ab847825 */ /* 0x000fe400078e00b4 */
[----:B------:R-:W0:Y:S01]  /*0c20*/  LDC.64 R180, c[0x0][0x3c0] ;  /* 0x0000f000ffb47b82 */ /* 0x000e220000000a00 */
        /* <DEDUP_REMOVED lines=29> */
[--C-:B------:R-:W-:Y:S01]  /*0e00*/  SHF.R.U64 R224, R58, 0x10, R59.reuse ;  /* 0x000000103ae07819 */ /* 0x100fe2000000123b */
[--C-:B------:R-:W-:Y:S01]  /*0e10*/  IMAD.MOV.U32 R215, RZ, RZ, R59.reuse ;  /* 0x000000ffffd77224 */ /* 0x100fe200078e003b */
[----:B------:R-:W-:Y:S01]  /*0e20*/  SHF.R.U32.HI R227, RZ, 0x10, R59 ;  /* 0x00000010ffe37819 */ /* 0x000fe2000001163b */
[----:B----4-:R-:W-:Y:S01]  /*0e30*/  IMAD.MOV.U32 R213, RZ, RZ, R177 ;  /* 0x000000ffffd57224 */ /* 0x010fe200078e00b1 */
[----:B------:R-:W-:-:S03]  /*0e40*/  MOV R216, R176 ;  /* 0x000000b000d87202 */ /* 0x000fc60000000f00 */
[----:B------:R-:W3:Y:S01]  /*0e50*/  @P1 LDC.64 R58, c[0x0][0x3b8] ;  /* 0x0000ee00ff3a1b82 */ /* 0x000ee20000000a00 */
[--C-:B------:R-:W-:Y:S01]  /*0e60*/  SHF.R.U64 R229, R176, 0x10, R177.reuse ;  /* 0x00000010b0e57819 */ /* 0x100fe200000012b1 */
[----:B------:R-:W-:Y:S01]  /*0e70*/  IMAD.MOV.U32 R230, RZ, RZ, R178 ;  /* 0x000000ffffe67224 */ /* 0x000fe200078e00b2 */
[----:B------:R-:W-:Y:S01]  /*0e80*/  SHF.R.U32.HI R214, RZ, 0x10, R177 ;  /* 0x00000010ffd67819 */ /* 0x000fe200000116b1 */
[--C-:B------:R-:W-:Y:S01]  /*0e90*/  IMAD.MOV.U32 R177, RZ, RZ, R179.reuse ;  /* 0x000000ffffb17224 */ /* 0x100fe200078e00b3 */
[--C-:B------:R-:W-:Y:S02]  /*0ea0*/  SHF.R.U64 R176, R178, 0x10, R179.reuse ;  /* 0x00000010b2b07819 */ /* 0x100fe400000012b3 */
[----:B-1----:R-:W-:Y:S02]  /*0eb0*/  SHF.R.U32.HI R182, RZ, 0x10, R179 ;  /* 0x00000010ffb67819 */ /* 0x002fe400000116b3 */
[----:B------:R-:W-:Y:S02]  /*0ec0*/  MOV R220, R140 ;  /* 0x0000008c00dc7202 */ /* 0x000fe40000000f00 */
[----:B------:R-:W-:-:S02]  /*0ed0*/  SHF.R.U64 R183, R140, 0x10, R141 ;  /* 0x000000108cb77819 */ /* 0x000fc4000000128d */
[----:B------:R-:W-:Y:S01]  /*0ee0*/  MOV R198, R64 ;  /* 0x0000004000c67202 */ /* 0x000fe20000000f00 */
[--C-:B------:R-:W-:Y:S01]  /*0ef0*/  IMAD.MOV.U32 R201, RZ, RZ, R65.reuse ;  /* 0x000000ffffc97224 */ /* 0x100fe200078e0041 */
[--C-:B------:R-:W-:Y:S02]  /*0f00*/  SHF.R.U64 R199, R64, 0x10, R65.reuse ;  /* 0x0000001040c77819 */ /* 0x100fe40000001241 */
[----:B------:R-:W-:Y:S02]  /*0f10*/  SHF.R.U32.HI R200, RZ, 0x10, R65 ;  /* 0x00000010ffc87819 */ /* 0x000fe40000011641 */
[----:B------:R-:W1:Y:S01]  /*0f20*/  @P0 LDC.64 R64, c[0x0][0x438] ;  /* 0x00010e00ff400b82 */ /* 0x000e620000000a00 */
[----:B--2---:R-:W-:Y:S01]  /*0f30*/  MOV R178, R184 ;  /* 0x000000b800b27202 */ /* 0x004fe20000000f00 */
[--C-:B0-----:R-:W-:Y:S01]  /*0f40*/  IMAD.MOV.U32 R181, RZ, RZ, R185.reuse ;  /* 0x000000ffffb57224 */ /* 0x101fe200078e00b9 */
[--C-:B------:R-:W-:Y:S02]  /*0f50*/  SHF.R.U64 R179, R184, 0x10, R185.reuse ;  /* 0x00000010b8b37819 */ /* 0x100fe400000012b9 */
[----:B------:R-:W-:Y:S01]  /*0f60*/  SHF.R.U32.HI R180, RZ, 0x10, R185 ;  /* 0x00000010ffb47819 */ /* 0x000fe200000116b9 */
[--C-:B------:R-:W-:Y:S01]  /*0f70*/  IMAD.MOV.U32 R185, RZ, RZ, R141.reuse ;  /* 0x000000ffffb97224 */ /* 0x100fe200078e008d */
[----:B------:R-:W-:Y:S01]  /*0f80*/  SHF.R.U32.HI R184, RZ, 0x10, R141 ;  /* 0x00000010ffb87819 */ /* 0x000fe2000001168d */
[----:B------:R-:W-:Y:S01]  /*0f90*/  IMAD.MOV.U32 R225, RZ, RZ, R135 ;  /* 0x000000ffffe17224 */ /* 0x000fe200078e0087 */
[----:B------:R-:W0:Y:S01]  /*0fa0*/  @P0 LDC.64 R140, c[0x0][0x438] ;  /* 0x00010e00ff8c0b82 */ /* 0x000e220000000a00 */
[----:B------:R-:W-:-:S02]  /*0fb0*/  MOV R222, R134 ;  /* 0x0000008600de7202 */ /* 0x000fc40000000f00 */
[--C-:B------:R-:W-:Y:S02]  /*0fc0*/  SHF.R.U64 R219, R134, 0x10, R135.reuse ;  /* 0x0000001086db7819 */ /* 0x100fe40000001287 */
[----:B------:R-:W-:Y:S01]  /*0fd0*/  SHF.R.U32.HI R223, RZ, 0x10, R135 ;  /* 0x00000010ffdf7819 */ /* 0x000fe20000011687 */
[--C-:B------:R-:W-:Y:S01]  /*0fe0*/  IMAD.MOV.U32 R197, RZ, RZ, R67.reuse ;  /* 0x000000ffffc57224 */ /* 0x100fe200078e0043 */
[----:B------:R-:W-:Y:S01]  /*0ff0*/  MOV R194, R66 ;  /* 0x0000004200c27202 */ /* 0x000fe20000000f00 */
[----:B------:R-:W2:Y:S01]  /*1000*/  LDC.64 R134, c[0x0][0x3b0] ;  /* 0x0000ec00ff867b82 */ /* 0x000ea20000000a00 */
[--C-:B------:R-:W-:Y:S01]  /*1010*/  SHF.R.U64 R195, R66, 0x10, R67.reuse ;  /* 0x0000001042c37819 */ /* 0x100fe20000001243 */
[----:B------:R-:W-:Y:S01]  /*1020*/  IMAD.MOV.U32 R190, RZ, RZ, R130 ;  /* 0x000000ffffbe7224 */ /* 0x000fe200078e0082 */
[----:B------:R-:W-:Y:S01]  /*1030*/  SHF.R.U32.HI R196, RZ, 0x10, R67 ;  /* 0x00000010ffc47819 */ /* 0x000fe20000011643 */
[--C-:B------:R-:W-:Y:S01]  /*1040*/  IMAD.MOV.U32 R193, RZ, RZ, R131.reuse ;  /* 0x000000ffffc17224 */ /* 0x100fe200078e0083 */
[--C-:B------:R-:W-:Y:S01]  /*1050*/  SHF.R.U64 R191, R130, 0x10, R131.reuse ;  /* 0x0000001082bf7819 */ /* 0x100fe20000001283 */
[----:B------:R-:W-:Y:S01]  /*1060*/  IMAD.MOV.U32 R202, RZ, RZ, R128 ;  /* 0x000000ffffca7224 */ /* 0x000fe200078e0080 */
[----:B------:R-:W-:Y:S01]  /*1070*/  SHF.R.U32.HI R192, RZ, 0x10, R131 ;  /* 0x00000010ffc07819 */ /* 0x000fe20000011683 */
[----:B------:R-:W4:Y:S01]  /*1080*/  @P1 LDC.64 R66, c[0x0][0x3b8] ;  /* 0x0000ee00ff421b82 */ /* 0x000f220000000a00 */
[--C-:B------:R-:W-:Y:S01]  /*1090*/  SHF.R.U64 R203, R128, 0x10, R129.reuse ;  /* 0x0000001080cb7819 */ /* 0x100fe20000001281 */
[--C-:B------:R-:W-:Y:S01]  /*10a0*/  IMAD.MOV.U32 R205, RZ, RZ, R129.reuse ;  /* 0x000000ffffcd7224 */ /* 0x100fe200078e0081 */
[----:B------:R-:W-:Y:S01]  /*10b0*/  SHF.R.U32.HI R204, RZ, 0x10, R129 ;  /* 0x00000010ffcc7819 */ /* 0x000fe20000011681 */
[--C-:B------:R-:W-:Y:S01]  /*10c0*/  IMAD.MOV.U32 R209, RZ, RZ, R133.reuse ;  /* 0x000000ffffd17224 */ /* 0x100fe200078e0085 */
[----:B------:R-:W-:Y:S01]  /*10d0*/  MOV R206, R132 ;  /* 0x0000008400ce7202 */ /* 0x000fe20000000f00 */
[----:B------:R-:W-:Y:S01]  /*10e0*/  IMAD.MOV.U32 R210, RZ, RZ, R136 ;  /* 0x000000ffffd27224 */ /* 0x000fe200078e0088 */
[--C-:B------:R-:W-:Y:S01]  /*10f0*/  SHF.R.U64 R207, R132, 0x10, R133.reuse ;  /* 0x0000001084cf7819 */ /* 0x100fe20000001285 */
[----:B------:R-:W2:Y:S01]  /*1100*/  @P0 LDC.64 R128, c[0x0][0x438] ;  /* 0x00010e00ff800b82 */ /* 0x000ea20000000a00 */
[----:B------:R-:W-:Y:S01]  /*1110*/  SHF.R.U32.HI R208, RZ, 0x10, R133 ;  /* 0x00000010ffd07819 */ /* 0x000fe20000011685 */
[--C-:B------:R-:W-:Y:S01]  /*1120*/  IMAD.MOV.U32 R212, RZ, RZ, R137.reuse ;  /* 0x000000ffffd47224 */ /* 0x100fe200078e0089 */
[----:B------:R-:W-:-:S02]  /*1130*/  SHF.R.U64 R211, R136, 0x10, R137 ;  /* 0x0000001088d37819 */ /* 0x000fc40000001289 */
[----:B------:R-:W-:-:S03]  /*1140*/  SHF.R.U32.HI R231, RZ, 0x10, R137 ;  /* 0x00000010ffe77819 */ /* 0x000fc60000011689 */
[----:B------:R-:W2:Y:S01]  /*1150*/  @P1 LDC.64 R130, c[0x0][0x3b8] ;  /* 0x0000ee00ff821b82 */ /* 0x000ea20000000a00 */
[----:B------:R-:W-:Y:S01]  /*1160*/  IMAD.MOV.U32 R186, RZ, RZ, R138 ;  /* 0x000000ffffba7224 */ /* 0x000fe200078e008a */
[--C-:B------:R-:W-:Y:S01]  /*1170*/  SHF.R.U64 R187, R138, 0x10, R139.reuse ;  /* 0x000000108abb7819 */ /* 0x100fe2000000128b */
[--C-:B------:R-:W-:Y:S01]  /*1180*/  IMAD.MOV.U32 R189, RZ, RZ, R139.reuse ;  /* 0x000000ffffbd7224 */ /* 0x100fe200078e008b */
[----:B------:R-:W-:Y:S01]  /*1190*/  SHF.R.U32.HI R188, RZ, 0x10, R139 ;  /* 0x00000010ffbc7819 */ /* 0x000fe2000001168b */
[----:B------:R-:W-:-:S03]  /*11a0*/  IMAD.MOV.U32 R234, RZ, RZ, R57 ;  /* 0x000000ffffea7224 */ /* 0x000fc600078e0039 */
[----:B------:R-:W2:Y:S01]  /*11b0*/  @P0 LDC.64 R132, c[0x0][0x438] ;  /* 0x00010e00ff840b82 */ /* 0x000ea20000000a00 */
[----:B------:R-:W-:Y:S02]  /*11c0*/  MOV R233, R56 ;  /* 0x0000003800e97202 */ /* 0x000fe40000000f00 */
[--C-:B------:R-:W-:Y:S02]  /*11d0*/  SHF.R.U64 R232, R56, 0x10, R57.reuse ;  /* 0x0000001038e87819 */ /* 0x100fe40000001239 */
[----:B------:R-:W-:-:S03]  /*11e0*/  SHF.R.U32.HI R235, RZ, 0x10, R57 ;  /* 0x00000010ffeb7819 */ /* 0x000fc60000011639 */
[----:B------:R-:W2:Y:S08]  /*11f0*/  @P1 LDC.64 R136, c[0x0][0x3b8] ;  /* 0x0000ee00ff881b82 */ /* 0x000eb00000000a00 */
[----:B------:R-:W2:Y:S08]  /*1200*/  @P0 LDC.64 R138, c[0x0][0x438] ;  /* 0x00010e00ff8a0b82 */ /* 0x000eb00000000a00 */
[----:B------:R-:W2:Y:S01]  /*1210*/  @P1 LDC.64 R56, c[0x0][0x3b8] ;  /* 0x0000ee00ff381b82 */ /* 0x000ea20000000a00 */
[----:B---3--:R-:W-:-:S04]  /*1220*/  @P1 IMAD.WIDE.U32 R58, R163, 0x4, R58 ;  /* 0x00000004a33a1825 */ /* 0x008fc800078e003a */
        /* <DEDUP_REMOVED lines=8> */
[----:B--2---:R-:W-:-:S02]  /*12b0*/  IMAD.WIDE.U32 R58, R167, 0x4, R134 ;  /* 0x00000004a73a7825 */ /* 0x004fc400078e0086 */
[----:B------:R1:W5:Y:S02]  /*12c0*/  @P1 LDG.E R91, desc[UR10][R66.64] ;  /* 0x0000000a425b1981 */ /* 0x000364000c1e1900 */
[----:B------:R-:W-:Y:S02]  /*12d0*/  IMAD.MOV.U32 R218, RZ, RZ, R146 ;  /* 0x000000ffffda7224 */ /* 0x000fe400078e0092 */
[----:B------:R-:W-:Y:S01]  /*12e0*/  IMAD.MOV.U32 R221, RZ, RZ, R147 ;  /* 0x000000ffffdd7224 */ /* 0x000fe200078e0093 */
[----:B------:R2:W5:Y:S01]  /*12f0*/  LDG.E R236, desc[UR10][R58.64] ;  /* 0x0000000a3aec7981 */ /* 0x000562000c1e1900 */
[----:B------:R-:W-:-:S04]  /*1300*/  @P0 IMAD.WIDE.U32 R128, R167, 0x8, R128 ;  /* 0x00000008a7800825 */ /* 0x000fc800078e0080 */
[----:B------:R-:W-:Y:S01]  /*1310*/  @P1 IMAD.WIDE.U32 R130, R167, 0x4, R130 ;  /* 0x00000004a7821825 */ /* 0x000fe200078e0082 */
[----:B------:R3:W5:Y:S03]  /*1320*/  @P0 LDG.E.64 R120, desc[UR10][R128.64] ;  /* 0x0000000a80780981 */ /* 0x000766000c1e1b00 */
[----:B------:R-:W-:Y:S01]  /*1330*/  @P0 IMAD.WIDE.U32 R146, R169, 0x8, R132 ;  /* 0x00000008a9920825 */ /* 0x000fe200078e0084 */
[----:B------:R4:W5:Y:S03]  /*1340*/  @P1 LDG.E R90, desc[UR10][R130.64] ;  /* 0x0000000a825a1981 */ /* 0x000966000c1e1900 */
[----:B0-----:R-:W-:-:S04]  /*1350*/  IMAD.WIDE.U32 R140, R163, 0x4, R134 ;  /* 0x00000004a38c7825 */ /* 0x001fc800078e0086 */
[----:B------:R-:W-:Y:S01]  /*1360*/  @P1 IMAD.WIDE.U32 R136, R169, 0x4, R136 ;  /* 0x00000004a9881825 */ /* 0x000fe200078e0088 */
[----:B-1----:R-:W-:Y:S01]  /*1370*/  FSEL R66, R175, RZ, !P3 ;  /* 0x000000ffaf427208 */ /* 0x002fe20005800000 */
[----:B------:R-:W5:Y:S02]  /*1380*/  LDG.E R140, desc[UR10][R140.64] ;  /* 0x0000000a8c8c7981 */ /* 0x000f64000c1e1900 */
[--C-:B------:R-:W-:Y:S02]  /*1390*/  IMAD.WIDE.U32 R132, R165, 0x4, R134.reuse ;  /* 0x00000004a5847825 */ /* 0x100fe400078e0086 */
[----:B------:R0:W5:Y:S02]  /*13a0*/  @P1 LDG.E R89, desc[UR10][R136.64] ;  /* 0x0000000a88591981 */ /* 0x000164000c1e1900 */
[--C-:B------:R-:W-:Y:S02]  /*13b0*/  IMAD.WIDE.U32 R64, R169, 0x4, R134.reuse ;  /* 0x00000004a9407825 */ /* 0x100fe400078e0086 */
[----:B------:R-:W5:Y:S02]  /*13c0*/  @P0 LDG.E.64 R118, desc[UR10][R146.64] ;  /* 0x0000000a92760981 */ /* 0x000f64000c1e1b00 */
[----:B------:R-:W-:-:S02]  /*13d0*/  IMAD.WIDE.U32 R134, R171, 0x4, R134 ;  /* 0x00000004ab867825 */ /* 0x000fc400078e0086 */
[----:B------:R1:W5:Y:S02]  /*13e0*/  LDG.E R237, desc[UR10][R64.64] ;  /* 0x0000000a40ed7981 */ /* 0x000364000c1e1900 */
[----:B--2---:R-:W-:Y:S02]  /*13f0*/  HADD2.F32 R58, -RZ, R177.H0_H0 ;  /* 0x200000b1ff3a7230 */ /* 0x004fe40000004100 */
[----:B------:R-:W-:Y:S01]  /*1400*/  HADD2.F32 R177, -RZ, R178.H0_H0 ;  /* 0x200000b2ffb17230 */ /* 0x000fe20000004100 */
[----:B------:R2:W5:Y:S01]  /*1410*/  LDG.E R134, desc[UR10][R134.64] ;  /* 0x0000000a86867981 */ /* 0x000562000c1e1900 */
[----:B------:R-:W-:-:S03]  /*1420*/  @P0 IMAD.WIDE.U32 R138, R171, 0x8, R138 ;  /* 0x00000008ab8a0825 */ /* 0x000fc600078e008a */
[----:B------:R-:W5:Y:S01]  /*1430*/  LDG.E R132, desc[UR10][R132.64] ;  /* 0x0000000a84847981 */ /* 0x000f62000c1e1900 */
[----:B------:R-:W-:-:S03]  /*1440*/  @P1 IMAD.WIDE.U32 R56, R171, 0x4, R56 ;  /* 0x00000004ab381825 */ /* 0x000fc600078e0038 */
[----:B------:R-:W5:Y:S01]  /*1450*/  @P0 LDG.E.64 R126, desc[UR10][R138.64] ;  /* 0x0000000a8a7e0981 */ /* 0x000f62000c1e1b00 */
[----:B------:R-:W-:Y:S02]  /*1460*/  HADD2.F32 R213, -RZ, R213.H0_H0 ;  /* 0x200000d5ffd57230 */ /* 0x000fe40000004100 */
[----:B---3--:R-:W-:Y:S01]  /*1470*/  HADD2.F32 R129, -RZ, R216.H0_H0 ;  /* 0x200000d8ff817230 */ /* 0x008fe20000004100 */
[----:B------:R3:W5:Y:S01]  /*1480*/  @P1 LDG.E R88, desc[UR10][R56.64] ;  /* 0x0000000a38581981 */ /* 0x000762000c1e1900 */
[----:B----4-:R-:W-:Y:S02]  /*1490*/  HADD2.F32 R131, -RZ, R218.H0_H0 ;  /* 0x200000daff837230 */ /* 0x010fe40000004100 */
[----:B0-----:R-:W-:Y:S02]  /*14a0*/  HADD2.F32 R137, -RZ, R217.H0_H0 ;  /* 0x200000d9ff897230 */ /* 0x001fe40000004100 */
[----:B------:R-:W-:Y:S02]  /*14b0*/  HADD2.F32 R59, -RZ, R229.H0_H0 ;  /* 0x200000e5ff3b7230 */ /* 0x000fe40000004100 */
[----:B------:R-:W-:Y:S01]  /*14c0*/  FMUL.FTZ R229, R102, R177 ;  /* 0x000000b166e57220 */ /* 0x000fe20000410000 */
[----:B------:R-:W-:-:S02]  /*14d0*/  HADD2.F32 R141, -RZ, R219.H0_H0 ;  /* 0x200000dbff8d7230 */ /* 0x000fc40000004100 */
[----:B------:R-:W-:Y:S02]  /*14e0*/  HADD2.F32 R217, -RZ, R224.H0_H0 ;  /* 0x200000e0ffd97230 */ /* 0x000fe40000004100 */
[----:B------:R-:W-:Y:S02]  /*14f0*/  HADD2.F32 R230, -RZ, R230.H0_H0 ;  /* 0x200000e6ffe67230 */ /* 0x000fe40000004100 */
[----:B-1----:R-:W-:Y:S02]  /*1500*/  HADD2.F32 R64, -RZ, R179.H0_H0 ;  /* 0x200000b3ff407230 */ /* 0x002fe40000004100 */
[C---:B------:R-:W-:Y:S01]  /*1510*/  FADD.FTZ R65, -R66.reuse, R213 ;  /* 0x000000d542417221 */ /* 0x040fe20000010100 */
[----:B------:R-:W-:Y:S02]  /*1520*/  HADD2.F32 R219, -RZ, R215.H0_H0 ;  /* 0x200000d7ffdb7230 */ /* 0x000fe40000004100 */
[----:B------:R-:W-:Y:S01]  /*1530*/  FADD.FTZ R129, -R66, R129 ;  /* 0x0000008142817221 */ /* 0x000fe20000010100 */
[----:B--2---:R-:W-:-:S02]  /*1540*/  HADD2.F32 R135, -RZ, R221.H0_H0 ;  /* 0x200000ddff877230 */ /* 0x004fc40000004100 */
[----:B---3--:R-:W-:Y:S01]  /*1550*/  FADD.FTZ R57, -R66, R131 ;  /* 0x0000008342397221 */ /* 0x008fe20000010100 */
        /* <DEDUP_REMOVED lines=11> */
[----:B------:R-:W-:Y:S01]  /*1610*/  FADD.FTZ R215, -R66, R217 ;  /* 0x000000d942d77221 */ /* 0x000fe20000010100 */
[----:B------:R-:W-:-:S02]  /*1620*/  HADD2.F32 R131, -RZ, R176.H0_H0 ;  /* 0x200000b0ff837230 */ /* 0x000fc40000004100 */
[----:B------:R-:W-:Y:S01]  /*1630*/  FMUL.FTZ R233, R150, R64 ;  /* 0x0000004096e97220 */ /* 0x000fe20000410000 */
[----:B------:R-:W-:Y:S02]  /*1640*/  HADD2.F32 R181, -RZ, R181.H0_H0 ;  /* 0x200000b5ffb57230 */ /* 0x000fe40000004100 */
[----:B------:R-:W-:Y:S01]  /*1650*/  FFMA.FTZ R229, R112, R230, R229 ;  /* 0x000000e670e57223 */ /* 0x000fe200000100e5 */
[C---:B------:R-:W-:Y:S01]  /*1660*/  FADD.FTZ R217, -R66.reuse, R219 ;  /* 0x000000db42d97221 */ /* 0x040fe20000010100 */
        /* <DEDUP_REMOVED lines=17> */
[----:B------:R-:W-:Y:S01]  /*1780*/  FMUL.FTZ R56, R103, R181 ;  /* 0x000000b567387220 */ /* 0x000fe20000410000 */
[----:B------:R-:W-:Y:S02]  /*1790*/  HADD2.F32 R66, -RZ, R183.H0_H0 ;  /* 0x200000b7ff427230 */ /* 0x000fe40000004100 */
[----:B------:R-:W-:Y:S01]  /*17a0*/  FFMA.FTZ R233, R160, R131, R233 ;  /* 0x00000083a0e97223 */ /* 0x000fe200000100e9 */
[----:B------:R-:W-:Y:S02]  /*17b0*/  HADD2.F32 R176, -RZ, R189.H0_H0 ;  /* 0x200000bdffb07230 */ /* 0x000fe40000004100 */
[----:B------:R-:W-:Y:S01]  /*17c0*/  FADD.FTZ R216, RZ, R229 ;  /* 0x000000e5ffd87221 */ /* 0x000fe20000010000 */
[----:B------:R-:W-:Y:S02]  /*17d0*/  HADD2.F32 R138, -RZ, R191.H0_H0 ;  /* 0x200000bfff8a7230 */ /* 0x000fe40000004100 */
[----:B------:R-:W-:Y:S01]  /*17e0*/  FFMA.FTZ R245, R130, R229, RZ ;  /* 0x000000e582f57223 */ /* 0x000fe200000100ff */
[----:B------:R-:W-:-:S02]  /*17f0*/  HADD2.F32 R183, -RZ, R186.H0_H0 ;  /* 0x200000baffb77230 */ /* 0x000fc40000004100 */
[----:B------:R-:W-:Y:S02]  /*1800*/  HADD2.F32 R189, -RZ, R194.H0_H0 ;  /* 0x200000c2ffbd7230 */ /* 0x000fe40000004100 */
[----:B------:R-:W-:Y:S02]  /*1810*/  HADD2.F32 R191, -RZ, R202.H0_H0 ;  /* 0x200000caffbf7230 */ /* 0x000fe40000004100 */
[C---:B------:R-:W-:Y:S01]  /*1820*/  FMUL.FTZ R202, R162.reuse, R59 ;  /* 0x0000003ba2ca7220 */ /* 0x040fe20000410000 */
[----:B------:R-:W-:Y:S02]  /*1830*/  HADD2.F32 R186, -RZ, R203.H0_H0 ;  /* 0x200000cbffba7230 */ /* 0x000fe40000004100 */
[----:B------:R-:W-:Y:S02]  /*1840*/  HADD2.F32 R194, -RZ, R211.H0_H0 ;  /* 0x200000d3ffc27230 */ /* 0x000fe40000004100 */
[----:B------:R-:W-:Y:S01]  /*1850*/  FMUL.FTZ R211, R162, R57 ;  /* 0x00000039a2d37220 */ /* 0x000fe20000410000 */
[----:B------:R-:W-:-:S02]  /*1860*/  HADD2.F32 R182, -RZ, R182.H0_H0 ;  /* 0x200000b6ffb67230 */ /* 0x000fc40000004100 */
[----:B------:R-:W-:Y:S01]  /*1870*/  FMUL.FTZ R128, R151, R180 ;  /* 0x000000b497807220 */ /* 0x000fe20000410000 */
[----:B------:R-:W-:Y:S02]  /*1880*/  HADD2.F32 R203, -RZ, R212.H0_H0 ;  /* 0x200000d4ffcb7230 */ /* 0x000fe40000004100 */
[----:B------:R-:W-:Y:S01]  /*1890*/  FFMA.FTZ R212, R113, R58, R56 ;  /* 0x0000003a71d47223 */ /* 0x000fe20000010038 */
[----:B------:R-:W-:Y:S02]  /*18a0*/  HADD2.F32 R188, -RZ, R188.H0_H0 ;  /* 0x200000bcffbc7230 */ /* 0x000fe40000004100 */
[----:B------:R-:W-:Y:S01]  /*18b0*/  FADD.FTZ R57, R233, R216 ;  /* 0x000000d8e9397221 */ /* 0x000fe20000010000 */
[----:B------:R-:W-:Y:S02]  /*18c0*/  HADD2.F32 R235, -RZ, R190.H0_H0 ;  /* 0x200000beffeb7230 */ /* 0x000fe40000004100 */
[----:B------:R-:W-:Y:S01]  /*18d0*/  FFMA.FTZ R218, R202, R233, R245 ;  /* 0x000000e9cada7223 */ /* 0x000fe200000100f5 */
[----:B------:R-:W-:-:S02]  /*18e0*/  HADD2.F32 R190, -RZ, R207.H0_H0 ;  /* 0x200000cfffbe7230 */ /* 0x000fc40000004100 */
[----:B------:R-:W-:Y:S01]  /*18f0*/  FMUL.FTZ R207, R162, R65 ;  /* 0x00000041a2cf7220 */ /* 0x000fe20000410000 */
[----:B------:R-:W-:Y:S02]  /*1900*/  HADD2.F32 R179, -RZ, R220.H0_H0 ;  /* 0x200000dcffb37230 */ /* 0x000fe40000004100 */
[----:B------:R-:W-:Y:S01]  /*1910*/  FMUL.FTZ R129, R100, R183 ;  /* 0x000000b764817220 */ /* 0x000fe20000410000 */
[----:B------:R-:W-:Y:S02]  /*1920*/  HADD2.F32 R146, -RZ, R187.H0_H0 ;  /* 0x200000bbff927230 */ /* 0x000fe40000004100 */
[----:B------:R-:W-:Y:S01]  /*1930*/  FFMA.FTZ R241, R161, R182, R128 ;  /* 0x000000b6a1f17223 */ /* 0x000fe20000010080 */
[----:B------:R-:W-:Y:S02]  /*1940*/  HADD2.F32 R184, -RZ, R184.H0_H0 ;  /* 0x200000b8ffb87230 */ /* 0x000fe40000004100 */
[----:B------:R-:W-:Y:S01]  /*1950*/  FADD.FTZ R222, R212, R57 ;  /* 0x00000039d4de7221 */ /* 0x000fe20000010000 */
[----:B------:R-:W-:-:S02]  /*1960*/  HADD2.F32 R136, -RZ, R195.H0_H0 ;  /* 0x200000c3ff887230 */ /* 0x000fc40000004100 */
[----:B------:R-:W-:Y:S01]  /*1970*/  FMUL.FTZ R128, R149, R188 ;  /* 0x000000bc95807220 */ /* 0x000fe20000410000 */
[----:B------:R-:W-:Y:S02]  /*1980*/  HADD2.F32 R195, -RZ, R206.H0_H0 ;  /* 0x200000ceffc37230 */ /* 0x000fe40000004100 */
[----:B------:R-:W-:Y:S01]  /*1990*/  FMUL.FTZ R206, R162, R67 ;  /* 0x00000043a2ce7220 */ /* 0x000fe20000410000 */
[----:B------:R-:W-:Y:S02]  /*19a0*/  HADD2.F32 R187, -RZ, R198.H0_H0 ;  /* 0x200000c6ffbb7230 */ /* 0x000fe40000004100 */
[----:B------:R-:W-:Y:S01]  /*19b0*/  FFMA.FTZ R57, R207, R212, R218 ;  /* 0x000000d4cf397223 */ /* 0x000fe200000100da */
[----:B------:R-:W-:Y:S02]  /*19c0*/  HADD2.F32 R198, -RZ, R231.H0_H0 ;  /* 0x200000e7ffc67230 */ /* 0x000fe40000004100 */
[----:B------:R-:W-:Y:S01]  /*19d0*/  FFMA.FTZ R216, R110, R179, R129 ;  /* 0x000000b36ed87223 */ /* 0x000fe20000010081 */
[----:B------:R-:W-:Y:S01]  /*19e0*/  FMUL.FTZ R231, R148, R146 ;  /* 0x0000009294e77220 */ /* 0x000fe20000410000 */
[----:B------:R-:W-:Y:S01]  /*19f0*/  FMUL.FTZ R239, R162, R137 ;  /* 0x00000089a2ef7220 */ /* 0x000fe20000410000 */
[----:B------:R-:W-:Y:S01]  /*1a00*/  FADD.FTZ R129, R241, R222 ;  /* 0x000000def1817221 */ /* 0x000fe20000010000 */
[----:B------:R-:W-:Y:S01]  /*1a10*/  FFMA.FTZ R137, R159, R184, R128 ;  /* 0x000000b89f897223 */ /* 0x000fe20000010080 */
[----:B------:R-:W-:Y:S01]  /*1a20*/  FFMA.FTZ R128, R206, R241, R57 ;  /* 0x000000f1ce807223 */ /* 0x000fe20000010039 */
[----:B------:R-:W-:-:S02]  /*1a30*/  HADD2.F32 R185, -RZ, R185.H0_H0 ;  /* 0x200000b9ffb97230 */ /* 0x000fc40000004100 */
[----:B------:R-:W-:Y:S01]  /*1a40*/  FMUL.FTZ R214, R101, R176 ;  /* 0x000000b065d67220 */ /* 0x000fe20000410000 */
[----:B------:R-:W-:Y:S02]  /*1a50*/  HADD2.F32 R178, -RZ, R199.H0_H0 ;  /* 0x200000c7ffb27230 */ /* 0x000fe40000004100 */
[----:B------:R-:W-:Y:S01]  /*1a60*/  FFMA.FTZ R231, R158, R66, R231 ;  /* 0x000000429ee77223 */ /* 0x000fe200000100e7 */
[----:B------:R-:W-:Y:S01]  /*1a70*/  FADD.FTZ R222, R216, R129 ;  /* 0x00000081d8de7221 */ /* 0x000fe20000010000 */
[----:B------:R-:W-:Y:S02]  /*1a80*/  HADD2.F32 R199, -RZ, R210.H0_H0 ;  /* 0x200000d2ffc77230 */ /* 0x000fe40000004100 */
[----:B------:R-:W-:Y:S01]  /*1a90*/  FMUL.FTZ R210, R162, R133 ;  /* 0x00000085a2d27220 */ /* 0x000fe20000410000 */
[----:B------:R-:W-:Y:S01]  /*1aa0*/  FFMA.FTZ R57, R211, R216, R128 ;  /* 0x000000d8d3397223 */ /* 0x000fe20000010080 */
[----:B------:R-:W-:Y:S01]  /*1ab0*/  FFMA.FTZ R214, R111, R185, R214 ;  /* 0x000000b96fd67223 */ /* 0x000fe200000100d6 */
[----:B------:R-:W-:Y:S01]  /*1ac0*/  FADD.FTZ R129, R231, R222 ;  /* 0x000000dee7817221 */ /* 0x000fe20000010000 */
[----:B------:R-:W-:-:S02]  /*1ad0*/  HADD2.F32 R196, -RZ, R196.H0_H0 ;  /* 0x200000c4ffc47230 */ /* 0x000fc40000004100 */
[----:B------:R-:W-:Y:S01]  /*1ae0*/  FMUL.FTZ R135, R162, R135 ;  /* 0x00000087a2877220 */ /* 0x000fe20000410000 */
[----:B------:R-:W-:Y:S01]  /*1af0*/  FFMA.FTZ R128, R210, R231, R57 ;  /* 0x000000e7d2807223 */ /* 0x000fe20000010039 */
[----:B------:R-:W-:Y:S01]  /*1b00*/  FMUL.FTZ R67, R98, R189 ;  /* 0x000000bd62437220 */ /* 0x000fe20000410000 */
[----:B------:R-:W-:Y:S01]  /*1b10*/  FADD.FTZ R226, R214, R129 ;  /* 0x00000081d6e27221 */ /* 0x000fe20000010000 */
[----:B------:R-:W-:Y:S02]  /*1b20*/  HADD2.F32 R192, -RZ, R192.H0_H0 ;  /* 0x200000c0ffc07230 */ /* 0x000fe40000004100 */
[----:B------:R-:W-:Y:S01]  /*1b30*/  FFMA.FTZ R128, R135, R214, R128 ;  /* 0x000000d687807223 */ /* 0x000fe20000010080 */
[----:B------:R-:W-:Y:S02]  /*1b40*/  HADD2.F32 R197, -RZ, R197.H0_H0 ;  /* 0x200000c5ffc57230 */ /* 0x000fe40000004100 */
[----:B------:R-:W-:Y:S01]  /*1b50*/  FMUL.FTZ R56, R145, R196 ;  /* 0x000000c491387220 */ /* 0x000fe20000410000 */
[----:B------:R-:W-:Y:S01]  /*1b60*/  FMUL.FTZ R65, R144, R136 ;  /* 0x0000008890417220 */ /* 0x000fe20000410000 */
[----:B------:R-:W-:Y:S01]  /*1b70*/  FFMA.FTZ R222, R108, R235, R67 ;  /* 0x000000eb6cde7223 */ /* 0x000fe20000010043 */
[----:B------:R-:W-:Y:S01]  /*1b80*/  FADD.FTZ R57, R137, R226 ;  /* 0x000000e289397221 */ /* 0x000fe20000010000 */
[C---:B------:R-:W-:Y:S01]  /*1b90*/  FMUL.FTZ R139, R162.reuse, R139 ;  /* 0x0000008ba28b7220 */ /* 0x040fe20000410000 */
[----:B------:R-:W-:Y:S01]  /*1ba0*/  FMUL.FTZ R218, R162, R141 ;  /* 0x0000008da2da7220 */ /* 0x000fe20000410000 */
[----:B------:R-:W-:Y:S01]  /*1bb0*/  FFMA.FTZ R128, R239, R137, R128 ;  /* 0x00000089ef807223 */ /* 0x000fe20000010080 */
[----:B------:R-:W-:-:S02]  /*1bc0*/  HADD2.F32 R193, -RZ, R193.H0_H0 ;  /* 0x200000c1ffc17230 */ /* 0x000fc40000004100 */
[----:B------:R-:W-:Y:S01]  /*1bd0*/  FMUL.FTZ R224, R162, R175 ;  /* 0x000000afa2e07220 */ /* 0x000fe20000410000 */
[----:B------:R-:W-:Y:S01]  /*1be0*/  FFMA.FTZ R141, R157, R192, R56 ;  /* 0x000000c09d8d7223 */ /* 0x000fe20000010038 */
        /* <DEDUP_REMOVED lines=13> */
[----:B------:R-:W-:Y:S02]  /*1cc0*/  HADD2.F32 R205, -RZ, R205.H0_H0 ;  /* 0x200000cdffcd7230 */ /* 0x000fe40000004100 */
[----:B------:R-:W-:Y:S01]  /*1cd0*/  FMUL.FTZ R243, R142, R186 ;  /* 0x000000ba8ef37220 */ /* 0x000fe20000410000 */
[----:B------:R-:W-:Y:S01]  /*1ce0*/  FMUL.FTZ R213, R162, R213 ;  /* 0x000000d5a2d57220 */ /* 0x000fe20000410000 */
[----:B------:R-:W-:Y:S01]  /*1cf0*/  FFMA.FTZ R56, R224, R141, R57 ;  /* 0x0000008de0387223 */ /* 0x000fe20000010039 */
[----:B------:R-:W-:Y:S01]  /*1d00*/  FADD.FTZ R128, R238, R59 ;  /* 0x0000003bee807221 */ /* 0x000fe20000010000 */
[----:B------:R-:W-:Y:S02]  /*1d10*/  HADD2.F32 R201, -RZ, R201.H0_H0 ;  /* 0x200000c9ffc97230 */ /* 0x000fe40000004100 */
[----:B------:R-:W-:Y:S01]  /*1d20*/  FMUL.FTZ R59, R94, R199 ;  /* 0x000000c75e3b7220 */ /* 0x000fe20000410000 */
[----:B------:R-:W-:-:S02]  /*1d30*/  HADD2.F32 R204, -RZ, R204.H0_H0 ;  /* 0x200000ccffcc7230 */ /* 0x000fc40000004100 */
[----:B------:R-:W-:Y:S01]  /*1d40*/  FMUL.FTZ R234, R97, R205 ;  /* 0x000000cd61ea7220 */ /* 0x000fe20000410000 */
[----:B------:R-:W-:Y:S01]  /*1d50*/  FMUL.FTZ R226, R162, R215 ;  /* 0x000000d7a2e27220 */ /* 0x000fe20000410000 */
[----:B------:R-:W-:Y:S01]  /*1d60*/  FFMA.FTZ R243, R154, R178, R243 ;  /* 0x000000b29af37223 */ /* 0x000fe200000100f3 */
[----:B------:R-:W-:Y:S01]  /*1d70*/  FFMA.FTZ R57, R213, R238, R56 ;  /* 0x000000eed5397223 */ /* 0x000fe20000010038 */
[----:B------:R-:W-:Y:S02]  /*1d80*/  HADD2.F32 R200, -RZ, R200.H0_H0 ;  /* 0x200000c8ffc87230 */ /* 0x000fe40000004100 */
[----:B------:R-:W-:Y:S01]  /*1d90*/  FFMA.FTZ R228, R104, R195, R59 ;  /* 0x000000c368e47223 */ /* 0x000fe2000001003b */
[----:B------:R-:W-:Y:S01]  /*1da0*/  FMUL.FTZ R232, R143, R204 ;  /* 0x000000cc8fe87220 */ /* 0x000fe20000410000 */
[----:B------:R-:W-:Y:S01]  /*1db0*/  FMUL.FTZ R217, R162, R217 ;  /* 0x000000d9a2d97220 */ /* 0x000fe20000410000 */
[----:B------:R-:W-:Y:S01]  /*1dc0*/  FFMA.FTZ R234, R107, R201, R234 ;  /* 0x000000c96bea7223 */ /* 0x000fe200000100ea */
[----:B------:R-:W-:Y:S01]  /*1dd0*/  FADD.FTZ R59, R243, R128 ;  /* 0x00000080f33b7221 */ /* 0x000fe20000010000 */
[----:B------:R-:W-:Y:S01]  /*1de0*/  FFMA.FTZ R56, R226, R243, R57 ;  /* 0x000000f3e2387223 */ /* 0x000fe20000010039 */
[----:B------:R-:W-:-:S02]  /*1df0*/  HADD2.F32 R209, -RZ, R209.H0_H0 ;  /* 0x200000d1ffd17230 */ /* 0x000fc40000004100 */
        /* <DEDUP_REMOVED lines=14> */
[----:B------:R-:W-:-:S02]  /*1ee0*/  HADD2.F32 R208, -RZ, R208.H0_H0 ;  /* 0x200000d0ffd07230 */ /* 0x000fc40000004100 */
        /* <DEDUP_REMOVED lines=42> */
.L_x_896:
[----:B------:R-:W-:Y:S05]  /*2190*/  BSYNC.RECONVERGENT B0 ;  /* 0x0000000000007941 */ /* 0x000fea0003800200 */
.L_x_895:
        /* <DEDUP_REMOVED lines=139> */
[----:B------:R-:W-:Y:S02]  /*2a50*/  F2FP.F16.F32.PACK_AB R56, R56, R229 ;  /* 0x000000e53838723e */ /* 0x000fe400000000ff */
[----:B------:R-:W-:Y:S02]  /*2a60*/  F2FP.F16.F32.PACK_AB R207, R58, R207 ;  /* 0x000000cf3acf723e */ /* 0x000fe400000000ff */
[C---:B------:R-:W-:Y:S02]  /*2a70*/  PRMT R58, R56.reuse, 0x7632, R58 ;  /* 0x00007632383a7816 */ /* 0x040fe4000000003a */
[----:B------:R-:W-:Y:S02]  /*2a80*/  PRMT R67, R56, 0x7610, R67 ;  /* 0x0000761038437816 */ /* 0x000fe40000000043 */
[----:B------:R-:W-:-:S02]  /*2a90*/  PRMT R65, R207, 0x7632, R65 ;  /* 0x00007632cf417816 */ /* 0x000fc40000000041 */
[----:B------:R-:W-:Y:S01]  /*2aa0*/  PRMT R64, R207, 0x7610, R64 ;  /* 0x00007610cf407816 */ /* 0x000fe20000000040 */
[----:B------:R-:W-:Y:S06]  /*2ab0*/  BRA `(.L_x_900) ;  /* 0x0000001400487947 */ /* 0x000fec0003800000 */
.L_x_899:
        /* <DEDUP_REMOVED lines=22> */
[----:B------:R-:W-:Y:S02]  /*2c20*/  F2FP.F16.F32.PACK_AB R164, R56, R229 ;  /* 0x000000e538a4723e */ /* 0x000fe400000000ff */
[----:B------:R-:W-:Y:S02]  /*2c30*/  F2FP.F16.F32.PACK_AB R170, R58, R233 ;  /* 0x000000e93aaa723e */ /* 0x000fe400000000ff */
[----:B------:R-:W-:-:S02]  /*2c40*/  FSEL R56, R59, RZ, P5 ;  /* 0x000000ff3b387208 */ /* 0x000fc40002800000 */
[----:B------:R-:W-:Y:S02]  /*2c50*/  FSEL R58, R57, RZ, P3 ;  /* 0x000000ff393a7208 */ /* 0x000fe40001800000 */
[----:B------:R-:W-:Y:S02]  /*2c60*/  F2FP.F16.F32.PACK_AB R56, R56, R207 ;  /* 0x000000cf3838723e */ /* 0x000fe400000000ff */
[----:B------:R-:W-:Y:S02]  /*2c70*/  F2FP.F16.F32.PACK_AB R173, R58, R241 ;  /* 0x000000f13aad723e */ /* 0x000fe400000000ff */
[----:B------:R-:W-:Y:S02]  /*2c80*/  PRMT R67, R164, 0x7632, R67 ;  /* 0x00007632a4437816 */ /* 0x000fe40000000043 */
[----:B------:R-:W-:Y:S02]  /*2c90*/  PRMT R58, R170, 0x7632, R58 ;  /* 0x00007632aa3a7816 */ /* 0x000fe4000000003a */
[----:B------:R-:W-:-:S02]  /*2ca0*/  PRMT R64, R56, 0x7632, R64 ;  /* 0x0000763238407816 */ /* 0x000fc40000000040 */
[----:B------:R-:W-:Y:S02]  /*2cb0*/  PRMT R168, R56, 0x7610, R168 ;  /* 0x0000761038a87816 */ /* 0x000fe400000000a8 */
[----:B------:R-:W-:Y:S01]  /*2cc0*/  PRMT R65, R173, 0x7632, R65 ;  /* 0x00007632ad417816 */ /* 0x000fe20000000041 */
[----:B------:R-:W-:Y:S06]  /*2cd0*/  BRA `(.L_x_900) ;  /* 0x0000001000c07947 */ /* 0x000fec0003800000 */
.L_x_898:
[----:B------:R-:W-:Y:S01]  /*2ce0*/  UMOV UR4, UR8 ;  /* 0x0000000800047c82 */ /* 0x000fe20008000000 */
[----:B------:R-:W-:Y:S01]  /*2cf0*/  UMOV UR5, UR9 ;  /* 0x0000000900057c82 */ /* 0x000fe20008000000 */
[----:B------:R-:W-:-:S04]  /*2d00*/  UISETP.NE.U32.AND UP0, UPT, UR4, URZ, UPT ;  /* 0x000000ff0400728c */ /* 0x000fc8000bf05070 */
[----:B------:R-:W-:-:S09]  /*2d10*/  UISETP.NE.AND.EX UP0, UPT, UR5, URZ, UPT, UP0 ;  /* 0x000000ff0500728c */ /* 0x000fd2000bf05300 */
[----:B------:R-:W-:Y:S05]  /*2d20*/  BRA.U UP0, `(.L_x_901) ;  /* 0x0000000100987547 */ /* 0x000fea000b800000 */
[----:B-----5:R-:W-:Y:S01]  /*2d30*/  IMAD.MOV.U32 R56, RZ, RZ, R124 ;  /* 0x000000ffff387224 */ /* 0x020fe200078e007c */
[----:B------:R-:W-:Y:S01]  /*2d40*/  SHF.R.U64 R59, R124, 0x10, R125 ;  /* 0x000000107c3b7819 */ /* 0x000fe2000000127d */
[-CC-:B------:R-:W-:Y:S01]  /*2d50*/  FFMA.FTZ R130, R130, R136.reuse, R131.reuse ;  /* 0x0000008882827223 */ /* 0x180fe20000010083 */
[----:B------:R-:W-:Y:S01]  /*2d60*/  MOV R58, R125 ;  /* 0x0000007d003a7202 */ /* 0x000fe20000000f00 */
[-C--:B------:R-:W-:Y:S01]  /*2d70*/  FFMA.FTZ R202, R202, R136.reuse, R131 ;  /* 0x00000088caca7223 */ /* 0x080fe20000010083 */
[----:B------:R-:W-:Y:S01]  /*2d80*/  SHF.R.U32.HI R67, RZ, 0x10, R125 ;  /* 0x00000010ff437819 */ /* 0x000fe2000001167d */
[-CC-:B------:R-:W-:Y:S01]  /*2d90*/  FFMA.FTZ R207, R207, R136.reuse, R131.reuse ;  /* 0x00000088cfcf7223 */ /* 0x180fe20000010083 */
        /* <DEDUP_REMOVED lines=29> */
[----:B------:R-:W-:Y:S01]  /*2f70*/  PRMT R65, R64, 0x7632, R65 ;  /* 0x0000763240417816 */ /* 0x000fe20000000041 */
[----:B------:R-:W-:Y:S06]  /*2f80*/  BRA `(.L_x_900) ;  /* 0x0000001000147947 */ /* 0x000fec0003800000 */
.L_x_901:
[----:B-----5:R-:W-:Y:S02]  /*2f90*/  IMAD.MOV.U32 R56, RZ, RZ, R124 ;  /* 0x000000ffff387224 */ /* 0x020fe400078e007c */
[-C--:B------:R-:W-:Y:S01]  /*2fa0*/  FFMA.FTZ R130, R130, R136.reuse, R131 ;  /* 0x0000008882827223 */ /* 0x080fe20000010083 */
[----:B------:R-:W-:Y:S02]  /*2fb0*/  IMAD.MOV.U32 R59, RZ, RZ, R125 ;  /* 0x000000ffff3b7224 */ /* 0x000fe400078e007d */
[-C--:B------:R-:W-:Y:S01]  /*2fc0*/  FFMA.FTZ R207, R207, R136.reuse, R131 ;  /* 0x00000088cfcf7223 */ /* 0x080fe20000010083 */
[--C-:B------:R-:W-:Y:S01]  /*2fd0*/  SHF.R.U64 R58, R124, 0x10, R125.reuse ;  /* 0x000000107c3a7819 */ /* 0x100fe2000000127d */
[----:B------:R-:W-:Y:S01]  /*2fe0*/  HADD2.F32 R57, -RZ, R56.H0_H0 ;  /* 0x20000038ff397230 */ /* 0x000fe20000004100 */
[----:B------:R-:W-:Y:S01]  /*2ff0*/  SHF.R.U32.HI R64, RZ, 0x10, R125 ;  /* 0x00000010ff407819 */ /* 0x000fe2000001167d */
[----:B------:R-:W-:Y:S01]  /*3000*/  FADD.FTZ R229, R229, -R130 ;  /* 0x80000082e5e57221 */ /* 0x000fe20000010000 */
[-CC-:B------:R-:W-:Y:S01]  /*3010*/  FFMA.FTZ R202, R202, R136.reuse, R131.reuse ;  /* 0x00000088caca7223 */ /* 0x180fe20000010083 */
[----:B------:R-:W-:Y:S01]  /*3020*/  FFMA.FTZ R206, R206, R136, R131 ;  /* 0x00000088cece7223 */ /* 0x000fe20000010083 */
[----:B------:R-:W-:-:S02]  /*3030*/  HADD2.F32 R56, -RZ, R59.H0_H0 ;  /* 0x2000003bff387230 */ /* 0x000fc40000004100 */
[----:B------:R-:W-:Y:S01]  /*3040*/  FADD.FTZ R207, R212, -R207 ;  /* 0x800000cfd4cf7221 */ /* 0x000fe20000010000 */
[----:B------:R-:W-:Y:S02]  /*3050*/  HADD2.F32 R58, -RZ, R58.H0_H0 ;  /* 0x2000003aff3a7230 */ /* 0x000fe40000004100 */
[C---:B------:R-:W-:Y:S01]  /*3060*/  FFMA.FTZ R57, R162.reuse, R229, R57 ;  /* 0x000000e5a2397223 */ /* 0x040fe20000010039 */
[----:B------:R-:W-:Y:S02]  /*3070*/  HADD2.F32 R64, -RZ, R64.H0_H0 ;  /* 0x20000040ff407230 */ /* 0x000fe40000004100 */
[----:B------:R-:W-:Y:S01]  /*3080*/  FADD.FTZ R233, R233, -R202 ;  /* 0x800000cae9e97221 */ /* 0x000fe20000010000 */
[----:B------:R-:W-:Y:S01]  /*3090*/  FADD.FTZ R241, R241, -R206 ;  /* 0x800000cef1f17221 */ /* 0x000fe20000010000 */
        /* <DEDUP_REMOVED lines=12> */
[----:B------:R-:W-:Y:S02]  /*3160*/  F2FP.F16.F32.PACK_AB R57, R56, R57 ;  /* 0x000000393839723e */ /* 0x000fe400000000ff */
[----:B------:R-:W-:Y:S02]  /*3170*/  FSEL R59, R59, RZ, P4 ;  /* 0x000000ff3b3b7208 */ /* 0x000fe40002000000 */
[----:B------:R-:W-:-:S02]  /*3180*/  FSEL R64, R64, RZ, P5 ;  /* 0x000000ff40407208 */ /* 0x000fc40002800000 */
[----:B------:R-:W-:Y:S02]  /*3190*/  FSEL R56, R65, RZ, P3 ;  /* 0x000000ff41387208 */ /* 0x000fe40001800000 */
[----:B------:R-:W-:Y:S02]  /*31a0*/  F2FP.F16.F32.PACK_AB R59, R59, R58 ;  /* 0x0000003a3b3b723e */ /* 0x000fe400000000ff */
[----:B------:R-:W-:Y:S02]  /*31b0*/  F2FP.F16.F32.PACK_AB R168, R64, R207 ;  /* 0x000000cf40a8723e */ /* 0x000fe400000000ff */
[----:B------:R-:W-:Y:S02]  /*31c0*/  F2FP.F16.F32.PACK_AB R56, R56, R241 ;  /* 0x000000f13838723e */ /* 0x000fe400000000ff */
        /* <DEDUP_REMOVED lines=8> */
.L_x_897:
        /* <DEDUP_REMOVED lines=32> */
[----:B------:R-:W-:-:S02]  /*3450*/  F2FP.F16.F32.PACK_AB R64, R56, R57 ;  /* 0x000000393840723e */ /* 0x000fc400000000ff */
[C---:B------:R-:W-:Y:S02]  /*3460*/  FSEL R57, R229.reuse, RZ, P5 ;  /* 0x000000ffe5397208 */ /* 0x040fe40002800000 */
[----:B------:R-:W-:Y:S02]  /*3470*/  FSEL R56, R229, RZ, P6 ;  /* 0x000000ffe5387208 */ /* 0x000fe40003000000 */
[C---:B------:R-:W-:Y:S02]  /*3480*/  LOP3.LUT P5, RZ, R92.reuse, 0xff0000, RZ, 0xc0, !PT ;  /* 0x00ff00005cff7812 */ /* 0x040fe400078ac0ff */
[----:B------:R-:W-:Y:S02]  /*3490*/  ISETP.GE.U32.AND P6, PT, R92, 0x1000000, PT ;  /* 0x010000005c00780c */ /* 0x000fe40003fc6070 */
[----:B------:R-:W-:Y:S02]  /*34a0*/  F2FP.F16.F32.PACK_AB R67, R56, R57 ;  /* 0x000000393843723e */ /* 0x000fe400000000ff */
[----:B------:R-:W-:-:S02]  /*34b0*/  FSEL R59, R207, RZ, P3 ;  /* 0x000000ffcf3b7208 */ /* 0x000fc40001800000 */
[----:B------:R-:W-:Y:S02]  /*34c0*/  FSEL R56, R207, RZ, P5 ;  /* 0x000000ffcf387208 */ /* 0x000fe40002800000 */
[C---:B------:R-:W-:Y:S02]  /*34d0*/  FSEL R58, R241.reuse, RZ, P4 ;  /* 0x000000fff13a7208 */ /* 0x040fe40002000000 */
[----:B------:R-:W-:Y:S02]  /*34e0*/  FSEL R57, R241, RZ, P6 ;  /* 0x000000fff1397208 */ /* 0x000fe40003000000 */
[----:B------:R-:W-:Y:S02]  /*34f0*/  F2FP.F16.F32.PACK_AB R56, R56, R59 ;  /* 0x0000003b3838723e */ /* 0x000fe400000000ff */
[----:B------:R-:W-:Y:S02]  /*3500*/  F2FP.F16.F32.PACK_AB R57, R57, R58 ;  /* 0x0000003a3939723e */ /* 0x000fe400000000ff */
        /* <DEDUP_REMOVED lines=8> */
.L_x_903:
        /* <DEDUP_REMOVED lines=20> */
[----:B------:R-:W-:Y:S02]  /*36d0*/  F2FP.F16.F32.PACK_AB R58, R58, R229 ;  /* 0x000000e53a3a723e */ /* 0x000fe400000000ff */
[----:B------:R-:W-:Y:S02]  /*36e0*/  FSEL R56, R56, RZ, P6 ;  /* 0x000000ff38387208 */ /* 0x000fe40003000000 */
[----:B------:R-:W-:Y:S02]  /*36f0*/  LOP3.LUT P6, RZ, R92, 0xff00, RZ, 0xc0, !PT ;  /* 0x0000ff005cff7812 */ /* 0x000fe400078cc0ff */
[C---:B------:R-:W-:Y:S01]  /*3700*/  F2FP.F16.F32.PACK_AB R56, R233.reuse, R56 ;  /* 0x00000038e938723e */ /* 0x040fe200000000ff */
        /* <DEDUP_REMOVED lines=26> */
.L_x_902:
        /* <DEDUP_REMOVED lines=10> */
[----:B------:R-:W-:Y:S02]  /*3950*/  HADD2.F32 R57, -RZ, R56.H0_H0 ;  /* 0x20000038ff397230 */ /* 0x000fe40000004100 */
[----:B------:R-:W-:Y:S01]  /*3960*/  FADD.FTZ R233, R233, -R202 ;  /* 0x800000cae9e97221 */ /* 0x000fe20000010000 */
[----:B------:R-:W-:Y:S01]  /*3970*/  IMAD.MOV.U32 R56, RZ, RZ, R124 ;  /* 0x000000ffff387224 */ /* 0x000fe200078e007c */
[----:B------:R-:W-:Y:S01]  /*3980*/  SHF.R.U32.HI R58, RZ, 0x10, R125 ;  /* 0x00000010ff3a7819 */ /* 0x000fe2000001167d */
[----:B------:R-:W-:Y:S01]  /*3990*/  FADD.FTZ R229, R229, -R130 ;  /* 0x80000082e5e57221 */ /* 0x000fe20000010000 */
[----:B------:R-:W-:Y:S01]  /*39a0*/  FFMA.FTZ R233, R162, R233, R57 ;  /* 0x000000e9a2e97223 */ /* 0x000fe20000010039 */
[----:B------:R-:W-:Y:S01]  /*39b0*/  FFMA.FTZ R206, R206, R136, R131 ;  /* 0x00000088cece7223 */ /* 0x000fe20000010083 */
[----:B------:R-:W-:Y:S01]  /*39c0*/  HADD2.F32 R57, -RZ, R56.H0_H0 ;  /* 0x20000038ff397230 */ /* 0x000fe20000004100 */
[----:B------:R-:W-:Y:S01]  /*39d0*/  MOV R56, R125 ;  /* 0x0000007d00387202 */ /* 0x000fe20000000f00 */
[----:B------:R-:W-:Y:S01]  /*39e0*/  FMUL.FTZ R233, R233, UR6 ;  /* 0x00000006e9e97c20 */ /* 0x000fe20008410000 */
[----:B------:R-:W-:-:S02]  /*39f0*/  HADD2.F32 R58, -RZ, R58.H0_H0 ;  /* 0x2000003aff3a7230 */ /* 0x000fc40000004100 */
[----:B------:R-:W-:Y:S01]  /*3a00*/  FADD.FTZ R207, R212, -R207 ;  /* 0x800000cfd4cf7221 */ /* 0x000fe20000010000 */
[----:B------:R-:W-:Y:S01]  /*3a10*/  FFMA.FTZ R57, R162, R229, R57 ;  /* 0x000000e5a2397223 */ /* 0x000fe20000010039 */
[----:B------:R-:W-:Y:S01]  /*3a20*/  HADD2.F32 R65, -RZ, R56.H0_H0 ;  /* 0x20000038ff417230 */ /* 0x000fe20000004100 */
        /* <DEDUP_REMOVED lines=10> */
[----:B------:R-:W-:Y:S01]  /*3ad0*/  F2FP.F16.F32.PACK_AB R66, R56, R59 ;  /* 0x0000003b3842723e */ /* 0x000fe200000000ff */
[----:B------:R-:W-:Y:S01]  /*3ae0*/  FMUL.FTZ R58, R58, UR6 ;  /* 0x000000063a3a7c20 */ /* 0x000fe20008410000 */
[----:B------:R-:W-:-:S02]  /*3af0*/  FSEL R59, R57, RZ, P4 ;  /* 0x000000ff393b7208 */ /* 0x000fc40002000000 */
[----:B------:R-:W-:Y:S02]  /*3b00*/  FSEL R56, R57, RZ, P6 ;  /* 0x000000ff39387208 */ /* 0x000fe40003000000 */
[C---:B------:R-:W-:Y:S02]  /*3b10*/  LOP3.LUT P3, RZ, R140.reuse, 0xff0000, RZ, 0xc0, !PT ;  /* 0x00ff00008cff7812 */ /* 0x040fe4000786c0ff */
[----:B------:R-:W-:Y:S02]  /*3b20*/  ISETP.GE.U32.AND P5, PT, R140, 0x1000000, PT ;  /* 0x010000008c00780c */ /* 0x000fe40003fa6070 */
[C---:B------:R-:W-:Y:S02]  /*3b30*/  LOP3.LUT P4, RZ, R92.reuse, 0xff0000, RZ, 0xc0, !PT ;  /* 0x00ff00005cff7812 */ /* 0x040fe4000788c0ff */
[----:B------:R-:W-:Y:S02]  /*3b40*/  ISETP.GE.U32.AND P6, PT, R92, 0x1000000, PT ;  /* 0x010000005c00780c */ /* 0x000fe40003fc6070 */
[----:B------:R-:W-:-:S02]  /*3b50*/  F2FP.F16.F32.PACK_AB R67, R56, R59 ;  /* 0x0000003b3843723e */ /* 0x000fc400000000ff */
[C---:B------:R-:W-:Y:S02]  /*3b60*/  FSEL R59, R65.reuse, RZ, P3 ;  /* 0x000000ff413b7208 */ /* 0x040fe40001800000 */
[----:B------:R-:W-:Y:S02]  /*3b70*/  FSEL R56, R65, RZ, P4 ;  /* 0x000000ff41387208 */ /* 0x000fe40002000000 */
[C---:B------:R-:W-:Y:S02]  /*3b80*/  FSEL R64, R58.reuse, RZ, P5 ;  /* 0x000000ff3a407208 */ /* 0x040fe40002800000 */
[----:B------:R-:W-:Y:S02]  /*3b90*/  FSEL R57, R58, RZ, P6 ;  /* 0x000000ff3a397208 */ /* 0x000fe40003000000 */
[----:B------:R-:W-:Y:S02]  /*3ba0*/  F2FP.F16.F32.PACK_AB R56, R56, R59 ;  /* 0x0000003b3838723e */ /* 0x000fe400000000ff */
        /* <DEDUP_REMOVED lines=9> */
.L_x_904:
[----:B-----5:R-:W-:Y:S02]  /*3c40*/  IMAD.MOV.U32 R56, RZ, RZ, R124 ;  /* 0x000000ffff387224 */ /* 0x020fe400078e007c */
[-C--:B------:R-:W-:Y:S01]  /*3c50*/  FFMA.FTZ R130, R130, R136.reuse, R131 ;  /* 0x0000008882827223 */ /* 0x080fe20000010083 */
[----:B------:R-:W-:Y:S01]  /*3c60*/  SHF.R.U64 R58, R124, 0x10, R125 ;  /* 0x000000107c3a7819 */ /* 0x000fe2000000127d */
[-C--:B------:R-:W-:Y:S01]  /*3c70*/  FFMA.FTZ R202, R202, R136.reuse, R131 ;  /* 0x00000088caca7223 */ /* 0x080fe20000010083 */
[----:B------:R-:W-:Y:S01]  /*3c80*/  LOP3.LUT P6, RZ, R140, 0xff, RZ, 0xc0, !PT ;  /* 0x000000ff8cff7812 */ /* 0x000fe200078cc0ff */
[----:B------:R-:W-:Y:S02]  /*3c90*/  HADD2.F32 R57, -RZ, R56.H0_H0 ;  /* 0x20000038ff397230 */ /* 0x000fe40000004100 */
[----:B------:R-:W-:Y:S01]  /*3ca0*/  FADD.FTZ R229, R229, -R130 ;  /* 0x80000082e5e57221 */ /* 0x000fe20000010000 */
[----:B------:R-:W-:Y:S02]  /*3cb0*/  IMAD.MOV.U32 R64, RZ, RZ, R125 ;  /* 0x000000ffff407224 */ /* 0x000fe400078e007d */
[----:B------:R-:W-:Y:S01]  /*3cc0*/  FFMA.FTZ R207, R207, R136, R131 ;  /* 0x00000088cfcf7223 */ /* 0x000fe20000010083 */
[----:B------:R-:W-:-:S02]  /*3cd0*/  HADD2.F32 R59, -RZ, R58.H0_H0 ;  /* 0x2000003aff3b7230 */ /* 0x000fc40000004100 */
[----:B------:R-:W-:Y:S01]  /*3ce0*/  FFMA.FTZ R57, R162, R229, R57 ;  /* 0x000000e5a2397223 */ /* 0x000fe20000010039 */
[----:B------:R-:W-:Y:S01]  /*3cf0*/  FADD.FTZ R233, R233, -R202 ;  /* 0x800000cae9e97221 */ /* 0x000fe20000010000 */
[----:B------:R-:W-:Y:S01]  /*3d00*/  SHF.R.U32.HI R65, RZ, 0x10, R125 ;  /* 0x00000010ff417819 */ /* 0x000fe2000001167d */
[----:B------:R-:W-:Y:S02]  /*3d10*/  HADD2.F32 R64, -RZ, R64.H0_H0 ;  /* 0x20000040ff407230 */ /* 0x000fe40000004100 */
[----:B------:R-:W-:Y:S01]  /*3d20*/  FMUL.FTZ R56, R57, UR6 ;  /* 0x0000000639387c20 */ /* 0x000fe20008410000 */
[----:B------:R-:W-:Y:S01]  /*3d30*/  FADD.FTZ R207, R212, -R207 ;  /* 0x800000cfd4cf7221 */ /* 0x000fe20000010000 */
[----:B------:R-:W-:Y:S01]  /*3d40*/  FFMA.FTZ R206, R206, R136, R131 ;  /* 0x00000088cece7223 */ /* 0x000fe20000010083 */
[----:B------:R-:W-:Y:S01]  /*3d50*/  FFMA.FTZ R59, R162, R233, R59 ;  /* 0x000000e9a23b7223 */ /* 0x000fe2000001003b */
[----:B------:R-:W-:Y:S01]  /*3d60*/  HADD2.F32 R66, -RZ, R65.H0_H0 ;  /* 0x20000041ff427230 */ /* 0x000fe20000004100 */
[----:B------:R-:W-:Y:S01]  /*3d70*/  FSEL R58, R56, RZ, P6 ;  /* 0x000000ff383a7208 */ /* 0x000fe20003000000 */
[----:B------:R-:W-:Y:S01]  /*3d80*/  FFMA.FTZ R64, R162, R207, R64 ;  /* 0x000000cfa2407223 */ /* 0x000fe20000010040 */
[----:B------:R-:W-:Y:S01]  /*3d90*/  LOP3.LUT P6, RZ, R92, 0xff, RZ, 0xc0, !PT ;  /* 0x000000ff5cff7812 */ /* 0x000fe200078cc0ff */
[----:B------:R-:W-:Y:S01]  /*3da0*/  FADD.FTZ R241, R241, -R206 ;  /* 0x800000cef1f17221 */ /* 0x000fe20000010000 */
[----:B------:R-:W-:Y:S01]  /*3db0*/  F2FP.F16.F32.PACK_AB R58, R58, R57 ;  /* 0x000000393a3a723e */ /* 0x000fe200000000ff */
[----:B------:R-:W-:Y:S01]  /*3dc0*/  FMUL.FTZ R57, R64, UR6 ;  /* 0x0000000640397c20 */ /* 0x000fe20008410000 */
[----:B------:R-:W-:Y:S01]  /*3dd0*/  FSEL R56, R56, RZ, P6 ;  /* 0x000000ff38387208 */ /* 0x000fe20003000000 */
[----:B------:R-:W-:Y:S01]  /*3de0*/  FFMA.FTZ R66, R162, R241, R66 ;  /* 0x000000f1a2427223 */ /* 0x000fe20000010042 */
[----:B------:R-:W-:-:S02]  /*3df0*/  LOP3.LUT P5, RZ, R140, 0xff00, RZ, 0xc0, !PT ;  /* 0x0000ff008cff7812 */ /* 0x000fc400078ac0ff */
[C---:B------:R-:W-:Y:S01]  /*3e00*/  F2FP.F16.F32.PACK_AB R56, R59.reuse, R56 ;  /* 0x000000383b38723e */ /* 0x040fe200000000ff */
        /* <DEDUP_REMOVED lines=14> */
[----:B------:R-:W-:Y:S02]  /*3ef0*/  F2FP.F16.F32.PACK_AB R93, R59, R56 ;  /* 0x000000383b5d723e */ /* 0x000fe400000000ff */
[----:B------:R-:W-:Y:S02]  /*3f00*/  FSEL R57, R57, RZ, P5 ;  /* 0x000000ff39397208 */ /* 0x000fe40002800000 */
[C---:B------:R-:W-:Y:S02]  /*3f10*/  FSEL R56, R58.reuse, RZ, P4 ;  /* 0x000000ff3a387208 */ /* 0x040fe40002000000 */
[----:B------:R-:W-:Y:S02]  /*3f20*/  FSEL R59, R58, RZ, P3 ;  /* 0x000000ff3a3b7208 */ /* 0x000fe40001800000 */
[----:B------:R-:W-:-:S02]  /*3f30*/  F2FP.F16.F32.PACK_AB R65, R65, R64 ;  /* 0x000000404141723e */ /* 0x000fc400000000ff */
        /* <DEDUP_REMOVED lines=10> */
.L_x_900:
        /* <DEDUP_REMOVED lines=18> */
.L_x_905:
        /* <DEDUP_REMOVED lines=10> */
.L_x_906:
[----:B------:R-:W-:Y:S05]  /*41a0*/  @!P1 BRA `(.L_x_907) ;  /* 0x0000000c00409947 */ /* 0x000fea0003800000 */
[----:B------:R-:W-:Y:S05]  /*41b0*/  @!P0 BRA `(.L_x_908) ;  /* 0x0000000400b88947 */ /* 0x000fea0003800000 */
[----:B------:R-:W-:Y:S05]  /*41c0*/  BRA.U !UP0, `(.L_x_909) ;  /* 0x0000000108e47547 */ /* 0x000fea000b800000 */
[----:B0-2---:R-:W-:Y:S01]  /*41d0*/  MOV R58, R122 ;  /* 0x0000007a003a7202 */ /* 0x005fe20000000f00 */
[-CC-:B------:R-:W-:Y:S01]  /*41e0*/  FFMA.FTZ R211, R211, R136.reuse, R131.reuse ;  /* 0x00000088d3d37223 */ /* 0x180fe20000010083 */
[-C--:B------:R-:W-:Y:S01]  /*41f0*/  FFMA.FTZ R66, R239, R136.reuse, R131 ;  /* 0x00000088ef427223 */ /* 0x080fe20000010083 */
[--C-:B-1----:R-:W-:Y:S01]  /*4200*/  SHF.R.U64 R65, R122, 0x10, R123.reuse ;  /* 0x000000107a417819 */ /* 0x102fe2000000127b */
[----:B------:R-:W-:Y:S02]  /*4210*/  IMAD.MOV.U32 R64, RZ, RZ, R123 ;  /* 0x000000ffff407224 */ /* 0x000fe400078e007b */
[----:B------:R-:W-:Y:S01]  /*4220*/  FADD.FTZ R211, R216, -R211 ;  /* 0x800000d3d8d37221 */ /* 0x000fe20000010000 */
[----:B------:R-:W-:Y:S02]  /*4230*/  HADD2.F32 R59, -RZ, R58.H0_H0 ;  /* 0x2000003aff3b7230 */ /* 0x000fe40000004100 */
[-CC-:B------:R-:W-:Y:S01]  /*4240*/  FFMA.FTZ R210, R210, R136.reuse, R131.reuse ;  /* 0x00000088d2d27223 */ /* 0x180fe20000010083 */
[----:B------:R-:W-:Y:S01]  /*4250*/  LOP3.LUT P6, RZ, R132, 0xff, RZ, 0xc0, !PT ;  /* 0x000000ff84ff7812 */ /* 0x000fe200078cc0ff */
[----:B------:R-:W-:Y:S01]  /*4260*/  FADD.FTZ R137, R137, -R66 ;  /* 0x8000004289897221 */ /* 0x000fe20000010000 */
[----:B------:R-:W-:Y:S01]  /*4270*/  FFMA.FTZ R135, R135, R136, R131 ;  /* 0x0000008887877223 */ /* 0x000fe20000010083 */
[----:B------:R-:W-:Y:S01]  /*4280*/  FFMA.FTZ R59, R162, R211, R59 ;  /* 0x000000d3a23b7223 */ /* 0x000fe2000001003b */
[----:B------:R-:W-:-:S02]  /*4290*/  HADD2.F32 R65, -RZ, R65.H0_H0 ;  /* 0x20000041ff417230 */ /* 0x000fc40000004100 */
[----:B------:R-:W-:Y:S01]  /*42a0*/  FADD.FTZ R231, R231, -R210 ;  /* 0x800000d2e7e77221 */ /* 0x000fe20000010000 */
[----:B------:R-:W-:Y:S02]  /*42b0*/  HADD2.F32 R66, -RZ, R64.H0_H0 ;  /* 0x20000040ff427230 */ /* 0x000fe40000004100 */
[----:B------:R-:W-:Y:S01]  /*42c0*/  FMUL.FTZ R58, R59, UR6 ;  /* 0x000000063b3a7c20 */ /* 0x000fe20008410000 */
[----:B------:R-:W-:Y:S01]  /*42d0*/  SHF.R.U32.HI R128, RZ, 0x10, R123 ;  /* 0x00000010ff807819 */ /* 0x000fe2000001167b */
[----:B------:R-:W-:Y:S01]  /*42e0*/  FADD.FTZ R135, R214, -R135 ;  /* 0x80000087d6877221 */ /* 0x000fe20000010000 */
[----:B------:R-:W-:Y:S01]  /*42f0*/  FFMA.FTZ R231, R162, R231, R65 ;  /* 0x000000e7a2e77223 */ /* 0x000fe20000010041 */
[----:B------:R-:W-:Y:S02]  /*4300*/  LOP3.LUT P5, RZ, R132, 0xff00, RZ, 0xc0, !PT ;  /* 0x0000ff0084ff7812 */ /* 0x000fe400078ac0ff */
[----:B------:R-:W-:Y:S01]  /*4310*/  FSEL R64, R58, RZ, P6 ;  /* 0x000000ff3a407208 */ /* 0x000fe20003000000 */
[----:B------:R-:W-:Y:S01]  /*4320*/  HADD2.F32 R128, -RZ, R128.H0_H0 ;  /* 0x20000080ff807230 */ /* 0x000fe20000004100 */
[----:B------:R-:W-:Y:S01]  /*4330*/  LOP3.LUT P6, RZ, R91, 0xff, RZ, 0xc0, !PT ;  /* 0x000000ff5bff7812 */ /* 0x000fe200078cc0ff */
[----:B------:R-:W-:Y:S01]  /*4340*/  FFMA.FTZ R66, R162, R135, R66 ;  /* 0x00000087a2427223 */ /* 0x000fe20000010042 */
[----:B------:R-:W-:-:S02]  /*4350*/  F2FP.F16.F32.PACK_AB R64, R64, R59 ;  /* 0x0000003b4040723e */ /* 0x000fc400000000ff */
[----:B------:R-:W-:Y:S01]  /*4360*/  FSEL R58, R58, RZ, P6 ;  /* 0x000000ff3a3a7208 */ /* 0x000fe20003000000 */
[----:B------:R-:W-:Y:S01]  /*4370*/  FMUL.FTZ R59, R66, UR6 ;  /* 0x00000006423b7c20 */ /* 0x000fe20008410000 */
[----:B------:R-:W-:Y:S01]  /*4380*/  LOP3.LUT P3, RZ, R132, 0xff0000, RZ, 0xc0, !PT ;  /* 0x00ff000084ff7812 */ /* 0x000fe2000786c0ff */
[----:B------:R-:W-:Y:S01]  /*4390*/  FFMA.FTZ R128, R162, R137, R128 ;  /* 0x00000089a2807223 */ /* 0x000fe20000010080 */
[C---:B------:R-:W-:Y:S01]  /*43a0*/  F2FP.F16.F32.PACK_AB R58, R231.reuse, R58 ;  /* 0x0000003ae73a723e */ /* 0x040fe200000000ff */
[----:B------:R-:W-:Y:S01]  /*43b0*/  FMUL.FTZ R231, R231, UR6 ;  /* 0x00000006e7e77c20 */ /* 0x000fe20008410000 */
[----:B------:R-:W-:Y:S02]  /*43c0*/  LOP3.LUT P6, RZ, R91, 0xff00, RZ, 0xc0, !PT ;  /* 0x0000ff005bff7812 */ /* 0x000fe400078cc0ff */
[C---:B------:R-:W-:Y:S02]  /*43d0*/  PRMT R170, R58.reuse, 0x7632, R170 ;  /* 0x000076323aaa7816 */ /* 0x040fe400000000aa */
[----:B------:R-:W-:-:S02]  /*43e0*/  PRMT R166, R58, 0x7610, R166 ;  /* 0x000076103aa67816 */ /* 0x000fc400000000a6 */
[C---:B------:R-:W-:Y:S02]  /*43f0*/  PRMT R65, R64.reuse, 0x7632, R65 ;  /* 0x0000763240417816 */ /* 0x040fe40000000041 */
[----:B------:R-:W-:Y:S01]  /*4400*/  PRMT R164, R64, 0x7610, R164 ;  /* 0x0000761040a47816 */ /* 0x000fe200000000a4 */
[----:B------:R-:W-:Y:S01]  /*4410*/  FMUL.FTZ R64, R128, UR6 ;  /* 0x0000000680407c20 */ /* 0x000fe20008410000 */
[C---:B------:R-:W-:Y:S02]  /*4420*/  FSEL R58, R231.reuse, RZ, P5 ;  /* 0x000000ffe73a7208 */ /* 0x040fe40002800000 */
[----:B------:R-:W-:Y:S02]  /*4430*/  FSEL R231, R231, RZ, P6 ;  /* 0x000000ffe7e77208 */ /* 0x000fe40003000000 */
[----:B------:R-:W-:Y:S02]  /*4440*/  FSEL R67, R59, RZ, P3 ;  /* 0x000000ff3b437208 */ /* 0x000fe40001800000 */
[----:B------:R-:W-:-:S02]  /*4450*/  ISETP.GE.U32.AND P4, PT, R132, 0x1000000, PT ;  /* 0x010000008400780c */ /* 0x000fc40003f86070 */
[C---:B------:R-:W-:Y:S02]  /*4460*/  LOP3.LUT P5, RZ, R91.reuse, 0xff0000, RZ, 0xc0, !PT ;  /* 0x00ff00005bff7812 */ /* 0x040fe400078ac0ff */
[----:B------:R-:W-:Y:S02]  /*4470*/  ISETP.GE.U32.AND P3, PT, R91, 0x1000000, PT ;  /* 0x010000005b00780c */ /* 0x000fe40003f66070 */
[----:B------:R-:W-:Y:S02]  /*4480*/  F2FP.F16.F32.PACK_AB R231, R231, R58 ;  /* 0x0000003ae7e7723e */ /* 0x000fe400000000ff */
[----:B------:R-:W-:Y:S02]  /*4490*/  F2FP.F16.F32.PACK_AB R168, R67, R66 ;  /* 0x0000004243a8723e */ /* 0x000fe400000000ff */
        /* <DEDUP_REMOVED lines=8> */
[C---:B------:R-:W-:Y:S02]  /*4520*/  PRMT R173, R59.reuse, 0x7632, R173 ;  /* 0x000076323bad7816 */ /* 0x040fe400000000ad */
[----:B------:R-:W-:Y:S02]  /*4530*/  PRMT R93, R59, 0x7610, R93 ;  /* 0x000076103b5d7816 */ /* 0x000fe4000000005d */
[----:B------:R-:W-:Y:S01]  /*4540*/  PRMT R172, R67, 0x7632, R172 ;  /* 0x0000763243ac7816 */ /* 0x000fe200000000ac */
[----:B------:R-:W-:Y:S06]  /*4550*/  BRA `(.L_x_910) ;  /* 0x0000001000b07947 */ /* 0x000fec0003800000 */
.L_x_909:
[----:B0-2---:R-:W-:Y:S01]  /*4560*/  SHF.R.U64 R58, R122, 0x10, R123 ;  /* 0x000000107a3a7819 */ /* 0x005fe2000000127b */
[-CC-:B------:R-:W-:Y:S01]  /*4570*/  FFMA.FTZ R210, R210, R136.reuse, R131.reuse ;  /* 0x00000088d2d27223 */ /* 0x180fe20000010083 */
[-CC-:B------:R-:W-:Y:S01]  /*4580*/  FFMA.FTZ R211, R211, R136.reuse, R131.reuse ;  /* 0x00000088d3d37223 */ /* 0x180fe20000010083 */
[----:B------:R-:W-:Y:S01]  /*4590*/  LOP3.LUT P6, RZ, R132, 0xff00, RZ, 0xc0, !PT ;  /* 0x0000ff0084ff7812 */ /* 0x000fe200078cc0ff */
[----:B------:R-:W-:Y:S01]  /*45a0*/  FFMA.FTZ R135, R135, R136, R131 ;  /* 0x0000008887877223 */ /* 0x000fe20000010083 */
[----:B------:R-:W-:Y:S02]  /*45b0*/  HADD2.F32 R59, -RZ, R58.H0_H0 ;  /* 0x2000003aff3b7230 */ /* 0x000fe40000004100 */
[----:B------:R-:W-:Y:S01]  /*45c0*/  FADD.FTZ R231, R231, -R210 ;  /* 0x800000d2e7e77221 */ /* 0x000fe20000010000 */
[----:B------:R-:W-:Y:S01]  /*45d0*/  IMAD.MOV.U32 R58, RZ, RZ, R122 ;  /* 0x000000ffff3a7224 */ /* 0x000fe200078e007a */
[----:B-1----:R-:W-:Y:S01]  /*45e0*/  MOV R64, R123 ;  /* 0x0000007b00407202 */ /* 0x002fe20000000f00 */
[----:B------:R-:W-:Y:S01]  /*45f0*/  FADD.FTZ R211, R216, -R211 ;  /* 0x800000d3d8d37221 */ /* 0x000fe20000010000 */
[----:B------:R-:W-:Y:S01]  /*4600*/  FFMA.FTZ R231, R162, R231, R59 ;  /* 0x000000e7a2e77223 */ /* 0x000fe2000001003b */
[----:B------:R-:W-:Y:S01]  /*4610*/  SHF.R.U32.HI R67, RZ, 0x10, R123 ;  /* 0x00000010ff437819 */ /* 0x000fe2000001167b */
[----:B------:R-:W-:-:S02]  /*4620*/  HADD2.F32 R59, -RZ, R58.H0_H0 ;  /* 0x2000003aff3b7230 */ /* 0x000fc40000004100 */
[----:B------:R-:W-:Y:S01]  /*4630*/  FFMA.FTZ R66, R239, R136, R131 ;  /* 0x00000088ef427223 */ /* 0x000fe20000010083 */
[----:B------:R-:W-:Y:S01]  /*4640*/  FMUL.FTZ R231, R231, UR6 ;  /* 0x00000006e7e77c20 */ /* 0x000fe20008410000 */
[----:B------:R-:W-:Y:S02]  /*4650*/  HADD2.F32 R65, -RZ, R64.H0_H0 ;  /* 0x20000040ff417230 */ /* 0x000fe40000004100 */
        /* <DEDUP_REMOVED lines=36> */
.L_x_908:
        /* <DEDUP_REMOVED lines=20> */
[----:B------:R-:W-:Y:S02]  /*49e0*/  F2FP.F16.F32.PACK_AB R58, R65, R58 ;  /* 0x0000003a413a723e */ /* 0x000fe400000000ff */
[----:B------:R-:W-:Y:S02]  /*49f0*/  FSEL R59, R59, RZ, P6 ;  /* 0x000000ff3b3b7208 */ /* 0x000fe40003000000 */
[----:B------:R-:W-:Y:S02]  /*4a00*/  LOP3.LUT P6, RZ, R91, 0xff00, RZ, 0xc0, !PT ;  /* 0x0000ff005bff7812 */ /* 0x000fe400078cc0ff */
[C---:B------:R-:W-:Y:S01]  /*4a10*/  F2FP.F16.F32.PACK_AB R59, R64.reuse, R59 ;  /* 0x0000003b403b723e */ /* 0x040fe200000000ff */
        /* <DEDUP_REMOVED lines=28> */
.L_x_911:
        /* <DEDUP_REMOVED lines=45> */
.L_x_907:
[----:B------:R-:W-:Y:S05]  /*4eb0*/  @!P0 BRA `(.L_x_912) ;  /* 0x0000000400508947 */ /* 0x000fea0003800000 */
[----:B------:R-:W-:Y:S05]  /*4ec0*/  BRA.U !UP0, `(.L_x_913) ;  /* 0x0000000108b07547 */ /* 0x000fea000b800000 */
[----:B0-2---:R-:W-:Y:S02]  /*4ed0*/  IMAD.MOV.U32 R58, RZ, RZ, R122 ;  /* 0x000000ffff3a7224 */ /* 0x005fe400078e007a */
[-C--:B------:R-:W-:Y:S01]  /*4ee0*/  FFMA.FTZ R211, R211, R136.reuse, R131 ;  /* 0x00000088d3d37223 */ /* 0x080fe20000010083 */
[----:B-1----:R-:W-:Y:S02]  /*4ef0*/  IMAD.MOV.U32 R65, RZ, RZ, R123 ;  /* 0x000000ffff417224 */ /* 0x002fe400078e007b */
        /* <DEDUP_REMOVED lines=29> */
[----:B------:R-:W-:Y:S02]  /*50d0*/  F2FP.F16.F32.PACK_AB R58, R58, R59 ;  /* 0x0000003b3a3a723e */ /* 0x000fe400000000ff */
        /* <DEDUP_REMOVED lines=11> */
.L_x_913:
[----:B0-2---:R-:W-:Y:S01]  /*5190*/  MOV R58, R122 ;  /* 0x0000007a003a7202 */ /* 0x005fe20000000f00 */
[--C-:B-1----:R-:W-:Y:S01]  /*51a0*/  IMAD.MOV.U32 R65, RZ, RZ, R123.reuse ;  /* 0x000000ffff417224 */ /* 0x102fe200078e007b */
[----:B------:R-:W-:Y:S01]  /*51b0*/  SHF.R.U64 R64, R122, 0x10, R123 ;  /* 0x000000107a407819 */ /* 0x000fe2000000127b */
[-C--:B------:R-:W-:Y:S01]  /*51c0*/  FFMA.FTZ R211, R211, R136.reuse, R131 ;  /* 0x00000088d3d37223 */ /* 0x080fe20000010083 */
[----:B------:R-:W-:Y:S01]  /*51d0*/  SHF.R.U32.HI R67, RZ, 0x10, R123 ;  /* 0x00000010ff437819 */ /* 0x000fe2000001167b */
[-CC-:B------:R-:W-:Y:S01]  /*51e0*/  FFMA.FTZ R210, R210, R136.reuse, R131.reuse ;  /* 0x00000088d2d27223 */ /* 0x180fe20000010083 */
        /* <DEDUP_REMOVED lines=33> */
.L_x_912:
        /* <DEDUP_REMOVED lines=33> */
[C---:B------:R-:W-:Y:S02]  /*5610*/  PRMT R67, R137.reuse, 0x7632, R67 ;  /* 0x0000763289437816 */ /* 0x040fe40000000043 */
[----:B------:R-:W-:Y:S01]  /*5620*/  PRMT R173, R137, 0x7610, R173 ;  /* 0x0000761089ad7816 */ /* 0x000fe200000000ad */
[----:B------:R-:W-:Y:S06]  /*5630*/  BRA `(.L_x_910) ;  /* 0x0000000000787947 */ /* 0x000fec0003800000 */
.L_x_914:
        /* <DEDUP_REMOVED lines=24> */
[----:B------:R-:W-:Y:S02]  /*57c0*/  F2FP.F16.F32.PACK_AB R58, R58, R211 ;  /* 0x000000d33a3a723e */ /* 0x000fe400000000ff */
[----:B------:R-:W-:Y:S02]  /*57d0*/  F2FP.F16.F32.PACK_AB R135, R64, R135 ;  /* 0x000000874087723e */ /* 0x000fe400000000ff */
[C---:B------:R-:W-:Y:S02]  /*57e0*/  PRMT R64, R58.reuse, 0x7632, R64 ;  /* 0x000076323a407816 */ /* 0x040fe40000000040 */
[----:B------:R-:W-:Y:S02]  /*57f0*/  PRMT R65, R58, 0x7610, R65 ;  /* 0x000076103a417816 */ /* 0x000fe40000000041 */
[----:B------:R-:W-:-:S02]  /*5800*/  PRMT R67, R135, 0x7632, R67 ;  /* 0x0000763287437816 */ /* 0x000fc40000000043 */
[----:B------:R-:W-:-:S07]  /*5810*/  PRMT R66, R135, 0x7610, R66 ;  /* 0x0000761087427816 */ /* 0x000fce0000000042 */
.L_x_910:
        /* <DEDUP_REMOVED lines=15> */
.L_x_915:
        /* <DEDUP_REMOVED lines=10> */
.L_x_916:
[----:B------:R-:W-:Y:S05]  /*59b0*/  @!P1 BRA `(.L_x_917) ;  /* 0x0000000c00409947 */ /* 0x000fea0003800000 */
[----:B------:R-:W-:Y:S05]  /*59c0*/  @!P0 BRA `(.L_x_918) ;  /* 0x0000000400b88947 */ /* 0x000fea0003800000 */
[----:B------:R-:W-:Y:S05]  /*59d0*/  BRA.U !UP0, `(.L_x_919) ;  /* 0x0000000108e47547 */ /* 0x000fea000b800000 */
[----:B0-2---:R-:W-:Y:S02]  /*59e0*/  IMAD.MOV.U32 R58, RZ, RZ, R120 ;  /* 0x000000ffff3a7224 */ /* 0x005fe400078e0078 */
[-C--:B------:R-:W-:Y:S01]  /*59f0*/  FFMA.FTZ R139, R139, R136.reuse, R131 ;  /* 0x000000888b8b7223 */ /* 0x080fe20000010083 */
[----:B------:R-:W-:Y:S01]  /*5a00*/  SHF.R.U64 R65, R120, 0x10, R121 ;  /* 0x0000001078417819 */ /* 0x000fe20000001279 */
[-C--:B------:R-:W-:Y:S01]  /*5a10*/  FFMA.FTZ R218, R218, R136.reuse, R131 ;  /* 0x00000088dada7223 */ /* 0x080fe20000010083 */
[----:B------:R-:W-:Y:S01]  /*5a20*/  MOV R64, R121 ;  /* 0x0000007900407202 */ /* 0x000fe20000000f00 */
[----:B------:R-:W-:Y:S02]  /*5a30*/  HADD2.F32 R59, -RZ, R58.H0_H0 ;  /* 0x2000003aff3b7230 */ /* 0x000fe40000004100 */
[----:B------:R-:W-:Y:S01]  /*5a40*/  FADD.FTZ R139, R222, -R139 ;  /* 0x8000008bde8b7221 */ /* 0x000fe20000010000 */
[----:B------:R-:W-:Y:S01]  /*5a50*/  LOP3.LUT P6, RZ, R236, 0xff, RZ, 0xc0, !PT ;  /* 0x000000ffecff7812 */ /* 0x000fe200078cc0ff */
[----:B------:R-:W-:Y:S01]  /*5a60*/  FFMA.FTZ R147, R147, R136, R131 ;  /* 0x0000008893937223 */ /* 0x000fe20000010083 */
[----:B------:R-:W-:-:S02]  /*5a70*/  HADD2.F32 R65, -RZ, R65.H0_H0 ;  /* 0x20000041ff417230 */ /* 0x000fc40000004100 */
[----:B------:R-:W-:Y:S01]  /*5a80*/  FFMA.FTZ R59, R162, R139, R59 ;  /* 0x0000008ba23b7223 */ /* 0x000fe2000001003b */
[----:B-1----:R-:W-:Y:S02]  /*5a90*/  HADD2.F32 R66, -RZ, R64.H0_H0 ;  /* 0x20000040ff427230 */ /* 0x002fe40000004100 */
[----:B------:R-:W-:Y:S01]  /*5aa0*/  FADD.FTZ R175, R175, -R218 ;  /* 0x800000daafaf7221 */ /* 0x000fe20000010000 */
[----:B------:R-:W-:Y:S01]  /*5ab0*/  SHF.R.U32.HI R128, RZ, 0x10, R121 ;  /* 0x00000010ff807819 */ /* 0x000fe20000011679 */
        /* <DEDUP_REMOVED lines=30> */
[----:B------:R-:W-:Y:S02]  /*5ca0*/  F2FP.F16.F32.PACK_AB R168, R67, R66 ;  /* 0x0000004243a8723e */ /* 0x000fe400000000ff */
[----:B------:R-:W-:Y:S02]  /*5cb0*/  FSEL R59, R59, RZ, P5 ;  /* 0x000000ff3b3b7208 */ /* 0x000fe40002800000 */
[C---:B------:R-:W-:Y:S02]  /*5cc0*/  FSEL R58, R64.reuse, RZ, P4 ;  /* 0x000000ff403a7208 */ /* 0x040fe40002000000 */
[----:B------:R-:W-:-:S02]  /*5cd0*/  FSEL R67, R64, RZ, P3 ;  /* 0x000000ff40437208 */ /* 0x000fc40001800000 */
[----:B------:R-:W-:Y:S02]  /*5ce0*/  F2FP.F16.F32.PACK_AB R59, R128, R59 ;  /* 0x0000003b803b723e */ /* 0x000fe400000000ff */
[----:B------:R-:W-:Y:S02]  /*5cf0*/  F2FP.F16.F32.PACK_AB R67, R67, R58 ;  /* 0x0000003a4343723e */ /* 0x000fe400000000ff */
[C---:B------:R-:W-:Y:S02]  /*5d00*/  PRMT R174, R175.reuse, 0x7632, R174 ;  /* 0x00007632afae7816 */ /* 0x040fe400000000ae */
[----:B------:R-:W-:Y:S02]  /*5d10*/  PRMT R64, R175, 0x7610, R64 ;  /* 0x00007610af407816 */ /* 0x000fe40000000040 */
[----:B------:R-:W-:Y:S02]  /*5d20*/  PRMT R66, R168, 0x7632, R66 ;  /* 0x00007632a8427816 */ /* 0x000fe40000000042 */
[----:B------:R-:W-:-:S02]  /*5d30*/  PRMT R173, R59, 0x7632, R173 ;  /* 0x000076323bad7816 */ /* 0x000fc400000000ad */
[----:B------:R-:W-:Y:S02]  /*5d40*/  PRMT R93, R59, 0x7610, R93 ;  /* 0x000076103b5d7816 */ /* 0x000fe4000000005d */
[----:B------:R-:W-:Y:S01]  /*5d50*/  PRMT R172, R67, 0x7632, R172 ;  /* 0x0000763243ac7816 */ /* 0x000fe200000000ac */
[----:B------:R-:W-:Y:S06]  /*5d60*/  BRA `(.L_x_920) ;  /* 0x0000001000b47947 */ /* 0x000fec0003800000 */
.L_x_919:
[----:B0-2---:R-:W-:Y:S01]  /*5d70*/  SHF.R.U64 R58, R120, 0x10, R121 ;  /* 0x00000010783a7819 */ /* 0x005fe20000001279 */
[-CC-:B------:R-:W-:Y:S01]  /*5d80*/  FFMA.FTZ R218, R218, R136.reuse, R131.reuse ;  /* 0x00000088dada7223 */ /* 0x180fe20000010083 */
[-C--:B------:R-:W-:Y:S01]  /*5d90*/  FFMA.FTZ R139, R139, R136.reuse, R131 ;  /* 0x000000888b8b7223 */ /* 0x080fe20000010083 */
[----:B------:R-:W-:Y:S01]  /*5da0*/  LOP3.LUT P6, RZ, R236, 0xff00, RZ, 0xc0, !PT ;  /* 0x0000ff00ecff7812 */ /* 0x000fe200078cc0ff */
[----:B------:R-:W-:Y:S02]  /*5db0*/  IMAD.MOV.U32 R64, RZ, RZ, R121 ;  /* 0x000000ffff407224 */ /* 0x000fe400078e0079 */
[----:B------:R-:W-:Y:S01]  /*5dc0*/  FADD.FTZ R175, R175, -R218 ;  /* 0x800000daafaf7221 */ /* 0x000fe20000010000 */
[----:B------:R-:W-:Y:S02]  /*5dd0*/  HADD2.F32 R59, -RZ, R58.H0_H0 ;  /* 0x2000003aff3b7230 */ /* 0x000fe40000004100 */
[----:B------:R-:W-:Y:S01]  /*5de0*/  FADD.FTZ R139, R222, -R139 ;  /* 0x8000008bde8b7221 */ /* 0x000fe20000010000 */
[----:B------:R-:W-:Y:S01]  /*5df0*/  IMAD.MOV.U32 R58, RZ, RZ, R120 ;  /* 0x000000ffff3a7224 */ /* 0x000fe200078e0078 */
[----:B-1----:R-:W-:Y:S01]  /*5e00*/  SHF.R.U32.HI R66, RZ, 0x10, R121 ;  /* 0x00000010ff427819 */ /* 0x002fe20000011679 */
[-C--:B------:R-:W-:Y:S01]  /*5e10*/  FFMA.FTZ R147, R147, R136.reuse, R131 ;  /* 0x0000008893937223 */ /* 0x080fe20000010083 */
[----:B------:R-:W-:Y:S01]  /*5e20*/  FFMA.FTZ R175, R162, R175, R59 ;  /* 0x000000afa2af7223 */ /* 0x000fe2000001003b */
[----:B------:R-:W-:Y:S01]  /*5e30*/  FFMA.FTZ R224, R224, R136, R131 ;  /* 0x00000088e0e07223 */ /* 0x000fe20000010083 */
[----:B------:R-:W-:-:S02]  /*5e40*/  HADD2.F32 R59, -RZ, R58.H0_H0 ;  /* 0x2000003aff3b7230 */ /* 0x000fc40000004100 */
[----:B------:R-:W-:Y:S01]  /*5e50*/  FADD.FTZ R147, R220, -R147 ;  /* 0x80000093dc937221 */ /* 0x000fe20000010000 */
[----:B------:R-:W-:Y:S01]  /*5e60*/  FMUL.FTZ R175, R175, UR6 ;  /* 0x00000006afaf7c20 */ /* 0x000fe20008410000 */
[----:B------:R-:W-:Y:S02]  /*5e70*/  HADD2.F32 R65, -RZ, R64.H0_H0 ;  /* 0x20000040ff417230 */ /* 0x000fe40000004100 */
[----:B------:R-:W-:Y:S01]  /*5e80*/  FADD.FTZ R141, R141, -R224 ;  /* 0x800000e08d8d7221 */ /* 0x000fe20000010000 */
[C---:B------:R-:W-:Y:S01]  /*5e90*/  FFMA.FTZ R59, R162.reuse, R139, R59 ;  /* 0x0000008ba23b7223 */ /* 0x040fe2000001003b */
[----:B------:R-:W-:Y:S01]  /*5ea0*/  HADD2.F32 R66, -RZ, R66.H0_H0 ;  /* 0x20000042ff427230 */ /* 0x000fe20000004100 */
[----:B------:R-:W-:Y:S01]  /*5eb0*/  FSEL R58, R175, RZ, P6 ;  /* 0x000000ffaf3a7208 */ /* 0x000fe20003000000 */
[----:B------:R-:W-:Y:S01]  /*5ec0*/  FFMA.FTZ R65, R162, R147, R65 ;  /* 0x00000093a2417223 */ /* 0x000fe20000010041 */
[----:B------:R-:W-:Y:S01]  /*5ed0*/  LOP3.LUT P6, RZ, R90, 0xff00, RZ, 0xc0, !PT ;  /* 0x0000ff005aff7812 */ /* 0x000fe200078cc0ff */
[----:B------:R-:W-:Y:S01]  /*5ee0*/  FMUL.FTZ R59, R59, UR6 ;  /* 0x000000063b3b7c20 */ /* 0x000fe20008410000 */
[----:B------:R-:W-:Y:S01]  /*5ef0*/  LOP3.LUT P4, RZ, R236, 0xff, RZ, 0xc0, !PT ;  /* 0x000000ffecff7812 */ /* 0x000fe2000788c0ff */
[----:B------:R-:W-:Y:S01]  /*5f00*/  FFMA.FTZ R66, R162, R141, R66 ;  /* 0x0000008da2427223 */ /* 0x000fe20000010042 */
[----:B------:R-:W-:Y:S01]  /*5f10*/  FSEL R175, R175, RZ, P6 ;  /* 0x000000ffafaf7208 */ /* 0x000fe20003000000 */
[----:B------:R-:W-:Y:S01]  /*5f20*/  FMUL.FTZ R65, R65, UR6 ;  /* 0x0000000641417c20 */ /* 0x000fe20008410000 */
[----:B------:R-:W-:Y:S01]  /*5f30*/  LOP3.LUT P6, RZ, R90, 0xff, RZ, 0xc0, !PT ;  /* 0x000000ff5aff7812 */ /* 0x000fe200078cc0ff */
[----:B------:R-:W-:Y:S01]  /*5f40*/  FMUL.FTZ R66, R66, UR6 ;  /* 0x0000000642427c20 */ /* 0x000fe20008410000 */
[----:B------:R-:W-:-:S02]  /*5f50*/  F2FP.F16.F32.PACK_AB R175, R175, R58 ;  /* 0x0000003aafaf723e */ /* 0x000fc400000000ff */
[C---:B------:R-:W-:Y:S02]  /*5f60*/  FSEL R58, R59.reuse, RZ, P4 ;  /* 0x000000ff3b3a7208 */ /* 0x040fe40002000000 */
[----:B------:R-:W-:Y:S02]  /*5f70*/  FSEL R59, R59, RZ, P6 ;  /* 0x000000ff3b3b7208 */ /* 0x000fe40003000000 */
[C---:B------:R-:W-:Y:S02]  /*5f80*/  LOP3.LUT P3, RZ, R236.reuse, 0xff0000, RZ, 0xc0, !PT ;  /* 0x00ff0000ecff7812 */ /* 0x040fe4000786c0ff */
[----:B------:R-:W-:Y:S02]  /*5f90*/  ISETP.GE.U32.AND P5, PT, R236, 0x1000000, PT ;  /* 0x01000000ec00780c */ /* 0x000fe40003fa6070 */
[C---:B------:R-:W-:Y:S02]  /*5fa0*/  LOP3.LUT P4, RZ, R90.reuse, 0xff0000, RZ, 0xc0, !PT ;  /* 0x00ff00005aff7812 */ /* 0x040fe4000788c0ff */
[----:B------:R-:W-:-:S02]  /*5fb0*/  ISETP.GE.U32.AND P6, PT, R90, 0x1000000, PT ;  /* 0x010000005a00780c */ /* 0x000fc40003fc6070 */
[----:B------:R-:W-:Y:S02]  /*5fc0*/  F2FP.F16.F32.PACK_AB R93, R59, R58 ;  /* 0x0000003a3b5d723e */ /* 0x000fe400000000ff */
[C---:B------:R-:W-:Y:S02]  /*5fd0*/  FSEL R58, R65.reuse, RZ, P3 ;  /* 0x000000ff413a7208 */ /* 0x040fe40001800000 */
[----:B------:R-:W-:Y:S02]  /*5fe0*/  FSEL R59, R65, RZ, P4 ;  /* 0x000000ff413b7208 */ /* 0x000fe40002000000 */
[C---:B------:R-:W-:Y:S02]  /*5ff0*/  FSEL R64, R66.reuse, RZ, P5 ;  /* 0x000000ff42407208 */ /* 0x040fe40002800000 */
[----:B------:R-:W-:Y:S02]  /*6000*/  FSEL R67, R66, RZ, P6 ;  /* 0x000000ff42437208 */ /* 0x000fe40003000000 */
[----:B------:R-:W-:-:S02]  /*6010*/  F2FP.F16.F32.PACK_AB R58, R59, R58 ;  /* 0x0000003a3b3a723e */ /* 0x000fc400000000ff */
[----:B------:R-:W-:Y:S02]  /*6020*/  F2FP.F16.F32.PACK_AB R67, R67, R64 ;  /* 0x000000404343723e */ /* 0x000fe400000000ff */
[C---:B------:R-:W-:Y:S02]  /*6030*/  PRMT R166, R93.reuse, 0x7632, R166 ;  /* 0x000076325da67816 */ /* 0x040fe400000000a6 */
[----:B------:R-:W-:Y:S02]  /*6040*/  PRMT R65, R93, 0x7610, R65 ;  /* 0x000076105d417816 */ /* 0x000fe40000000041 */
[C---:B------:R-:W-:Y:S02]  /*6050*/  PRMT R174, R175.reuse, 0x7632, R174 ;  /* 0x00007632afae7816 */ /* 0x040fe400000000ae */
[----:B------:R-:W-:Y:S02]  /*6060*/  PRMT R64, R175, 0x7610, R64 ;  /* 0x00007610af407816 */ /* 0x000fe40000000040 */
[----:B------:R-:W-:-:S02]  /*6070*/  PRMT R93, R58, 0x7632, R93 ;  /* 0x000076323a5d7816 */ /* 0x000fc4000000005d */
[----:B------:R-:W-:Y:S02]  /*6080*/  PRMT R66, R58, 0x7610, R66 ;  /* 0x000076103a427816 */ /* 0x000fe40000000042 */
[----:B------:R-:W-:Y:S01]  /*6090*/  PRMT R172, R67, 0x7632, R172 ;  /* 0x0000763243ac7816 */ /* 0x000fe200000000ac */
[----:B------:R-:W-:Y:S06]  /*60a0*/  BRA `(.L_x_920) ;  /* 0x0000000c00e47947 */ /* 0x000fec0003800000 */
.L_x_918:
        /* <DEDUP_REMOVED lines=52> */
.L_x_921:
        /* <DEDUP_REMOVED lines=45> */
.L_x_917:
[----:B------:R-:W-:Y:S05]  /*66c0*/  @!P0 BRA `(.L_x_922) ;  /* 0x0000000400508947 */ /* 0x000fea0003800000 */
[----:B------:R-:W-:Y:S05]  /*66d0*/  BRA.U !UP0, `(.L_x_923) ;  /* 0x0000000108b07547 */ /* 0x000fea000b800000 */
[----:B0-2---:R-:W-:Y:S01]  /*66e0*/  MOV R58, R120 ;  /* 0x00000078003a7202 */ /* 0x005fe20000000f00 */
[-C--:B------:R-:W-:Y:S01]  /*66f0*/  FFMA.FTZ R139, R139, R136.reuse, R131 ;  /* 0x000000888b8b7223 */ /* 0x080fe20000010083 */
[----:B------:R-:W-:Y:S02]  /*6700*/  IMAD.MOV.U32 R65, RZ, RZ, R121 ;  /* 0x000000ffff417224 */ /* 0x000fe400078e0079 */
[-C--:B------:R-:W-:Y:S01]  /*6710*/  FFMA.FTZ R147, R147, R136.reuse, R131 ;  /* 0x0000008893937223 */ /* 0x080fe20000010083 */
[--C-:B------:R-:W-:Y:S01]  /*6720*/  SHF.R.U64 R64, R120, 0x10, R121.reuse ;  /* 0x0000001078407819 */ /* 0x100fe20000001279 */
[----:B------:R-:W-:Y:S01]  /*6730*/  HADD2.F32 R59, -RZ, R58.H0_H0 ;  /* 0x2000003aff3b7230 */ /* 0x000fe20000004100 */
[----:B-1----:R-:W-:Y:S01]  /*6740*/  SHF.R.U32.HI R66, RZ, 0x10, R121 ;  /* 0x00000010ff427819 */ /* 0x002fe20000011679 */
        /* <DEDUP_REMOVED lines=37> */
.L_x_923:
[----:B0-2---:R-:W-:Y:S01]  /*69a0*/  IMAD.MOV.U32 R58, RZ, RZ, R120 ;  /* 0x000000ffff3a7224 */ /* 0x005fe200078e0078 */
[----:B------:R-:W-:Y:S01]  /*69b0*/  SHF.R.U64 R64, R120, 0x10, R121 ;  /* 0x0000001078407819 */ /* 0x000fe20000001279 */
[-CC-:B------:R-:W-:Y:S01]  /*69c0*/  FFMA.FTZ R139, R139, R136.reuse, R131.reuse ;  /* 0x000000888b8b7223 */ /* 0x180fe20000010083 */
[----:B------:R-:W-:Y:S01]  /*69d0*/  MOV R65, R121 ;  /* 0x0000007900417202 */ /* 0x000fe20000000f00 */
[-C--:B------:R-:W-:Y:S01]  /*69e0*/  FFMA.FTZ R218, R218, R136.reuse, R131 ;  /* 0x00000088dada7223 */ /* 0x080fe20000010083 */
[----:B-1----:R-:W-:Y:S01]  /*69f0*/  SHF.R.U32.HI R66, RZ, 0x10, R121 ;  /* 0x00000010ff427819 */ /* 0x002fe20000011679 */
        /* <DEDUP_REMOVED lines=33> */
.L_x_922:
        /* <DEDUP_REMOVED lines=37> */
.L_x_924:
        /* <DEDUP_REMOVED lines=24> */
[----:B------:R-:W-:Y:S02]  /*6fe0*/  F2FP.F16.F32.PACK_AB R58, R58, R139 ;  /* 0x0000008b3a3a723e */ /* 0x000fe400000000ff */
[----:B------:R-:W-:Y:S02]  /*6ff0*/  F2FP.F16.F32.PACK_AB R147, R64, R147 ;  /* 0x000000934093723e */ /* 0x000fe400000000ff */
[C---:B------:R-:W-:Y:S02]  /*7000*/  PRMT R64, R58.reuse, 0x7632, R64 ;  /* 0x000076323a407816 */ /* 0x040fe40000000040 */
[----:B------:R-:W-:Y:S02]  /*7010*/  PRMT R65, R58, 0x7610, R65 ;  /* 0x000076103a417816 */ /* 0x000fe40000000041 */
[----:B-1----:R-:W-:-:S02]  /*7020*/  PRMT R67, R147, 0x7632, R67 ;  /* 0x0000763293437816 */ /* 0x002fc40000000043 */
[----:B------:R-:W-:-:S07]  /*7030*/  PRMT R66, R147, 0x7610, R66 ;  /* 0x0000761093427816 */ /* 0x000fce0000000042 */
.L_x_920:
        /* <DEDUP_REMOVED lines=15> */
.L_x_925:
        /* <DEDUP_REMOVED lines=10> */
.L_x_926:
[----:B------:R-:W-:Y:S05]  /*71d0*/  @!P1 BRA `(.L_x_927) ;  /* 0x0000000c003c9947 */ /* 0x000fea0003800000 */
[----:B------:R-:W-:Y:S05]  /*71e0*/  @!P0 BRA `(.L_x_928) ;  /* 0x0000000400b88947 */ /* 0x000fea0003800000 */
[----:B------:R-:W-:Y:S05]  /*71f0*/  BRA.U !UP0, `(.L_x_929) ;  /* 0x0000000108ec7547 */ /* 0x000fea000b800000 */
[----:B0-2---:R-:W-:Y:S02]  /*7200*/  IMAD.MOV.U32 R58, RZ, RZ, R118 ;  /* 0x000000ffff3a7224 */ /* 0x005fe400078e0076 */
[-C--:B------:R-:W-:Y:S01]  /*7210*/  FFMA.FTZ R213, R213, R136.reuse, R131 ;  /* 0x00000088d5d57223 */ /* 0x080fe20000010083 */
[--C-:B------:R-:W-:Y:S01]  /*7220*/  SHF.R.U64 R65, R118, 0x10, R119.reuse ;  /* 0x0000001076417819 */ /* 0x100fe20000001277 */
[----:B------:R-:W-:Y:S02]  /*7230*/  IMAD.MOV.U32 R64, RZ, RZ, R119 ;  /* 0x000000ffff407224 */ /* 0x000fe400078e0077 */
[-C--:B------:R-:W-:Y:S01]  /*7240*/  FFMA.FTZ R226, R226, R136.reuse, R131 ;  /* 0x00000088e2e27223 */ /* 0x080fe20000010083 */
        /* <DEDUP_REMOVED lines=54> */
.L_x_929:
[----:B0-2---:R-:W-:Y:S01]  /*75b0*/  SHF.R.U64 R58, R118, 0x10, R119 ;  /* 0x00000010763a7819 */ /* 0x005fe20000001277 */
[-CC-:B------:R-:W-:Y:S01]  /*75c0*/  FFMA.FTZ R226, R226, R136.reuse, R131.reuse ;  /* 0x00000088e2e27223 */ /* 0x180fe20000010083 */
[----:B------:R-:W-:Y:S01]  /*75d0*/  FFMA.FTZ R213, R213, R136, R131 ;  /* 0x00000088d5d57223 */ /* 0x000fe20000010083 */
[----:B------:R-:W-:Y:S01]  /*75e0*/  LOP3.LUT P6, RZ, R237, 0xff00, RZ, 0xc0, !PT ;  /* 0x0000ff00edff7812 */ /* 0x000fe200078cc0ff */
[----:B------:R-:W-:Y:S02]  /*75f0*/  IMAD.MOV.U32 R64, RZ, RZ, R119 ;  /* 0x000000ffff407224 */ /* 0x000fe400078e0077 */
[----:B------:R-:W-:Y:S01]  /*7600*/  FADD.FTZ R243, R243, -R226 ;  /* 0x800000e2f3f37221 */ /* 0x000fe20000010000 */
[----:B------:R-:W-:Y:S01]  /*7610*/  HADD2.F32 R59, -RZ, R58.H0_H0 ;  /* 0x2000003aff3b7230 */ /* 0x000fe20000004100 */
[----:B------:R-:W-:Y:S01]  /*7620*/  MOV R58, R118 ;  /* 0x00000076003a7202 */ /* 0x000fe20000000f00 */
[----:B------:R-:W-:Y:S01]  /*7630*/  FADD.FTZ R213, R238, -R213 ;  /* 0x800000d5eed57221 */ /* 0x000fe20000010000 */
[----:B-1----:R-:W-:Y:S01]  /*7640*/  SHF.R.U32.HI R66, RZ, 0x10, R119 ;  /* 0x00000010ff427819 */ /* 0x002fe20000011677 */
[----:B------:R-:W-:Y:S01]  /*7650*/  FFMA.FTZ R217, R217, R136, R131 ;  /* 0x00000088d9d97223 */ /* 0x000fe20000010083 */
[----:B------:R-:W-:Y:S01]  /*7660*/  FFMA.FTZ R243, R162, R243, R59 ;  /* 0x000000f3a2f37223 */ /* 0x000fe2000001003b */
[----:B------:R-:W-:-:S02]  /*7670*/  HADD2.F32 R59, -RZ, R58.H0_H0 ;  /* 0x2000003aff3b7230 */ /* 0x000fc40000004100 */
[----:B------:R-:W-:Y:S01]  /*7680*/  FFMA.FTZ R245, R245, R136, R131 ;  /* 0x00000088f5f57223 */ /* 0x000fe20000010083 */
[----:B------:R-:W-:Y:S02]  /*7690*/  HADD2.F32 R65, -RZ, R64.H0_H0 ;  /* 0x20000040ff417230 */ /* 0x000fe40000004100 */
[----:B------:R-:W-:Y:S01]  /*76a0*/  FMUL.FTZ R243, R243, UR6 ;  /* 0x00000006f3f37c20 */ /* 0x000fe20008410000 */
[----:B------:R-:W-:Y:S02]  /*76b0*/  HADD2.F32 R66, -RZ, R66.H0_H0 ;  /* 0x20000042ff427230 */ /* 0x000fe40000004100 */
[----:B------:R-:W-:Y:S01]  /*76c0*/  FFMA.FTZ R59, R162, R213, R59 ;  /* 0x000000d5a23b7223 */ /* 0x000fe2000001003b */
[----:B------:R-:W-:Y:S01]  /*76d0*/  FADD.FTZ R217, R234, -R217 ;  /* 0x800000d9ead97221 */ /* 0x000fe20000010000 */
[----:B------:R-:W-:Y:S01]  /*76e0*/  FADD.FTZ R245, R232, -R245 ;  /* 0x800000f5e8f57221 */ /* 0x000fe20000010000 */
[----:B------:R-:W-:Y:S01]  /*76f0*/  FSEL R58, R243, RZ, P6 ;  /* 0x000000fff33a7208 */ /* 0x000fe20003000000 */
[----:B------:R-:W-:Y:S01]  /*7700*/  FMUL.FTZ R59, R59, UR6 ;  /* 0x000000063b3b7c20 */ /* 0x000fe20008410000 */
[----:B------:R-:W-:Y:S01]  /*7710*/  LOP3.LUT P6, RZ, R89, 0xff00, RZ, 0xc0, !PT ;  /* 0x0000ff0059ff7812 */ /* 0x000fe200078cc0ff */
[C---:B------:R-:W-:Y:S01]  /*7720*/  FFMA.FTZ R65, R162.reuse, R217, R65 ;  /* 0x000000d9a2417223 */ /* 0x040fe20000010041 */
        /* <DEDUP_REMOVED lines=15> */
[C---:B------:R-:W-:Y:S02]  /*7820*/  FSEL R59, R66.reuse, RZ, P5 ;  /* 0x000000ff423b7208 */ /* 0x040fe40002800000 */
[----:B------:R-:W-:Y:S02]  /*7830*/  FSEL R65, R65, RZ, P4 ;  /* 0x000000ff41417208 */ /* 0x000fe40002000000 */
[----:B------:R-:W-:Y:S02]  /*7840*/  FSEL R66, R66, RZ, P6 ;  /* 0x000000ff42427208 */ /* 0x000fe40003000000 */
[----:B------:R-:W-:-:S02]  /*7850*/  F2FP.F16.F32.PACK_AB R65, R65, R58 ;  /* 0x0000003a4141723e */ /* 0x000fc400000000ff */
[----:B------:R-:W-:Y:S02]  /*7860*/  F2FP.F16.F32.PACK_AB R66, R66, R59 ;  /* 0x0000003b4242723e */ /* 0x000fe400000000ff */
[----:B------:R-:W-:Y:S02]  /*7870*/  PRMT R166, R135, 0x7632, R166 ;  /* 0x0000763287a67816 */ /* 0x000fe400000000a6 */
[C---:B------:R-:W-:Y:S02]  /*7880*/  PRMT R174, R243.reuse, 0x7632, R174 ;  /* 0x00007632f3ae7816 */ /* 0x040fe400000000ae */
[----:B------:R-:W-:Y:S02]  /*7890*/  PRMT R64, R243, 0x7610, R64 ;  /* 0x00007610f3407816 */ /* 0x000fe40000000040 */
[----:B------:R-:W-:Y:S02]  /*78a0*/  PRMT R93, R65, 0x7632, R93 ;  /* 0x00007632415d7816 */ /* 0x000fe4000000005d */
[----:B------:R-:W-:Y:S01]  /*78b0*/  PRMT R172, R66, 0x7632, R172 ;  /* 0x0000763242ac7816 */ /* 0x000fe200000000ac */
[----:B------:R-:W-:Y:S06]  /*78c0*/  BRA `(.L_x_930) ;  /* 0x0000000c00d87947 */ /* 0x000fec0003800000 */
.L_x_928:
        /* <DEDUP_REMOVED lines=19> */
[----:B------:R-:W-:Y:S01]  /*7a00*/  F2FP.F16.F32.PACK_AB R58, R65, R58 ;  /* 0x0000003a413a723e */ /* 0x000fe200000000ff */
[----:B------:R-:W-:Y:S01]  /*7a10*/  FADD.FTZ R65, R234, -R217 ;  /* 0x800000d9ea417221 */ /* 0x000fe20000010000 */
[----:B------:R-:W-:Y:S02]  /*7a20*/  FSEL R59, R59, RZ, P6 ;  /* 0x000000ff3b3b7208 */ /* 0x000fe40003000000 */
[----:B------:R-:W-:Y:S01]  /*7a30*/  LOP3.LUT P6, RZ, R89, 0xff00, RZ, 0xc0, !PT ;  /* 0x0000ff0059ff7812 */ /* 0x000fe200078cc0ff */
[----:B------:R-:W-:Y:S01]  /*7a40*/  FMUL.FTZ R65, R162, R65 ;  /* 0x00000041a2417220 */ /* 0x000fe20000410000 */
[C---:B------:R-:W-:Y:S01]  /*7a50*/  F2FP.F16.F32.PACK_AB R59, R64.reuse, R59 ;  /* 0x0000003b403b723e */ /* 0x040fe200000000ff */
        /* <DEDUP_REMOVED lines=26> */
.L_x_931:
        /* <DEDUP_REMOVED lines=45> */
.L_x_927:
[----:B------:R-:W-:Y:S05]  /*7ed0*/  @!P0 BRA `(.L_x_932) ;  /* 0x0000000400508947 */ /* 0x000fea0003800000 */
[----:B------:R-:W-:Y:S05]  /*7ee0*/  BRA.U !UP0, `(.L_x_933) ;  /* 0x0000000108b47547 */ /* 0x000fea000b800000 */
[----:B0-2---:R-:W-:Y:S02]  /*7ef0*/  IMAD.MOV.U32 R58, RZ, RZ, R118 ;  /* 0x000000ffff3a7224 */ /* 0x005fe400078e0076 */
[-C--:B------:R-:W-:Y:S01]  /*7f00*/  FFMA.FTZ R213, R213, R136.reuse, R131 ;  /* 0x00000088d5d57223 */ /* 0x080fe20000010083 */
[----:B------:R-:W-:Y:S01]  /*7f10*/  SHF.R.U64 R64, R118, 0x10, R119 ;  /* 0x0000001076407819 */ /* 0x000fe20000001277 */
[-CC-:B------:R-:W-:Y:S01]  /*7f20*/  FFMA.FTZ R226, R226, R136.reuse, R131.reuse ;  /* 0x00000088e2e27223 */ /* 0x180fe20000010083 */
[----:B------:R-:W-:Y:S01]  /*7f30*/  MOV R65, R119 ;  /* 0x0000007700417202 */ /* 0x000fe20000000f00 */
[-C--:B------:R-:W-:Y:S01]  /*7f40*/  FFMA.FTZ R217, R217, R136.reuse, R131 ;  /* 0x00000088d9d97223 */ /* 0x080fe20000010083 */
[----:B-1----:R-:W-:Y:S01]  /*7f50*/  SHF.R.U32.HI R66, RZ, 0x10, R119 ;  /* 0x00000010ff427819 */ /* 0x002fe20000011677 */
[----:B------:R-:W-:Y:S02]  /*7f60*/  HADD2.F32 R59, -RZ, R58.H0_H0 ;  /* 0x2000003aff3b7230 */ /* 0x000fe40000004100 */
[----:B------:R-:W-:Y:S01]  /*7f70*/  FADD.FTZ R213, R238, -R213 ;  /* 0x800000d5eed57221 */ /* 0x000fe20000010000 */
[----:B------:R-:W-:Y:S01]  /*7f80*/  FFMA.FTZ R245, R245, R136, R131 ;  /* 0x00000088f5f57223 */ /* 0x000fe20000010083 */
[----:B------:R-:W-:-:S02]  /*7f90*/  HADD2.F32 R64, -RZ, R64.H0_H0 ;  /* 0x20000040ff407230 */ /* 0x000fc40000004100 */
[----:B------:R-:W-:Y:S01]  /*7fa0*/  FADD.FTZ R243, R243, -R226 ;  /* 0x800000e2f3f37221 */ /* 0x000fe20000010000 */
[----:B------:R-:W-:Y:S02]  /*7fb0*/  HADD2.F32 R58, -RZ, R65.H0_H0 ;  /* 0x20000041ff3a7230 */ /* 0x000fe40000004100 */
[----:B------:R-:W-:Y:S01]  /*7fc0*/  FADD.FTZ R217, R234, -R217 ;  /* 0x800000d9ead97221 */ /* 0x000fe20000010000 */
[----:B------:R-:W-:Y:S02]  /*7fd0*/  HADD2.F32 R66, -RZ, R66.H0_H0 ;  /* 0x20000042ff427230 */ /* 0x000fe40000004100 */
[----:B------:R-:W-:Y:S01]  /*7fe0*/  FFMA.FTZ R59, R162, R213, R59 ;  /* 0x000000d5a23b7223 */ /* 0x000fe2000001003b */
[----:B------:R-:W-:Y:S01]  /*7ff0*/  FADD.FTZ R245, R232, -R245 ;  /* 0x800000f5e8f57221 */ /* 0x000fe20000010000 */
        /* <DEDUP_REMOVED lines=13> */
[----:B------:R-:W-:Y:S02]  /*80d0*/  F2FP.F16.F32.PACK_AB R59, R58, R59 ;  /* 0x0000003b3a3b723e */ /* 0x000fe400000000ff */
[----:B------:R-:W-:Y:S02]  /*80e0*/  FSEL R66, R66, RZ, P5 ;  /* 0x000000ff42427208 */ /* 0x000fe40002800000 */
        /* <DEDUP_REMOVED lines=13> */
.L_x_933:
[----:B0-2---:R-:W-:Y:S01]  /*81c0*/  IMAD.MOV.U32 R58, RZ, RZ, R118 ;  /* 0x000000ffff3a7224 */ /* 0x005fe200078e0076 */
[--C-:B------:R-:W-:Y:S01]  /*81d0*/  SHF.R.U64 R64, R118, 0x10, R119.reuse ;  /* 0x0000001076407819 */ /* 0x100fe20000001277 */
[--C-:B------:R-:W-:Y:S01]  /*81e0*/  IMAD.MOV.U32 R65, RZ, RZ, R119.reuse ;  /* 0x000000ffff417224 */ /* 0x100fe200078e0077 */
[----:B-1----:R-:W-:Y:S01]  /*81f0*/  SHF.R.U32.HI R66, RZ, 0x10, R119 ;  /* 0x00000010ff427819 */ /* 0x002fe20000011677 */
[-CC-:B------:R-:W-:Y:S01]  /*8200*/  FFMA.FTZ R213, R213, R136.reuse, R131.reuse ;  /* 0x00000088d5d57223 */ /* 0x180fe20000010083 */
        /* <DEDUP_REMOVED lines=33> */
.L_x_932:
        /* <DEDUP_REMOVED lines=33> */
[----:B-1----:R-:W-:Y:S01]  /*8630*/  PRMT R66, R173, 0x7632, R66 ;  /* 0x00007632ad427816 */ /* 0x002fe20000000042 */
[----:B------:R-:W-:Y:S06]  /*8640*/  BRA `(.L_x_930) ;  /* 0x0000000000787947 */ /* 0x000fec0003800000 */
.L_x_934:
        /* <DEDUP_REMOVED lines=30> */
.L_x_930:
        /* <DEDUP_REMOVED lines=15> */
.L_x_935:
        /* <DEDUP_REMOVED lines=10> */
.L_x_936:
[----:B------:R-:W-:Y:S05]  /*89c0*/  @!P1 BRA `(.L_x_937) ;  /* 0x0000000c00389947 */ /* 0x000fea0003800000 */
[----:B------:R-:W-:Y:S05]  /*89d0*/  @!P0 BRA `(.L_x_938) ;  /* 0x0000000400b48947 */ /* 0x000fea0003800000 */
[----:B------:R-:W-:Y:S05]  /*89e0*/  BRA.U !UP0, `(.L_x_939) ;  /* 0x0000000108ec7547 */ /* 0x000fea000b800000 */
[----:B0-2---:R-:W-:Y:S01]  /*89f0*/  MOV R58, R126 ;  /* 0x0000007e003a7202 */ /* 0x005fe20000000f00 */
[-C--:B------:R-:W-:Y:S01]  /*8a00*/  FFMA.FTZ R221, R221, R136.reuse, R131 ;  /* 0x00000088dddd7223 */ /* 0x080fe20000010083 */
[----:B-1----:R-:W-:Y:S01]  /*8a10*/  SHF.R.U64 R66, R126, 0x10, R127 ;  /* 0x000000107e427819 */ /* 0x002fe2000000127f */
[-CC-:B------:R-:W-:Y:S01]  /*8a20*/  FFMA.FTZ R64, R225, R136.reuse, R131.reuse ;  /* 0x00000088e1407223 */ /* 0x180fe20000010083 */
[----:B------:R-:W-:Y:S01]  /*8a30*/  FFMA.FTZ R240, R240, R136, R131 ;  /* 0x00000088f0f07223 */ /* 0x000fe20000010083 */
[----:B------:R-:W-:Y:S02]  /*8a40*/  HADD2.F32 R59, -RZ, R58.H0_H0 ;  /* 0x2000003aff3b7230 */ /* 0x000fe40000004100 */
[----:B------:R-:W-:Y:S01]  /*8a50*/  FADD.FTZ R221, R228, -R221 ;  /* 0x800000dde4dd7221 */ /* 0x000fe20000010000 */
[----:B------:R-:W-:Y:S01]  /*8a60*/  LOP3.LUT P5, RZ, R134, 0xff, RZ, 0xc0, !PT ;  /* 0x000000ff86ff7812 */ /* 0x000fe200078ac0ff */
[----:B------:R-:W-:Y:S02]  /*8a70*/  IMAD.MOV.U32 R65, RZ, RZ, R127 ;  /* 0x000000ffff417224 */ /* 0x000fe400078e007f */
[----:B------:R-:W-:Y:S01]  /*8a80*/  FADD.FTZ R215, R215, -R64 ;  /* 0x80000040d7d77221 */ /* 0x000fe20000010000 */
[----:B------:R-:W-:Y:S01]  /*8a90*/  FFMA.FTZ R59, R162, R221, R59 ;  /* 0x000000dda23b7223 */ /* 0x000fe2000001003b */
[----:B------:R-:W-:-:S02]  /*8aa0*/  HADD2.F32 R66, -RZ, R66.H0_H0 ;  /* 0x20000042ff427230 */ /* 0x000fc40000004100 */
[----:B------:R-:W-:Y:S01]  /*8ab0*/  FADD.FTZ R219, R219, -R240 ;  /* 0x800000f0dbdb7221 */ /* 0x000fe20000010000 */
[----:B------:R-:W-:Y:S01]  /*8ac0*/  SHF.R.U32.HI R67, RZ, 0x10, R127 ;  /* 0x00000010ff437819 */ /* 0x000fe2000001167f */
[----:B------:R-:W-:Y:S01]  /*8ad0*/  FMUL.FTZ R58, R59, UR6 ;  /* 0x000000063b3a7c20 */ /* 0x000fe20008410000 */
[----:B------:R-:W-:Y:S02]  /*8ae0*/  HADD2.F32 R128, -RZ, R65.H0_H0 ;  /* 0x20000041ff807230 */ /* 0x000fe40000004100 */
        /* <DEDUP_REMOVED lines=43> */
.L_x_939:
[----:B0-2---:R-:W-:Y:S01]  /*8da0*/  SHF.R.U64 R59, R126, 0x10, R127 ;  /* 0x000000107e3b7819 */ /* 0x005fe2000000127f */
[-CC-:B------:R-:W-:Y:S01]  /*8db0*/  FFMA.FTZ R240, R240, R136.reuse, R131.reuse ;  /* 0x00000088f0f07223 */ /* 0x180fe20000010083 */
[----:B------:R-:W-:Y:S02]  /*8dc0*/  IMAD.MOV.U32 R58, RZ, RZ, R126 ;  /* 0x000000ffff3a7224 */ /* 0x000fe400078e007e */
[-CC-:B------:R-:W-:Y:S01]  /*8dd0*/  FFMA.FTZ R64, R225, R136.reuse, R131.reuse ;  /* 0x00000088e1407223 */ /* 0x180fe20000010083 */
[-CC-:B------:R-:W-:Y:S01]  /*8de0*/  FFMA.FTZ R242, R242, R136.reuse, R131.reuse ;  /* 0x00000088f2f27223 */ /* 0x180fe20000010083 */
[----:B------:R-:W-:Y:S02]  /*8df0*/  HADD2.F32 R59, -RZ, R59.H0_H0 ;  /* 0x2000003bff3b7230 */ /* 0x000fe40000004100 */
[----:B------:R-:W-:Y:S01]  /*8e00*/  FADD.FTZ R219, R219, -R240 ;  /* 0x800000f0dbdb7221 */ /* 0x000fe20000010000 */
[----:B------:R-:W-:Y:S01]  /*8e10*/  FFMA.FTZ R131, R221, R136, R131 ;  /* 0x00000088dd837223 */ /* 0x000fe20000010083 */
[----:B------:R-:W-:Y:S01]  /*8e20*/  FADD.FTZ R215, R215, -R64 ;  /* 0x80000040d7d77221 */ /* 0x000fe20000010000 */
[----:B------:R-:W-:-:S02]  /*8e30*/  HADD2.F32 R58, -RZ, R58.H0_H0 ;  /* 0x2000003aff3a7230 */ /* 0x000fc40000004100 */
[----:B------:R-:W-:Y:S01]  /*8e40*/  FFMA.FTZ R59, R162, R219, R59 ;  /* 0x000000dba23b7223 */ /* 0x000fe2000001003b */
[----:B------:R-:W-:Y:S01]  /*8e50*/  FADD.FTZ R131, R228, -R131 ;  /* 0x80000083e4837221 */ /* 0x000fe20000010000 */
[----:B------:R-:W-:Y:S01]  /*8e60*/  MOV R64, R127 ;  /* 0x0000007f00407202 */ /* 0x000fe20000000f00 */
[----:B------:R-:W-:Y:S01]  /*8e70*/  FADD.FTZ R223, R223, -R242 ;  /* 0x800000f2dfdf7221 */ /* 0x000fe20000010000 */
[----:B-1----:R-:W-:Y:S01]  /*8e80*/  SHF.R.U32.HI R66, RZ, 0x10, R127 ;  /* 0x00000010ff427819 */ /* 0x002fe2000001167f */
[----:B------:R-:W-:Y:S01]  /*8e90*/  FMUL.FTZ R59, R59, UR6 ;  /* 0x000000063b3b7c20 */ /* 0x000fe20008410000 */
[----:B------:R-:W-:Y:S01]  /*8ea0*/  LOP3.LUT P5, RZ, R134, 0xff00, RZ, 0xc0, !PT ;  /* 0x0000ff0086ff7812 */ /* 0x000fe200078ac0ff */
[----:B------:R-:W-:Y:S01]  /*8eb0*/  FFMA.FTZ R58, R162, R131, R58 ;  /* 0x00000083a23a7223 */ /* 0x000fe2000001003a */
[----:B------:R-:W-:Y:S01]  /*8ec0*/  LOP3.LUT P6, RZ, R88, 0xff00, RZ, 0xc0, !PT ;  /* 0x0000ff0058ff7812 */ /* 0x000fe200078cc0ff */
[----:B------:R-:W-:Y:S01]  /*8ed0*/  HADD2.F32 R65, -RZ, R64.H0_H0 ;  /* 0x20000040ff417230 */ /* 0x000fe20000004100 */
[----:B------:R-:W-:Y:S01]  /*8ee0*/  FSEL R64, R59, RZ, P5 ;  /* 0x000000ff3b407208 */ /* 0x000fe20002800000 */
[----:B------:R-:W-:-:S02]  /*8ef0*/  HADD2.F32 R66, -RZ, R66.H0_H0 ;  /* 0x20000042ff427230 */ /* 0x000fc40000004100 */
[----:B------:R-:W-:Y:S01]  /*8f00*/  FMUL.FTZ R58, R58, UR6 ;  /* 0x000000063a3a7c20 */ /* 0x000fe20008410000 */
[----:B------:R-:W-:Y:S01]  /*8f10*/  FSEL R59, R59, RZ, P6 ;  /* 0x000000ff3b3b7208 */ /* 0x000fe20003000000 */
[----:B------:R-:W-:Y:S01]  /*8f20*/  FFMA.FTZ R65, R162, R215, R65 ;  /* 0x000000d7a2417223 */ /* 0x000fe20000010041 */
[----:B------:R-:W-:Y:S01]  /*8f30*/  LOP3.LUT P4, RZ, R134, 0xff, RZ, 0xc0, !PT ;  /* 0x000000ff86ff7812 */ /* 0x000fe2000788c0ff */
[----:B------:R-:W-:Y:S01]  /*8f40*/  FFMA.FTZ R66, R162, R223, R66 ;  /* 0x000000dfa2427223 */ /* 0x000fe20000010042 */
[----:B------:R-:W-:Y:S01]  /*8f50*/  LOP3.LUT P5, RZ, R88, 0xff, RZ, 0xc0, !PT ;  /* 0x000000ff58ff7812 */ /* 0x000fe200078ac0ff */
[----:B------:R-:W-:Y:S01]  /*8f60*/  FMUL.FTZ R65, R65, UR6 ;  /* 0x0000000641417c20 */ /* 0x000fe20008410000 */
[----:B------:R-:W-:Y:S01]  /*8f70*/  F2FP.F16.F32.PACK_AB R64, R59, R64 ;  /* 0x000000403b40723e */ /* 0x000fe200000000ff */
[----:B------:R-:W-:Y:S01]  /*8f80*/  FMUL.FTZ R66, R66, UR6 ;  /* 0x0000000642427c20 */ /* 0x000fe20008410000 */
[C---:B------:R-:W-:Y:S02]  /*8f90*/  FSEL R59, R58.reuse, RZ, P4 ;  /* 0x000000ff3a3b7208 */ /* 0x040fe40002000000 */
[----:B------:R-:W-:-:S02]  /*8fa0*/  FSEL R58, R58, RZ, P5 ;  /* 0x000000ff3a3a7208 */ /* 0x000fc40002800000 */
[C---:B------:R-:W-:Y:S02]  /*8fb0*/  LOP3.LUT P0, RZ, R134.reuse, 0xff0000, RZ, 0xc0, !PT ;  /* 0x00ff000086ff7812 */ /* 0x040fe4000780c0ff */
[----:B------:R-:W-:Y:S02]  /*8fc0*/  ISETP.GE.U32.AND P3, PT, R134, 0x1000000, PT ;  /* 0x010000008600780c */ /* 0x000fe40003f66070 */
[C---:B------:R-:W-:Y:S02]  /*8fd0*/  LOP3.LUT P4, RZ, R88.reuse, 0xff0000, RZ, 0xc0, !PT ;  /* 0x00ff000058ff7812 */ /* 0x040fe4000788c0ff */
[----:B------:R-:W-:Y:S02]  /*8fe0*/  ISETP.GE.U32.AND P5, PT, R88, 0x1000000, PT ;  /* 0x010000005800780c */ /* 0x000fe40003fa6070 */
[----:B------:R-:W-:Y:S02]  /*8ff0*/  F2FP.F16.F32.PACK_AB R129, R58, R59 ;  /* 0x0000003b3a81723e */ /* 0x000fe400000000ff */
[----:B------:R-:W-:-:S02]  /*9000*/  FSEL R58, R65, RZ, P0 ;  /* 0x000000ff413a7208 */ /* 0x000fc40000000000 */
[C---:B------:R-:W-:Y:S02]  /*9010*/  FSEL R59, R66.reuse, RZ, P3 ;  /* 0x000000ff423b7208 */ /* 0x040fe40001800000 */
[----:B------:R-:W-:Y:S02]  /*9020*/  FSEL R65, R65, RZ, P4 ;  /* 0x000000ff41417208 */ /* 0x000fe40002000000 */
[----:B------:R-:W-:Y:S02]  /*9030*/  FSEL R66, R66, RZ, P5 ;  /* 0x000000ff42427208 */ /* 0x000fe40002800000 */
[----:B------:R-:W-:Y:S02]  /*9040*/  F2FP.F16.F32.PACK_AB R65, R65, R58 ;  /* 0x0000003a4141723e */ /* 0x000fe400000000ff */
[----:B------:R-:W-:Y:S02]  /*9050*/  F2FP.F16.F32.PACK_AB R66, R66, R59 ;  /* 0x0000003b4242723e */ /* 0x000fe400000000ff */
[----:B------:R-:W-:-:S02]  /*9060*/  PRMT R166, R129, 0x7632, R166 ;  /* 0x0000763281a67816 */ /* 0x000fc400000000a6 */
[----:B------:R-:W-:Y:S02]  /*9070*/  PRMT R174, R64, 0x7632, R174 ;  /* 0x0000763240ae7816 */ /* 0x000fe400000000ae */
[----:B------:R-:W-:Y:S02]  /*9080*/  PRMT R93, R65, 0x7632, R93 ;  /* 0x00007632415d7816 */ /* 0x000fe4000000005d */
[----:B------:R-:W-:Y:S01]  /*9090*/  PRMT R172, R66, 0x7632, R172 ;  /* 0x0000763242ac7816 */ /* 0x000fe200000000ac */
[----:B------:R-:W-:Y:S06]  /*90a0*/  BRA `(.L_x_940) ;  /* 0x0000000c00d47947 */ /* 0x000fec0003800000 */
.L_x_938:
        /* <DEDUP_REMOVED lines=18> */
[----:B------:R-:W-:Y:S01]  /*91d0*/  F2FP.F16.F32.PACK_AB R65, R65, R58 ;  /* 0x0000003a4141723e */ /* 0x000fe200000000ff */
[C---:B------:R-:W-:Y:S01]  /*91e0*/  FMUL.FTZ R58, R162.reuse, R219 ;  /* 0x000000dba23a7220 */ /* 0x040fe20000410000 */
[----:B------:R-:W-:Y:S01]  /*91f0*/  FSEL R59, R59, RZ, P5 ;  /* 0x000000ff3b3b7208 */ /* 0x000fe20002800000 */
[----:B------:R-:W-:Y:S01]  /*9200*/  FMUL.FTZ R162, R162, R223 ;  /* 0x000000dfa2a27220 */ /* 0x000fe20000410000 */
[----:B-1----:R-:W-:-:S02]  /*9210*/  PRMT R129, R65, 0x7632, R129 ;  /* 0x0000763241817816 */ /* 0x002fc40000000081 */
[C---:B------:R-:W-:Y:S01]  /*9220*/  F2FP.F16.F32.PACK_AB R59, R58.reuse, R59 ;  /* 0x0000003b3a3b723e */ /* 0x040fe200000000ff */
        /* <DEDUP_REMOVED lines=12> */
[----:B------:R-:W-:Y:S02]  /*92f0*/  F2FP.F16.F32.PACK_AB R93, R58, R59 ;  /* 0x0000003b3a5d723e */ /* 0x000fe400000000ff */
[----:B------:R-:W-:-:S02]  /*9300*/  FSEL R65, R65, RZ, P4 ;  /* 0x000000ff41417208 */ /* 0x000fc40002000000 */
[C---:B------:R-:W-:Y:S02]  /*9310*/  FSEL R58, R66.reuse, RZ, P3 ;  /* 0x000000ff423a7208 */ /* 0x040fe40001800000 */
[----:B------:R-:W-:Y:S02]  /*9320*/  FSEL R59, R66, RZ, P0 ;  /* 0x000000ff423b7208 */ /* 0x000fe40000000000 */
[----:B------:R-:W-:Y:S02]  /*9330*/  F2FP.F16.F32.PACK_AB R67, R67, R64 ;  /* 0x000000404343723e */ /* 0x000fe400000000ff */
[C---:B------:R-:W-:Y:S02]  /*9340*/  PRMT R174, R93.reuse, 0x7632, R174 ;  /* 0x000076325dae7816 */ /* 0x040fe400000000ae */
[----:B------:R-:W-:Y:S02]  /*9350*/  PRMT R64, R93, 0x7610, R64 ;  /* 0x000076105d407816 */ /* 0x000fe40000000040 */
[----:B------:R-:W-:-:S02]  /*9360*/  F2FP.F16.F32.PACK_AB R93, R162, R65 ;  /* 0x00000041a25d723e */ /* 0x000fc400000000ff */
[----:B------:R-:W-:Y:S02]  /*9370*/  F2FP.F16.F32.PACK_AB R58, R59, R58 ;  /* 0x0000003a3b3a723e */ /* 0x000fe400000000ff */
[C---:B------:R-:W-:Y:S02]  /*9380*/  PRMT R65, R67.reuse, 0x7632, R65 ;  /* 0x0000763243417816 */ /* 0x040fe40000000041 */
[----:B------:R-:W-:Y:S02]  /*9390*/  PRMT R168, R67, 0x7610, R168 ;  /* 0x0000761043a87816 */ /* 0x000fe400000000a8 */
[----:B------:R-:W-:Y:S02]  /*93a0*/  PRMT R173, R93, 0x7632, R173 ;  /* 0x000076325dad7816 */ /* 0x000fe400000000ad */
[C---:B------:R-:W-:Y:S02]  /*93b0*/  PRMT R172, R58.reuse, 0x7632, R172 ;  /* 0x000076323aac7816 */ /* 0x040fe400000000ac */
[----:B------:R-:W-:Y:S01]  /*93c0*/  PRMT R66, R58, 0x7610, R66 ;  /* 0x000076103a427816 */ /* 0x000fe20000000042 */
[----:B------:R-:W-:Y:S06]  /*93d0*/  BRA `(.L_x_940) ;  /* 0x0000000c00087947 */ /* 0x000fec0003800000 */
.L_x_941:
        /* <DEDUP_REMOVED lines=22> */
[----:B------:R-:W-:Y:S02]  /*9540*/  F2FP.F16.F32.PACK_AB R219, R219, R58 ;  /* 0x0000003adbdb723e */ /* 0x000fe400000000ff */
[C---:B------:R-:W-:Y:S02]  /*9550*/  FSEL R58, R221.reuse, RZ, P4 ;  /* 0x000000ffdd3a7208 */ /* 0x040fe40002000000 */
[----:B------:R-:W-:Y:S02]  /*9560*/  FSEL R221, R221, RZ, P5 ;  /* 0x000000ffdddd7208 */ /* 0x000fe40002800000 */
[----:B------:R-:W-:-:S02]  /*9570*/  LOP3.LUT P0, RZ, R134, 0xff0000, RZ, 0xc0, !PT ;  /* 0x00ff000086ff7812 */ /* 0x000fc4000780c0ff */
[----:B------:R-:W-:Y:S02]  /*9580*/  ISETP.GE.U32.AND P3, PT, R134, 0x1000000, PT ;  /* 0x010000008600780c */ /* 0x000fe40003f66070 */
[C---:B------:R-:W-:Y:S02]  /*9590*/  LOP3.LUT P4, RZ, R88.reuse, 0xff0000, RZ, 0xc0, !PT ;  /* 0x00ff000058ff7812 */ /* 0x040fe4000788c0ff */
[----:B------:R-:W-:Y:S02]  /*95a0*/  ISETP.GE.U32.AND P5, PT, R88, 0x1000000, PT ;  /* 0x010000005800780c */ /* 0x000fe40003fa6070 */
[----:B------:R-:W-:Y:S02]  /*95b0*/  F2FP.F16.F32.PACK_AB R221, R221, R58 ;  /* 0x0000003adddd723e */ /* 0x000fe400000000ff */
[C---:B------:R-:W-:Y:S02]  /*95c0*/  FSEL R58, R215.reuse, RZ, P0 ;  /* 0x000000ffd73a7208 */ /* 0x040fe40000000000 */
[----:B------:R-:W-:-:S02]  /*95d0*/  FSEL R215, R215, RZ, P4 ;  /* 0x000000ffd7d77208 */ /* 0x000fc40002000000 */
[C---:B------:R-:W-:Y:S02]  /*95e0*/  FSEL R59, R223.reuse, RZ, P3 ;  /* 0x000000ffdf3b7208 */ /* 0x040fe40001800000 */
[----:B------:R-:W-:Y:S02]  /*95f0*/  FSEL R64, R223, RZ, P5 ;  /* 0x000000ffdf407208 */ /* 0x000fe40002800000 */
[----:B------:R-:W-:Y:S02]  /*9600*/  F2FP.F16.F32.PACK_AB R58, R215, R58 ;  /* 0x0000003ad73a723e */ /* 0x000fe400000000ff */
[----:B------:R-:W-:Y:S02]  /*9610*/  F2FP.F16.F32.PACK_AB R59, R64, R59 ;  /* 0x0000003b403b723e */ /* 0x000fe400000000ff */
        /* <DEDUP_REMOVED lines=9> */
.L_x_937:
[----:B------:R-:W-:Y:S05]  /*96b0*/  @!P0 BRA `(.L_x_942) ;  /* 0x00000004004c8947 */ /* 0x000fea0003800000 */
[----:B------:R-:W-:Y:S05]  /*96c0*/  BRA.U !UP0, `(.L_x_943) ;  /* 0x0000000108b07547 */ /* 0x000fea000b800000 */
[----:B0-2---:R-:W-:Y:S02]  /*96d0*/  IMAD.MOV.U32 R58, RZ, RZ, R126 ;  /* 0x000000ffff3a7224 */ /* 0x005fe400078e007e */
[-C--:B------:R-:W-:Y:S01]  /*96e0*/  FFMA.FTZ R221, R221, R136.reuse, R131 ;  /* 0x00000088dddd7223 */ /* 0x080fe20000010083 */
[--C-:B------:R-:W-:Y:S01]  /*96f0*/  SHF.R.U32.HI R64, RZ, 0x10, R127.reuse ;  /* 0x00000010ff407819 */ /* 0x100fe2000001167f */
[--C-:B------:R-:W-:Y:S01]  /*9700*/  IMAD.MOV.U32 R65, RZ, RZ, R127.reuse ;  /* 0x000000ffff417224 */ /* 0x100fe200078e007f */
[----:B------:R-:W-:Y:S01]  /*9710*/  SHF.R.U64 R59, R126, 0x10, R127 ;  /* 0x000000107e3b7819 */ /* 0x000fe2000000127f */
[----:B------:R-:W-:Y:S02]  /*9720*/  HADD2.F32 R58, -RZ, R58.H0_H0 ;  /* 0x2000003aff3a7230 */ /* 0x000fe40000004100 */
[-CC-:B------:R-:W-:Y:S01]  /*9730*/  FFMA.FTZ R240, R240, R136.reuse, R131.reuse ;  /* 0x00000088f0f07223 */ /* 0x180fe20000010083 */
[-C--:B-1----:R-:W-:Y:S01]  /*9740*/  FFMA.FTZ R66, R225, R136.reuse, R131 ;  /* 0x00000088e1427223 */ /* 0x082fe20000010083 */
[----:B------:R-:W-:Y:S01]  /*9750*/  FADD.FTZ R221, R228, -R221 ;  /* 0x800000dde4dd7221 */ /* 0x000fe20000010000 */
        /* <DEDUP_REMOVED lines=29> */
[----:B------:R-:W-:Y:S02]  /*9930*/  PRMT R129, R164, 0x7632, R129 ;  /* 0x00007632a4817816 */ /* 0x000fe40000000081 */
[----:B------:R-:W-:-:S02]  /*9940*/  PRMT R65, R59, 0x7632, R65 ;  /* 0x000076323b417816 */ /* 0x000fc40000000041 */
[----:B------:R-:W-:Y:S02]  /*9950*/  PRMT R168, R59, 0x7610, R168 ;  /* 0x000076103ba87816 */ /* 0x000fe400000000a8 */
[C---:B------:R-:W-:Y:S02]  /*9960*/  PRMT R66, R58.reuse, 0x7632, R66 ;  /* 0x000076323a427816 */ /* 0x040fe40000000042 */
[----:B------:R-:W-:Y:S01]  /*9970*/  PRMT R173, R58, 0x7610, R173 ;  /* 0x000076103aad7816 */ /* 0x000fe200000000ad */
[----:B------:R-:W-:Y:S06]  /*9980*/  BRA `(.L_x_940) ;  /* 0x00000004009c7947 */ /* 0x000fec0003800000 */
.L_x_943:
[----:B0-2---:R-:W-:Y:S01]  /*9990*/  MOV R58, R126 ;  /* 0x0000007e003a7202 */ /* 0x005fe20000000f00 */
[--C-:B------:R-:W-:Y:S01]  /*99a0*/  IMAD.MOV.U32 R65, RZ, RZ, R127.reuse ;  /* 0x000000ffff417224 */ /* 0x100fe200078e007f */
[----:B------:R-:W-:Y:S01]  /*99b0*/  SHF.R.U64 R64, R126, 0x10, R127 ;  /* 0x000000107e407819 */ /* 0x000fe2000000127f */
[-C--:B------:R-:W-:Y:S01]  /*99c0*/  FFMA.FTZ R221, R221, R136.reuse, R131 ;  /* 0x00000088dddd7223 */ /* 0x080fe20000010083 */
[----:B-1----:R-:W-:Y:S01]  /*99d0*/  SHF.R.U32.HI R67, RZ, 0x10, R127 ;  /* 0x00000010ff437819 */ /* 0x002fe2000001167f */
        /* <DEDUP_REMOVED lines=33> */
.L_x_942:
        /* <DEDUP_REMOVED lines=23> */
[----:B------:R-:W-:Y:S02]  /*9d60*/  F2FP.F16.F32.PACK_AB R164, R58, R221 ;  /* 0x000000dd3aa4723e */ /* 0x000fe400000000ff */
[----:B------:R-:W-:Y:S02]  /*9d70*/  F2FP.F16.F32.PACK_AB R170, R64, R219 ;  /* 0x000000db40aa723e */ /* 0x000fe400000000ff */
[----:B------:R-:W-:Y:S02]  /*9d80*/  FSEL R58, R65, RZ, P4 ;  /* 0x000000ff413a7208 */ /* 0x000fe40002000000 */
[----:B------:R-:W-:-:S02]  /*9d90*/  FSEL R64, R59, RZ, P0 ;  /* 0x000000ff3b407208 */ /* 0x000fc40000000000 */
[----:B------:R-:W-:Y:S02]  /*9da0*/  F2FP.F16.F32.PACK_AB R58, R58, R215 ;  /* 0x000000d73a3a723e */ /* 0x000fe400000000ff */
[----:B------:R-:W-:Y:S02]  /*9db0*/  F2FP.F16.F32.PACK_AB R173, R64, R223 ;  /* 0x000000df40ad723e */ /* 0x000fe400000000ff */
[----:B-1----:R-:W-:Y:S02]  /*9dc0*/  PRMT R129, R164, 0x7632, R129 ;  /* 0x00007632a4817816 */ /* 0x002fe40000000081 */
[----:B------:R-:W-:Y:S02]  /*9dd0*/  PRMT R64, R170, 0x7632, R64 ;  /* 0x00007632aa407816 */ /* 0x000fe40000000040 */
[C---:B------:R-:W-:Y:S02]  /*9de0*/  PRMT R65, R58.reuse, 0x7632, R65 ;  /* 0x000076323a417816 */ /* 0x040fe40000000041 */
[----:B------:R-:W-:-:S02]  /*9df0*/  PRMT R168, R58, 0x7610, R168 ;  /* 0x000076103aa87816 */ /* 0x000fc400000000a8 */
[----:B------:R-:W-:Y:S01]  /*9e00*/  PRMT R66, R173, 0x7632, R66 ;  /* 0x00007632ad427816 */ /* 0x000fe20000000042 */
[----:B------:R-:W-:Y:S06]  /*9e10*/  BRA `(.L_x_940) ;  /* 0x0000000000787947 */ /* 0x000fec0003800000 */
.L_x_944:
        /* <DEDUP_REMOVED lines=27> */
[----:B-1----:R-:W-:Y:S02]  /*9fd0*/  PRMT R129, R58, 0x7610, R129 ;  /* 0x000076103a817816 */ /* 0x002fe40000000081 */
[----:B------:R-:W-:-:S02]  /*9fe0*/  PRMT R66, R215, 0x7632, R66 ;  /* 0x00007632d7427816 */ /* 0x000fc40000000042 */
[----:B------:R-:W-:-:S07]  /*9ff0*/  PRMT R65, R215, 0x7610, R65 ;  /* 0x00007610d7417816 */ /* 0x000fce0000000041 */
.L_x_940:
        /* <DEDUP_REMOVED lines=15> */
.L_x_945:
        /* <DEDUP_REMOVED lines=10> */
.L_x_946:
[----:B------:R-:W-:Y:S01]  /*a190*/  UPLOP3.LUT UP1, UPT, UPT, UPT, UP1, 0x40, 0x4 ;  /* 0x000000000004789c */ /* 0x000fe20003f2e810 */
[----:B------:R-:W-:Y:S10]  /*a1a0*/  @!P2 BRA `(.L_x_947) ;  /* 0xffffff680040a947 */ /* 0x000ff4000383ffff */
[----:B-1----:R-:W-:Y:S01]  /*a1b0*/  MOV R64, R83 ;  /* 0x0000005300407202 */ /* 0x002fe20000000f00 */
[----:B------:R-:W-:Y:S01]  /*a1c0*/  IMAD.MOV.U32 R65, RZ, RZ, R79 ;  /* 0x000000ffff417224 */ /* 0x000fe200078e004f */
[----:B0-2---:R-:W-:Y:S01]  /*a1d0*/  MOV R58, R78 ;  /* 0x0000004e003a7202 */ /* 0x005fe20000000f00 */
[----:B------:R-:W-:Y:S01]  /*a1e0*/  IMAD.MOV.U32 R66, RZ, RZ, R71 ;  /* 0x000000ffff427224 */ /* 0x000fe200078e0047 */
[----:B------:R-:W-:Y:S01]  /*a1f0*/  MOV R83, R49 ;  /* 0x0000003100537202 */ /* 0x000fe20000000f00 */
        /* <DEDUP_REMOVED lines=26> */
[----:B------:R-:W-:-:S02]  /*a3a0*/  IMAD.MOV.U32 R53, RZ, RZ, R35 ;  /* 0x000000ffff357224 */ /* 0x000fc400078e0023 */
[----:B------:R-:W-:Y:S01]  /*a3b0*/  IMAD.MOV.U32 R55, RZ, RZ, R33 ;  /* 0x000000ffff377224 */ /* 0x000fe200078e0021 */
[----:B------:R-:W-:Y:S01]  /*a3c0*/  MOV R33, R19 ;  /* 0x0000001300217202 */ /* 0x000fe20000000f00 */
[----:B------:R-:W-:Y:S02]  /*a3d0*/  IMAD.MOV.U32 R91, RZ, RZ, R21 ;  /* 0x000000ffff5b7224 */ /* 0x000fe400078e0015 */
[----:B------:R-:W-:Y:S01]  /*a3e0*/  IMAD.MOV.U32 R32, RZ, RZ, R20 ;  /* 0x000000ffff207224 */ /* 0x000fe200078e0014 */
[----:B------:R-:W-:Y:S01]  /*a3f0*/  MOV R20, R10 ;  /* 0x0000000a00147202 */ /* 0x000fe20000000f00 */
[----:B------:R-:W-:Y:S02]  /*a400*/  IMAD.MOV.U32 R45, RZ, RZ, R43 ;  /* 0x000000ffff2d7224 */ /* 0x000fe400078e002b */
[----:B------:R-:W-:Y:S02]  /*a410*/  IMAD.MOV.U32 R97, RZ, RZ, R31 ;  /* 0x000000ffff617224 */ /* 0x000fe400078e001f */
        /* <DEDUP_REMOVED lines=20> */
[----:B------:R-:W-:-:S07]  /*a560*/  IMAD.MOV.U32 R31, RZ, RZ, R17 ;  /* 0x000000ffff1f7224 */ /* 0x000fce00078e0011 */
.L_x_894:
        /* <DEDUP_REMOVED lines=33> */
.L_x_948:
        /* <DEDUP_REMOVED lines=16> */
.L_x_5389:


//--------------------- .text._ZN10layer_norm22ln_bwd_finalize_kernelINS_22Kernel_traits_finalizeILj2560E6__halfS2_S2_S2_fjLb0ELj1024ELj4ENS_18Kernel_traits_baseILj2560ES2_S2_S2_S2_fjLj1024EEEEELb0ELb0EEEvNS_9BwdParamsE --------------------------
	.section	.text._ZN10layer_norm22ln_bwd_finalize_kernelINS_22Kernel_traits_finalizeILj2560E6__halfS2_S2_S2_fjLb0ELj1024ELj4ENS_18Kernel_traits_baseILj2560ES2_S2_S2_S2_fjLj1024EEEEELb0ELb0EEEvNS_9BwdParamsE,"ax",@progbits
	.align	128
        .global         _ZN10layer_norm22ln_bwd_finalize_kernelINS_22Kernel_traits_finalizeILj2560E6__halfS2_S2_S2_fjLb0ELj1024ELj4ENS_18Kernel_traits_baseILj2560ES2_S2_S2_S2_fjLj1024EEEEELb0ELb0EEEvNS_9BwdParamsE
        .type           _ZN10layer_norm22ln_bwd_finalize_kernelINS_22Kernel_traits_finalizeILj2560E6__halfS2_S2_S2_fjLb0ELj1024ELj4ENS_18Kernel_traits_baseILj2560ES2_S2_S2_S2_fjLj1024EEEEELb0ELb0EEEvNS_9BwdParamsE,@function
        .size           _ZN10layer_norm22ln_bwd_finalize_kernelINS_22Kernel_traits_finalizeILj2560E6__halfS2_S2_S2_fjLb0ELj1024ELj4ENS_18Kernel_traits_baseILj2560ES2_S2_S2_S2_fjLj1024EEEEELb0ELb0EEEvNS_9BwdParamsE,(.L_x_5390 - _ZN10layer_norm22ln_bwd_finalize_kernelINS_22Kernel_traits_finalizeILj2560E6__halfS2_S2_S2_fjLb0ELj1024ELj4ENS_18Kernel_traits_baseILj2560ES2_S2_S2_S2_fjLj1024EEEEELb0ELb0EEEvNS_9BwdParamsE)
        .other          _ZN10layer_norm22ln_bwd_finalize_kernelINS_22Kernel_traits_finalizeILj2560E6__halfS2_S2_S2_fjLb0ELj1024ELj4ENS_18Kernel_traits_baseILj2560ES2_S2_S2_S2_fjLj1024EEEEELb0ELb0EEEvNS_9BwdParamsE,@"STO_CUDA_ENTRY STV_DEFAULT"
_ZN10layer_norm22ln_bwd_finalize_kernelINS_22Kernel_traits_finalizeILj2560E6__halfS2_S2_S2_fjLb0ELj1024ELj4ENS_18Kernel_traits_baseILj2560ES2_S2_S2_S2_fjLj1024EEEEELb0ELb0EEEvNS_9BwdParamsE:
.text._ZN10layer_norm22ln_bwd_finalize_kernelINS_22Kernel_traits_finalizeILj2560E6__halfS2_S2_S2_fjLb0ELj1024ELj4ENS_18Kernel_traits_baseILj2560ES2_S2_S2_S2_fjLj1024EEEEELb0ELb0EEEvNS_9BwdParamsE:
        /* <DEDUP_REMOVED lines=78> */
.L_x_953:
        /* <DEDUP_REMOVED lines=118> */
.L_x_952:
[----:B------:R-:W-:Y:S05]  /*0c40*/  BSYNC.RECONVERGENT B1 ;  /* 0x0000000000017941 */ /* 0x000fea0003800200 */
.L_x_951:
        /* <DEDUP_REMOVED lines=68> */
.L_x_955:
[----:B------:R-:W-:Y:S05]  /*1090*/  BSYNC.RECONVERGENT B1 ;  /* 0x0000000000017941 */ /* 0x000fea0003800200 */
.L_x_954:
        /* <DEDUP_REMOVED lines=37> */
.L_x_957:
[----:B------:R-:W-:Y:S05]  /*12f0*/  BSYNC.RECONVERGENT B1 ;  /* 0x0000000000017941 */ /* 0x000fea0003800200 */
.L_x_956:
[----:B------:R-:W-:Y:S05]  /*1300*/  @!P1 BRA `(.L_x_950) ;  /* 0x00000000003c9947 */ /* 0x000fea0003800000 */
[----:B------:R-:W0:Y:S01]  /*1310*/  LDC.64 R8, c[0x0][0x440] ;  /* 0x00011000ff087b82 */ /* 0x000e220000000a00 */
[----:B------:R-:W-:Y:S01]  /*1320*/  IMAD R2, R2, R54, R7 ;  /* 0x0000003602027224 */ /* 0x000fe200078e0207 */
[----:B------:R-:W-:-:S04]  /*1330*/  IADD3 R0, PT, PT, -R0, RZ, RZ ;  /* 0x000000ff00007210 */ /* 0x000fc80007ffe1ff */
[----:B------:R-:W-:Y:S02]  /*1340*/  IADD3 R13, PT, PT, R57, R2, RZ ;  /* 0x00000002390d7210 */ /* 0x000fe40007ffe0ff */
[----:B------:R-:W1:Y:S05]  /*1350*/  LDC.64 R10, c[0x0][0x448] ;  /* 0x00011200ff0a7b82 */ /* 0x000e6a0000000a00 */
.L_x_958:
        /* <DEDUP_REMOVED lines=10> */
.L_x_950:
[----:B------:R-:W-:Y:S05]  /*1400*/  BSYNC.RECONVERGENT B0 ;  /* 0x0000000000007941 */ /* 0x000fea0003800200 */
.L_x_949:
        /* <DEDUP_REMOVED lines=57> */
[----:B0-----:R-:W-:Y:S02]  /*17a0*/  F2FP.F16.F32.PACK_AB R7, R7, R6 ;  /* 0x000000060707723e */ /* 0x001fe400000000ff */
[----:B--2---:R-:W-:-:S03]  /*17b0*/  F2FP.F16.F32.PACK_AB R11, R11, R10 ;  /* 0x0000000a0b0b723e */ /* 0x004fc600000000ff */
[----:B------:R-:W-:Y:S04]  /*17c0*/  STG.E desc[UR6][R2.64], R7 ;  /* 0x0000000702007986 */ /* 0x000fe8000c101906 */
[----:B------:R-:W-:Y:S01]  /*17d0*/  STG.E desc[UR6][R4.64], R11 ;  /* 0x0000000b04007986 */ /* 0x000fe2000c101906 */
[----:B------:R-:W-:Y:S05]  /*17e0*/  EXIT ;  /* 0x000000000000794d */ /* 0x000fea0003800000 */
.L_x_959:
        /* <DEDUP_REMOVED lines=9> */
.L_x_5390:


//--------------------- .text._ZN10layer_norm40ln_parallel_residual_bwd_finalize_kernelINS_22Kernel_traits_finalizeILj2560E6__halfS2_S2_S2_fjLb0ELj1024ELj4ENS_18Kernel_traits_baseILj2560ES2_S2_S2_S2_fjLj1024EEEEELb0EEEvNS_9BwdParamsE --------------------------
	.section	.text._ZN10layer_norm40ln_parallel_residual_bwd_finalize_kernelINS_22Kernel_traits_finalizeILj2560E6__halfS2_S2_S2_fjLb0ELj1024ELj4ENS_18Kernel_traits_baseILj2560ES2_S2_S2_S2_fjLj1024EEEEELb0EEEvNS_9BwdParamsE,"ax",@progbits
	.align	128
        .global         _ZN10layer_norm40ln_parallel_residual_bwd_finalize_kernelINS_22Kernel_traits_finalizeILj2560E6__halfS2_S2_S2_fjLb0ELj1024ELj4ENS_18Kernel_traits_baseILj2560ES2_S2_S2_S2_fjLj1024EEEEELb0EEEvNS_9BwdParamsE
        .type           _ZN10layer_norm40ln_parallel_residual_bwd_finalize_kernelINS_22Kernel_traits_finalizeILj2560E6__halfS2_S2_S2_fjLb0ELj1024ELj4ENS_18Kernel_traits_baseILj2560ES2_S2_S2_S2_fjLj1024EEEEELb0EEEvNS_9BwdParamsE,@function
        .size           _ZN10layer_norm40ln_parallel_residual_bwd_finalize_kernelINS_22Kernel_traits_finalizeILj2560E6__halfS2_S2_S2_fjLb0ELj1024ELj4ENS_18Kernel_traits_baseILj2560ES2_S2_S2_S2_fjLj1024EEEEELb0EEEvNS_9BwdParamsE,(.L_x_5391 - _ZN10layer_norm40ln_parallel_residual_bwd_finalize_kernelINS_22Kernel_traits_finalizeILj2560E6__halfS2_S2_S2_fjLb0ELj1024ELj4ENS_18Kernel_traits_baseILj2560ES2_S2_S2_S2_fjLj1024EEEEELb0EEEvNS_9BwdParamsE)
        .other          _ZN10layer_norm40ln_parallel_residual_bwd_finalize_kernelINS_22Kernel_traits_finalizeILj2560E6__halfS2_S2_S2_fjLb0ELj1024ELj4ENS_18Kernel_traits_baseILj2560ES2_S2_S2_S2_fjLj1024EEEEELb0EEEvNS_9BwdParamsE,@"STO_CUDA_ENTRY STV_DEFAULT"
_ZN10layer_norm40ln_parallel_residual_bwd_finalize_kernelINS_22Kernel_traits_finalizeILj2560E6__halfS2_S2_S2_fjLb0ELj1024ELj4ENS_18Kernel_traits_baseILj2560ES2_S2_S2_S2_fjLj1024EEEEELb0EEEvNS_9BwdParamsE:
.text._ZN10layer_norm40ln_parallel_residual_bwd_finalize_kernelINS_22Kernel_traits_finalizeILj2560E6__halfS2_S2_S2_fjLb0ELj1024ELj4ENS_18Kernel_traits_baseILj2560ES2_S2_S2_S2_fjLj1024EEEEELb0EEEvNS_9BwdParamsE:
        /* <DEDUP_REMOVED lines=58> */
.L_x_964:
        /* <DEDUP_REMOVED lines=112> */
.L_x_963:
[----:B------:R-:W-:Y:S05]  /*0aa0*/  BSYNC.RECONVERGENT B1 ;  /* 0x0000000000017941 */ /* 0x000fea0003800200 */
.L_x_962:
        /* <DEDUP_REMOVED lines=66> */
.L_x_966:
[----:B------:R-:W-:Y:S05]  /*0ed0*/  BSYNC.RECONVERGENT B1 ;  /* 0x0000000000017941 */ /* 0x000fea0003800200 */
.L_x_965:
        /* <DEDUP_REMOVED lines=36> */
.L_x_968:
[----:B------:R-:W-:Y:S05]  /*1120*/  BSYNC.RECONVERGENT B1 ;  /* 0x0000000000017941 */ /* 0x000fea0003800200 */
.L_x_967:
        /* <DEDUP_REMOVED lines=18> */
.L_x_961:
[----:B------:R-:W-:Y:S05]  /*1250*/  BSYNC.RECONVERGENT B0 ;  /* 0x0000000000007941 */ /* 0x000fea0003800200 */
.L_x_960:
        /* <DEDUP_REMOVED lines=86> */
[----:B------:R-:W-:Y:S02]  /*17c0*/  F2FP.F16.F32.PACK_AB R13, R13, R12 ;  /* 0x0000000c0d0d723e */ /* 0x000fe400000000ff */
[----:B--2---:R-:W-:Y:S01]  /*17d0*/  F2FP.F16.F32.PACK_AB R15, R15, R14 ;  /* 0x0000000e0f0f723e */ /* 0x004fe200000000ff */
[----:B0-----:R-:W-:Y:S02]  /*17e0*/  IMAD.WIDE.U32 R2, R0, 0x4, R2 ;  /* 0x0000000400027825 */ /* 0x001fe400078e0002 */
[----:B------:R-:W-:Y:S01]  /*17f0*/  STG.E desc[UR6][R6.64], R13 ;  /* 0x0000000d06007986 */ /* 0x000fe2000c101906 */
[----:B----4-:R-:W-:-:S03]  /*1800*/  F2FP.F16.F32.PACK_AB R17, R17, R16 ;  /* 0x000000101111723e */ /* 0x010fc600000000ff */
[----:B------:R-:W-:Y:S01]  /*1810*/  STG.E desc[UR6][R8.64], R15 ;  /* 0x0000000f08007986 */ /* 0x000fe2000c101906 */
[----:B-----5:R-:W-:-:S03]  /*1820*/  F2FP.F16.F32.PACK_AB R19, R19, R18 ;  /* 0x000000121313723e */ /* 0x020fc600000000ff */
[----:B------:R-:W-:Y:S04]  /*1830*/  STG.E desc[UR6][R4.64], R17 ;  /* 0x0000001104007986 */ /* 0x000fe8000c101906 */
[----:B------:R-:W-:Y:S01]  /*1840*/  STG.E desc[UR6][R2.64], R19 ;  /* 0x0000001302007986 */ /* 0x000fe2000c101906 */
[----:B------:R-:W-:Y:S05]  /*1850*/  EXIT ;  /* 0x000000000000794d */ /* 0x000fea0003800000 */
.L_x_969:
        /* <DEDUP_REMOVED lines=10> */
.L_x_5391:


//--------------------- .text._ZN10layer_norm31ln_parallel_residual_bwd_kernelINS_13Kernel_traitsI6__halfS2_S2_S2_fjLj2560ELj1ELj1ELj4ELj8ENS_18Kernel_traits_baseILj2560ES2_S2_S2_S2_fjLj128EEEEELb1ELb1ELb0EEEvNS_9BwdParamsE --------------------------
	.section	.text._ZN10layer_norm31ln_parallel_residual_bwd_kernelINS_13Kernel_traitsI6__halfS2_S2_S2_fjLj2560ELj1ELj1ELj4ELj8ENS_18Kernel_traits_baseILj2560ES2_S2_S2_S2_fjLj128EEEEELb1ELb1ELb0EEEvNS_9BwdParamsE,"ax",@progbits
	.align	128
        .global         _ZN10layer_norm31ln_parallel_residual_bwd_kernelINS_13Kernel_traitsI6__halfS2_S2_S2_fjLj2560ELj1ELj1ELj4ELj8ENS_18Kernel_traits_baseILj2560ES2_S2_S2_S2_fjLj128EEEEELb1ELb1ELb0EEEvNS_9BwdParamsE
        .type           _ZN10layer_norm31ln_parallel_residual_bwd_kernelINS_13Kernel_traitsI6__halfS2_S2_S2_fjLj2560ELj1ELj1ELj4ELj8ENS_18Kernel_traits_baseILj2560ES2_S2_S2_S2_fjLj128EEEEELb1ELb1ELb0EEEvNS_9BwdParamsE,@function
        .size           _ZN10layer_norm31ln_parallel_residual_bwd_kernelINS_13Kernel_traitsI6__halfS2_S2_S2_fjLj2560ELj1ELj1ELj4ELj8ENS_18Kernel_traits_baseILj2560ES2_S2_S2_S2_fjLj128EEEEELb1ELb1ELb0EEEvNS_9BwdParamsE,(.L_x_5392 - _ZN10layer_norm31ln_parallel_residual_bwd_kernelINS_13Kernel_traitsI6__halfS2_S2_S2_fjLj2560ELj1ELj1ELj4ELj8ENS_18Kernel_traits_baseILj2560ES2_S2_S2_S2_fjLj128EEEEELb1ELb1ELb0EEEvNS_9BwdParamsE)
        .other          _ZN10layer_norm31ln_parallel_residual_bwd_kernelINS_13Kernel_traitsI6__halfS2_S2_S2_fjLj2560ELj1ELj1ELj4ELj8ENS_18Kernel_traits_baseILj2560ES2_S2_S2_S2_fjLj128EEEEELb1ELb1ELb0EEEvNS_9BwdParamsE,@"STO_CUDA_ENTRY STV_DEFAULT"
_ZN10layer_norm31ln_parallel_residual_bwd_kernelINS_13Kernel_traitsI6__halfS2_S2_S2_fjLj2560ELj1ELj1ELj4ELj8ENS_18Kernel_traits_baseILj2560ES2_S2_S2_S2_fjLj128EEEEELb1ELb1ELb0EEEvNS_9BwdParamsE:
.text._ZN10layer_norm31ln_parallel_residual_bwd_kernelINS_13Kernel_traitsI6__halfS2_S2_S2_fjLj2560ELj1ELj1ELj4ELj8ENS_18Kernel_traits_baseILj2560ES2_S2_S2_S2_fjLj128EEEEELb1ELb1ELb0EEEvNS_9BwdParamsE:
        /* <DEDUP_REMOVED lines=62> */
[----:B------:R-:W-:Y:S01]  /*03e0*/  IMAD.MOV.U32 R3, RZ, RZ, R5 ;  /* 0x000000ffff037224 */ /* 0x000fe200078e0005 */
[----:B------:R-:W-:Y:S01]  /*03f0*/  SHF.R.U64 R13, R14, 0x10, R15 ;  /* 0x000000100e0d7819 */ /* 0x000fe2000000120f */
[----:B------:R-:W-:Y:S01]  /*0400*/  IMAD.MOV.U32 R4, RZ, RZ, R6 ;  /* 0x000000ffff047224 */ /* 0x000fe200078e0006 */
[--C-:B------:R-:W-:Y:S01]  /*0410*/  SHF.R.U64 R6, R6, 0x10, R7.reuse ;  /* 0x0000001006067819 */ /* 0x100fe20000001207 */
[--C-:B------:R-:W-:Y:S01]  /*0420*/  IMAD.MOV.U32 R12, RZ, RZ, R7.reuse ;  /* 0x000000ffff0c7224 */ /* 0x100fe200078e0007 */
[----:B------:R-:W-:Y:S01]  /*0430*/  SHF.R.U32.HI R7, RZ, 0x10, R7 ;  /* 0x00000010ff077819 */ /* 0x000fe20000011607 */
[----:B------:R-:W-:Y:S01]  /*0440*/  IMAD.MOV.U32 R127, RZ, RZ, R8 ;  /* 0x000000ffff7f7224 */ /* 0x000fe200078e0008 */
[----:B------:R-:W-:Y:S01]  /*0450*/  PRMT R4, R4, 0x5410, R3 ;  /* 0x0000541004047816 */ /* 0x000fe20000000003 */
[--C-:B------:R-:W-:Y:S01]  /*0460*/  IMAD.MOV.U32 R128, RZ, RZ, R9.reuse ;  /* 0x000000ffff807224 */ /* 0x100fe200078e0009 */
[----:B------:R-:W-:Y:S01]  /*0470*/  SHF.R.U64 R8, R8, 0x10, R9 ;  /* 0x0000001008087819 */ /* 0x000fe20000001209 */
[----:B------:R-:W-:Y:S01]  /*0480*/  IMAD.MOV.U32 R129, RZ, RZ, R10 ;  /* 0x000000ffff817224 */ /* 0x000fe200078e000a */
[----:B------:R-:W-:Y:S01]  /*0490*/  PRMT R6, R6, 0x5410, R4 ;  /* 0x0000541006067816 */ /* 0x000fe20000000004 */
[----:B------:R-:W-:Y:S01]  /*04a0*/  IMAD.MOV.U32 R130, RZ, RZ, R11 ;  /* 0x000000ffff827224 */ /* 0x000fe200078e000b */
[----:B------:R-:W-:Y:S01]  /*04b0*/  SHF.R.U32.HI R9, RZ, 0x10, R9 ;  /* 0x00000010ff097819 */ /* 0x000fe20000011609 */
[----:B------:R-:W-:Y:S01]  /*04c0*/  IMAD.MOV.U32 R131, RZ, RZ, R14 ;  /* 0x000000ffff837224 */ /* 0x000fe200078e000e */
[----:B------:R-:W-:Y:S01]  /*04d0*/  PRMT R7, R7, 0x5410, R6 ;  /* 0x0000541007077816 */ /* 0x000fe20000000006 */
[----:B0-----:R-:W-:Y:S01]  /*04e0*/  UISETP.NE.AND UP0, UPT, UR4, URZ, UPT ;  /* 0x000000ff0400728c */ /* 0x001fe2000bf05270 */
[----:B------:R-:W-:Y:S01]  /*04f0*/  SHF.R.U64 R10, R10, 0x10, R11 ;  /* 0x000000100a0a7819 */ /* 0x000fe2000000120b */
[----:B------:R-:W-:Y:S01]  /*0500*/  IMAD.MOV.U32 R132, RZ, RZ, R15 ;  /* 0x000000ffff847224 */ /* 0x000fe200078e000f */
[----:B------:R-:W-:-:S02]  /*0510*/  SHF.R.U32.HI R5, RZ, 0x10, R5 ;  /* 0x00000010ff057819 */ /* 0x000fc40000011605 */
[----:B------:R-:W-:Y:S02]  /*0520*/  CS2R R68, SRZ ;  /* 0x0000000000447805 */ /* 0x000fe4000001ff00 */
[----:B------:R-:W-:Y:S02]  /*0530*/  SHF.R.U32.HI R11, RZ, 0x10, R11 ;  /* 0x00000010ff0b7819 */ /* 0x000fe4000001160b */
[----:B------:R-:W-:Y:S02]  /*0540*/  CS2R R70, SRZ ;  /* 0x0000000000467805 */ /* 0x000fe4000001ff00 */
[----:B------:R-:W-:Y:S02]  /*0550*/  SHF.R.U32.HI R14, RZ, 0x10, R15 ;  /* 0x00000010ff0e7819 */ /* 0x000fe4000001160f */
        /* <DEDUP_REMOVED lines=36> */
.L_x_1042:
        /* <DEDUP_REMOVED lines=11> */
[----:B------:R-:W-:Y:S01]  /*0850*/  ISETP.GE.U32.AND P1, PT, R122, 0x100, PT ;  /* 0x000001007a00780c */ /* 0x000fe20003f26070 */
        /* <DEDUP_REMOVED lines=12> */
[----:B0-----:R-:W-:-:S06]  /*0920*/  IMAD.WIDE.U32 R74, R119, 0x8, R74 ;  /* 0x00000008774a7825 */ /* 0x001fcc00078e004a */
[----:B------:R-:W4:Y:S01]  /*0930*/  LDG.E.64 R74, desc[UR10][R74.64] ;  /* 0x0000000a4a4a7981 */ /* 0x000f22000c1e1b00 */
[----:B-1----:R-:W-:-:S06]  /*0940*/  IMAD.WIDE.U32 R72, R119, 0x8, R72 ;  /* 0x0000000877487825 */ /* 0x002fcc00078e0048 */
[----:B------:R-:W4:Y:S01]  /*0950*/  LDG.E.64 R72, desc[UR10][R72.64] ;  /* 0x0000000a48487981 */ /* 0x000f22000c1e1b00 */
[----:B--2---:R-:W-:-:S05]  /*0960*/  IMAD.WIDE.U32 R78, R119, 0x4, R78 ;  /* 0x00000004774e7825 */ /* 0x004fca00078e004e */
[----:B------:R-:W5:Y:S01]  /*0970*/  LDG.E R115, desc[UR10][R78.64] ;  /* 0x0000000a4e737981 */ /* 0x000f62000c1e1900 */
[----:B---3--:R-:W-:-:S04]  /*0980*/  ISETP.NE.U32.AND P0, PT, RZ, UR16, PT ;  /* 0x00000010ff007c0c */ /* 0x008fc8000bf05070 */
[----:B------:R-:W-:Y:S02]  /*0990*/  ISETP.NE.AND.EX P0, PT, RZ, UR17, PT, P0 ;  /* 0x00000011ff007c0c */ /* 0x000fe4000bf05300 */
[----:B----4-:R-:W-:-:S04]  /*09a0*/  ISETP.NE.U32.AND P5, PT, RZ, UR12, PT ;  /* 0x0000000cff007c0c */ /* 0x010fc8000bfa5070 */
[----:B------:R-:W-:-:S07]  /*09b0*/  ISETP.NE.AND.EX P5, PT, RZ, UR13, PT, P5 ;  /* 0x0000000dff007c0c */ /* 0x000fce000bfa5350 */
[----:B------:R-:W0:Y:S08]  /*09c0*/  @P0 LDC.64 R98, c[0x0][0x438] ;  /* 0x00010e00ff620b82 */ /* 0x000e300000000a00 */
[----:B------:R-:W1:Y:S01]  /*09d0*/  @P5 LDC.64 R76, c[0x0][0x3b8] ;  /* 0x0000ee00ff4c5b82 */ /* 0x000e620000000a00 */
[----:B------:R-:W-:Y:S02]  /*09e0*/  HADD2.F32 R118, -RZ, R0.H1_H1 ;  /* 0x30000000ff767230 */ /* 0x000fe40000004100 */
[----:B------:R-:W-:-:S02]  /*09f0*/  HADD2.F32 R114, -RZ, R2.H1_H1 ;  /* 0x30000002ff727230 */ /* 0x000fc40000004100 */
[----:B0-----:R-:W-:-:S05]  /*0a00*/  @P0 IMAD.WIDE.U32 R98, R119, 0x8, R98 ;  /* 0x0000000877620825 */ /* 0x001fca00078e0062 */
[----:B------:R0:W5:Y:S01]  /*0a10*/  @P0 LDG.E.64 R102, desc[UR10][R98.64] ;  /* 0x0000000a62660981 */ /* 0x000162000c1e1b00 */
[----:B-1----:R-:W-:-:S05]  /*0a20*/  @P5 IMAD.WIDE.U32 R76, R119, 0x4, R76 ;  /* 0x00000004774c5825 */ /* 0x002fca00078e004c */
[----:B------:R1:W5:Y:S01]  /*0a30*/  @P5 LDG.E R117, desc[UR10][R76.64] ;  /* 0x0000000a4c755981 */ /* 0x000362000c1e1900 */
[----:B0-----:R-:W-:Y:S02]  /*0a40*/  HADD2.F32 R99, -RZ, R5.H1_H1 ;  /* 0x30000005ff637230 */ /* 0x001fe40000004100 */
[----:B------:R-:W-:Y:S01]  /*0a50*/  IMAD.MOV.U32 R100, RZ, RZ, R74 ;  /* 0x000000ffff647224 */ /* 0x000fe200078e004a */
[----:B------:R-:W-:Y:S01]  /*0a60*/  SHF.R.U64 R116, R74, 0x10, R75 ;  /* 0x000000104a747819 */ /* 0x000fe2000000124b */
[----:B------:R-:W-:Y:S01]  /*0a70*/  IMAD.MOV.U32 R3, RZ, RZ, R72 ;  /* 0x000000ffff037224 */ /* 0x000fe200078e0048 */
[--C-:B------:R-:W-:Y:S01]  /*0a80*/  SHF.R.U64 R74, R72, 0x10, R73.reuse ;  /* 0x00000010484a7819 */ /* 0x100fe20000001249 */
[----:B------:R-:W-:-:S03]  /*0a90*/  IMAD.MOV.U32 R101, RZ, RZ, R73 ;  /* 0x000000ffff657224 */ /* 0x000fc600078e0049 */
[----:B------:R-:W-:Y:S02]  /*0aa0*/  HADD2.F32 R72, -RZ, R3.H0_H0 ;  /* 0x20000003ff487230 */ /* 0x000fe40000004100 */
[----:B------:R-:W-:Y:S01]  /*0ab0*/  HADD2.F32 R74, -RZ, R74.H0_H0 ;  /* 0x2000004aff4a7230 */ /* 0x000fe20000004100 */
[--C-:B------:R-:W-:Y:S01]  /*0ac0*/  SHF.R.U32.HI R113, RZ, 0x10, R75.reuse ;  /* 0x00000010ff717819 */ /* 0x100fe2000001164b */
[----:B------:R-:W-:Y:S02]  /*0ad0*/  IMAD.MOV.U32 R112, RZ, RZ, R75 ;  /* 0x000000ffff707224 */ /* 0x000fe400078e004b */
[C---:B------:R-:W-:Y:S01]  /*0ae0*/  FADD.FTZ R3, -R123.reuse, R72 ;  /* 0x000000487b037221 */ /* 0x040fe20000010100 */
[----:B------:R-:W-:Y:S01]  /*0af0*/  FADD.FTZ R75, -R123, R74 ;  /* 0x0000004a7b4b7221 */ /* 0x000fe20000010100 */
[----:B------:R-:W-:Y:S01]  /*0b00*/  HADD2.F32 R74, -RZ, R101.H0_H0 ;  /* 0x20000065ff4a7230 */ /* 0x000fe20000004100 */
[----:B------:R-:W-:Y:S01]  /*0b10*/  SHF.R.U32.HI R98, RZ, 0x10, R73 ;  /* 0x00000010ff627819 */ /* 0x000fe20000011649 */
[----:B------:R-:W-:-:S02]  /*0b20*/  HADD2.F32 R73, -RZ, R100.H0_H0 ;  /* 0x20000064ff497230 */ /* 0x000fc40000004100 */
[C---:B-----5:R-:W-:Y:S01]  /*0b30*/  FMUL.FTZ R3, R120.reuse, R3 ;  /* 0x0000000378037220 */ /* 0x060fe20000410000 */
[----:B------:R-:W-:Y:S02]  /*0b40*/  HADD2.F32 R72, -RZ, R116.H0_H0 ;  /* 0x20000074ff487230 */ /* 0x000fe40000004100 */
[----:B------:R-:W-:Y:S01]  /*0b50*/  FADD.FTZ R101, -R123, R74 ;  /* 0x0000004a7b657221 */ /* 0x000fe20000010100 */
[----:B------:R-:W-:Y:S01]  /*0b60*/  FMUL.FTZ R116, R120, R75 ;  /* 0x0000004b78747220 */ /* 0x000fe20000410000 */
[-C--:B------:R-:W-:Y:S01]  /*0b70*/  FMUL.FTZ R118, R118, R73.reuse ;  /* 0x0000004976767220 */ /* 0x080fe20000410000 */
[----:B------:R-:W-:Y:S01]  /*0b80*/  FADD.FTZ R48, R48, R73 ;  /* 0x0000004930307221 */ /* 0x000fe20000010000 */
[----:B------:R-:W-:Y:S01]  /*0b90*/  FFMA.FTZ R68, R3, R73, R68 ;  /* 0x0000004903447223 */ /* 0x000fe20000010044 */
[----:B------:R-:W-:Y:S02]  /*0ba0*/  HADD2.F32 R100, -RZ, R4.H1_H1 ;  /* 0x30000004ff647230 */ /* 0x000fe40000004100 */
[----:B------:R-:W-:Y:S01]  /*0bb0*/  FMUL.FTZ R101, R120, R101 ;  /* 0x0000006578657220 */ /* 0x000fe20000410000 */
[----:B------:R-:W-:-:S02]  /*0bc0*/  HADD2.F32 R73, -RZ, R112.H0_H0 ;  /* 0x20000070ff497230 */ /* 0x000fc40000004100 */
[-C--:B------:R-:W-:Y:S01]  /*0bd0*/  FMUL.FTZ R114, R114, R72.reuse ;  /* 0x0000004872727220 */ /* 0x080fe20000410000 */
[----:B------:R-:W-:Y:S01]  /*0be0*/  FADD.FTZ R49, R49, R72 ;  /* 0x0000004831317221 */ /* 0x000fe20000010000 */
[----:B------:R-:W-:Y:S01]  /*0bf0*/  FFMA.FTZ R69, R116, R72, R69 ;  /* 0x0000004874457223 */ /* 0x000fe20000010045 */
[----:B------:R-:W-:Y:S02]  /*0c00*/  HADD2.F32 R72, -RZ, R98.H0_H0 ;  /* 0x20000062ff487230 */ /* 0x000fe40000004100 */
[-C--:B------:R-:W-:Y:S01]  /*0c10*/  FMUL.FTZ R100, R100, R73.reuse ;  /* 0x0000004964647220 */ /* 0x080fe20000410000 */
[----:B------:R-:W-:Y:S01]  /*0c20*/  FADD.FTZ R50, R50, R73 ;  /* 0x0000004932327221 */ /* 0x000fe20000010000 */
[----:B------:R-:W-:Y:S01]  /*0c30*/  FFMA.FTZ R70, R101, R73, R70 ;  /* 0x0000004965467223 */ /* 0x000fe20000010046 */
[----:B------:R-:W-:Y:S01]  /*0c40*/  FADD.FTZ R73, RZ, R118 ;  /* 0x00000076ff497221 */ /* 0x000fe20000010000 */
[----:B------:R-:W-:Y:S01]  /*0c50*/  FFMA.FTZ R75, R3, R118, RZ ;  /* 0x00000076034b7223 */ /* 0x000fe200000100ff */
[----:B------:R-:W-:-:S02]  /*0c60*/  HADD2.F32 R74, -RZ, R113.H0_H0 ;  /* 0x20000071ff4a7230 */ /* 0x000fc40000004100 */
[----:B-1----:R-:W-:Y:S01]  /*0c70*/  FADD.FTZ R77, -R123, R72 ;  /* 0x000000487b4d7221 */ /* 0x002fe20000010100 */
        /* <DEDUP_REMOVED lines=11> */
.L_x_972:
[----:B---34-:R-:W-:Y:S05]  /*0d30*/  BSYNC.RECONVERGENT B0 ;  /* 0x0000000000007941 */ /* 0x018fea0003800200 */
.L_x_971:
        /* <DEDUP_REMOVED lines=9> */
[----:B--2---:R-:W-:-:S05]  /*0dd0*/  IMAD.WIDE.U32 R78, R113, 0x4, R78 ;  /* 0x00000004714e7825 */ /* 0x004fca00078e004e */
[----:B------:R-:W5:Y:S01]  /*0de0*/  LDG.E R96, desc[UR10][R78.64] ;  /* 0x0000000a4e607981 */ /* 0x000f62000c1e1900 */
[----:B------:R-:W-:Y:S02]  /*0df0*/  ISETP.NE.U32.AND P0, PT, RZ, UR16, PT ;  /* 0x00000010ff007c0c */ /* 0x000fe4000bf05070 */
[----:B------:R-:W-:Y:S02]  /*0e00*/  ISETP.NE.U32.AND P5, PT, RZ, UR12, PT ;  /* 0x0000000cff007c0c */ /* 0x000fe4000bfa5070 */
[----:B------:R-:W-:Y:S02]  /*0e10*/  ISETP.NE.AND.EX P0, PT, RZ, UR17, PT, P0 ;  /* 0x00000011ff007c0c */ /* 0x000fe4000bf05300 */
[----:B------:R-:W-:-:S11]  /*0e20*/  ISETP.NE.AND.EX P5, PT, RZ, UR13, PT, P5 ;  /* 0x0000000dff007c0c */ /* 0x000fd6000bfa5350 */
        /* <DEDUP_REMOVED lines=9> */
[----:B------:R-:W-:Y:S02]  /*0ec0*/  VIADD R113, R113, 0x80 ;  /* 0x0000008071717836 */ /* 0x000fe40000000000 */
[----:B---3--:R-:W-:Y:S01]  /*0ed0*/  IMAD.MOV.U32 R90, RZ, RZ, R74 ;  /* 0x000000ffff5a7224 */ /* 0x008fe200078e004a */
[----:B------:R-:W-:-:S05]  /*0ee0*/  SHF.R.U64 R74, R74, 0x10, R75 ;  /* 0x000000104a4a7819 */ /* 0x000fca000000124b */
[----:B------:R-:W-:Y:S02]  /*0ef0*/  HADD2.F32 R74, -RZ, R74.H0_H0 ;  /* 0x2000004aff4a7230 */ /* 0x000fe40000004100 */
[----:B----4-:R-:W-:Y:S01]  /*0f00*/  IMAD.MOV.U32 R91, RZ, RZ, R72 ;  /* 0x000000ffff5b7224 */ /* 0x010fe200078e0048 */
[--C-:B------:R-:W-:Y:S01]  /*0f10*/  SHF.R.U64 R94, R72, 0x10, R73.reuse ;  /* 0x00000010485e7819 */ /* 0x100fe20000001249 */
[----:B------:R-:W-:Y:S01]  /*0f20*/  HADD2.F32 R72, -RZ, R90.H0_H0 ;  /* 0x2000005aff487230 */ /* 0x000fe20000004100 */
[--C-:B------:R-:W-:Y:S01]  /*0f30*/  SHF.R.U32.HI R133, RZ, 0x10, R73.reuse ;  /* 0x00000010ff857819 */ /* 0x100fe20000011649 */
[----:B------:R-:W-:Y:S02]  /*0f40*/  IMAD.MOV.U32 R125, RZ, RZ, R73 ;  /* 0x000000ffff7d7224 */ /* 0x000fe400078e0049 */
[C---:B------:R-:W-:Y:S01]  /*0f50*/  FADD.FTZ R73, -R123.reuse, R74 ;  /* 0x0000004a7b497221 */ /* 0x040fe20000010100 */
[----:B------:R-:W-:Y:S02]  /*0f60*/  IMAD.MOV.U32 R90, RZ, RZ, R75 ;  /* 0x000000ffff5a7224 */ /* 0x000fe400078e004b */
[----:B------:R-:W-:Y:S01]  /*0f70*/  FADD.FTZ R95, -R123, R72 ;  /* 0x000000487b5f7221 */ /* 0x000fe20000010100 */
[----:B------:R-:W-:-:S02]  /*0f80*/  HADD2.F32 R91, -RZ, R91.H0_H0 ;  /* 0x2000005bff5b7230 */ /* 0x000fc40000004100 */
[----:B------:R-:W-:Y:S02]  /*0f90*/  HADD2.F32 R72, -RZ, R94.H0_H0 ;  /* 0x2000005eff487230 */ /* 0x000fe40000004100 */
[C---:B-----5:R-:W-:Y:S01]  /*0fa0*/  FMUL.FTZ R94, R120.reuse, R73 ;  /* 0x00000049785e7220 */ /* 0x060fe20000410000 */
[----:B------:R-:W-:Y:S01]  /*0fb0*/  SHF.R.U32.HI R75, RZ, 0x10, R75 ;  /* 0x00000010ff4b7819 */ /* 0x000fe2000001164b */
[----:B------:R-:W-:Y:S01]  /*0fc0*/  FMUL.FTZ R95, R120, R95 ;  /* 0x0000005f785f7220 */ /* 0x000fe20000410000 */
[----:B------:R-:W-:Y:S02]  /*0fd0*/  HADD2.F32 R90, -RZ, R90.H0_H0 ;  /* 0x2000005aff5a7230 */ /* 0x000fe40000004100 */
[----:B------:R-:W-:Y:S01]  /*0fe0*/  FMUL.FTZ R93, R93, R91 ;  /* 0x0000005b5d5d7220 */ /* 0x000fe20000410000 */
[-C--:B------:R-:W-:Y:S01]  /*0ff0*/  FMUL.FTZ R92, R92, R72.reuse ;  /* 0x000000485c5c7220 */ /* 0x080fe20000410000 */
[----:B------:R-:W-:Y:S01]  /*1000*/  FADD.FTZ R45, R45, R72 ;  /* 0x000000482d2d7221 */ /* 0x000fe20000010000 */
[----:B------:R-:W-:Y:S01]  /*1010*/  FFMA.FTZ R65, R94, R72, R65 ;  /* 0x000000485e417223 */ /* 0x000fe20000010041 */
[----:B------:R-:W-:-:S02]  /*1020*/  HADD2.F32 R72, -RZ, R8.H1_H1 ;  /* 0x30000008ff487230 */ /* 0x000fc40000004100 */
[----:B------:R-:W-:Y:S01]  /*1030*/  FADD.FTZ R44, R44, R91 ;  /* 0x0000005b2c2c7221 */ /* 0x000fe20000010000 */
[----:B------:R-:W-:Y:S02]  /*1040*/  HADD2.F32 R125, -RZ, R125.H0_H0 ;  /* 0x2000007dff7d7230 */ /* 0x000fe40000004100 */
[----:B------:R-:W-:Y:S01]  /*1050*/  FFMA.FTZ R64, R95, R91, R64 ;  /* 0x0000005b5f407223 */ /* 0x000fe20000010040 */
[----:B------:R-:W-:Y:S02]  /*1060*/  HADD2.F32 R74, -RZ, R75.H0_H0 ;  /* 0x2000004bff4a7230 */ /* 0x000fe40000004100 */
[----:B------:R-:W-:Y:S01]  /*1070*/  FADD.FTZ R91, -R123, R90 ;  /* 0x0000005a7b5b7221 */ /* 0x000fe20000010100 */
[----:B------:R-:W-:Y:S01]  /*1080*/  FADD.FTZ R73, R112, R93 ;  /* 0x0000005d70497221 */ /* 0x000fe20000010000 */
[----:B------:R-:W-:Y:S01]  /*1090*/  FFMA.FTZ R75, R95, R93, R126 ;  /* 0x0000005d5f4b7223 */ /* 0x000fe2000001007e */
[----:B-1----:R-:W-:Y:S02]  /*10a0*/  HADD2.F32 R76, -RZ, R133.H0_H0 ;  /* 0x20000085ff4c7230 */ /* 0x002fe40000004100 */
[----:B------:R-:W-:Y:S01]  /*10b0*/  FMUL.FTZ R90, R72, R125 ;  /* 0x0000007d485a7220 */ /* 0x000fe20000410000 */
[----:B------:R-:W-:Y:S01]  /*10c0*/  FMUL.FTZ R91, R120, R91 ;  /* 0x0000005b785b7220 */ /* 0x000fe20000410000 */
[----:B------:R-:W-:Y:S01]  /*10d0*/  FADD.FTZ R77, -R123, R74 ;  /* 0x0000004a7b4d7221 */ /* 0x000fe20000010100 */
        /* <DEDUP_REMOVED lines=12> */
.L_x_974:
[----:B------:R-:W-:Y:S05]  /*11a0*/  BSYNC.RECONVERGENT B0 ;  /* 0x0000000000007941 */ /* 0x000fea0003800200 */
.L_x_973:
[----:B------:R-:W-:Y:S04]  /*11b0*/  BSSY.RECONVERGENT B0, `(.L_x_975) ;  /* 0x0000046000007945 */ /* 0x000fe80003800200 */
[----:B------:R-:W-:Y:S05]  /*11c0*/  @!P2 BRA `(.L_x_976) ;  /* 0x000000040010a947 */ /* 0x000fea0003800000 */
[----:B------:R-:W0:Y:S08]  /*11d0*/  LDC.64 R72, c[0x0][0x3a8] ;  /* 0x0000ea00ff487b82 */ /* 0x000e300000000a00 */
[----:B------:R-:W1:Y:S01]  /*11e0*/  LDC.64 R30, c[0x0][0x428] ;  /* 0x00010a00ff1e7b82 */ /* 0x000e620000000a00 */
[----:B------:R-:W-:-:S04]  /*11f0*/  ISETP.NE.U32.AND P0, PT, RZ, UR16, PT ;  /* 0x00000010ff007c0c */ /* 0x000fc8000bf05070 */
[----:B------:R-:W-:Y:S02]  /*1200*/  ISETP.NE.AND.EX P0, PT, RZ, UR17, PT, P0 ;  /* 0x00000011ff007c0c */ /* 0x000fe4000bf05300 */
[----:B------:R-:W-:Y:S01]  /*1210*/  ISETP.NE.U32.AND P5, PT, RZ, UR12, PT ;  /* 0x0000000cff007c0c */ /* 0x000fe2000bfa5070 */
[----:B------:R-:W2:Y:S01]  /*1220*/  LDC.64 R76, c[0x0][0x3b0] ;  /* 0x0000ec00ff4c7b82 */ /* 0x000ea20000000a00 */
[----:B0-----:R-:W-:-:S09]  /*1230*/  IMAD.WIDE.U32 R72, R113, 0x8, R72 ;  /* 0x0000000871487825 */ /* 0x001fd200078e0048 */
[----:B------:R-:W0:Y:S01]  /*1240*/  @P0 LDC.64 R78, c[0x0][0x438] ;  /* 0x00010e00ff4e0b82 */ /* 0x000e220000000a00 */
[----:B------:R-:W3:Y:S01]  /*1250*/  LDG.E.64 R72, desc[UR10][R72.64] ;  /* 0x0000000a48487981 */ /* 0x000ee2000c1e1b00 */
[----:B-1----:R-:W-:-:S06]  /*1260*/  IMAD.WIDE.U32 R30, R113, 0x8, R30 ;  /* 0x00000008711e7825 */ /* 0x002fcc00078e001e */
[----:B------:R-:W4:Y:S01]  /*1270*/  LDG.E.64 R30, desc[UR10][R30.64] ;  /* 0x0000000a1e1e7981 */ /* 0x000f22000c1e1b00 */
[----:B0-----:R-:W-:-:S05]  /*1280*/  @P0 IMAD.WIDE.U32 R78, R113, 0x8, R78 ;  /* 0x00000008714e0825 */ /* 0x001fca00078e004e */
[----:B------:R-:W5:Y:S01]  /*1290*/  @P0 LDG.E.64 R106, desc[UR10][R78.64] ;  /* 0x0000000a4e6a0981 */ /* 0x000f62000c1e1b00 */
[----:B------:R-:W-:-:S13]  /*12a0*/  ISETP.NE.AND.EX P5, PT, RZ, UR13, PT, P5 ;  /* 0x0000000dff007c0c */ /* 0x000fda000bfa5350 */
[----:B------:R-:W0:Y:S01]  /*12b0*/  @P5 LDC.64 R74, c[0x0][0x3b8] ;  /* 0x0000ee00ff4a5b82 */ /* 0x000e220000000a00 */
[--C-:B------:R-:W-:Y:S02]  /*12c0*/  HADD2.F32 R83, -RZ, R127.reuse.H0_H0 ;  /* 0x2000007fff537230 */ /* 0x100fe40000004100 */
[----:B------:R-:W-:Y:S02]  /*12d0*/  HADD2.F32 R82, -RZ, R127.H1_H1 ;  /* 0x3000007fff527230 */ /* 0x000fe40000004100 */
[----:B--2---:R-:W-:-:S05]  /*12e0*/  IMAD.WIDE.U32 R76, R113, 0x4, R76 ;  /* 0x00000004714c7825 */ /* 0x004fca00078e004c */
[----:B------:R-:W5:Y:S01]  /*12f0*/  LDG.E R86, desc[UR10][R76.64] ;  /* 0x0000000a4c567981 */ /* 0x000f62000c1e1900 */
[----:B0-----:R-:W-:-:S05]  /*1300*/  @P5 IMAD.WIDE.U32 R74, R113, 0x4, R74 ;  /* 0x00000004714a5825 */ /* 0x001fca00078e004a */
[----:B------:R0:W5:Y:S01]  /*1310*/  @P5 LDG.E R87, desc[UR10][R74.64] ;  /* 0x0000000a4a575981 */ /* 0x000162000c1e1900 */
        /* <DEDUP_REMOVED lines=10> */
[--C-:B------:R-:W-:Y:S02]  /*13c0*/  IMAD.MOV.U32 R80, RZ, RZ, R73.reuse ;  /* 0x000000ffff507224 */ /* 0x100fe400078e0049 */
[----:B------:R-:W-:Y:S01]  /*13d0*/  FADD.FTZ R85, -R123, R30 ;  /* 0x0000001e7b557221 */ /* 0x000fe20000010100 */
[----:B------:R-:W-:Y:S01]  /*13e0*/  HADD2.F32 R81, -RZ, R81.H0_H0 ;  /* 0x20000051ff517230 */ /* 0x000fe20000004100 */
[----:B------:R-:W-:Y:S01]  /*13f0*/  SHF.R.U32.HI R73, RZ, 0x10, R73 ;  /* 0x00000010ff497819 */ /* 0x000fe20000011649 */
[----:B------:R-:W-:-:S02]  /*1400*/  HADD2.F32 R30, -RZ, R84.H0_H0 ;  /* 0x20000054ff1e7230 */ /* 0x000fc40000004100 */
[C---:B-----5:R-:W-:Y:S01]  /*1410*/  FMUL.FTZ R84, R120.reuse, R31 ;  /* 0x0000001f78547220 */ /* 0x060fe20000410000 */
[----:B------:R-:W-:Y:S01]  /*1420*/  FMUL.FTZ R85, R120, R85 ;  /* 0x0000005578557220 */ /* 0x000fe20000410000 */
[----:B------:R-:W-:Y:S02]  /*1430*/  HADD2.F32 R80, -RZ, R80.H0_H0 ;  /* 0x20000050ff507230 */ /* 0x000fe40000004100 */
[-C--:B------:R-:W-:Y:S01]  /*1440*/  FMUL.FTZ R83, R83, R81.reuse ;  /* 0x0000005153537220 */ /* 0x080fe20000410000 */
[-C--:B------:R-:W-:Y:S01]  /*1450*/  FMUL.FTZ R82, R82, R30.reuse ;  /* 0x0000001e52527220 */ /* 0x080fe20000410000 */
[----:B------:R-:W-:Y:S01]  /*1460*/  FADD.FTZ R41, R41, R30 ;  /* 0x0000001e29297221 */ /* 0x000fe20000010000 */
[----:B------:R-:W-:Y:S01]  /*1470*/  FFMA.FTZ R61, R84, R30, R61 ;  /* 0x0000001e543d7223 */ /* 0x000fe2000001003d */
[----:B------:R-:W-:Y:S02]  /*1480*/  HADD2.F32 R72, -RZ, R73.H0_H0 ;  /* 0x20000049ff487230 */ /* 0x000fe40000004100 */
[----:B------:R-:W-:Y:S01]  /*1490*/  FADD.FTZ R40, R40, R81 ;  /* 0x0000005128287221 */ /* 0x000fe20000010000 */
[----:B------:R-:W-:Y:S01]  /*14a0*/  FFMA.FTZ R60, R85, R81, R60 ;  /* 0x00000051553c7223 */ /* 0x000fe2000001003c */
[----:B------:R-:W-:-:S02]  /*14b0*/  HADD2.F32 R30, -RZ, R128.H0_H0 ;  /* 0x20000080ff1e7230 */ /* 0x000fc40000004100 */
[----:B------:R-:W-:Y:S01]  /*14c0*/  FADD.FTZ R81, -R123, R80 ;  /* 0x000000507b517221 */ /* 0x000fe20000010100 */
[----:B------:R-:W-:Y:S02]  /*14d0*/  HADD2.F32 R125, -RZ, R125.H0_H0 ;  /* 0x2000007dff7d7230 */ /* 0x000fe40000004100 */
[----:B------:R-:W-:Y:S01]  /*14e0*/  FADD.FTZ R73, R112, R83 ;  /* 0x0000005370497221 */ /* 0x000fe20000010000 */
[----:B0-----:R-:W-:Y:S01]  /*14f0*/  FFMA.FTZ R75, R85, R83, R126 ;  /* 0x00000053554b7223 */ /* 0x001fe2000001007e */
[----:B------:R-:W-:Y:S02]  /*1500*/  HADD2.F32 R31, -RZ, R128.H1_H1 ;  /* 0x30000080ff1f7230 */ /* 0x000fe40000004100 */
[----:B------:R-:W-:Y:S01]  /*1510*/  FADD.FTZ R77, -R123, R72 ;  /* 0x000000487b4d7221 */ /* 0x000fe20000010100 */
[----:B------:R-:W-:Y:S02]  /*1520*/  HADD2.F32 R74, -RZ, R133.H0_H0 ;  /* 0x20000085ff4a7230 */ /* 0x000fe40000004100 */
[----:B------:R-:W-:Y:S01]  /*1530*/  FMUL.FTZ R81, R120, R81 ;  /* 0x0000005178517220 */ /* 0x000fe20000410000 */
        /* <DEDUP_REMOVED lines=13> */
.L_x_976:
[----:B------:R-:W-:Y:S05]  /*1610*/  BSYNC.RECONVERGENT B0 ;  /* 0x0000000000007941 */ /* 0x000fea0003800200 */
.L_x_975:
        /* <DEDUP_REMOVED lines=18> */
[----:B------:R0:W5:Y:S01]  /*1740*/  @P5 LDG.E R29, desc[UR10][R24.64] ;  /* 0x0000000a181d5981 */ /* 0x000162000c1e1900 */
[----:B-1----:R-:W-:-:S05]  /*1750*/  @P0 IMAD.WIDE.U32 R72, R113, 0x8, R72 ;  /* 0x0000000871480825 */ /* 0x002fca00078e0048 */
[----:B------:R1:W5:Y:S01]  /*1760*/  @P0 LDG.E.64 R108, desc[UR10][R72.64] ;  /* 0x0000000a486c0981 */ /* 0x000362000c1e1b00 */
[--C-:B0-----:R-:W-:Y:S02]  /*1770*/  HADD2.F32 R25, -RZ, R129.reuse.H0_H0 ;  /* 0x20000081ff197230 */ /* 0x101fe40000004100 */
[----:B------:R-:W-:Y:S02]  /*1780*/  HADD2.F32 R24, -RZ, R129.H1_H1 ;  /* 0x30000081ff187230 */ /* 0x000fe40000004100 */
[----:B-1----:R-:W-:Y:S02]  /*1790*/  HADD2.F32 R72, -RZ, R130.H1_H1 ;  /* 0x30000082ff487230 */ /* 0x002fe40000004100 */
[----:B------:R-:W-:Y:S02]  /*17a0*/  VIADD R113, R113, 0x80 ;  /* 0x0000008071717836 */ /* 0x000fe40000000000 */
[----:B---3--:R-:W-:Y:S01]  /*17b0*/  IMAD.MOV.U32 R74, RZ, RZ, R22 ;  /* 0x000000ffff4a7224 */ /* 0x008fe200078e0016 */
[----:B------:R-:W-:Y:S01]  /*17c0*/  SHF.R.U64 R22, R22, 0x10, R23 ;  /* 0x0000001016167819 */ /* 0x000fe20000001217 */
[----:B----4-:R-:W-:Y:S01]  /*17d0*/  IMAD.MOV.U32 R75, RZ, RZ, R20 ;  /* 0x000000ffff4b7224 */ /* 0x010fe200078e0014 */
[----:B------:R-:W-:-:S02]  /*17e0*/  SHF.R.U64 R78, R20, 0x10, R21 ;  /* 0x00000010144e7819 */ /* 0x000fc40000001215 */
[----:B------:R-:W-:Y:S02]  /*17f0*/  HADD2.F32 R20, -RZ, R74.H0_H0 ;  /* 0x2000004aff147230 */ /* 0x000fe40000004100 */
[----:B------:R-:W-:Y:S02]  /*1800*/  IMAD.MOV.U32 R74, RZ, RZ, R23 ;  /* 0x000000ffff4a7224 */ /* 0x000fe400078e0017 */
[----:B------:R-:W-:Y:S01]  /*1810*/  HADD2.F32 R22, -RZ, R22.H0_H0 ;  /* 0x20000016ff167230 */ /* 0x000fe20000004100 */
[--C-:B------:R-:W-:Y:S01]  /*1820*/  SHF.R.U32.HI R77, RZ, 0x10, R21.reuse ;  /* 0x00000010ff4d7819 */ /* 0x100fe20000011615 */
[----:B------:R-:W-:Y:S02]  /*1830*/  IMAD.MOV.U32 R76, RZ, RZ, R21 ;  /* 0x000000ffff4c7224 */ /* 0x000fe400078e0015 */
[----:B------:R-:W-:Y:S02]  /*1840*/  HADD2.F32 R74, -RZ, R74.H0_H0 ;  /* 0x2000004aff4a7230 */ /* 0x000fe40000004100 */
[C---:B------:R-:W-:Y:S01]  /*1850*/  FADD.FTZ R21, -R123.reuse, R22 ;  /* 0x000000167b157221 */ /* 0x040fe20000010100 */
[----:B------:R-:W-:Y:S01]  /*1860*/  FADD.FTZ R27, -R123, R20 ;  /* 0x000000147b1b7221 */ /* 0x000fe20000010100 */
[----:B------:R-:W-:Y:S01]  /*1870*/  HADD2.F32 R75, -RZ, R75.H0_H0 ;  /* 0x2000004bff4b7230 */ /* 0x000fe20000004100 */
[----:B------:R-:W-:Y:S01]  /*1880*/  SHF.R.U32.HI R73, RZ, 0x10, R23 ;  /* 0x00000010ff497819 */ /* 0x000fe20000011617 */
[----:B------:R-:W-:-:S02]  /*1890*/  HADD2.F32 R20, -RZ, R78.H0_H0 ;  /* 0x2000004eff147230 */ /* 0x000fc40000004100 */
[C---:B-----5:R-:W-:Y:S01]  /*18a0*/  FMUL.FTZ R26, R120.reuse, R21 ;  /* 0x00000015781a7220 */ /* 0x060fe20000410000 */
[----:B------:R-:W-:Y:S01]  /*18b0*/  FADD.FTZ R23, -R123, R74 ;  /* 0x0000004a7b177221 */ /* 0x000fe20000010100 */
[----:B------:R-:W-:Y:S01]  /*18c0*/  FMUL.FTZ R27, R120, R27 ;  /* 0x0000001b781b7220 */ /* 0x000fe20000410000 */
[----:B------:R-:W-:Y:S01]  /*18d0*/  FMUL.FTZ R25, R25, R75 ;  /* 0x0000004b19197220 */ /* 0x000fe20000410000 */
[----:B------:R-:W-:Y:S02]  /*18e0*/  HADD2.F32 R22, -RZ, R130.H0_H0 ;  /* 0x20000082ff167230 */ /* 0x000fe40000004100 */
[-C--:B------:R-:W-:Y:S01]  /*18f0*/  FMUL.FTZ R24, R24, R20.reuse ;  /* 0x0000001418187220 */ /* 0x080fe20000410000 */
[----:B------:R-:W-:Y:S02]  /*1900*/  HADD2.F32 R21, -RZ, R76.H0_H0 ;  /* 0x2000004cff157230 */ /* 0x000fe40000004100 */
[----:B------:R-:W-:Y:S01]  /*1910*/  FADD.FTZ R37, R37, R20 ;  /* 0x0000001425257221 */ /* 0x000fe20000010000 */
[----:B------:R-:W-:Y:S01]  /*1920*/  FFMA.FTZ R57, R26, R20, R57 ;  /* 0x000000141a397223 */ /* 0x000fe20000010039 */
[----:B------:R-:W-:-:S02]  /*1930*/  HADD2.F32 R74, -RZ, R77.H0_H0 ;  /* 0x2000004dff4a7230 */ /* 0x000fc40000004100 */
[----:B------:R-:W-:Y:S01]  /*1940*/  FMUL.FTZ R23, R120, R23 ;  /* 0x0000001778177220 */ /* 0x000fe20000410000 */
[----:B------:R-:W-:Y:S01]  /*1950*/  FADD.FTZ R36, R36, R75 ;  /* 0x0000004b24247221 */ /* 0x000fe20000010000 */
[C---:B------:R-:W-:Y:S01]  /*1960*/  FFMA.FTZ R56, R27.reuse, R75, R56 ;  /* 0x0000004b1b387223 */ /* 0x040fe20000010038 */
[----:B------:R-:W-:Y:S02]  /*1970*/  HADD2.F32 R20, -RZ, R73.H0_H0 ;  /* 0x20000049ff147230 */ /* 0x000fe40000004100 */
[----:B------:R-:W-:Y:S01]  /*1980*/  FADD.FTZ R73, R112, R25 ;  /* 0x0000001970497221 */ /* 0x000fe20000010000 */
[----:B------:R-:W-:Y:S01]  /*1990*/  FFMA.FTZ R75, R27, R25, R126 ;  /* 0x000000191b4b7223 */ /* 0x000fe2000001007e */
[-C--:B------:R-:W-:Y:S01]  /*19a0*/  FMUL.FTZ R22, R22, R21.reuse ;  /* 0x0000001516167220 */ /* 0x080fe20000410000 */
[----:B------:R-:W-:Y:S01]  /*19b0*/  FADD.FTZ R38, R38, R21 ;  /* 0x0000001526267221 */ /* 0x000fe20000010000 */
[----:B------:R-:W-:Y:S01]  /*19c0*/  FFMA.FTZ R58, R23, R21, R58 ;  /* 0x00000015173a7223 */ /* 0x000fe2000001003a */
[----:B------:R-:W-:Y:S01]  /*19d0*/  FMUL.FTZ R21, R72, R74 ;  /* 0x0000004a48157220 */ /* 0x000fe20000410000 */
[----:B------:R-:W-:Y:S01]  /*19e0*/  FADD.FTZ R77, -R123, R20 ;  /* 0x000000147b4d7221 */ /* 0x000fe20000010100 */
[----:B------:R-:W-:Y:S01]  /*19f0*/  FADD.FTZ R73, R73, R24 ;  /* 0x0000001849497221 */ /* 0x000fe20000010000 */
[----:B------:R-:W-:-:S02]  /*1a00*/  FFMA.FTZ R72, R26, R24, R75 ;  /* 0x000000181a487223 */ /* 0x000fc4000001004b */
[----:B------:R-:W-:Y:S01]  /*1a10*/  FMUL.FTZ R20, R120, R77 ;  /* 0x0000004d78147220 */ /* 0x000fe20000410000 */
[----:B------:R-:W-:Y:S01]  /*1a20*/  FADD.FTZ R112, R73, R22 ;  /* 0x0000001649707221 */ /* 0x000fe20000010000 */
[----:B------:R-:W-:Y:S01]  /*1a30*/  FFMA.FTZ R72, R23, R22, R72 ;  /* 0x0000001617487223 */ /* 0x000fe20000010048 */
[----:B------:R-:W-:Y:S01]  /*1a40*/  FADD.FTZ R39, R39, R74 ;  /* 0x0000004a27277221 */ /* 0x000fe20000010000 */
[----:B------:R-:W-:Y:S01]  /*1a50*/  FFMA.FTZ R59, R20, R74, R59 ;  /* 0x0000004a143b7223 */ /* 0x000fe2000001003b */
[----:B------:R-:W-:Y:S01]  /*1a60*/  FADD.FTZ R112, R112, R21 ;  /* 0x0000001570707221 */ /* 0x000fe20000010000 */
[----:B------:R-:W-:-:S07]  /*1a70*/  FFMA.FTZ R126, R20, R21, R72 ;  /* 0x00000015147e7223 */ /* 0x000fce0000010048 */
.L_x_978:
[----:B------:R-:W-:Y:S05]  /*1a80*/  BSYNC.RECONVERGENT B0 ;  /* 0x0000000000007941 */ /* 0x000fea0003800200 */
.L_x_977:
        /* <DEDUP_REMOVED lines=21> */
[----:B---3--:R-:W-:Y:S01]  /*1be0*/  IMAD.MOV.U32 R74, RZ, RZ, R12 ;  /* 0x000000ffff4a7224 */ /* 0x008fe200078e000c */
[--C-:B------:R-:W-:Y:S01]  /*1bf0*/  SHF.R.U64 R77, R12, 0x10, R13.reuse ;  /* 0x000000100c4d7819 */ /* 0x100fe2000000120d */
[--C-:B------:R-:W-:Y:S01]  /*1c00*/  IMAD.MOV.U32 R75, RZ, RZ, R13.reuse ;  /* 0x000000ffff4b7224 */ /* 0x100fe200078e000d */
[----:B------:R-:W-:Y:S01]  /*1c10*/  SHF.R.U32.HI R76, RZ, 0x10, R13 ;  /* 0x00000010ff4c7819 */ /* 0x000fe2000001160d */
[----:B----4-:R-:W-:Y:S01]  /*1c20*/  IMAD.MOV.U32 R12, RZ, RZ, R10 ;  /* 0x000000ffff0c7224 */ /* 0x010fe200078e000a */
[--C-:B------:R-:W-:Y:S01]  /*1c30*/  SHF.R.U64 R78, R10, 0x10, R11.reuse ;  /* 0x000000100a4e7819 */ /* 0x100fe2000000120b */
[--C-:B------:R-:W-:Y:S01]  /*1c40*/  IMAD.MOV.U32 R13, RZ, RZ, R11.reuse ;  /* 0x000000ffff0d7224 */ /* 0x100fe200078e000b */
[----:B------:R-:W-:Y:S02]  /*1c50*/  SHF.R.U32.HI R11, RZ, 0x10, R11 ;  /* 0x00000010ff0b7819 */ /* 0x000fe4000001160b */
[----:B------:R-:W-:-:S02]  /*1c60*/  HADD2.F32 R12, -RZ, R12.H0_H0 ;  /* 0x2000000cff0c7230 */ /* 0x000fc40000004100 */
[----:B0-----:R-:W-:Y:S02]  /*1c70*/  HADD2.F32 R14, -RZ, R78.H0_H0 ;  /* 0x2000004eff0e7230 */ /* 0x001fe40000004100 */
[----:B------:R-:W-:Y:S02]  /*1c80*/  HADD2.F32 R16, -RZ, R13.H0_H0 ;  /* 0x2000000dff107230 */ /* 0x000fe40000004100 */
[C---:B------:R-:W-:Y:S01]  /*1c90*/  FADD.FTZ R17, -R123.reuse, R12 ;  /* 0x0000000c7b117221 */ /* 0x040fe20000010100 */
[----:B-1----:R-:W-:Y:S02]  /*1ca0*/  HADD2.F32 R72, -RZ, R11.H0_H0 ;  /* 0x2000000bff487230 */ /* 0x002fe40000004100 */
[--C-:B------:R-:W-:Y:S02]  /*1cb0*/  HADD2.F32 R10, -RZ, R131.reuse.H0_H0 ;  /* 0x20000083ff0a7230 */ /* 0x100fe40000004100 */
[----:B------:R-:W-:Y:S02]  /*1cc0*/  HADD2.F32 R11, -RZ, R74.H0_H0 ;  /* 0x2000004aff0b7230 */ /* 0x000fe40000004100 */
[C---:B------:R-:W-:Y:S01]  /*1cd0*/  FADD.FTZ R13, -R123.reuse, R14 ;  /* 0x0000000e7b0d7221 */ /* 0x040fe20000010100 */
[----:B------:R-:W-:Y:S01]  /*1ce0*/  FADD.FTZ R73, -R123, R16 ;  /* 0x000000107b497221 */ /* 0x000fe20000010100 */
[----:B------:R-:W-:-:S02]  /*1cf0*/  HADD2.F32 R14, -RZ, R131.H1_H1 ;  /* 0x30000083ff0e7230 */ /* 0x000fc40000004100 */
[----:B-----5:R-:W-:Y:S01]  /*1d00*/  FMUL.FTZ R17, R120, R17 ;  /* 0x0000001178117220 */ /* 0x020fe20000410000 */
[----:B------:R-:W-:Y:S02]  /*1d10*/  HADD2.F32 R12, -RZ, R77.H0_H0 ;  /* 0x2000004dff0c7230 */ /* 0x000fe40000004100 */
[----:B------:R-:W-:Y:S01]  /*1d20*/  FMUL.FTZ R15, R10, R11 ;  /* 0x0000000b0a0f7220 */ /* 0x000fe20000410000 */
[--C-:B------:R-:W-:Y:S02]  /*1d30*/  HADD2.F32 R10, -RZ, R132.reuse.H0_H0 ;  /* 0x20000084ff0a7230 */ /* 0x100fe40000004100 */
[----:B------:R-:W-:Y:S01]  /*1d40*/  FMUL.FTZ R16, R120, R13 ;  /* 0x0000000d78107220 */ /* 0x000fe20000410000 */
[----:B------:R-:W-:Y:S02]  /*1d50*/  HADD2.F32 R75, -RZ, R75.H0_H0 ;  /* 0x2000004bff4b7230 */ /* 0x000fe40000004100 */
[----:B------:R-:W-:Y:S01]  /*1d60*/  FADD.FTZ R32, R32, R11 ;  /* 0x0000000b20207221 */ /* 0x000fe20000010000 */
[C---:B------:R-:W-:Y:S01]  /*1d70*/  FFMA.FTZ R52, R17.reuse, R11, R52 ;  /* 0x0000000b11347223 */ /* 0x040fe20000010034 */
[----:B------:R-:W-:Y:S01]  /*1d80*/  FMUL.FTZ R13, R120, R73 ;  /* 0x00000049780d7220 */ /* 0x000fe20000410000 */
[-C--:B------:R-:W-:Y:S01]  /*1d90*/  FMUL.FTZ R14, R14, R12.reuse ;  /* 0x0000000c0e0e7220 */ /* 0x080fe20000410000 */
[----:B------:R-:W-:Y:S01]  /*1da0*/  FADD.FTZ R11, R112, R15 ;  /* 0x0000000f700b7221 */ /* 0x000fe20000010000 */
[----:B------:R-:W-:Y:S01]  /*1db0*/  FFMA.FTZ R73, R17, R15, R126 ;  /* 0x0000000f11497223 */ /* 0x000fe2000001007e */
[----:B------:R-:W-:Y:S01]  /*1dc0*/  FADD.FTZ R33, R33, R12 ;  /* 0x0000000c21217221 */ /* 0x000fe20000010000 */
[----:B------:R-:W-:Y:S01]  /*1dd0*/  FFMA.FTZ R53, R16, R12, R53 ;  /* 0x0000000c10357223 */ /* 0x000fe20000010035 */
[----:B------:R-:W-:Y:S01]  /*1de0*/  FADD.FTZ R123, -R123, R72 ;  /* 0x000000487b7b7221 */ /* 0x000fe20000010100 */
[----:B------:R-:W-:-:S02]  /*1df0*/  HADD2.F32 R74, -RZ, R132.H1_H1 ;  /* 0x30000084ff4a7230 */ /* 0x000fc40000004100 */
[-C--:B------:R-:W-:Y:S01]  /*1e00*/  FMUL.FTZ R12, R10, R75.reuse ;  /* 0x0000004b0a0c7220 */ /* 0x080fe20000410000 */
[----:B------:R-:W-:Y:S02]  /*1e10*/  HADD2.F32 R76, -RZ, R76.H0_H0 ;  /* 0x2000004cff4c7230 */ /* 0x000fe40000004100 */
        /* <DEDUP_REMOVED lines=12> */
.L_x_980:
[----:B------:R-:W-:Y:S05]  /*1ee0*/  BSYNC.RECONVERGENT B0 ;  /* 0x0000000000007941 */ /* 0x000fea0003800200 */
.L_x_979:
        /* <DEDUP_REMOVED lines=32> */
.L_x_982:
[----:B------:R-:W-:Y:S05]  /*20f0*/  BSYNC.RECONVERGENT B0 ;  /* 0x0000000000007941 */ /* 0x000fea0003800200 */
.L_x_981:
        /* <DEDUP_REMOVED lines=69> */
[----:B------:R-:W-:Y:S01]  /*2550*/  PRMT R75, R74, 0x7632, R75 ;  /* 0x000076324a4b7816 */ /* 0x000fe2000000004b */
[----:B------:R-:W-:Y:S06]  /*2560*/  BRA `(.L_x_988) ;  /* 0x00000014004c7947 */ /* 0x000fec0003800000 */
.L_x_987:
        /* <DEDUP_REMOVED lines=26> */
[----:B------:R-:W-:Y:S01]  /*2710*/  PRMT R8, R74, 0x7610, R8 ;  /* 0x000076104a087816 */ /* 0x000fe20000000008 */
[----:B------:R-:W-:Y:S01]  /*2720*/  FMUL.FTZ R77, R78, UR14 ;  /* 0x0000000e4e4d7c20 */ /* 0x000fe20008410000 */
[----:B------:R-:W-:-:S04]  /*2730*/  PRMT R7, R79, 0x7610, R7 ;  /* 0x000076104f077816 */ /* 0x000fc80000000007 */
[----:B------:R-:W-:Y:S02]  /*2740*/  FSEL R133, R77, RZ, P6 ;  /* 0x000000ff4d857208 */ /* 0x000fe40003000000 */
[----:B------:R-:W-:Y:S02]  /*2750*/  PRMT R77, R72, 0x7632, R77 ;  /* 0x00007632484d7816 */ /* 0x000fe4000000004d */
[----:B------:R-:W-:Y:S02]  /*2760*/  F2FP.F16.F32.PACK_AB R133, R133, R78 ;  /* 0x0000004e8585723e */ /* 0x000fe400000000ff */
[----:B------:R-:W-:Y:S02]  /*2770*/  PRMT R72, R74, 0x7632, R72 ;  /* 0x000076324a487816 */ /* 0x000fe40000000048 */
[----:B------:R-:W-:Y:S02]  /*2780*/  PRMT R74, R79, 0x7632, R74 ;  /* 0x000076324f4a7816 */ /* 0x000fe4000000004a */
[----:B------:R-:W-:-:S02]  /*2790*/  PRMT R75, R133, 0x7632, R75 ;  /* 0x00007632854b7816 */ /* 0x000fc4000000004b */
[----:B------:R-:W-:Y:S01]  /*27a0*/  PRMT R6, R133, 0x7610, R6 ;  /* 0x0000761085067816 */ /* 0x000fe20000000006 */
[----:B------:R-:W-:Y:S06]  /*27b0*/  BRA `(.L_x_988) ;  /* 0x0000001000b87947 */ /* 0x000fec0003800000 */
.L_x_986:
        /* <DEDUP_REMOVED lines=9> */
[----:B------:R-:W-:Y:S02]  /*2850*/  IMAD.MOV.U32 R74, RZ, RZ, R103 ;  /* 0x000000ffff4a7224 */ /* 0x000fe400078e0067 */
[----:B------:R-:W-:Y:S01]  /*2860*/  FADD.FTZ R75, R118, -R75 ;  /* 0x8000004b764b7221 */ /* 0x000fe20000010000 */
[----:B------:R-:W-:Y:S02]  /*2870*/  HADD2.F32 R73, -RZ, R72.H0_H0 ;  /* 0x20000048ff497230 */ /* 0x000fe40000004100 */
[----:B------:R-:W-:-:S03]  /*2880*/  FADD.FTZ R77, R114, -R77 ;  /* 0x8000004d724d7221 */ /* 0x000fc60000010000 */
[----:B-----5:R-:W-:Y:S01]  /*2890*/  FFMA.FTZ R73, R120, R75, R73 ;  /* 0x0000004b78497223 */ /* 0x020fe20000010049 */
[----:B------:R-:W-:-:S03]  /*28a0*/  SHF.R.U64 R75, R102, 0x10, R103 ;  /* 0x00000010664b7819 */ /* 0x000fc60000001267 */
[----:B------:R-:W-:Y:S02]  /*28b0*/  FMUL.FTZ R73, R73, UR14 ;  /* 0x0000000e49497c20 */ /* 0x000fe40008410000 */
[----:B------:R-:W-:-:S03]  /*28c0*/  HADD2.F32 R75, -RZ, R75.H0_H0 ;  /* 0x2000004bff4b7230 */ /* 0x000fc60000004100 */
[----:B------:R-:W-:Y:S02]  /*28d0*/  FSEL R73, R73, RZ, P6 ;  /* 0x000000ff49497208 */ /* 0x000fe40003000000 */
[----:B------:R-:W-:Y:S01]  /*28e0*/  FFMA.FTZ R75, R120, R77, R75 ;  /* 0x0000004d784b7223 */ /* 0x000fe2000001004b */
[----:B------:R-:W-:Y:S01]  /*28f0*/  LOP3.LUT P6, RZ, R115, 0xff00, RZ, 0xc0, !PT ;  /* 0x0000ff0073ff7812 */ /* 0x000fe200078cc0ff */
[----:B------:R-:W-:Y:S02]  /*2900*/  FFMA.FTZ R77, R101, R112, R113 ;  /* 0x00000070654d7223 */ /* 0x000fe40000010071 */
[----:B------:R-:W-:Y:S02]  /*2910*/  FMUL.FTZ R75, R75, UR14 ;  /* 0x0000000e4b4b7c20 */ /* 0x000fe40008410000 */
[----:B------:R-:W-:-:S03]  /*2920*/  FADD.FTZ R77, R100, -R77 ;  /* 0x8000004d644d7221 */ /* 0x000fc60000010000 */
        /* <DEDUP_REMOVED lines=18> */
[----:B------:R-:W-:Y:S01]  /*2a50*/  PRMT R75, R74, 0x7632, R75 ;  /* 0x000076324a4b7816 */ /* 0x000fe2000000004b */
[----:B------:R-:W-:Y:S06]  /*2a60*/  BRA `(.L_x_988) ;  /* 0x00000010000c7947 */ /* 0x000fec0003800000 */
.L_x_989:
[----:B------:R-:W-:Y:S02]  /*2a70*/  IMAD.MOV.U32 R72, RZ, RZ, R102 ;  /* 0x000000ffff487224 */ /* 0x000fe400078e0066 */
[-C--:B------:R-:W-:Y:S01]  /*2a80*/  FFMA.FTZ R73, R3, R112.reuse, R113 ;  /* 0x0000007003497223 */ /* 0x080fe20000010071 */
[--C-:B------:R-:W-:Y:S01]  /*2a90*/  SHF.R.U64 R74, R102, 0x10, R103.reuse ;  /* 0x00000010664a7819 */ /* 0x100fe20000001267 */
[----:B------:R-:W-:Y:S01]  /*2aa0*/  IMAD.MOV.U32 R76, RZ, RZ, R103 ;  /* 0x000000ffff4c7224 */ /* 0x000fe200078e0067 */
[----:B------:R-:W-:Y:S01]  /*2ab0*/  LOP3.LUT P6, RZ, R115, 0xff, RZ, 0xc0, !PT ;  /* 0x000000ff73ff7812 */ /* 0x000fe200078cc0ff */
[----:B------:R-:W-:Y:S02]  /*2ac0*/  HADD2.F32 R75, -RZ, R72.H0_H0 ;  /* 0x20000048ff4b7230 */ /* 0x000fe40000004100 */
[----:B------:R-:W-:Y:S01]  /*2ad0*/  FADD.FTZ R73, R118, -R73 ;  /* 0x8000004976497221 */ /* 0x000fe20000010000 */
[----:B------:R-:W-:Y:S02]  /*2ae0*/  HADD2.F32 R77, -RZ, R74.H0_H0 ;  /* 0x2000004aff4d7230 */ /* 0x000fe40000004100 */
[----:B------:R-:W-:Y:S01]  /*2af0*/  FFMA.FTZ R78, R98, R112, R113 ;  /* 0x00000070624e7223 */ /* 0x000fe20000010071 */
[----:B------:R-:W-:-:S02]  /*2b00*/  HADD2.F32 R79, -RZ, R76.H0_H0 ;  /* 0x2000004cff4f7230 */ /* 0x000fc40000004100 */
        /* <DEDUP_REMOVED lines=10> */
[----:B------:R-:W-:Y:S01]  /*2bb0*/  F2FP.F16.F32.PACK_AB R72, R72, R73 ;  /* 0x000000494848723e */ /* 0x000fe200000000ff */
[----:B------:R-:W-:Y:S01]  /*2bc0*/  FFMA.FTZ R79, R120, R77, R79 ;  /* 0x0000004d784f7223 */ /* 0x000fe2000001004f */
[----:B------:R-:W-:-:S02]  /*2bd0*/  SHF.R.U32.HI R77, RZ, 0x10, R103 ;  /* 0x00000010ff4d7819 */ /* 0x000fc40000011667 */
        /* <DEDUP_REMOVED lines=11> */
[----:B------:R-:W-:Y:S02]  /*2c90*/  PRMT R9, R72, 0x7610, R9 ;  /* 0x0000761048097816 */ /* 0x000fe40000000009 */
        /* <DEDUP_REMOVED lines=10> */
.L_x_985:
        /* <DEDUP_REMOVED lines=48> */
[----:B------:R-:W-:Y:S01]  /*3040*/  PRMT R0, R75, 0x7632, R0 ;  /* 0x000076324b007816 */ /* 0x000fe20000000000 */
[----:B------:R-:W-:Y:S06]  /*3050*/  BRA `(.L_x_988) ;  /* 0x0000000800907947 */ /* 0x000fec0003800000 */
.L_x_991:
        /* <DEDUP_REMOVED lines=51> */
.L_x_990:
        /* <DEDUP_REMOVED lines=35> */
[----:B------:R-:W-:-:S04]  /*35c0*/  FFMA.FTZ R75, R120, R75, R77 ;  /* 0x0000004b784b7223 */ /* 0x000fc8000001004d */
        /* <DEDUP_REMOVED lines=17> */
[----:B------:R-:W-:Y:S01]  /*36e0*/  PRMT R0, R75, 0x7632, R0 ;  /* 0x000076324b007816 */ /* 0x000fe20000000000 */
[----:B------:R-:W-:Y:S06]  /*36f0*/  BRA `(.L_x_988) ;  /* 0x0000000000e87947 */ /* 0x000fec0003800000 */
.L_x_992:
[----:B------:R-:W-:Y:S02]  /*3700*/  IMAD.MOV.U32 R72, RZ, RZ, R103 ;  /* 0x000000ffff487224 */ /* 0x000fe400078e0067 */
[-C--:B------:R-:W-:Y:S01]  /*3710*/  FFMA.FTZ R73, R101, R112.reuse, R113 ;  /* 0x0000007065497223 */ /* 0x080fe20000010071 */
[----:B------:R-:W-:Y:S02]  /*3720*/  SHF.R.U32.HI R74, RZ, 0x10, R103 ;  /* 0x00000010ff4a7819 */ /* 0x000fe40000011667 */
[----:B------:R-:W-:Y:S01]  /*3730*/  LOP3.LUT P6, RZ, R115, 0xff0000, RZ, 0xc0, !PT ;  /* 0x00ff000073ff7812 */ /* 0x000fe200078cc0ff */
[----:B------:R-:W-:Y:S02]  /*3740*/  HADD2.F32 R75, -RZ, R72.H0_H0 ;  /* 0x20000048ff4b7230 */ /* 0x000fe40000004100 */
[----:B------:R-:W-:Y:S01]  /*3750*/  FADD.FTZ R73, R100, -R73 ;  /* 0x8000004964497221 */ /* 0x000fe20000010000 */
[----:B------:R-:W-:Y:S01]  /*3760*/  FFMA.FTZ R72, R98, R112, R113 ;  /* 0x0000007062487223 */ /* 0x000fe20000010071 */
[----:B------:R-:W-:Y:S01]  /*3770*/  HADD2.F32 R77, -RZ, R74.H0_H0 ;  /* 0x2000004aff4d7230 */ /* 0x000fe20000004100 */
[----:B------:R-:W-:Y:S01]  /*3780*/  SHF.R.U64 R76, R102, 0x10, R103 ;  /* 0x00000010664c7819 */ /* 0x000fe20000001267 */
[----:B-----5:R-:W-:Y:S01]  /*3790*/  FFMA.FTZ R126, R120, R73, R75 ;  /* 0x00000049787e7223 */ /* 0x020fe2000001004b */
[----:B------:R-:W-:-:S03]  /*37a0*/  FADD.FTZ R75, R99, -R72 ;  /* 0x80000048634b7221 */ /* 0x000fc60000010000 */
[----:B------:R-:W-:Y:S01]  /*37b0*/  FMUL.FTZ R73, R126, UR14 ;  /* 0x0000000e7e497c20 */ /* 0x000fe20008410000 */
[----:B------:R-:W-:Y:S01]  /*37c0*/  FFMA.FTZ R134, R120, R75, R77 ;  /* 0x0000004b78867223 */ /* 0x000fe2000001004d */
[----:B------:R-:W-:Y:S01]  /*37d0*/  FFMA.FTZ R75, R3, R112, R113 ;  /* 0x00000070034b7223 */ /* 0x000fe20000010071 */
[----:B------:R-:W-:Y:S02]  /*37e0*/  HADD2.F32 R79, -RZ, R76.H0_H0 ;  /* 0x2000004cff4f7230 */ /* 0x000fe40000004100 */
[----:B------:R-:W-:Y:S01]  /*37f0*/  FSEL R133, R73, RZ, P6 ;  /* 0x000000ff49857208 */ /* 0x000fe20003000000 */
[----:B------:R-:W-:Y:S01]  /*3800*/  FMUL.FTZ R72, R134, UR14 ;  /* 0x0000000e86487c20 */ /* 0x000fe20008410000 */
[----:B------:R-:W-:Y:S01]  /*3810*/  LOP3.LUT P6, RZ, R117, 0xff0000, RZ, 0xc0, !PT ;  /* 0x00ff000075ff7812 */ /* 0x000fe200078cc0ff */
[----:B------:R-:W-:Y:S01]  /*3820*/  FADD.FTZ R75, R118, -R75 ;  /* 0x8000004b764b7221 */ /* 0x000fe20000010000 */
[----:B------:R-:W-:Y:S02]  /*3830*/  F2FP.F16.F32.PACK_AB R133, R133, R126 ;  /* 0x0000007e8585723e */ /* 0x000fe400000000ff */
[----:B------:R-:W-:-:S02]  /*3840*/  FSEL R73, R73, RZ, P6 ;  /* 0x000000ff49497208 */ /* 0x000fc40003000000 */
[----:B------:R-:W-:Y:S02]  /*3850*/  ISETP.GE.U32.AND P6, PT, R115, 0x1000000, PT ;  /* 0x010000007300780c */ /* 0x000fe40003fc6070 */
[----:B------:R-:W-:Y:S02]  /*3860*/  F2FP.F16.F32.PACK_AB R73, R134, R73 ;  /* 0x000000498649723e */ /* 0x000fe400000000ff */
[C---:B------:R-:W-:Y:S02]  /*3870*/  FSEL R135, R72.reuse, RZ, P6 ;  /* 0x000000ff48877208 */ /* 0x040fe40003000000 */
[----:B------:R-:W-:Y:S02]  /*3880*/  ISETP.GE.U32.AND P6, PT, R117, 0x1000000, PT ;  /* 0x010000007500780c */ /* 0x000fe40003fc6070 */
[----:B------:R-:W-:Y:S02]  /*3890*/  PRMT R7, R133, 0x7610, R7 ;  /* 0x0000761085077816 */ /* 0x000fe40000000007 */
[----:B------:R-:W-:Y:S01]  /*38a0*/  FSEL R136, R72, RZ, P6 ;  /* 0x000000ff48887208 */ /* 0x000fe20003000000 */
[----:B------:R-:W-:Y:S01]  /*38b0*/  IMAD.MOV.U32 R72, RZ, RZ, R102 ;  /* 0x000000ffff487224 */ /* 0x000fe200078e0066 */
[----:B------:R-:W-:-:S02]  /*38c0*/  LOP3.LUT P6, RZ, R115, 0xff, RZ, 0xc0, !PT ;  /* 0x000000ff73ff7812 */ /* 0x000fc400078cc0ff */
[----:B------:R-:W-:Y:S02]  /*38d0*/  F2FP.F16.F32.PACK_AB R135, R136, R135 ;  /* 0x000000878887723e */ /* 0x000fe400000000ff */
[----:B------:R-:W-:Y:S01]  /*38e0*/  HADD2.F32 R77, -RZ, R72.H0_H0 ;  /* 0x20000048ff4d7230 */ /* 0x000fe20000004100 */
[C---:B------:R-:W-:Y:S02]  /*38f0*/  PRMT R6, R73.reuse, 0x7632, R6 ;  /* 0x0000763249067816 */ /* 0x040fe40000000006 */
[----:B------:R-:W-:Y:S02]  /*3900*/  PRMT R5, R73, 0x7610, R5 ;  /* 0x0000761049057816 */ /* 0x000fe40000000005 */
[----:B------:R-:W-:Y:S01]  /*3910*/  FFMA.FTZ R75, R120, R75, R77 ;  /* 0x0000004b784b7223 */ /* 0x000fe2000001004d */
[----:B------:R-:W-:Y:S01]  /*3920*/  FFMA.FTZ R77, R116, R112, R113 ;  /* 0x00000070744d7223 */ /* 0x000fe20000010071 */
[----:B------:R-:W-:Y:S02]  /*3930*/  PRMT R0, R135, 0x7632, R0 ;  /* 0x0000763287007816 */ /* 0x000fe40000000000 */
[----:B------:R-:W-:Y:S01]  /*3940*/  FMUL.FTZ R72, R75, UR14 ;  /* 0x0000000e4b487c20 */ /* 0x000fe20008410000 */
[----:B------:R-:W-:-:S04]  /*3950*/  FADD.FTZ R77, R114, -R77 ;  /* 0x8000004d724d7221 */ /* 0x000fc80000010000 */
[----:B------:R-:W-:Y:S01]  /*3960*/  FSEL R74, R72, RZ, P6 ;  /* 0x000000ff484a7208 */ /* 0x000fe20003000000 */
[----:B------:R-:W-:Y:S01]  /*3970*/  FFMA.FTZ R77, R120, R77, R79 ;  /* 0x0000004d784d7223 */ /* 0x000fe2000001004f */
[----:B------:R-:W-:Y:S02]  /*3980*/  LOP3.LUT P6, RZ, R117, 0xff, RZ, 0xc0, !PT ;  /* 0x000000ff75ff7812 */ /* 0x000fe400078cc0ff */
[----:B------:R-:W-:Y:S01]  /*3990*/  F2FP.F16.F32.PACK_AB R74, R74, R75 ;  /* 0x0000004b4a4a723e */ /* 0x000fe200000000ff */
[----:B------:R-:W-:Y:S01]  /*39a0*/  FMUL.FTZ R76, R77, UR14 ;  /* 0x0000000e4d4c7c20 */ /* 0x000fe20008410000 */
        /* <DEDUP_REMOVED lines=14> */
[----:B------:R-:W-:-:S07]  /*3a90*/  PRMT R75, R135, 0x7610, R75 ;  /* 0x00007610874b7816 */ /* 0x000fce000000004b */
.L_x_988:
        /* <DEDUP_REMOVED lines=18> */
.L_x_993:
        /* <DEDUP_REMOVED lines=12> */
.L_x_994:
[----:B------:R-:W-:-:S07]  /*3c80*/  VIADD R119, R119, 0x80 ;  /* 0x0000008077777836 */ /* 0x000fce0000000000 */
.L_x_984:
[----:B------:R-:W-:Y:S05]  /*3c90*/  BSYNC.RECONVERGENT B0 ;  /* 0x0000000000007941 */ /* 0x000fea0003800200 */
.L_x_983:
        /* <DEDUP_REMOVED lines=11> */
[----:B01----:R-:W-:Y:S02]  /*3d50*/  IMAD.MOV.U32 R72, RZ, RZ, R105 ;  /* 0x000000ffff487224 */ /* 0x003fe400078e0069 */
[-CC-:B------:R-:W-:Y:S01]  /*3d60*/  FFMA.FTZ R73, R91, R112.reuse, R113.reuse ;  /* 0x000000705b497223 */ /* 0x180fe20000010071 */
[----:B------:R-:W-:Y:S01]  /*3d70*/  FFMA.FTZ R74, R88, R112, R113 ;  /* 0x00000070584a7223 */ /* 0x000fe20000010071 */
[----:B------:R-:W-:Y:S01]  /*3d80*/  LOP3.LUT P6, RZ, R96, 0xff0000, RZ, 0xc0, !PT ;  /* 0x00ff000060ff7812 */ /* 0x000fe200078cc0ff */
[----:B------:R-:W-:Y:S02]  /*3d90*/  HADD2.F32 R75, -RZ, R72.H0_H0 ;  /* 0x20000048ff4b7230 */ /* 0x000fe40000004100 */
[----:B------:R-:W-:Y:S01]  /*3da0*/  FADD.FTZ R73, R90, -R73 ;  /* 0x800000495a497221 */ /* 0x000fe20000010000 */
[----:B------:R-:W-:-:S03]  /*3db0*/  SHF.R.U64 R77, R104, 0x10, R105 ;  /* 0x00000010684d7819 */ /* 0x000fc60000001269 */
[----:B-----5:R-:W-:Y:S01]  /*3dc0*/  FFMA.FTZ R126, R120, R73, R75 ;  /* 0x00000049787e7223 */ /* 0x020fe2000001004b */
[----:B------:R-:W-:Y:S01]  /*3dd0*/  SHF.R.U32.HI R75, RZ, 0x10, R105 ;  /* 0x00000010ff4b7819 */ /* 0x000fe20000011669 */
[----:B------:R-:W-:Y:S01]  /*3de0*/  FADD.FTZ R73, R89, -R74 ;  /* 0x8000004a59497221 */ /* 0x000fe20000010000 */
[----:B------:R-:W-:Y:S01]  /*3df0*/  FFMA.FTZ R74, R95, R112, R113 ;  /* 0x000000705f4a7223 */ /* 0x000fe20000010071 */
[----:B------:R-:W-:Y:S01]  /*3e00*/  FMUL.FTZ R72, R126, UR14 ;  /* 0x0000000e7e487c20 */ /* 0x000fe20008410000 */
[----:B------:R-:W-:Y:S02]  /*3e10*/  HADD2.F32 R77, -RZ, R77.H0_H0 ;  /* 0x2000004dff4d7230 */ /* 0x000fe40000004100 */
[----:B------:R-:W-:Y:S02]  /*3e20*/  HADD2.F32 R75, -RZ, R75.H0_H0 ;  /* 0x2000004bff4b7230 */ /* 0x000fe40000004100 */
[----:B------:R-:W-:Y:S02]  /*3e30*/  FSEL R133, R72, RZ, P6 ;  /* 0x000000ff48857208 */ /* 0x000fe40003000000 */
[----:B------:R-:W-:Y:S01]  /*3e40*/  LOP3.LUT P6, RZ, R97, 0xff0000, RZ, 0xc0, !PT ;  /* 0x00ff000061ff7812 */ /* 0x000fe200078cc0ff */
[----:B------:R-:W-:Y:S01]  /*3e50*/  FFMA.FTZ R135, R120, R73, R75 ;  /* 0x0000004978877223 */ /* 0x000fe2000001004b */
[----:B------:R-:W-:-:S02]  /*3e60*/  F2FP.F16.F32.PACK_AB R133, R133, R126 ;  /* 0x0000007e8585723e */ /* 0x000fc400000000ff */
[----:B------:R-:W-:Y:S01]  /*3e70*/  FSEL R72, R72, RZ, P6 ;  /* 0x000000ff48487208 */ /* 0x000fe20003000000 */
[C---:B------:R-:W-:Y:S01]  /*3e80*/  FMUL.FTZ R73, R135.reuse, UR14 ;  /* 0x0000000e87497c20 */ /* 0x040fe20008410000 */
[----:B------:R-:W-:Y:S02]  /*3e90*/  ISETP.GE.U32.AND P6, PT, R96, 0x1000000, PT ;  /* 0x010000006000780c */ /* 0x000fe40003fc6070 */
[----:B------:R-:W-:Y:S02]  /*3ea0*/  F2FP.F16.F32.PACK_AB R72, R135, R72 ;  /* 0x000000488748723e */ /* 0x000fe400000000ff */
[----:B------:R-:W-:Y:S02]  /*3eb0*/  FSEL R134, R73, RZ, P6 ;  /* 0x000000ff49867208 */ /* 0x000fe40003000000 */
[----:B------:R-:W-:Y:S02]  /*3ec0*/  ISETP.GE.U32.AND P6, PT, R97, 0x1000000, PT ;  /* 0x010000006100780c */ /* 0x000fe40003fc6070 */
[----:B------:R-:W-:-:S02]  /*3ed0*/  PRMT R7, R133, 0x7610, R7 ;  /* 0x0000761085077816 */ /* 0x000fc40000000007 */
[----:B------:R-:W-:Y:S01]  /*3ee0*/  FSEL R137, R73, RZ, P6 ;  /* 0x000000ff49897208 */ /* 0x000fe20003000000 */
[----:B------:R-:W-:Y:S01]  /*3ef0*/  IMAD.MOV.U32 R73, RZ, RZ, R104 ;  /* 0x000000ffff497224 */ /* 0x000fe200078e0068 */
[----:B------:R-:W-:Y:S02]  /*3f00*/  LOP3.LUT P6, RZ, R96, 0xff, RZ, 0xc0, !PT ;  /* 0x000000ff60ff7812 */ /* 0x000fe400078cc0ff */
[----:B------:R-:W-:Y:S02]  /*3f10*/  F2FP.F16.F32.PACK_AB R134, R137, R134 ;  /* 0x000000868986723e */ /* 0x000fe400000000ff */
[----:B------:R-:W-:Y:S02]  /*3f20*/  HADD2.F32 R75, -RZ, R73.H0_H0 ;  /* 0x20000049ff4b7230 */ /* 0x000fe40000004100 */
        /* <DEDUP_REMOVED lines=29> */
.L_x_999:
[----:B01----:R-:W-:Y:S01]  /*4100*/  SHF.R.U64 R72, R104, 0x10, R105 ;  /* 0x0000001068487819 */ /* 0x003fe20000001269 */
[-CC-:B------:R-:W-:Y:S01]  /*4110*/  FFMA.FTZ R73, R94, R112.reuse, R113.reuse ;  /* 0x000000705e497223 */ /* 0x180fe20000010071 */
[----:B------:R-:W-:Y:S01]  /*4120*/  LOP3.LUT P6, RZ, R96, 0xff00, RZ, 0xc0, !PT ;  /* 0x0000ff0060ff7812 */ /* 0x000fe200078cc0ff */
[----:B------:R-:W-:Y:S02]  /*4130*/  FFMA.FTZ R78, R88, R112, R113 ;  /* 0x00000070584e7223 */ /* 0x000fe40000010071 */
[----:B------:R-:W-:Y:S02]  /*4140*/  HADD2.F32 R75, -RZ, R72.H0_H0 ;  /* 0x20000048ff4b7230 */ /* 0x000fe40000004100 */
[----:B------:R-:W-:Y:S01]  /*4150*/  FADD.FTZ R73, R92, -R73 ;  /* 0x800000495c497221 */ /* 0x000fe20000010000 */
[----:B------:R-:W-:-:S03]  /*4160*/  IMAD.MOV.U32 R72, RZ, RZ, R105 ;  /* 0x000000ffff487224 */ /* 0x000fc600078e0069 */
[----:B-----5:R-:W-:Y:S02]  /*4170*/  FFMA.FTZ R73, R120, R73, R75 ;  /* 0x0000004978497223 */ /* 0x020fe4000001004b */
[----:B------:R-:W-:Y:S02]  /*4180*/  HADD2.F32 R75, -RZ, R72.H0_H0 ;  /* 0x20000048ff4b7230 */ /* 0x000fe40000004100 */
[----:B------:R-:W-:Y:S01]  /*4190*/  FFMA.FTZ R72, R95, R112, R113 ;  /* 0x000000705f487223 */ /* 0x000fe20000010071 */
[----:B------:R-:W-:-:S05]  /*41a0*/  FMUL.FTZ R73, R73, UR14 ;  /* 0x0000000e49497c20 */ /* 0x000fca0008410000 */
        /* <DEDUP_REMOVED lines=22> */
[----:B------:R-:W-:Y:S02]  /*4310*/  HADD2.F32 R133, -RZ, R75.H0_H0 ;  /* 0x2000004bff857230 */ /* 0x000fe40000004100 */
[----:B------:R-:W-:Y:S01]  /*4320*/  FADD.FTZ R75, R89, -R78 ;  /* 0x8000004e594b7221 */ /* 0x000fe20000010000 */
        /* <DEDUP_REMOVED lines=16> */
.L_x_998:
[----:B------:R-:W-:-:S04]  /*4430*/  UISETP.NE.U32.AND UP2, UPT, UR6, URZ, UPT ;  /* 0x000000ff0600728c */ /* 0x000fc8000bf45070 */
[----:B------:R-:W-:-:S09]  /*4440*/  UISETP.NE.AND.EX UP2, UPT, UR7, URZ, UPT, UP2 ;  /* 0x000000ff0700728c */ /* 0x000fd2000bf45320 */
[----:B------:R-:W-:Y:S05]  /*4450*/  BRA.U !UP2, `(.L_x_1001) ;  /* 0x000000010acc7547 */ /* 0x000fea000b800000 */
[-CC-:B01----:R-:W-:Y:S01]  /*4460*/  FFMA.FTZ R73, R91, R112.reuse, R113.reuse ;  /* 0x000000705b497223 */ /* 0x183fe20000010071 */
        /* <DEDUP_REMOVED lines=16> */
[----:B------:R-:W-:-:S04]  /*4570*/  FMUL.FTZ R135, R120, R135 ;  /* 0x0000008778877220 */ /* 0x000fc80000410000 */
[C---:B------:R-:W-:Y:S01]  /*4580*/  FMUL.FTZ R72, R135.reuse, UR14 ;  /* 0x0000000e87487c20 */ /* 0x040fe20008410000 */
[----:B------:R-:W-:-:S04]  /*4590*/  F2FP.F16.F32.PACK_AB R134, R135, R134 ;  /* 0x000000868786723e */ /* 0x000fc800000000ff */
[----:B------:R-:W-:Y:S02]  /*45a0*/  FSEL R136, R72, RZ, P6 ;  /* 0x000000ff48887208 */ /* 0x000fe40003000000 */
        /* <DEDUP_REMOVED lines=9> */
[----:B------:R-:W-:-:S04]  /*4640*/  FMUL.FTZ R72, R120, R73 ;  /* 0x0000004978487220 */ /* 0x000fc80000410000 */
        /* <DEDUP_REMOVED lines=20> */
.L_x_1001:
[-CC-:B01----:R-:W-:Y:S01]  /*4790*/  FFMA.FTZ R73, R94, R112.reuse, R113.reuse ;  /* 0x000000705e497223 */ /* 0x183fe20000010071 */
[----:B------:R-:W-:Y:S01]  /*47a0*/  LOP3.LUT P6, RZ, R96, 0xff00, RZ, 0xc0, !PT ;  /* 0x0000ff0060ff7812 */ /* 0x000fe200078cc0ff */
[-CC-:B------:R-:W-:Y:S01]  /*47b0*/  FFMA.FTZ R72, R95, R112.reuse, R113.reuse ;  /* 0x000000705f487223 */ /* 0x180fe20000010071 */
[----:B------:R-:W-:Y:S01]  /*47c0*/  FFMA.FTZ R78, R88, R112, R113 ;  /* 0x00000070584e7223 */ /* 0x000fe20000010071 */
        /* <DEDUP_REMOVED lines=39> */
.L_x_997:
[----:B------:R-:W-:-:S04]  /*4a40*/  UISETP.NE.U32.AND UP2, UPT, UR16, URZ, UPT ;  /* 0x000000ff1000728c */ /* 0x000fc8000bf45070 */
[----:B------:R-:W-:-:S09]  /*4a50*/  UISETP.NE.AND.EX UP2, UPT, UR17, URZ, UPT, UP2 ;  /* 0x000000ff1100728c */ /* 0x000fd2000bf45320 */
[----:B------:R-:W-:Y:S05]  /*4a60*/  BRA.U !UP2, `(.L_x_1002) ;  /* 0x000000050a5c7547 */ /* 0x000fea000b800000 */
[----:B------:R-:W-:-:S04]  /*4a70*/  UISETP.NE.U32.AND UP2, UPT, UR6, URZ, UPT ;  /* 0x000000ff0600728c */ /* 0x000fc8000bf45070 */
[----:B------:R-:W-:-:S09]  /*4a80*/  UISETP.NE.AND.EX UP2, UPT, UR7, URZ, UPT, UP2 ;  /* 0x000000ff0700728c */ /* 0x000fd2000bf45320 */
[----:B------:R-:W-:Y:S05]  /*4a90*/  BRA.U !UP2, `(.L_x_1003) ;  /* 0x000000010ab47547 */ /* 0x000fea000b800000 */
[----:B01----:R-:W-:Y:S02]  /*4aa0*/  IMAD.MOV.U32 R73, RZ, RZ, R104 ;  /* 0x000000ffff497224 */ /* 0x003fe400078e0068 */
        /* <DEDUP_REMOVED lines=44> */
.L_x_1003:
[----:B01----:R-:W-:Y:S02]  /*4d70*/  IMAD.MOV.U32 R73, RZ, RZ, R104 ;  /* 0x000000ffff497224 */ /* 0x003fe400078e0068 */
[----:B------:R-:W-:Y:S01]  /*4d80*/  FFMA.FTZ R72, R95, R112, R113 ;  /* 0x000000705f487223 */ /* 0x000fe20000010071 */
[----:B------:R-:W-:Y:S01]  /*4d90*/  LOP3.LUT P6, RZ, R96, 0xff, RZ, 0xc0, !PT ;  /* 0x000000ff60ff7812 */ /* 0x000fe200078cc0ff */
[--C-:B------:R-:W-:Y:S01]  /*4da0*/  IMAD.MOV.U32 R74, RZ, RZ, R105.reuse ;  /* 0x000000ffff4a7224 */ /* 0x100fe200078e0069 */
[--C-:B------:R-:W-:Y:S01]  /*4db0*/  SHF.R.U32.HI R76, RZ, 0x10, R105.reuse ;  /* 0x00000010ff4c7819 */ /* 0x100fe20000011669 */
[----:B------:R-:W-:Y:S02]  /*4dc0*/  HADD2.F32 R75, -RZ, R73.H0_H0 ;  /* 0x20000049ff4b7230 */ /* 0x000fe40000004100 */
[----:B------:R-:W-:Y:S01]  /*4dd0*/  FADD.FTZ R73, R93, -R72 ;  /* 0x800000485d497221 */ /* 0x000fe20000010000 */
[----:B------:R-:W-:Y:S01]  /*4de0*/  SHF.R.U64 R72, R104, 0x10, R105 ;  /* 0x0000001068487819 */ /* 0x000fe20000001269 */
[----:B------:R-:W-:-:S02]  /*4df0*/  HADD2.F32 R79, -RZ, R76.H0_H0 ;  /* 0x2000004cff4f7230 */ /* 0x000fc40000004100 */
[----:B-----5:R-:W-:Y:S01]  /*4e00*/  FFMA.FTZ R73, R120, R73, R75 ;  /* 0x0000004978497223 */ /* 0x020fe2000001004b */
[----:B------:R-:W-:Y:S01]  /*4e10*/  FFMA.FTZ R75, R94, R112, R113 ;  /* 0x000000705e4b7223 */ /* 0x000fe20000010071 */
[----:B------:R-:W-:Y:S02]  /*4e20*/  HADD2.F32 R77, -RZ, R72.H0_H0 ;  /* 0x20000048ff4d7230 */ /* 0x000fe40000004100 */
[----:B------:R-:W-:Y:S01]  /*4e30*/  FMUL.FTZ R73, R73, UR14 ;  /* 0x0000000e49497c20 */ /* 0x000fe20008410000 */
[----:B------:R-:W-:-:S04]  /*4e40*/  FADD.FTZ R75, R92, -R75 ;  /* 0x8000004b5c4b7221 */ /* 0x000fc80000010000 */
[----:B------:R-:W-:Y:S01]  /*4e50*/  FFMA.FTZ R75, R120, R75, R77 ;  /* 0x0000004b784b7223 */ /* 0x000fe2000001004d */
[----:B------:R-:W-:Y:S01]  /*4e60*/  FSEL R73, R73, RZ, P6 ;  /* 0x000000ff49497208 */ /* 0x000fe20003000000 */
[----:B------:R-:W-:Y:S01]  /*4e70*/  HADD2.F32 R77, -RZ, R74.H0_H0 ;  /* 0x2000004aff4d7230 */ /* 0x000fe20000004100 */
[----:B------:R-:W-:Y:S01]  /*4e80*/  LOP3.LUT P6, RZ, R96, 0xff00, RZ, 0xc0, !PT ;  /* 0x0000ff0060ff7812 */ /* 0x000fe200078cc0ff */
[----:B------:R-:W-:Y:S01]  /*4e90*/  FMUL.FTZ R75, R75, UR14 ;  /* 0x0000000e4b4b7c20 */ /* 0x000fe20008410000 */
[----:B------:R-:W-:-:S04]  /*4ea0*/  FFMA.FTZ R74, R88, R112, R113 ;  /* 0x00000070584a7223 */ /* 0x000fc80000010071 */
[----:B------:R-:W-:Y:S01]  /*4eb0*/  FSEL R72, R75, RZ, P6 ;  /* 0x000000ff4b487208 */ /* 0x000fe20003000000 */
[----:B------:R-:W-:Y:S01]  /*4ec0*/  FFMA.FTZ R75, R91, R112, R113 ;  /* 0x000000705b4b7223 */ /* 0x000fe20000010071 */
[----:B------:R-:W-:Y:S02]  /*4ed0*/  LOP3.LUT P6, RZ, R96, 0xff0000, RZ, 0xc0, !PT ;  /* 0x00ff000060ff7812 */ /* 0x000fe400078cc0ff */
[----:B------:R-:W-:Y:S01]  /*4ee0*/  F2FP.F16.F32.PACK_AB R72, R72, R73 ;  /* 0x000000494848723e */ /* 0x000fe200000000ff */
        /* <DEDUP_REMOVED lines=10> */
[----:B------:R-:W-:Y:S02]  /*4f90*/  F2FP.F16.F32.PACK_AB R75, R74, R75 ;  /* 0x0000004b4a4b723e */ /* 0x000fe400000000ff */
[----:B------:R-:W-:Y:S02]  /*4fa0*/  PRMT R74, R72, 0x7632, R74 ;  /* 0x00007632484a7816 */ /* 0x000fe4000000004a */
[C---:B------:R-:W-:Y:S02]  /*4fb0*/  PRMT R79, R75.reuse, 0x7632, R79 ;  /* 0x000076324b4f7816 */ /* 0x040fe4000000004f */
[----:B------:R-:W-:Y:S01]  /*4fc0*/  PRMT R76, R75, 0x7610, R76 ;  /* 0x000076104b4c7816 */ /* 0x000fe2000000004c */
[----:B------:R-:W-:Y:S06]  /*4fd0*/  BRA `(.L_x_1000) ;  /* 0x0000000400187947 */ /* 0x000fec0003800000 */
.L_x_1002:
[----:B------:R-:W-:-:S04]  /*4fe0*/  UISETP.NE.U32.AND UP2, UPT, UR6, URZ, UPT ;  /* 0x000000ff0600728c */ /* 0x000fc8000bf45070 */
[----:B------:R-:W-:-:S09]  /*4ff0*/  UISETP.NE.AND.EX UP2, UPT, UR7, URZ, UPT, UP2 ;  /* 0x000000ff0700728c */ /* 0x000fd2000bf45320 */
[----:B------:R-:W-:Y:S05]  /*5000*/  BRA.U !UP2, `(.L_x_1004) ;  /* 0x000000010a947547 */ /* 0x000fea000b800000 */
[-CC-:B01----:R-:W-:Y:S01]  /*5010*/  FFMA.FTZ R72, R95, R112.reuse, R113.reuse ;  /* 0x000000705f487223 */ /* 0x183fe20000010071 */
        /* <DEDUP_REMOVED lines=36> */
.L_x_1004:
        /* <DEDUP_REMOVED lines=19> */
[----:B------:R-:W-:-:S04]  /*5390*/  FADD.FTZ R75, R90, -R75 ;  /* 0x8000004b5a4b7221 */ /* 0x000fc80000010000 */
        /* <DEDUP_REMOVED lines=10> */
.L_x_1000:
        /* <DEDUP_REMOVED lines=16> */
.L_x_1005:
        /* <DEDUP_REMOVED lines=10> */
.L_x_1006:
[----:B------:R-:W-:-:S07]  /*55e0*/  VIADD R119, R119, 0x80 ;  /* 0x0000008077777836 */ /* 0x000fce0000000000 */
.L_x_996:
[----:B------:R-:W-:Y:S05]  /*55f0*/  BSYNC.RECONVERGENT B0 ;  /* 0x0000000000007941 */ /* 0x000fea0003800200 */
.L_x_995:
        /* <DEDUP_REMOVED lines=11> */
[----:B012---:R-:W-:Y:S02]  /*56b0*/  IMAD.MOV.U32 R72, RZ, RZ, R107 ;  /* 0x000000ffff487224 */ /* 0x007fe400078e006b */
        /* <DEDUP_REMOVED lines=58> */
.L_x_1011:
[----:B012---:R-:W-:Y:S01]  /*5a60*/  SHF.R.U64 R72, R106, 0x10, R107 ;  /* 0x000000106a487819 */ /* 0x007fe2000000126b */
        /* <DEDUP_REMOVED lines=50> */
.L_x_1010:
[----:B------:R-:W-:-:S04]  /*5d90*/  UISETP.NE.U32.AND UP2, UPT, UR6, URZ, UPT ;  /* 0x000000ff0600728c */ /* 0x000fc8000bf45070 */
[----:B------:R-:W-:-:S09]  /*5da0*/  UISETP.NE.AND.EX UP2, UPT, UR7, URZ, UPT, UP2 ;  /* 0x000000ff0700728c */ /* 0x000fd2000bf45320 */
[----:B------:R-:W-:Y:S05]  /*5db0*/  BRA.U !UP2, `(.L_x_1013) ;  /* 0x000000010acc7547 */ /* 0x000fea000b800000 */
[-CC-:B012---:R-:W-:Y:S01]  /*5dc0*/  FFMA.FTZ R73, R81, R112.reuse, R113.reuse ;  /* 0x0000007051497223 */ /* 0x187fe20000010071 */
        /* <DEDUP_REMOVED lines=50> */
.L_x_1013:
[-CC-:B012---:R-:W-:Y:S01]  /*60f0*/  FFMA.FTZ R73, R84, R112.reuse, R113.reuse ;  /* 0x0000007054497223 */ /* 0x187fe20000010071 */
        /* <DEDUP_REMOVED lines=42> */
.L_x_1009:
[----:B------:R-:W-:-:S04]  /*63a0*/  UISETP.NE.U32.AND UP2, UPT, UR16, URZ, UPT ;  /* 0x000000ff1000728c */ /* 0x000fc8000bf45070 */
[----:B------:R-:W-:-:S09]  /*63b0*/  UISETP.NE.AND.EX UP2, UPT, UR17, URZ, UPT, UP2 ;  /* 0x000000ff1100728c */ /* 0x000fd2000bf45320 */
[----:B------:R-:W-:Y:S05]  /*63c0*/  BRA.U !UP2, `(.L_x_1014) ;  /* 0x000000050a5c7547 */ /* 0x000fea000b800000 */
[----:B------:R-:W-:-:S04]  /*63d0*/  UISETP.NE.U32.AND UP2, UPT, UR6, URZ, UPT ;  /* 0x000000ff0600728c */ /* 0x000fc8000bf45070 */
[----:B------:R-:W-:-:S09]  /*63e0*/  UISETP.NE.AND.EX UP2, UPT, UR7, URZ, UPT, UP2 ;  /* 0x000000ff0700728c */ /* 0x000fd2000bf45320 */
[----:B------:R-:W-:Y:S05]  /*63f0*/  BRA.U !UP2, `(.L_x_1015) ;  /* 0x000000010ab47547 */ /* 0x000fea000b800000 */
[----:B012---:R-:W-:Y:S02]  /*6400*/  IMAD.MOV.U32 R73, RZ, RZ, R106 ;  /* 0x000000ffff497224 */ /* 0x007fe400078e006a */
        /* <DEDUP_REMOVED lines=44> */
.L_x_1015:
[----:B012---:R-:W-:Y:S02]  /*66d0*/  IMAD.MOV.U32 R73, RZ, RZ, R106 ;  /* 0x000000ffff497224 */ /* 0x007fe400078e006a */
        /* <DEDUP_REMOVED lines=38> */
.L_x_1014:
[----:B------:R-:W-:-:S04]  /*6940*/  UISETP.NE.U32.AND UP2, UPT, UR6, URZ, UPT ;  /* 0x000000ff0600728c */ /* 0x000fc8000bf45070 */
[----:B------:R-:W-:-:S09]  /*6950*/  UISETP.NE.AND.EX UP2, UPT, UR7, URZ, UPT, UP2 ;  /* 0x000000ff0700728c */ /* 0x000fd2000bf45320 */
[----:B------:R-:W-:Y:S05]  /*6960*/  BRA.U !UP2, `(.L_x_1016) ;  /* 0x000000010a947547 */ /* 0x000fea000b800000 */
[-CC-:B012---:R-:W-:Y:S01]  /*6970*/  FFMA.FTZ R72, R85, R112.reuse, R113.reuse ;  /* 0x0000007055487223 */ /* 0x187fe20000010071 */
        /* <DEDUP_REMOVED lines=36> */
.L_x_1016:
        /* <DEDUP_REMOVED lines=30> */
.L_x_1012:
        /* <DEDUP_REMOVED lines=16> */
.L_x_1017:
        /* <DEDUP_REMOVED lines=10> */
.L_x_1018:
[----:B------:R-:W-:-:S07]  /*6f40*/  VIADD R119, R119, 0x80 ;  /* 0x0000008077777836 */ /* 0x000fce0000000000 */
.L_x_1008:
[----:B------:R-:W-:Y:S05]  /*6f50*/  BSYNC.RECONVERGENT B0 ;  /* 0x0000000000007941 */ /* 0x000fea0003800200 */
.L_x_1007:
        /* <DEDUP_REMOVED lines=70> */
.L_x_1023:
        /* <DEDUP_REMOVED lines=51> */
.L_x_1022:
        /* <DEDUP_REMOVED lines=54> */
.L_x_1025:
        /* <DEDUP_REMOVED lines=43> */
.L_x_1021:
        /* <DEDUP_REMOVED lines=51> */
.L_x_1027:
        /* <DEDUP_REMOVED lines=39> */
.L_x_1026:
        /* <DEDUP_REMOVED lines=40> */
.L_x_1028:
        /* <DEDUP_REMOVED lines=30> */
.L_x_1024:
        /* <DEDUP_REMOVED lines=16> */
.L_x_1029:
        /* <DEDUP_REMOVED lines=10> */
.L_x_1030:
[----:B------:R-:W-:-:S07]  /*88a0*/  VIADD R119, R119, 0x80 ;  /* 0x0000008077777836 */ /* 0x000fce0000000000 */
.L_x_1020:
[----:B------:R-:W-:Y:S05]  /*88b0*/  BSYNC.RECONVERGENT B0 ;  /* 0x0000000000007941 */ /* 0x000fea0003800200 */
.L_x_1019:
        /* <DEDUP_REMOVED lines=16> */
[----:B------:R-:W-:-:S04]  /*89c0*/  FADD.FTZ R73, R12, -R73 ;  /* 0x800000490c497221 */ /* 0x000fc80000010000 */
[----:B-----5:R-:W-:Y:S01]  /*89d0*/  FFMA.FTZ R79, R120, R73, R75 ;  /* 0x00000049784f7223 */ /* 0x020fe2000001004b */
[----:B------:R-:W-:Y:S01]  /*89e0*/  SHF.R.U32.HI R75, RZ, 0x10, R111 ;  /* 0x00000010ff4b7819 */ /* 0x000fe2000001166f */
[----:B------:R-:W-:Y:S01]  /*89f0*/  FADD.FTZ R73, R11, -R74 ;  /* 0x8000004a0b497221 */ /* 0x000fe20000010000 */
[-CC-:B------:R-:W-:Y:S01]  /*8a00*/  FFMA.FTZ R74, R17, R112.reuse, R113.reuse ;  /* 0x00000070114a7223 */ /* 0x180fe20000010071 */
[----:B------:R-:W-:Y:S01]  /*8a10*/  FMUL.FTZ R72, R79, UR14 ;  /* 0x0000000e4f487c20 */ /* 0x000fe20008410000 */
[----:B------:R-:W-:Y:S01]  /*8a20*/  FFMA.FTZ R113, R16, R112, R113 ;  /* 0x0000007010717223 */ /* 0x000fe20000010071 */
[----:B------:R-:W-:-:S03]  /*8a30*/  HADD2.F32 R75, -RZ, R75.H0_H0 ;  /* 0x2000004bff4b7230 */ /* 0x000fc60000004100 */
[----:B------:R-:W-:Y:S01]  /*8a40*/  FSEL R126, R72, RZ, P6 ;  /* 0x000000ff487e7208 */ /* 0x000fe20003000000 */
[----:B------:R-:W-:Y:S01]  /*8a50*/  FADD.FTZ R113, R14, -R113 ;  /* 0x800000710e717221 */ /* 0x000fe20000010000 */
[----:B------:R-:W-:Y:S01]  /*8a60*/  LOP3.LUT P6, RZ, R18, 0xff0000, RZ, 0xc0, !PT ;  /* 0x00ff000012ff7812 */ /* 0x000fe200078cc0ff */
[----:B------:R-:W-:Y:S01]  /*8a70*/  FFMA.FTZ R133, R120, R73, R75 ;  /* 0x0000004978857223 */ /* 0x000fe2000001004b */
[----:B------:R-:W-:Y:S02]  /*8a80*/  F2FP.F16.F32.PACK_AB R126, R126, R79 ;  /* 0x0000004f7e7e723e */ /* 0x000fe400000000ff */
[----:B------:R-:W-:Y:S01]  /*8a90*/  FSEL R72, R72, RZ, P6 ;  /* 0x000000ff48487208 */ /* 0x000fe20003000000 */
[----:B------:R-:W-:Y:S01]  /*8aa0*/  FMUL.FTZ R73, R133, UR14 ;  /* 0x0000000e85497c20 */ /* 0x000fe20008410000 */
[----:B------:R-:W-:Y:S02]  /*8ab0*/  ISETP.GE.U32.AND P6, PT, R19, 0x1000000, PT ;  /* 0x010000001300780c */ /* 0x000fe40003fc6070 */
[----:B------:R-:W-:-:S02]  /*8ac0*/  F2FP.F16.F32.PACK_AB R72, R133, R72 ;  /* 0x000000488548723e */ /* 0x000fc400000000ff */
[C---:B------:R-:W-:Y:S02]  /*8ad0*/  FSEL R134, R73.reuse, RZ, P6 ;  /* 0x000000ff49867208 */ /* 0x040fe40003000000 */
[----:B------:R-:W-:Y:S02]  /*8ae0*/  ISETP.GE.U32.AND P6, PT, R18, 0x1000000, PT ;  /* 0x010000001200780c */ /* 0x000fe40003fc6070 */
[----:B------:R-:W-:Y:S02]  /*8af0*/  PRMT R7, R126, 0x7610, R7 ;  /* 0x000076107e077816 */ /* 0x000fe40000000007 */
[----:B------:R-:W-:Y:S01]  /*8b00*/  FSEL R135, R73, RZ, P6 ;  /* 0x000000ff49877208 */ /* 0x000fe20003000000 */
[----:B------:R-:W-:Y:S01]  /*8b10*/  IMAD.MOV.U32 R73, RZ, RZ, R110 ;  /* 0x000000ffff497224 */ /* 0x000fe200078e006e */
[----:B------:R-:W-:Y:S02]  /*8b20*/  LOP3.LUT P6, RZ, R19, 0xff, RZ, 0xc0, !PT ;  /* 0x000000ff13ff7812 */ /* 0x000fe400078cc0ff */
[----:B------:R-:W-:-:S02]  /*8b30*/  F2FP.F16.F32.PACK_AB R134, R135, R134 ;  /* 0x000000868786723e */ /* 0x000fc400000000ff */
[----:B------:R-:W-:Y:S02]  /*8b40*/  HADD2.F32 R75, -RZ, R73.H0_H0 ;  /* 0x20000049ff4b7230 */ /* 0x000fe40000004100 */
[----:B------:R-:W-:Y:S01]  /*8b50*/  FADD.FTZ R73, R15, -R74 ;  /* 0x8000004a0f497221 */ /* 0x000fe20000010000 */
[C---:B------:R-:W-:Y:S02]  /*8b60*/  PRMT R6, R72.reuse, 0x7632, R6 ;  /* 0x0000763248067816 */ /* 0x040fe40000000006 */
[----:B------:R-:W-:Y:S01]  /*8b70*/  PRMT R5, R72, 0x7610, R5 ;  /* 0x0000761048057816 */ /* 0x000fe20000000005 */
[----:B------:R-:W-:Y:S01]  /*8b80*/  FFMA.FTZ R73, R120, R73, R75 ;  /* 0x0000004978497223 */ /* 0x000fe2000001004b */
[----:B------:R-:W-:Y:S02]  /*8b90*/  SHF.R.U64 R75, R110, 0x10, R111 ;  /* 0x000000106e4b7819 */ /* 0x000fe4000000126f */
[----:B------:R-:W-:Y:S01]  /*8ba0*/  PRMT R0, R134, 0x7632, R0 ;  /* 0x0000763286007816 */ /* 0x000fe20000000000 */
[----:B------:R-:W-:-:S02]  /*8bb0*/  FMUL.FTZ R74, R73, UR14 ;  /* 0x0000000e494a7c20 */ /* 0x000fc40008410000 */
[----:B------:R-:W-:-:S03]  /*8bc0*/  HADD2.F32 R75, -RZ, R75.H0_H0 ;  /* 0x2000004bff4b7230 */ /* 0x000fc60000004100 */
[----:B------:R-:W-:Y:S02]  /*8bd0*/  FSEL R76, R74, RZ, P6 ;  /* 0x000000ff4a4c7208 */ /* 0x000fe40003000000 */
[----:B------:R-:W-:Y:S01]  /*8be0*/  LOP3.LUT P6, RZ, R18, 0xff, RZ, 0xc0, !PT ;  /* 0x000000ff12ff7812 */ /* 0x000fe200078cc0ff */
[----:B------:R-:W-:Y:S01]  /*8bf0*/  FFMA.FTZ R75, R120, R113, R75 ;  /* 0x00000071784b7223 */ /* 0x000fe2000001004b */
[----:B------:R-:W-:Y:S02]  /*8c00*/  F2FP.F16.F32.PACK_AB R76, R76, R73 ;  /* 0x000000494c4c723e */ /* 0x000fe400000000ff */
[----:B------:R-:W-:Y:S01]  /*8c10*/  FSEL R74, R74, RZ, P6 ;  /* 0x000000ff4a4a7208 */ /* 0x000fe20003000000 */
[----:B------:R-:W-:Y:S01]  /*8c20*/  FMUL.FTZ R77, R75, UR14 ;  /* 0x0000000e4b4d7c20 */ /* 0x000fe20008410000 */
        /* <DEDUP_REMOVED lines=9> */
[C---:B------:R-:W-:Y:S02]  /*8cc0*/  PRMT R2, R77.reuse, 0x7632, R2 ;  /* 0x000076324d027816 */ /* 0x040fe40000000002 */
[----:B------:R-:W-:Y:S02]  /*8cd0*/  PRMT R73, R77, 0x7610, R73 ;  /* 0x000076104d497816 */ /* 0x000fe40000000049 */
[----:B------:R-:W-:Y:S02]  /*8ce0*/  PRMT R9, R76, 0x7610, R9 ;  /* 0x000076104c097816 */ /* 0x000fe40000000009 */
[----:B------:R-:W-:Y:S02]  /*8cf0*/  PRMT R74, R126, 0x7632, R74 ;  /* 0x000076327e4a7816 */ /* 0x000fe4000000004a */
[----:B------:R-:W-:Y:S01]  /*8d00*/  PRMT R77, R134, 0x7610, R77 ;  /* 0x00007610864d7816 */ /* 0x000fe2000000004d */
[----:B------:R-:W-:Y:S06]  /*8d10*/  BRA `(.L_x_1036) ;  /* 0x0000001000dc7947 */ /* 0x000fec0003800000 */
.L_x_1035:
[----:B012---:R-:W-:Y:S01]  /*8d20*/  SHF.R.U64 R72, R110, 0x10, R111 ;  /* 0x000000106e487819 */ /* 0x007fe2000000126f */
[----:B------:R-:W-:Y:S01]  /*8d30*/  FFMA.FTZ R73, R16, R112, R113 ;  /* 0x0000007010497223 */ /* 0x000fe20000010071 */
[----:B------:R-:W-:-:S03]  /*8d40*/  LOP3.LUT P6, RZ, R19, 0xff00, RZ, 0xc0, !PT ;  /* 0x0000ff0013ff7812 */ /* 0x000fc600078cc0ff */
        /* <DEDUP_REMOVED lines=10> */
[-CC-:B------:R-:W-:Y:S01]  /*8df0*/  FFMA.FTZ R73, R13, R112.reuse, R113.reuse ;  /* 0x000000700d497223 */ /* 0x180fe20000010071 */
[----:B------:R-:W-:Y:S01]  /*8e00*/  LOP3.LUT P6, RZ, R19, 0xff0000, RZ, 0xc0, !PT ;  /* 0x00ff000013ff7812 */ /* 0x000fe200078cc0ff */
[----:B------:R-:W-:Y:S01]  /*8e10*/  FFMA.FTZ R112, R10, R112, R113 ;  /* 0x000000700a707223 */ /* 0x000fe20000010071 */
        /* <DEDUP_REMOVED lines=30> */
[C---:B------:R-:W-:Y:S02]  /*9000*/  PRMT R4, R72.reuse, 0x7632, R4 ;  /* 0x0000763248047816 */ /* 0x040fe40000000004 */
[----:B------:R-:W-:Y:S02]  /*9010*/  F2FP.F16.F32.PACK_AB R78, R113, R78 ;  /* 0x0000004e714e723e */ /* 0x000fe400000000ff */
[----:B------:R-:W-:Y:S02]  /*9020*/  PRMT R75, R72, 0x7610, R75 ;  /* 0x00007610484b7816 */ /* 0x000fe4000000004b */
[----:B------:R-:W-:Y:S02]  /*9030*/  PRMT R74, R76, 0x7610, R74 ;  /* 0x000076104c4a7816 */ /* 0x000fe4000000004a */
[----:B------:R-:W-:-:S02]  /*9040*/  PRMT R0, R78, 0x7632, R0 ;  /* 0x000076324e007816 */ /* 0x000fc40000000000 */
[----:B------:R-:W-:Y:S01]  /*9050*/  PRMT R77, R78, 0x7610, R77 ;  /* 0x000076104e4d7816 */ /* 0x000fe2000000004d */
[----:B------:R-:W-:Y:S06]  /*9060*/  BRA `(.L_x_1036) ;  /* 0x0000001000087947 */ /* 0x000fec0003800000 */
.L_x_1034:
[----:B------:R-:W-:-:S04]  /*9070*/  UISETP.NE.U32.AND UP2, UPT, UR6, URZ, UPT ;  /* 0x000000ff0600728c */ /* 0x000fc8000bf45070 */
[----:B------:R-:W-:-:S09]  /*9080*/  UISETP.NE.AND.EX UP2, UPT, UR7, URZ, UPT, UP2 ;  /* 0x000000ff0700728c */ /* 0x000fd2000bf45320 */
[----:B------:R-:W-:Y:S05]  /*9090*/  BRA.U !UP2, `(.L_x_1037) ;  /* 0x000000010acc7547 */ /* 0x000fea000b800000 */
[----:B012---:R-:W-:Y:S01]  /*90a0*/  FFMA.FTZ R73, R13, R112, R113 ;  /* 0x000000700d497223 */ /* 0x007fe20000010071 */
[----:B------:R-:W-:-:S03]  /*90b0*/  LOP3.LUT P6, RZ, R19, 0xff0000, RZ, 0xc0, !PT ;  /* 0x00ff000013ff7812 */ /* 0x000fc600078cc0ff */
[----:B------:R-:W-:-:S04]  /*90c0*/  FADD.FTZ R73, R12, -R73 ;  /* 0x800000490c497221 */ /* 0x000fc80000010000 */
[----:B-----5:R-:W-:-:S04]  /*90d0*/  FMUL.FTZ R78, R120, R73 ;  /* 0x00000049784e7220 */ /* 0x020fc80000410000 */
[----:B------:R-:W-:-:S05]  /*90e0*/  FMUL.FTZ R72, R78, UR14 ;  /* 0x0000000e4e487c20 */ /* 0x000fca0008410000 */
        /* <DEDUP_REMOVED lines=26> */
[----:B------:R-:W-:-:S03]  /*9290*/  PRMT R0, R134, 0x7632, R0 ;  /* 0x0000763286007816 */ /* 0x000fc60000000000 */
        /* <DEDUP_REMOVED lines=19> */
.L_x_1037:
[-CC-:B012---:R-:W-:Y:S01]  /*93d0*/  FFMA.FTZ R73, R16, R112.reuse, R113.reuse ;  /* 0x0000007010497223 */ /* 0x187fe20000010071 */
        /* <DEDUP_REMOVED lines=44> */
.L_x_1033:
[----:B------:R-:W-:-:S04]  /*96a0*/  UISETP.NE.U32.AND UP2, UPT, UR16, URZ, UPT ;  /* 0x000000ff1000728c */ /* 0x000fc8000bf45070 */
[----:B------:R-:W-:-:S09]  /*96b0*/  UISETP.NE.AND.EX UP2, UPT, UR17, URZ, UPT, UP2 ;  /* 0x000000ff1100728c */ /* 0x000fd2000bf45320 */
[----:B------:R-:W-:Y:S05]  /*96c0*/  BRA.U !UP2, `(.L_x_1038) ;  /* 0x000000050a5c7547 */ /* 0x000fea000b800000 */
[----:B------:R-:W-:-:S04]  /*96d0*/  UISETP.NE.U32.AND UP2, UPT, UR6, URZ, UPT ;  /* 0x000000ff0600728c */ /* 0x000fc8000bf45070 */
[----:B------:R-:W-:-:S09]  /*96e0*/  UISETP.NE.AND.EX UP2, UPT, UR7, URZ, UPT, UP2 ;  /* 0x000000ff0700728c */ /* 0x000fd2000bf45320 */
[----:B------:R-:W-:Y:S05]  /*96f0*/  BRA.U !UP2, `(.L_x_1039) ;  /* 0x000000010ab47547 */ /* 0x000fea000b800000 */
[----:B012---:R-:W-:Y:S02]  /*9700*/  IMAD.MOV.U32 R73, RZ, RZ, R110 ;  /* 0x000000ffff497224 */ /* 0x007fe400078e006e */
[----:B------:R-:W-:Y:S01]  /*9710*/  FFMA.FTZ R72, R17, R112, R113 ;  /* 0x0000007011487223 */ /* 0x000fe20000010071 */
[--C-:B------:R-:W-:Y:S01]  /*9720*/  SHF.R.U64 R74, R110, 0x10, R111.reuse ;  /* 0x000000106e4a7819 */ /* 0x100fe2000000126f */
[--C-:B------:R-:W-:Y:S01]  /*9730*/  IMAD.MOV.U32 R76, RZ, RZ, R111.reuse ;  /* 0x000000ffff4c7224 */ /* 0x100fe200078e006f */
[----:B------:R-:W-:Y:S01]  /*9740*/  LOP3.LUT P6, RZ, R19, 0xff, RZ, 0xc0, !PT ;  /* 0x000000ff13ff7812 */ /* 0x000fe200078cc0ff */
[----:B------:R-:W-:Y:S02]  /*9750*/  HADD2.F32 R75, -RZ, R73.H0_H0 ;  /* 0x20000049ff4b7230 */ /* 0x000fe40000004100 */
[----:B------:R-:W-:Y:S01]  /*9760*/  FADD.FTZ R73, R15, -R72 ;  /* 0x800000480f497221 */ /* 0x000fe20000010000 */
[----:B------:R-:W-:Y:S01]  /*9770*/  HADD2.F32 R77, -RZ, R74.H0_H0 ;  /* 0x2000004aff4d7230 */ /* 0x000fe20000004100 */
[----:B------:R-:W-:Y:S01]  /*9780*/  SHF.R.U32.HI R78, RZ, 0x10, R111 ;  /* 0x00000010ff4e7819 */ /* 0x000fe2000001166f */
[----:B------:R-:W-:-:S02]  /*9790*/  HADD2.F32 R79, -RZ, R76.H0_H0 ;  /* 0x2000004cff4f7230 */ /* 0x000fc40000004100 */
[----:B-----5:R-:W-:Y:S01]  /*97a0*/  FFMA.FTZ R73, R120, R73, R75 ;  /* 0x0000004978497223 */ /* 0x020fe2000001004b */
[----:B------:R-:W-:-:S03]  /*97b0*/  FFMA.FTZ R75, R16, R112, R113 ;  /* 0x00000070104b7223 */ /* 0x000fc60000010071 */
        /* <DEDUP_REMOVED lines=8> */
[----:B------:R-:W-:Y:S01]  /*9840*/  LOP3.LUT P6, RZ, R19, 0xff00, RZ, 0xc0, !PT ;  /* 0x0000ff0013ff7812 */ /* 0x000fe200078cc0ff */
[----:B------:R-:W-:Y:S01]  /*9850*/  HADD2.F32 R113, -RZ, R78.H0_H0 ;  /* 0x2000004eff717230 */ /* 0x000fe20000004100 */
[----:B------:R-:W-:Y:S01]  /*9860*/  F2FP.F16.F32.PACK_AB R72, R72, R73 ;  /* 0x000000494848723e */ /* 0x000fe200000000ff */
[----:B------:R-:W-:Y:S01]  /*9870*/  FFMA.FTZ R77, R120, R77, R79 ;  /* 0x0000004d784d7223 */ /* 0x000fe2000001004f */
[----:B------:R-:W-:Y:S01]  /*9880*/  FADD.FTZ R79, R11, -R112 ;  /* 0x800000700b4f7221 */ /* 0x000fe20000010000 */
[----:B------:R-:W-:-:S02]  /*9890*/  FSEL R74, R74, RZ, P6 ;  /* 0x000000ff4a4a7208 */ /* 0x000fc40003000000 */
[----:B------:R-:W-:Y:S01]  /*98a0*/  FMUL.FTZ R76, R77, UR14 ;  /* 0x0000000e4d4c7c20 */ /* 0x000fe20008410000 */
[----:B------:R-:W-:Y:S01]  /*98b0*/  LOP3.LUT P6, RZ, R19, 0xff0000, RZ, 0xc0, !PT ;  /* 0x00ff000013ff7812 */ /* 0x000fe200078cc0ff */
[----:B------:R-:W-:Y:S01]  /*98c0*/  FFMA.FTZ R79, R120, R79, R113 ;  /* 0x0000004f784f7223 */ /* 0x000fe20000010071 */
[----:B------:R-:W-:Y:S02]  /*98d0*/  F2FP.F16.F32.PACK_AB R74, R74, R75 ;  /* 0x0000004b4a4a723e */ /* 0x000fe400000000ff */
[----:B------:R-:W-:Y:S01]  /*98e0*/  FSEL R76, R76, RZ, P6 ;  /* 0x000000ff4c4c7208 */ /* 0x000fe20003000000 */
[----:B------:R-:W-:Y:S01]  /*98f0*/  FMUL.FTZ R78, R79, UR14 ;  /* 0x0000000e4f4e7c20 */ /* 0x000fe20008410000 */
[----:B------:R-:W-:Y:S02]  /*9900*/  ISETP.GE.U32.AND P6, PT, R19, 0x1000000, PT ;  /* 0x010000001300780c */ /* 0x000fe40003fc6070 */
[----:B------:R-:W-:Y:S02]  /*9910*/  F2FP.F16.F32.PACK_AB R76, R76, R77 ;  /* 0x0000004d4c4c723e */ /* 0x000fe400000000ff */
[----:B------:R-:W-:-:S02]  /*9920*/  FSEL R78, R78, RZ, P6 ;  /* 0x000000ff4e4e7208 */ /* 0x000fc40003000000 */
[----:B------:R-:W-:Y:S02]  /*9930*/  PRMT R73, R74, 0x7632, R73 ;  /* 0x000076324a497816 */ /* 0x000fe40000000049 */
[----:B------:R-:W-:Y:S02]  /*9940*/  F2FP.F16.F32.PACK_AB R78, R78, R79 ;  /* 0x0000004f4e4e723e */ /* 0x000fe400000000ff */
        /* <DEDUP_REMOVED lines=8> */
.L_x_1039:
[----:B012---:R-:W-:Y:S02]  /*99d0*/  IMAD.MOV.U32 R73, RZ, RZ, R110 ;  /* 0x000000ffff497224 */ /* 0x007fe400078e006e */
[-CC-:B------:R-:W-:Y:S01]  /*99e0*/  FFMA.FTZ R72, R17, R112.reuse, R113.reuse ;  /* 0x0000007011487223 */ /* 0x180fe20000010071 */
[----:B------:R-:W-:Y:S01]  /*99f0*/  LOP3.LUT P6, RZ, R19, 0xff, RZ, 0xc0, !PT ;  /* 0x000000ff13ff7812 */ /* 0x000fe200078cc0ff */
[----:B------:R-:W-:Y:S01]  /*9a00*/  FFMA.FTZ R74, R10, R112, R113 ;  /* 0x000000700a4a7223 */ /* 0x000fe20000010071 */
[----:B------:R-:W-:Y:S02]  /*9a10*/  HADD2.F32 R75, -RZ, R73.H0_H0 ;  /* 0x20000049ff4b7230 */ /* 0x000fe40000004100 */
[----:B------:R-:W-:Y:S01]  /*9a20*/  FADD.FTZ R73, R15, -R72 ;  /* 0x800000480f497221 */ /* 0x000fe20000010000 */
[----:B------:R-:W-:-:S03]  /*9a30*/  SHF.R.U64 R72, R110, 0x10, R111 ;  /* 0x000000106e487819 */ /* 0x000fc6000000126f */
[----:B-----5:R-:W-:Y:S01]  /*9a40*/  FFMA.FTZ R73, R120, R73, R75 ;  /* 0x0000004978497223 */ /* 0x020fe2000001004b */
[-CC-:B------:R-:W-:Y:S01]  /*9a50*/  FFMA.FTZ R75, R16, R112.reuse, R113.reuse ;  /* 0x00000070104b7223 */ /* 0x180fe20000010071 */
[----:B------:R-:W-:Y:S02]  /*9a60*/  HADD2.F32 R77, -RZ, R72.H0_H0 ;  /* 0x20000048ff4d7230 */ /* 0x000fe40000004100 */
        /* <DEDUP_REMOVED lines=11> */
[----:B------:R-:W-:Y:S01]  /*9b20*/  F2FP.F16.F32.PACK_AB R72, R72, R73 ;  /* 0x000000494848723e */ /* 0x000fe200000000ff */
[----:B------:R-:W-:Y:S02]  /*9b30*/  HADD2.F32 R77, -RZ, R75.H0_H0 ;  /* 0x2000004bff4d7230 */ /* 0x000fe40000004100 */
[----:B------:R-:W-:Y:S01]  /*9b40*/  FADD.FTZ R75, R11, -R74 ;  /* 0x8000004a0b4b7221 */ /* 0x000fe20000010000 */
[----:B------:R-:W-:Y:S01]  /*9b50*/  IMAD.MOV.U32 R74, RZ, RZ, R111 ;  /* 0x000000ffff4a7224 */ /* 0x000fe200078e006f */
[----:B------:R-:W-:-:S02]  /*9b60*/  PRMT R73, R72, 0x7632, R73 ;  /* 0x0000763248497816 */ /* 0x000fc40000000049 */
[----:B------:R-:W-:-:S04]  /*9b70*/  FFMA.FTZ R75, R120, R75, R77 ;  /* 0x0000004b784b7223 */ /* 0x000fc8000001004d */
[----:B------:R-:W-:-:S05]  /*9b80*/  FMUL.FTZ R75, R75, UR14 ;  /* 0x0000000e4b4b7c20 */ /* 0x000fca0008410000 */
[----:B------:R-:W-:Y:S01]  /*9b90*/  FSEL R76, R75, RZ, P6 ;  /* 0x000000ff4b4c7208 */ /* 0x000fe20003000000 */
[----:B------:R-:W-:Y:S01]  /*9ba0*/  HADD2.F32 R75, -RZ, R74.H0_H0 ;  /* 0x2000004aff4b7230 */ /* 0x000fe20000004100 */
[----:B------:R-:W-:-:S04]  /*9bb0*/  LOP3.LUT P6, RZ, R19, 0xff0000, RZ, 0xc0, !PT ;  /* 0x00ff000013ff7812 */ /* 0x000fc800078cc0ff */
[----:B------:R-:W-:-:S04]  /*9bc0*/  FFMA.FTZ R75, R120, R113, R75 ;  /* 0x00000071784b7223 */ /* 0x000fc8000001004b */
[----:B------:R-:W-:-:S05]  /*9bd0*/  FMUL.FTZ R75, R75, UR14 ;  /* 0x0000000e4b4b7c20 */ /* 0x000fca0008410000 */
[----:B------:R-:W-:-:S04]  /*9be0*/  FSEL R75, R75, RZ, P6 ;  /* 0x000000ff4b4b7208 */ /* 0x000fc80003000000 */
[----:B------:R-:W-:Y:S02]  /*9bf0*/  F2FP.F16.F32.PACK_AB R76, R76, R75 ;  /* 0x0000004b4c4c723e */ /* 0x000fe400000000ff */
[----:B------:R-:W-:Y:S02]  /*9c00*/  PRMT R75, R72, 0x7610, R75 ;  /* 0x00007610484b7816 */ /* 0x000fe4000000004b */
[C---:B------:R-:W-:Y:S02]  /*9c10*/  PRMT R77, R76.reuse, 0x7632, R77 ;  /* 0x000076324c4d7816 */ /* 0x040fe4000000004d */
[----:B------:R-:W-:Y:S01]  /*9c20*/  PRMT R74, R76, 0x7610, R74 ;  /* 0x000076104c4a7816 */ /* 0x000fe2000000004a */
[----:B------:R-:W-:Y:S06]  /*9c30*/  BRA `(.L_x_1036) ;  /* 0x0000000400147947 */ /* 0x000fec0003800000 */
.L_x_1038:
        /* <DEDUP_REMOVED lines=22> */
[----:B------:R-:W-:Y:S02]  /*9da0*/  F2FP.F16.F32.PACK_AB R72, R72, R73 ;  /* 0x000000494848723e */ /* 0x000fe400000000ff */
[----:B------:R-:W-:Y:S02]  /*9db0*/  FSEL R74, R74, RZ, P6 ;  /* 0x000000ff4a4a7208 */ /* 0x000fe40003000000 */
[----:B------:R-:W-:Y:S02]  /*9dc0*/  LOP3.LUT P6, RZ, R19, 0xff0000, RZ, 0xc0, !PT ;  /* 0x00ff000013ff7812 */ /* 0x000fe400078cc0ff */
[----:B------:R-:W-:-:S02]  /*9dd0*/  F2FP.F16.F32.PACK_AB R74, R74, R75 ;  /* 0x0000004b4a4a723e */ /* 0x000fc400000000ff */
[----:B------:R-:W-:Y:S02]  /*9de0*/  FSEL R76, R76, RZ, P6 ;  /* 0x000000ff4c4c7208 */ /* 0x000fe40003000000 */
        /* <DEDUP_REMOVED lines=13> */
.L_x_1040:
        /* <DEDUP_REMOVED lines=23> */
[----:B------:R-:W-:Y:S02]  /*a030*/  F2FP.F16.F32.PACK_AB R72, R72, R73 ;  /* 0x000000494848723e */ /* 0x000fe400000000ff */
[----:B------:R-:W-:Y:S02]  /*a040*/  FSEL R113, R113, RZ, P6 ;  /* 0x000000ff71717208 */ /* 0x000fe40003000000 */
[----:B------:R-:W-:Y:S02]  /*a050*/  PRMT R73, R72, 0x7632, R73 ;  /* 0x0000763248497816 */ /* 0x000fe40000000049 */
[----:B------:R-:W-:-:S02]  /*a060*/  F2FP.F16.F32.PACK_AB R74, R74, R113 ;  /* 0x000000714a4a723e */ /* 0x000fc400000000ff */
[----:B------:R-:W-:Y:S02]  /*a070*/  PRMT R75, R72, 0x7610, R75 ;  /* 0x00007610484b7816 */ /* 0x000fe4000000004b */
[----:B------:R-:W-:-:S07]  /*a080*/  PRMT R77, R74, 0x7632, R77 ;  /* 0x000076324a4d7816 */ /* 0x000fce000000004d */
.L_x_1036:
        /* <DEDUP_REMOVED lines=16> */
.L_x_1041:
        /* <DEDUP_REMOVED lines=10> */
.L_x_1032:
[----:B------:R-:W-:Y:S05]  /*a230*/  BSYNC.RECONVERGENT B0 ;  /* 0x0000000000007941 */ /* 0x000fea0003800200 */
.L_x_1031:
[----:B------:R-:W-:Y:S01]  /*a240*/  ISETP.NE.AND P6, PT, R125, RZ, PT ;  /* 0x000000ff7d00720c */ /* 0x000fe20003fc5270 */
[----:B------:R-:W-:-:S12]  /*a250*/  UPLOP3.LUT UP1, UPT, UPT, UPT, UP1, 0x40, 0x4 ;  /* 0x000000000004789c */ /* 0x000fd80003f2e810 */
[----:B------:R-:W-:Y:S05]  /*a260*/  @!P6 BRA `(.L_x_1042) ;  /* 0xffffff64004ce947 */ /* 0x000fea000383ffff */
.L_x_970:
        /* <DEDUP_REMOVED lines=39> */
.L_x_1043:
        /* <DEDUP_REMOVED lines=10> */
.L_x_5392:


//--------------------- .text._ZN10layer_norm22ln_bwd_finalize_kernelINS_22Kernel_traits_finalizeILj2560E6__halfS2_S2_S2_fjLb0ELj1024ELj4ENS_18Kernel_traits_baseILj2560ES2_S2_S2_S2_fjLj1024EEEEELb0ELb1EEEvNS_9BwdParamsE --------------------------
	.section	.text._ZN10layer_norm22ln_bwd_finalize_kernelINS_22Kernel_traits_finalizeILj2560E6__halfS2_S2_S2_fjLb0ELj1024ELj4ENS_18Kernel_traits_baseILj2560ES2_S2_S2_S2_fjLj1024EEEEELb0ELb1EEEvNS_9BwdParamsE,"ax",@progbits
	.align	128
        .global         _ZN10layer_norm22ln_bwd_finalize_kernelINS_22Kernel_traits_finalizeILj2560E6__halfS2_S2_S2_fjLb0ELj1024ELj4ENS_18Kernel_traits_baseILj2560ES2_S2_S2_S2_fjLj1024EEEEELb0ELb1EEEvNS_9BwdParamsE
        .type           _ZN10layer_norm22ln_bwd_finalize_kernelINS_22Kernel_traits_finalizeILj2560E6__halfS2_S2_S2_fjLb0ELj1024ELj4ENS_18Kernel_traits_baseILj2560ES2_S2_S2_S2_fjLj1024EEEEELb0ELb1EEEvNS_9BwdParamsE,@function
        .size           _ZN10layer_norm22ln_bwd_finalize_kernelINS_22Kernel_traits_finalizeILj2560E6__halfS2_S2_S2_fjLb0ELj1024ELj4ENS_18Kernel_traits_baseILj2560ES2_S2_S2_S2_fjLj1024EEEEELb0ELb1EEEvNS_9BwdParamsE,(.L_x_5393 - _ZN10layer_norm22ln_bwd_finalize_kernelINS_22Kernel_traits_finalizeILj2560E6__halfS2_S2_S2_fjLb0ELj1024ELj4ENS_18Kernel_traits_baseILj2560ES2_S2_S2_S2_fjLj1024EEEEELb0ELb1EEEvNS_9BwdParamsE)
        .other          _ZN10layer_norm22ln_bwd_finalize_kernelINS_22Kernel_traits_finalizeILj2560E6__halfS2_S2_S2_fjLb0ELj1024ELj4ENS_18Kernel_traits_baseILj2560ES2_S2_S2_S2_fjLj1024EEEEELb0ELb1EEEvNS_9BwdParamsE,@"STO_CUDA_ENTRY STV_DEFAULT"
_ZN10layer_norm22ln_bwd_finalize_kernelINS_22Kernel_traits_finalizeILj2560E6__halfS2_S2_S2_fjLb0ELj1024ELj4ENS_18Kernel_traits_baseILj2560ES2_S2_S2_S2_fjLj1024EEEEELb0ELb1EEEvNS_9BwdParamsE:
.text._ZN10layer_norm22ln_bwd_finalize_kernelINS_22Kernel_traits_finalizeILj2560E6__halfS2_S2_S2_fjLb0ELj1024ELj4ENS_18Kernel_traits_baseILj2560ES2_S2_S2_S2_fjLj1024EEEEELb0ELb1EEEvNS_9BwdParamsE:
        /* <DEDUP_REMOVED lines=77> */
.L_x_1048:
        /* <DEDUP_REMOVED lines=118> */
.L_x_1047:
[----:B------:R-:W-:Y:S05]  /*0c30*/  BSYNC.RECONVERGENT B1 ;  /* 0x0000000000017941 */ /* 0x000fea0003800200 */
.L_x_1046:
        /* <DEDUP_REMOVED lines=69> */
.L_x_1050:
[----:B------:R-:W-:Y:S05]  /*1090*/  BSYNC.RECONVERGENT B1 ;  /* 0x0000000000017941 */ /* 0x000fea0003800200 */
.L_x_1049:
        /* <DEDUP_REMOVED lines=38> */
.L_x_1052:
[----:B------:R-:W-:Y:S05]  /*1300*/  BSYNC.RECONVERGENT B1 ;  /* 0x0000000000017941 */ /* 0x000fea0003800200 */
.L_x_1051:
[----:B------:R-:W-:Y:S05]  /*1310*/  @!P1 BRA `(.L_x_1045) ;  /* 0x0000000000409947 */ /* 0x000fea0003800000 */
[----:B------:R-:W0:Y:S01]  /*1320*/  LDC R12, c[0x0][0x388] ;  /* 0x0000e200ff0c7b82 */ /* 0x000e220000000800 */
[----:B------:R-:W-:-:S07]  /*1330*/  IADD3 R0, PT, PT, -R0, RZ, RZ ;  /* 0x000000ff00007210 */ /* 0x000fce0007ffe1ff */
[----:B------:R-:W1:Y:S08]  /*1340*/  LDC.64 R8, c[0x0][0x440] ;  /* 0x00011000ff087b82 */ /* 0x000e700000000a00 */
[----:B------:R-:W2:Y:S01]  /*1350*/  LDC.64 R10, c[0x0][0x448] ;  /* 0x00011200ff0a7b82 */ /* 0x000ea20000000a00 */
[----:B0-----:R-:W-:-:S05]  /*1360*/  IMAD R2, R2, R12, R5 ;  /* 0x0000000c02027224 */ /* 0x001fca00078e0205 */
[----:B------:R-:W-:-:S07]  /*1370*/  IADD3 R13, PT, PT, R57, R2, RZ ;  /* 0x00000002390d7210 */ /* 0x000fce0007ffe0ff */
.L_x_1053:
        /* <DEDUP_REMOVED lines=10> */
.L_x_1045:
[----:B------:R-:W-:Y:S05]  /*1420*/  BSYNC.RECONVERGENT B0 ;  /* 0x0000000000007941 */ /* 0x000fea0003800200 */
.L_x_1044:
        /* <DEDUP_REMOVED lines=54> */
[----:B-1----:R-:W-:Y:S02]  /*1790*/  F2FP.F16.F32.PACK_AB R7, R7, R6 ;  /* 0x000000060707723e */ /* 0x002fe400000000ff */
[----:B--2---:R-:W-:-:S03]  /*17a0*/  F2FP.F16.F32.PACK_AB R9, R9, R8 ;  /* 0x000000080909723e */ /* 0x004fc600000000ff */
[----:B------:R-:W-:Y:S04]  /*17b0*/  STG.E desc[UR6][R2.64], R7 ;  /* 0x0000000702007986 */ /* 0x000fe8000c101906 */
[----:B------:R-:W-:Y:S01]  /*17c0*/  STG.E desc[UR6][R4.64], R9 ;  /* 0x0000000904007986 */ /* 0x000fe2000c101906 */
[----:B------:R-:W-:Y:S05]  /*17d0*/  EXIT ;  /* 0x000000000000794d */ /* 0x000fea0003800000 */
.L_x_1054:
        /* <DEDUP_REMOVED lines=10> */
.L_x_5393:


//--------------------- .text._ZN10layer_norm40ln_parallel_residual_bwd_finalize_kernelINS_22Kernel_traits_finalizeILj2560E6__halfS2_S2_S2_fjLb0ELj1024ELj4ENS_18Kernel_traits_baseILj2560ES2_S2_S2_S2_fjLj1024EEEEELb1EEEvNS_9BwdParamsE --------------------------
	.section	.text._ZN10layer_norm40ln_parallel_residual_bwd_finalize_kernelINS_22Kernel_traits_finalizeILj2560E6__halfS2_S2_S2_fjLb0ELj1024ELj4ENS_18Kernel_traits_baseILj2560ES2_S2_S2_S2_fjLj1024EEEEELb1EEEvNS_9BwdParamsE,"ax",@progbits
	.align	128
        .global         _ZN10layer_norm40ln_parallel_residual_bwd_finalize_kernelINS_22Kernel_traits_finalizeILj2560E6__halfS2_S2_S2_fjLb0ELj1024ELj4ENS_18Kernel_traits_baseILj2560ES2_S2_S2_S2_fjLj1024EEEEELb1EEEvNS_9BwdParamsE
        .type           _ZN10layer_norm40ln_parallel_residual_bwd_finalize_kernelINS_22Kernel_traits_finalizeILj2560E6__halfS2_S2_S2_fjLb0ELj1024ELj4ENS_18Kernel_traits_baseILj2560ES2_S2_S2_S2_fjLj1024EEEEELb1EEEvNS_9BwdParamsE,@function
        .size           _ZN10layer_norm40ln_parallel_residual_bwd_finalize_kernelINS_22Kernel_traits_finalizeILj2560E6__halfS2_S2_S2_fjLb0ELj1024ELj4ENS_18Kernel_traits_baseILj2560ES2_S2_S2_S2_fjLj1024EEEEELb1EEEvNS_9BwdParamsE,(.L_x_5394 - _ZN10layer_norm40ln_parallel_residual_bwd_finalize_kernelINS_22Kernel_traits_finalizeILj2560E6__halfS2_S2_S2_fjLb0ELj1024ELj4ENS_18Kernel_traits_baseILj2560ES2_S2_S2_S2_fjLj1024EEEEELb1EEEvNS_9BwdParamsE)
        .other          _ZN10layer_norm40ln_parallel_residual_bwd_finalize_kernelINS_22Kernel_traits_finalizeILj2560E6__halfS2_S2_S2_fjLb0ELj1024ELj4ENS_18Kernel_traits_baseILj2560ES2_S2_S2_S2_fjLj1024EEEEELb1EEEvNS_9BwdParamsE,@"STO_CUDA_ENTRY STV_DEFAULT"
_ZN10layer_norm40ln_parallel_residual_bwd_finalize_kernelINS_22Kernel_traits_finalizeILj2560E6__halfS2_S2_S2_fjLb0ELj1024ELj4ENS_18Kernel_traits_baseILj2560ES2_S2_S2_S2_fjLj1024EEEEELb1EEEvNS_9BwdParamsE:
.text._ZN10layer_norm40ln_parallel_residual_bwd_finalize_kernelINS_22Kernel_traits_finalizeILj2560E6__halfS2_S2_S2_fjLb0ELj1024ELj4ENS_18Kernel_traits_baseILj2560ES2_S2_S2_S2_fjLj1024EEEEELb1EEEvNS_9BwdParamsE:
        /* <DEDUP_REMOVED lines=57> */
.L_x_1059:
        /* <DEDUP_REMOVED lines=112> */
.L_x_1058:
[----:B------:R-:W-:Y:S05]  /*0a90*/  BSYNC.RECONVERGENT B1 ;  /* 0x0000000000017941 */ /* 0x000fea0003800200 */
.L_x_1057:
        /* <DEDUP_REMOVED lines=67> */
.L_x_1061:
[----:B------:R-:W-:Y:S05]  /*0ed0*/  BSYNC.RECONVERGENT B1 ;  /* 0x0000000000017941 */ /* 0x000fea0003800200 */
.L_x_1060:
        /* <DEDUP_REMOVED lines=37> */
.L_x_1063:
[----:B------:R-:W-:Y:S05]  /*1130*/  BSYNC.RECONVERGENT B1 ;  /* 0x0000000000017941 */ /* 0x000fea0003800200 */
.L_x_1062:
        /* <DEDUP_REMOVED lines=19> */
.L_x_1056:
[----:B------:R-:W-:Y:S05]  /*1270*/  BSYNC.RECONVERGENT B0 ;  /* 0x0000000000007941 */ /* 0x000fea0003800200 */
.L_x_1055:
        /* <DEDUP_REMOVED lines=93> */
.L_x_1064:
        /* <DEDUP_REMOVED lines=11> */
.L_x_5394:


//--------------------- .text._ZN10layer_norm31ln_parallel_residual_bwd_kernelINS_13Kernel_traitsI6__halfS2_S2_S2_fjLj2560ELj1ELj1ELj4ELj8ENS_18Kernel_traits_baseILj2560ES2_S2_S2_S2_fjLj128EEEEELb1ELb1ELb1EEEvNS_9BwdParamsE --------------------------
	.section	.text._ZN10layer_norm31ln_parallel_residual_bwd_kernelINS_13Kernel_traitsI6__halfS2_S2_S2_fjLj2560ELj1ELj1ELj4ELj8ENS_18Kernel_traits_baseILj2560ES2_S2_S2_S2_fjLj128EEEEELb1ELb1ELb1EEEvNS_9BwdParamsE,"ax",@progbits
	.align	128
        .global         _ZN10layer_norm31ln_parallel_residual_bwd_kernelINS_13Kernel_traitsI6__halfS2_S2_S2_fjLj2560ELj1ELj1ELj4ELj8ENS_18Kernel_traits_baseILj2560ES2_S2_S2_S2_fjLj128EEEEELb1ELb1ELb1EEEvNS_9BwdParamsE
        .type           _ZN10layer_norm31ln_parallel_residual_bwd_kernelINS_13Kernel_traitsI6__halfS2_S2_S2_fjLj2560ELj1ELj1ELj4ELj8ENS_18Kernel_traits_baseILj2560ES2_S2_S2_S2_fjLj128EEEEELb1ELb1ELb1EEEvNS_9BwdParamsE,@function
        .size           _ZN10layer_norm31ln_parallel_residual_bwd_kernelINS_13Kernel_traitsI6__halfS2_S2_S2_fjLj2560ELj1ELj1ELj4ELj8ENS_18Kernel_traits_baseILj2560ES2_S2_S2_S2_fjLj128EEEEELb1ELb1ELb1EEEvNS_9BwdParamsE,(.L_x_5395 - _ZN10layer_norm31ln_parallel_residual_bwd_kernelINS_13Kernel_traitsI6__halfS2_S2_S2_fjLj2560ELj1ELj1ELj4ELj8ENS_18Kernel_traits_baseILj2560ES2_S2_S2_S2_fjLj128EEEEELb1ELb1ELb1EEEvNS_9BwdParamsE)
        .other          _ZN10layer_norm31ln_parallel_residual_bwd_kernelINS_13Kernel_traitsI6__halfS2_S2_S2_fjLj2560ELj1ELj1ELj4ELj8ENS_18Kernel_traits_baseILj2560ES2_S2_S2_S2_fjLj128EEEEELb1ELb1ELb1EEEvNS_9BwdParamsE,@"STO_CUDA_ENTRY STV_DEFAULT"
_ZN10layer_norm31ln_parallel_residual_bwd_kernelINS_13Kernel_traitsI6__halfS2_S2_S2_fjLj2560ELj1ELj1ELj4ELj8ENS_18Kernel_traits_baseILj2560ES2_S2_S2_S2_fjLj128EEEEELb1ELb1ELb1EEEvNS_9BwdParamsE:
.text._ZN10layer_norm31ln_parallel_residual_bwd_kernelINS_13Kernel_traitsI6__halfS2_S2_S2_fjLj2560ELj1ELj1ELj4ELj8ENS_18Kernel_traits_baseILj2560ES2_S2_S2_S2_fjLj128EEEEELb1ELb1ELb1EEEvNS_9BwdParamsE:
        /* <DEDUP_REMOVED lines=76> */
[----:B---3--:R-:W-:Y:S01]  /*04c0*/  HADD2.F32 R78, -RZ, R64.H0_H0 ;  /* 0x20000040ff4e7230 */ /* 0x008fe20000004100 */
        /* <DEDUP_REMOVED lines=16> */
[----:B0-----:R-:W-:-:S07]  /*05d0*/  HADD2.F32 R63, -RZ, R63.H0_H0 ;  /* 0x2000003fff3f7230 */ /* 0x001fce0000004100 */
.L_x_1118:
        /* <DEDUP_REMOVED lines=22> */
[----:B------:R-:W-:Y:S02]  /*0740*/  IMAD.WIDE.U32 R46, R59, 0x8, R46 ;  /* 0x000000083b2e7825 */ /* 0x000fe400078e002e */
[----:B------:R-:W4:Y:S02]  /*0750*/  LDG.E.64 R110, desc[UR10][R110.64] ;  /* 0x0000000a6e6e7981 */ /* 0x000f24000c1e1b00 */
[----:B--2---:R-:W-:Y:S02]  /*0760*/  IMAD.WIDE R114, R73, 0x4, R40 ;  /* 0x0000000449727825 */ /* 0x004fe400078e0228 */
[----:B------:R-:W2:Y:S04]  /*0770*/  LDG.E.64 R46, desc[UR10][R46.64] ;  /* 0x0000000a2e2e7981 */ /* 0x000ea8000c1e1b00 */
[----:B------:R1:W2:Y:S01]  /*0780*/  LDG.E R0, desc[UR10][R114.64] ;  /* 0x0000000a72007981 */ /* 0x0002a2000c1e1900 */
[----:B------:R-:W-:-:S04]  /*0790*/  IMAD.WIDE.U32 R40, R61, 0x8, R44 ;  /* 0x000000083d287825 */ /* 0x000fc800078e002c */
[--C-:B------:R-:W-:Y:S02]  /*07a0*/  IMAD.WIDE.U32 R106, R62, 0x8, R44.reuse ;  /* 0x000000083e6a7825 */ /* 0x100fe400078e002c */
[----:B------:R-:W2:Y:S01]  /*07b0*/  LDG.E.64 R40, desc[UR10][R40.64] ;  /* 0x0000000a28287981 */ /* 0x000ea2000c1e1b00 */
[----:B-1----:R-:W1:Y:S03]  /*07c0*/  LDC.64 R114, c[0x0][0x3c8] ;  /* 0x0000f200ff727b82 */ /* 0x002e660000000a00 */
        /* <DEDUP_REMOVED lines=19> */
[----:B------:R3:W5:Y:S01]  /*0900*/  @P1 LDG.E R55, desc[UR10][R116.64] ;  /* 0x0000000a74371981 */ /* 0x000762000c1e1900 */
[----:B------:R-:W-:Y:S01]  /*0910*/  ISETP.NE.AND P3, PT, RZ, UR13, PT ;  /* 0x0000000dff007c0c */ /* 0x000fe2000bf65270 */
[----:B------:R-:W0:Y:S01]  /*0920*/  @P1 LDC.64 R132, c[0x0][0x3b8] ;  /* 0x0000ee00ff841b82 */ /* 0x000e220000000a00 */
[----:B------:R-:W-:Y:S01]  /*0930*/  @P0 IMAD.WIDE.U32 R118, R61, 0x8, R118 ;  /* 0x000000083d760825 */ /* 0x000fe200078e0076 */
[----:B------:R3:W5:Y:S03]  /*0940*/  @P0 LDG.E.64 R88, desc[UR10][R122.64] ;  /* 0x0000000a7a580981 */ /* 0x000766000c1e1b00 */
        /* <DEDUP_REMOVED lines=22> */
[----:B------:R-:W-:Y:S01]  /*0ab0*/  HADD2.F32 R117, -RZ, R116.H0_H0 ;  /* 0x20000074ff757230 */ /* 0x000fe20000004100 */
[----:B------:R-:W-:Y:S01]  /*0ac0*/  SHF.R.U64 R162, R108, 0x10, R109 ;  /* 0x000000106ca27819 */ /* 0x000fe2000000126d */
[----:B------:R-:W-:Y:S02]  /*0ad0*/  HADD2.F32 R123, -RZ, R123.H0_H0 ;  /* 0x2000007bff7b7230 */ /* 0x000fe40000004100 */
[----:B------:R-:W-:Y:S02]  /*0ae0*/  IMAD.MOV.U32 R125, RZ, RZ, R110 ;  /* 0x000000ffff7d7224 */ /* 0x000fe400078e006e */
[----:B------:R-:W-:Y:S02]  /*0af0*/  HADD2.F32 R147, -RZ, R118.H0_H0 ;  /* 0x20000076ff937230 */ /* 0x000fe40000004100 */
[----:B--2---:R-:W-:Y:S01]  /*0b00*/  IMAD.MOV.U32 R52, RZ, RZ, R46 ;  /* 0x000000ffff347224 */ /* 0x004fe200078e002e */
[----:B------:R-:W-:Y:S01]  /*0b10*/  FSEL R0, R0, RZ, !P3 ;  /* 0x000000ff00007208 */ /* 0x000fe20005800000 */
[----:B------:R-:W-:Y:S01]  /*0b20*/  HADD2.F32 R163, -RZ, R163.H0_H0 ;  /* 0x200000a3ffa37230 */ /* 0x000fe20000004100 */
[----:B------:R-:W-:Y:S01]  /*0b30*/  SHF.R.U32.HI R121, RZ, 0x10, R111 ;  /* 0x00000010ff797819 */ /* 0x000fe2000001166f */
[----:B------:R-:W-:Y:S01]  /*0b40*/  HADD2.F32 R125, -RZ, R125.H0_H0 ;  /* 0x2000007dff7d7230 */ /* 0x000fe20000004100 */
[----:B-1----:R-:W-:Y:S01]  /*0b50*/  SHF.R.U32.HI R127, RZ, 0x10, R113 ;  /* 0x00000010ff7f7819 */ /* 0x002fe20000011671 */
[----:B------:R-:W-:-:S02]  /*0b60*/  HADD2.F32 R151, -RZ, R52.H0_H0 ;  /* 0x20000034ff977230 */ /* 0x000fc40000004100 */
[C---:B------:R-:W-:Y:S01]  /*0b70*/  FADD.FTZ R116, -R0.reuse, R117 ;  /* 0x0000007500747221 */ /* 0x040fe20000010100 */
[----:B------:R-:W-:Y:S01]  /*0b80*/  MOV R114, R93 ;  /* 0x0000005d00727202 */ /* 0x000fe20000000f00 */
[C---:B------:R-:W-:Y:S01]  /*0b90*/  FADD.FTZ R117, -R0.reuse, R123 ;  /* 0x0000007b00757221 */ /* 0x040fe20000010100 */
[----:B------:R-:W-:Y:S02]  /*0ba0*/  IMAD.MOV.U32 R161, RZ, RZ, R109 ;  /* 0x000000ffffa17224 */ /* 0x000fe400078e006d */
[----:B------:R-:W-:Y:S01]  /*0bb0*/  FADD.FTZ R123, -R0, R147 ;  /* 0x00000093007b7221 */ /* 0x000fe20000010100 */
[----:B------:R-:W-:Y:S02]  /*0bc0*/  HADD2.F32 R162, -RZ, R162.H0_H0 ;  /* 0x200000a2ffa27230 */ /* 0x000fe40000004100 */
[----:B------:R-:W-:Y:S01]  /*0bd0*/  FMUL.FTZ R147, R76, R163 ;  /* 0x000000a34c937220 */ /* 0x000fe20000410000 */
[----:B------:R-:W-:Y:S01]  /*0be0*/  SHF.R.U64 R165, R46, 0x10, R47 ;  /* 0x000000102ea57819 */ /* 0x000fe2000000122f */
[----:B------:R-:W-:Y:S01]  /*0bf0*/  FADD.FTZ R159, -R0, R125 ;  /* 0x0000007d009f7221 */ /* 0x000fe20000010100 */
[----:B------:R-:W-:-:S02]  /*0c00*/  HADD2.F32 R115, -RZ, R121.H0_H0 ;  /* 0x20000079ff737230 */ /* 0x000fc40000004100 */
[----:B------:R-:W-:Y:S01]  /*0c10*/  FADD.FTZ R125, -R0, R151 ;  /* 0x00000097007d7221 */ /* 0x000fe20000010100 */
[----:B------:R-:W-:Y:S01]  /*0c20*/  SHF.R.U32.HI R46, RZ, 0x10, R109 ;  /* 0x00000010ff2e7819 */ /* 0x000fe2000001166d */
[----:B------:R-:W-:Y:S01]  /*0c30*/  IMAD.MOV.U32 R54, RZ, RZ, R112 ;  /* 0x000000ffff367224 */ /* 0x000fe200078e0070 */
[--C-:B------:R-:W-:Y:S01]  /*0c40*/  SHF.R.U64 R150, R40, 0x10, R41.reuse ;  /* 0x0000001028967819 */ /* 0x100fe20000001229 */
[----:B------:R-:W-:Y:S01]  /*0c50*/  HADD2.F32 R93, -RZ, R127.H0_H0 ;  /* 0x2000007fff5d7230 */ /* 0x000fe20000004100 */
[--C-:B------:R-:W-:Y:S01]  /*0c60*/  SHF.R.U32.HI R152, RZ, 0x10, R41.reuse ;  /* 0x00000010ff987819 */ /* 0x100fe20000011629 */
[----:B------:R-:W-:Y:S02]  /*0c70*/  HADD2.F32 R121, -RZ, R114.H0_H0 ;  /* 0x20000072ff797230 */ /* 0x000fe40000004100 */
[----:B------:R-:W-:Y:S01]  /*0c80*/  FMUL.FTZ R144, R64, R162 ;  /* 0x000000a240907220 */ /* 0x000fe20000410000 */
[----:B------:R-:W-:Y:S02]  /*0c90*/  IMAD.MOV.U32 R151, RZ, RZ, R41 ;  /* 0x000000ffff977224 */ /* 0x000fe400078e0029 */
[----:B------:R-:W-:Y:S01]  /*0ca0*/  FADD.FTZ R41, RZ, R147 ;  /* 0x00000093ff297221 */ /* 0x000fe20000010000 */
[----:B------:R-:W-:-:S02]  /*0cb0*/  HADD2.F32 R161, -RZ, R161.H0_H0 ;  /* 0x200000a1ffa17230 */ /* 0x000fc40000004100 */
[----:B------:R-:W-:Y:S02]  /*0cc0*/  IMAD.MOV.U32 R120, RZ, RZ, R111 ;  /* 0x000000ffff787224 */ /* 0x000fe400078e006f */
[----:B------:R-:W-:Y:S02]  /*0cd0*/  HADD2.F32 R127, -RZ, R92.H0_H0 ;  /* 0x2000005cff7f7230 */ /* 0x000fe40000004100 */
[----:B------:R-:W-:Y:S01]  /*0ce0*/  HADD2.F32 R137, -RZ, R137.H0_H0 ;  /* 0x20000089ff897230 */ /* 0x000fe20000004100 */
[----:B------:R0:W5:Y:S01]  /*0cf0*/  LDG.E R92, desc[UR10][R140.64] ;  /* 0x0000000a8c5c7981 */ /* 0x000162000c1e1900 */
[C---:B------:R-:W-:Y:S01]  /*0d00*/  FADD.FTZ R130, -R0.reuse, R115 ;  /* 0x0000007300827221 */ /* 0x040fe20000010100 */
[----:B------:R-:W-:Y:S01]  /*0d10*/  HADD2.F32 R46, -RZ, R46.H0_H0 ;  /* 0x2000002eff2e7230 */ /* 0x000fe20000004100 */
[----:B------:R-:W-:Y:S01]  /*0d20*/  SHF.R.U32.HI R149, RZ, 0x10, R53 ;  /* 0x00000010ff957819 */ /* 0x000fe20000011635 */
[----:B------:R-:W-:Y:S02]  /*0d30*/  IMAD.MOV.U32 R122, RZ, RZ, R47 ;  /* 0x000000ffff7a7224 */ /* 0x000fe400078e002f */
[----:B------:R-:W-:Y:S01]  /*0d40*/  FADD.FTZ R115, -R0, R121 ;  /* 0x0000007900737221 */ /* 0x000fe20000010100 */
[----:B------:R-:W-:-:S02]  /*0d50*/  HADD2.F32 R105, -RZ, R54.H0_H0 ;  /* 0x20000036ff697230 */ /* 0x000fc40000004100 */
[----:B------:R-:W-:Y:S01]  /*0d60*/  FMUL.FTZ R142, R74, R161 ;  /* 0x000000a14a8e7220 */ /* 0x000fe20000410000 */
[----:B------:R-:W-:Y:S01]  /*0d70*/  FADD.FTZ R41, R41, R144 ;  /* 0x0000009029297221 */ /* 0x000fe20000010000 */
[----:B0-----:R-:W-:Y:S02]  /*0d80*/  IMAD.MOV.U32 R141, RZ, RZ, R106 ;  /* 0x000000ffff8d7224 */ /* 0x001fe400078e006a */
[----:B------:R-:W-:Y:S01]  /*0d90*/  FADD.FTZ R121, -R0, R137 ;  /* 0x0000008900797221 */ /* 0x000fe20000010100 */
[----:B------:R-:W-:Y:S01]  /*0da0*/  HADD2.F32 R53, -RZ, R120.H0_H0 ;  /* 0x20000078ff357230 */ /* 0x000fe20000004100 */
[----:B------:R0:W5:Y:S01]  /*0db0*/  LDG.E R54, desc[UR10][R138.64] ;  /* 0x0000000a8a367981 */ /* 0x000162000c1e1900 */
[----:B------:R-:W-:Y:S01]  /*0dc0*/  IMAD.WIDE.U32 R136, R60, 0x4, R134 ;  /* 0x000000043c887825 */ /* 0x000fe200078e0086 */
[----:B------:R-:W-:-:S03]  /*0dd0*/  SHF.R.U64 R126, R110, 0x10, R111 ;  /* 0x000000106e7e7819 */ /* 0x000fc6000000126f */
[----:B------:R-:W-:Y:S01]  /*0de0*/  FMUL.FTZ R140, R63, R46 ;  /* 0x0000002e3f8c7220 */ /* 0x000fe20000410000 */
[----:B------:R-:W-:Y:S01]  /*0df0*/  SHF.R.U64 R145, R112, 0x10, R113 ;  /* 0x0000001070917819 */ /* 0x000fe20000001271 */
[----:B------:R-:W-:Y:S01]  /*0e00*/  HADD2.F32 R119, -RZ, R119.H0_H0 ;  /* 0x20000077ff777230 */ /* 0x000fe20000004100 */
[----:B------:R-:W-:Y:S01]  /*0e10*/  SHF.R.U32.HI R155, RZ, 0x10, R47 ;  /* 0x00000010ff9b7819 */ /* 0x000fe2000001162f */
[----:B------:R-:W-:Y:S02]  /*0e20*/  HADD2.F32 R141, -RZ, R141.H0_H0 ;  /* 0x2000008dff8d7230 */ /* 0x000fe40000004100 */
[----:B------:R-:W-:Y:S01]  /*0e30*/  FADD.FTZ R41, R41, R142 ;  /* 0x0000008e29297221 */ /* 0x000fe20000010000 */
[----:B0-----:R-:W-:Y:S01]  /*0e40*/  SHF.R.U64 R138, R106, 0x10, R107 ;  /* 0x000000106a8a7819 */ /* 0x001fe2000000126b */
[----:B------:R-:W-:Y:S02]  /*0e50*/  IMAD.MOV.U32 R124, RZ, RZ, R113 ;  /* 0x000000ffff7c7224 */ /* 0x000fe400078e0071 */
[----:B------:R-:W-:Y:S01]  /*0e60*/  FADD.FTZ R118, -R0, R53 ;  /* 0x0000003500767221 */ /* 0x000fe20000010100 */
[----:B------:R-:W-:Y:S01]  /*0e70*/  HADD2.F32 R153, -RZ, R122.H0_H0 ;  /* 0x2000007aff997230 */ /* 0x000fe20000004100 */
[----:B------:R0:W5:Y:S01]  /*0e80*/  LDG.E R53, desc[UR10][R136.64] ;  /* 0x0000000a88357981 */ /* 0x000162000c1e1900 */
[----:B------:R-:W-:-:S02]  /*0e90*/  IMAD.MOV.U32 R146, RZ, RZ, R107 ;  /* 0x000000ffff927224 */ /* 0x000fc400078e006b */
[C---:B------:R-:W-:Y:S01]  /*0ea0*/  FADD.FTZ R114, -R0.reuse, R119 ;  /* 0x0000007700727221 */ /* 0x040fe20000010100 */
[----:B------:R-:W-:Y:S02]  /*0eb0*/  HADD2.F32 R138, -RZ, R138.H0_H0 ;  /* 0x2000008aff8a7230 */ /* 0x000fe40000004100 */
[----:B------:R-:W-:Y:S01]  /*0ec0*/  FADD.FTZ R41, R41, R140 ;  /* 0x0000008c29297221 */ /* 0x000fe20000010000 */
[----:B------:R-:W-:Y:S02]  /*0ed0*/  HADD2.F32 R47, -RZ, R126.H0_H0 ;  /* 0x2000007eff2f7230 */ /* 0x000fe40000004100 */
[C---:B------:R-:W-:Y:S01]  /*0ee0*/  FADD.FTZ R119, -R0.reuse, R127 ;  /* 0x0000007f00777221 */ /* 0x040fe20000010100 */
[----:B------:R-:W-:Y:S02]  /*0ef0*/  HADD2.F32 R149, -RZ, R149.H0_H0 ;  /* 0x20000095ff957230 */ /* 0x000fe40000004100 */
[----:B------:R-:W-:Y:S01]  /*0f00*/  FADD.FTZ R127, -R0, R153 ;  /* 0x00000099007f7221 */ /* 0x000fe20000010100 */
[----:B------:R-:W-:-:S02]  /*0f10*/  HADD2.F32 R145, -RZ, R145.H0_H0 ;  /* 0x20000091ff917230 */ /* 0x000fc40000004100 */
[----:B0-----:R-:W-:Y:S01]  /*0f20*/  FMUL.FTZ R136, R78, R141 ;  /* 0x0000008d4e887220 */ /* 0x001fe20000410000 */
[----:B------:R-:W-:Y:S01]  /*0f30*/  HADD2.F32 R143, -RZ, R124.H0_H0 ;  /* 0x2000007cff8f7230 */ /* 0x000fe20000004100 */
[----:B------:R-:W-:Y:S01]  /*0f40*/  SHF.R.U32.HI R148, RZ, 0x10, R107 ;  /* 0x00000010ff947819 */ /* 0x000fe2000001166b */
[----:B------:R-:W-:Y:S02]  /*0f50*/  HADD2.F32 R165, -RZ, R165.H0_H0 ;  /* 0x200000a5ffa57230 */ /* 0x000fe40000004100 */
[----:B------:R-:W-:Y:S01]  /*0f60*/  FADD.FTZ R105, -R0, R105 ;  /* 0x0000006900697221 */ /* 0x000fe20000010100 */
[----:B------:R-:W-:Y:S01]  /*0f70*/  HADD2.F32 R155, -RZ, R155.H0_H0 ;  /* 0x2000009bff9b7230 */ /* 0x000fe20000004100 */
[----:B------:R-:W-:Y:S01]  /*0f80*/  MOV R153, R42 ;  /* 0x0000002a00997202 */ /* 0x000fe20000000f00 */
[----:B------:R-:W-:Y:S01]  /*0f90*/  IMAD.WIDE.U32 R134, R59, 0x4, R134 ;  /* 0x000000043b867825 */ /* 0x000fe200078e0086 */
[----:B------:R-:W-:-:S03]  /*0fa0*/  SHF.R.U64 R154, R42, 0x10, R43 ;  /* 0x000000102a9a7819 */ /* 0x000fc6000000122b */
[----:B------:R-:W-:Y:S01]  /*0fb0*/  FMUL.FTZ R139, R66, R138 ;  /* 0x0000008a428b7220 */ /* 0x000fe20000410000 */
[----:B------:R-:W-:Y:S01]  /*0fc0*/  FADD.FTZ R42, R41, R136 ;  /* 0x00000088292a7221 */ /* 0x000fe20000010000 */
[----:B------:R-:W-:Y:S02]  /*0fd0*/  HADD2.F32 R146, -RZ, R146.H0_H0 ;  /* 0x20000092ff927230 */ /* 0x000fe40000004100 */
[C---:B------:R-:W-:Y:S01]  /*0fe0*/  FADD.FTZ R120, -R0.reuse, R47 ;  /* 0x0000002f00787221 */ /* 0x040fe20000010100 */
[C---:B------:R-:W-:Y:S01]  /*0ff0*/  FADD.FTZ R124, -R0.reuse, R149 ;  /* 0x00000095007c7221 */ /* 0x040fe20000010100 */
[----:B------:R-:W0:Y:S01]  /*1000*/  @P1 LDC.64 R110, c[0x0][0x3b8] ;  /* 0x0000ee00ff6e1b82 */ /* 0x000e220000000a00 */
[C---:B------:R-:W-:Y:S01]  /*1010*/  FADD.FTZ R145, -R0.reuse, R145 ;  /* 0x0000009100917221 */ /* 0x040fe20000010100 */
[C---:B------:R-:W-:Y:S01]  /*1020*/  FADD.FTZ R143, -R0.reuse, R143 ;  /* 0x0000008f008f7221 */ /* 0x040fe20000010100 */
[C---:B------:R-:W-:Y:S01]  /*1030*/  FADD.FTZ R93, -R0.reuse, R93 ;  /* 0x0000005d005d7221 */ /* 0x040fe20000010100 */
[C---:B------:R-:W-:Y:S01]  /*1040*/  FADD.FTZ R165, -R0.reuse, R165 ;  /* 0x000000a500a57221 */ /* 0x040fe20000010100 */
[----:B------:R-:W-:Y:S01]  /*1050*/  FADD.FTZ R47, -R0, R155 ;  /* 0x0000009b002f7221 */ /* 0x000fe20000010100 */
[----:B------:R-:W-:Y:S01]  /*1060*/  IMAD.MOV.U32 R149, RZ, RZ, R40 ;  /* 0x000000ffff957224 */ /* 0x000fe200078e0028 */
[----:B------:R1:W5:Y:S01]  /*1070*/  LDG.E R52, desc[UR10][R134.64] ;  /* 0x0000000a86347981 */ /* 0x000362000c1e1900 */
[----:B------:R-:W-:-:S02]  /*1080*/  HADD2.F32 R148, -RZ, R148.H0_H0 ;  /* 0x20000094ff947230 */ /* 0x000fc40000004100 */
[----:B------:R-:W-:Y:S01]  /*1090*/  FMUL.FTZ R0, R58, R105 ;  /* 0x000000693a007220 */ /* 0x000fe20000410000 */
[----:B------:R-:W-:Y:S01]  /*10a0*/  FADD.FTZ R41, R42, R139 ;  /* 0x0000008b2a297221 */ /* 0x000fe20000010000 */
[----:B------:R-:W2:Y:S01]  /*10b0*/  @P0 LDC.64 R112, c[0x0][0x438] ;  /* 0x00010e00ff700b82 */ /* 0x000ea20000000a00 */
[----:B------:R-:W-:Y:S01]  /*10c0*/  IMAD.MOV.U32 R157, RZ, RZ, R44 ;  /* 0x000000ffff9d7224 */ /* 0x000fe200078e002c */
[----:B------:R-:W-:Y:S01]  /*10d0*/  SHF.R.U64 R158, R44, 0x10, R45 ;  /* 0x000000102c9e7819 */ /* 0x000fe2000000122d */
[----:B------:R-:W-:Y:S02]  /*10e0*/  HADD2.F32 R149, -RZ, R149.H0_H0 ;  /* 0x20000095ff957230 */ /* 0x000fe40000004100 */
[----:B-1----:R-:W-:Y:S01]  /*10f0*/  FMUL.FTZ R134, R77, R146 ;  /* 0x000000924d867220 */ /* 0x002fe20000410000 */
[----:B------:R-:W-:Y:S01]  /*1100*/  FMUL.FTZ R145, R58, R145 ;  /* 0x000000913a917220 */ /* 0x000fe20000410000 */
[----:B------:R-:W-:Y:S01]  /*1110*/  FFMA.FTZ R42, R0, R147, RZ ;  /* 0x00000093002a7223 */ /* 0x000fe200000100ff */
[----:B------:R-:W-:Y:S01]  /*1120*/  FMUL.FTZ R137, R65, R148 ;  /* 0x0000009441897220 */ /* 0x000fe20000410000 */
[----:B------:R-:W-:Y:S01]  /*1130*/  FADD.FTZ R44, R41, R134 ;  /* 0x00000086292c7221 */ /* 0x000fe20000010000 */
[----:B------:R-:W-:-:S02]  /*1140*/  HADD2.F32 R150, -RZ, R150.H0_H0 ;  /* 0x20000096ff967230 */ /* 0x000fc40000004100 */
[----:B------:R-:W-:Y:S01]  /*1150*/  FMUL.FTZ R143, R58, R143 ;  /* 0x0000008f3a8f7220 */ /* 0x000fe20000410000 */
[----:B------:R-:W-:Y:S01]  /*1160*/  FFMA.FTZ R42, R145, R144, R42 ;  /* 0x00000090912a7223 */ /* 0x000fe2000001002a */
[----:B------:R-:W-:Y:S01]  /*1170*/  FMUL.FTZ R105, R80, R149 ;  /* 0x0000009550697220 */ /* 0x000fe20000410000 */
[----:B------:R-:W-:Y:S01]  /*1180*/  FADD.FTZ R44, R44, R137 ;  /* 0x000000892c2c7221 */ /* 0x000fe20000010000 */
[----:B------:R-:W-:Y:S02]  /*1190*/  HADD2.F32 R151, -RZ, R151.H0_H0 ;  /* 0x20000097ff977230 */ /* 0x000fe40000004100 */
[----:B------:R-:W-:Y:S01]  /*11a0*/  FMUL.FTZ R93, R58, R93 ;  /* 0x0000005d3a5d7220 */ /* 0x000fe20000410000 */
[----:B------:R-:W-:Y:S01]  /*11b0*/  FFMA.FTZ R42, R143, R142, R42 ;  /* 0x0000008e8f2a7223 */ /* 0x000fe2000001002a */
[----:B------:R-:W-:Y:S01]  /*11c0*/  FMUL.FTZ R106, R68, R150 ;  /* 0x00000096446a7220 */ /* 0x000fe20000410000 */
[----:B------:R-:W-:Y:S01]  /*11d0*/  FADD.FTZ R41, R44, R105 ;  /* 0x000000692c297221 */ /* 0x000fe20000010000 */
[----:B------:R-:W-:-:S02]  /*11e0*/  HADD2.F32 R152, -RZ, R152.H0_H0 ;  /* 0x20000098ff987230 */ /* 0x000fc40000004100 */
[----:B------:R-:W-:Y:S01]  /*11f0*/  FFMA.FTZ R44, R93, R140, R42 ;  /* 0x0000008c5d2c7223 */ /* 0x000fe2000001002a */
[----:B------:R-:W-:Y:S01]  /*1200*/  FMUL.FTZ R107, R79, R151 ;  /* 0x000000974f6b7220 */ /* 0x000fe20000410000 */
[----:B------:R-:W-:Y:S01]  /*1210*/  FADD.FTZ R42, R41, R106 ;  /* 0x0000006a292a7221 */ /* 0x000fe20000010000 */
[----:B------:R-:W-:Y:S01]  /*1220*/  FMUL.FTZ R135, R58, R159 ;  /* 0x0000009f3a877220 */ /* 0x000fe20000410000 */
[--C-:B------:R-:W-:Y:S01]  /*1230*/  IMAD.MOV.U32 R155, RZ, RZ, R43.reuse ;  /* 0x000000ffff9b7224 */ /* 0x100fe200078e002b */
[----:B------:R-:W-:Y:S01]  /*1240*/  SHF.R.U32.HI R156, RZ, 0x10, R43 ;  /* 0x00000010ff9c7819 */ /* 0x000fe2000001162b */
[----:B------:R-:W-:Y:S02]  /*1250*/  IMAD.MOV.U32 R40, RZ, RZ, R45 ;  /* 0x000000ffff287224 */ /* 0x000fe400078e002d */
[----:B------:R-:W-:Y:S01]  /*1260*/  FADD.FTZ R43, R42, R107 ;  /* 0x0000006b2a2b7221 */ /* 0x000fe20000010000 */
[----:B------:R-:W-:Y:S02]  /*1270*/  HADD2.F32 R153, -RZ, R153.H0_H0 ;  /* 0x20000099ff997230 */ /* 0x000fe40000004100 */
[----:B------:R-:W-:Y:S01]  /*1280*/  FMUL.FTZ R108, R67, R152 ;  /* 0x00000098436c7220 */ /* 0x000fe20000410000 */
[----:B------:R-:W-:Y:S01]  /*1290*/  FMUL.FTZ R132, R58, R120 ;  /* 0x000000783a847220 */ /* 0x000fe20000410000 */
[----:B------:R-:W-:Y:S01]  /*12a0*/  FFMA.FTZ R41, R135, R136, R44 ;  /* 0x0000008887297223 */ /* 0x000fe2000001002c */
[----:B0-----:R-:W-:-:S04]  /*12b0*/  @P1 IMAD.WIDE.U32 R110, R59, 0x4, R110 ;  /* 0x000000043b6e1825 */ /* 0x001fc800078e006e */
[----:B------:R-:W-:Y:S01]  /*12c0*/  FADD.FTZ R42, R43, R108 ;  /* 0x0000006c2b2a7221 */ /* 0x000fe20000010000 */
[----:B------:R-:W-:Y:S01]  /*12d0*/  FMUL.FTZ R109, R94, R153 ;  /* 0x000000995e6d7220 */ /* 0x000fe20000410000 */
[----:B------:R-:W-:Y:S02]  /*12e0*/  HADD2.F32 R154, -RZ, R154.H0_H0 ;  /* 0x2000009aff9a7230 */ /* 0x000fe40000004100 */
[----:B------:R-:W-:Y:S01]  /*12f0*/  FMUL.FTZ R133, R58, R118 ;  /* 0x000000763a857220 */ /* 0x000fe20000410000 */
[----:B------:R-:W-:Y:S02]  /*1300*/  HADD2.F32 R159, -RZ, R40.H0_H0 ;  /* 0x20000028ff9f7230 */ /* 0x000fe40000004100 */
[----:B------:R-:W-:Y:S01]  /*1310*/  FFMA.FTZ R40, R132, R139, R41 ;  /* 0x0000008b84287223 */ /* 0x000fe20000010029 */
[----:B--2---:R-:W-:Y:S01]  /*1320*/  @P0 IMAD.WIDE.U32 R112, R59, 0x8, R112 ;  /* 0x000000083b700825 */ /* 0x004fe200078e0070 */
[----:B------:R0:W5:Y:S03]  /*1330*/  @P1 LDG.E R50, desc[UR10][R110.64] ;  /* 0x0000000a6e321981 */ /* 0x000166000c1e1900 */
[----:B------:R-:W-:Y:S01]  /*1340*/  FADD.FTZ R43, R42, R109 ;  /* 0x0000006d2a2b7221 */ /* 0x000fe20000010000 */
[----:B------:R-:W-:-:S02]  /*1350*/  HADD2.F32 R155, -RZ, R155.H0_H0 ;  /* 0x2000009bff9b7230 */ /* 0x000fc40000004100 */
[----:B------:R-:W-:Y:S01]  /*1360*/  FMUL.FTZ R130, R58, R130 ;  /* 0x000000823a827220 */ /* 0x000fe20000410000 */
[----:B------:R-:W-:Y:S01]  /*1370*/  FFMA.FTZ R41, R133, R134, R40 ;  /* 0x0000008685297223 */ /* 0x000fe20000010028 */
[----:B------:R1:W5:Y:S01]  /*1380*/  @P0 LDG.E.64 R82, desc[UR10][R112.64] ;  /* 0x0000000a70520981 */ /* 0x000362000c1e1b00 */
[----:B0-----:R-:W-:Y:S01]  /*1390*/  FMUL.FTZ R110, R70, R154 ;  /* 0x0000009a466e7220 */ /* 0x001fe20000410000 */
[----:B------:R-:W-:Y:S02]  /*13a0*/  HADD2.F32 R156, -RZ, R156.H0_H0 ;  /* 0x2000009cff9c7230 */ /* 0x000fe40000004100 */
[----:B------:R-:W-:Y:S01]  /*13b0*/  FMUL.FTZ R111, R58, R116 ;  /* 0x000000743a6f7220 */ /* 0x000fe20000410000 */
[----:B------:R-:W-:Y:S01]  /*13c0*/  FFMA.FTZ R40, R130, R137, R41 ;  /* 0x0000008982287223 */ /* 0x000fe20000010029 */
[----:B------:R-:W-:Y:S01]  /*13d0*/  FADD.FTZ R43, R43, R110 ;  /* 0x0000006e2b2b7221 */ /* 0x000fe20000010000 */
[----:B-1----:R-:W-:Y:S01]  /*13e0*/  FMUL.FTZ R112, R81, R155 ;  /* 0x0000009b51707220 */ /* 0x002fe20000410000 */
[----:B------:R-:W-:-:S02]  /*13f0*/  HADD2.F32 R157, -RZ, R157.H0_H0 ;  /* 0x2000009dff9d7230 */ /* 0x000fc40000004100 */
[C---:B------:R-:W-:Y:S01]  /*1400*/  FMUL.FTZ R114, R58.reuse, R114 ;  /* 0x000000723a727220 */ /* 0x040fe20000410000 */
[----:B------:R-:W-:Y:S01]  /*1410*/  FFMA.FTZ R41, R111, R105, R40 ;  /* 0x000000696f297223 */ /* 0x000fe20000010028 */
[----:B------:R-:W-:Y:S01]  /*1420*/  FADD.FTZ R42, R43, R112 ;  /* 0x000000702b2a7221 */ /* 0x000fe20000010000 */
[----:B------:R-:W-:Y:S01]  /*1430*/  FMUL.FTZ R113, R69, R156 ;  /* 0x0000009c45717220 */ /* 0x000fe20000410000 */
[----:B------:R-:W-:Y:S01]  /*1440*/  SHF.R.U32.HI R160, RZ, 0x10, R45 ;  /* 0x00000010ffa07819 */ /* 0x000fe2000001162d */
[----:B------:R-:W-:Y:S02]  /*1450*/  HADD2.F32 R158, -RZ, R158.H0_H0 ;  /* 0x2000009eff9e7230 */ /* 0x000fe40000004100 */
[----:B------:R-:W-:Y:S01]  /*1460*/  FMUL.FTZ R115, R58, R115 ;  /* 0x000000733a737220 */ /* 0x000fe20000410000 */
[----:B------:R-:W-:Y:S01]  /*1470*/  FFMA.FTZ R40, R114, R106, R41 ;  /* 0x0000006a72287223 */ /* 0x000fe20000010029 */
[----:B------:R-:W-:Y:S01]  /*1480*/  FADD.FTZ R45, R42, R113 ;  /* 0x000000712a2d7221 */ /* 0x000fe20000010000 */
[----:B------:R-:W-:Y:S01]  /*1490*/  FMUL.FTZ R116, R96, R157 ;  /* 0x0000009d60747220 */ /* 0x000fe20000410000 */
[----:B------:R-:W0:Y:S01]  /*14a0*/  LDC.64 R42, c[0x0][0x380] ;  /* 0x0000e000ff2a7b82 */ /* 0x000e220000000a00 */
[----:B------:R-:W-:Y:S01]  /*14b0*/  FMUL.FTZ R118, R58, R117 ;  /* 0x000000753a767220 */ /* 0x000fe20000410000 */
[----:B------:R-:W-:Y:S01]  /*14c0*/  FFMA.FTZ R41, R115, R107, R40 ;  /* 0x0000006b73297223 */ /* 0x000fe20000010028 */
[----:B------:R-:W-:Y:S01]  /*14d0*/  FADD.FTZ R40, R45, R116 ;  /* 0x000000742d287221 */ /* 0x000fe20000010000 */
[----:B------:R-:W-:Y:S01]  /*14e0*/  FMUL.FTZ R117, R72, R158 ;  /* 0x0000009e48757220 */ /* 0x000fe20000410000 */
[----:B------:R-:W-:-:S02]  /*14f0*/  HADD2.F32 R160, -RZ, R160.H0_H0 ;  /* 0x200000a0ffa07230 */ /* 0x000fc40000004100 */
        /* <DEDUP_REMOVED lines=14> */
[----:B------:R-:W-:Y:S01]  /*15e0*/  FMUL.FTZ R125, R58, R125 ;  /* 0x0000007d3a7d7220 */ /* 0x000fe20000410000 */
[----:B0-----:R-:W-:Y:S02]  /*15f0*/  IMAD.IADD R73, R73, 0x1, R42 ;  /* 0x0000000149497824 */ /* 0x001fe400078e022a */
        /* <DEDUP_REMOVED lines=39> */
.L_x_1067:
[----:B------:R-:W-:Y:S05]  /*1870*/  BSYNC.RECONVERGENT B0 ;  /* 0x0000000000007941 */ /* 0x000fea0003800200 */
.L_x_1066:
        /* <DEDUP_REMOVED lines=104> */
.L_x_1070:
        /* <DEDUP_REMOVED lines=21> */
[----:B------:R-:W-:Y:S02]  /*2050*/  F2FP.F16.F32.PACK_AB R97, R0, R147 ;  /* 0x000000930061723e */ /* 0x000fe400000000ff */
[----:B------:R-:W-:Y:S02]  /*2060*/  FSEL R40, R40, RZ, P4 ;  /* 0x000000ff28287208 */ /* 0x000fe40002000000 */
[----:B------:R-:W-:Y:S02]  /*2070*/  FSEL R0, R41, RZ, P5 ;  /* 0x000000ff29007208 */ /* 0x000fe40002800000 */
[----:B------:R-:W-:-:S02]  /*2080*/  FSEL R42, R42, RZ, P3 ;  /* 0x000000ff2a2a7208 */ /* 0x000fc40001800000 */
[----:B------:R-:W-:Y:S02]  /*2090*/  F2FP.F16.F32.PACK_AB R40, R40, R145 ;  /* 0x000000912828723e */ /* 0x000fe400000000ff */
[----:B------:R-:W-:Y:S02]  /*20a0*/  F2FP.F16.F32.PACK_AB R99, R0, R143 ;  /* 0x0000008f0063723e */ /* 0x000fe400000000ff */
[----:B------:R-:W-:Y:S02]  /*20b0*/  F2FP.F16.F32.PACK_AB R42, R42, R93 ;  /* 0x0000005d2a2a723e */ /* 0x000fe400000000ff */
[----:B------:R-:W-:Y:S02]  /*20c0*/  PRMT R45, R97, 0x7632, R45 ;  /* 0x00007632612d7816 */ /* 0x000fe4000000002d */
[C---:B------:R-:W-:Y:S02]  /*20d0*/  PRMT R0, R40.reuse, 0x7632, R0 ;  /* 0x0000763228007816 */ /* 0x040fe40000000000 */
[----:B------:R-:W-:-:S02]  /*20e0*/  PRMT R98, R40, 0x7610, R98 ;  /* 0x0000761028627816 */ /* 0x000fc40000000062 */
[----:B------:R-:W-:Y:S02]  /*20f0*/  PRMT R44, R99, 0x7632, R44 ;  /* 0x00007632632c7816 */ /* 0x000fe4000000002c */
[C---:B------:R-:W-:Y:S02]  /*2100*/  PRMT R47, R42.reuse, 0x7632, R47 ;  /* 0x000076322a2f7816 */ /* 0x040fe4000000002f */
[----:B------:R-:W-:Y:S01]  /*2110*/  PRMT R100, R42, 0x7610, R100 ;  /* 0x000076102a647816 */ /* 0x000fe20000000064 */
[----:B------:R-:W-:Y:S06]  /*2120*/  BRA `(.L_x_1071) ;  /* 0x0000001000c07947 */ /* 0x000fec0003800000 */
.L_x_1069:
[----:B------:R-:W-:Y:S01]  /*2130*/  UMOV UR4, UR8 ;  /* 0x0000000800047c82 */ /* 0x000fe20008000000 */
[----:B------:R-:W-:Y:S01]  /*2140*/  UMOV UR5, UR9 ;  /* 0x0000000900057c82 */ /* 0x000fe20008000000 */
[----:B------:R-:W-:-:S04]  /*2150*/  UISETP.NE.U32.AND UP0, UPT, UR4, URZ, UPT ;  /* 0x000000ff0400728c */ /* 0x000fc8000bf05070 */
[----:B------:R-:W-:-:S09]  /*2160*/  UISETP.NE.AND.EX UP0, UPT, UR5, URZ, UPT, UP0 ;  /* 0x000000ff0500728c */ /* 0x000fd2000bf05300 */
[----:B------:R-:W-:Y:S05]  /*2170*/  BRA.U UP0, `(.L_x_1072) ;  /* 0x00000001009c7547 */ /* 0x000fea000b800000 */
[-C--:B------:R-:W-:Y:S01]  /*2180*/  FFMA.FTZ R0, R0, R141.reuse, R138 ;  /* 0x0000008d00007223 */ /* 0x080fe2000001008a */
[--C-:B-----5:R-:W-:Y:S01]  /*2190*/  SHF.R.U64 R43, R90, 0x10, R91.reuse ;  /* 0x000000105a2b7819 */ /* 0x120fe2000000125b */
[--C-:B------:R-:W-:Y:S01]  /*21a0*/  IMAD.MOV.U32 R40, RZ, RZ, R91.reuse ;  /* 0x000000ffff287224 */ /* 0x100fe200078e005b */
[----:B------:R-:W-:Y:S01]  /*21b0*/  SHF.R.U32.HI R47, RZ, 0x10, R91 ;  /* 0x00000010ff2f7819 */ /* 0x000fe2000001165b */
[----:B------:R-:W-:Y:S01]  /*21c0*/  FADD.FTZ R147, R147, -R0 ;  /* 0x8000000093937221 */ /* 0x000fe20000010000 */
[----:B------:R-:W-:Y:S02]  /*21d0*/  IMAD.MOV.U32 R0, RZ, RZ, R90 ;  /* 0x000000ffff007224 */ /* 0x000fe400078e005a */
[-CC-:B------:R-:W-:Y:S01]  /*21e0*/  FFMA.FTZ R145, R145, R141.reuse, R138.reuse ;  /* 0x0000008d91917223 */ /* 0x180fe2000001008a */
[-CC-:B------:R-:W-:Y:S01]  /*21f0*/  FFMA.FTZ R143, R143, R141.reuse, R138.reuse ;  /* 0x0000008d8f8f7223 */ /* 0x180fe2000001008a */
[----:B------:R-:W-:Y:S01]  /*2200*/  FFMA.FTZ R93, R93, R141, R138 ;  /* 0x0000008d5d5d7223 */ /* 0x000fe2000001008a */
[----:B------:R-:W-:-:S02]  /*2210*/  HADD2.F32 R43, -RZ, R43.H0_H0 ;  /* 0x2000002bff2b7230 */ /* 0x000fc40000004100 */
[----:B------:R-:W-:Y:S01]  /*2220*/  FADD.FTZ R144, R144, -R145 ;  /* 0x8000009190907221 */ /* 0x000fe20000010000 */
[----:B------:R-:W-:Y:S02]  /*2230*/  HADD2.F32 R41, -RZ, R0.H0_H0 ;  /* 0x20000000ff297230 */ /* 0x000fe40000004100 */
[----:B------:R-:W-:Y:S01]  /*2240*/  FADD.FTZ R142, R142, -R143 ;  /* 0x8000008f8e8e7221 */ /* 0x000fe20000010000 */
[----:B------:R-:W-:Y:S02]  /*2250*/  HADD2.F32 R45, -RZ, R40.H0_H0 ;  /* 0x20000028ff2d7230 */ /* 0x000fe40000004100 */
[----:B------:R-:W-:Y:S01]  /*2260*/  FADD.FTZ R140, R140, -R93 ;  /* 0x8000005d8c8c7221 */ /* 0x000fe20000010000 */
[----:B------:R-:W-:Y:S02]  /*2270*/  HADD2.F32 R47, -RZ, R47.H0_H0 ;  /* 0x2000002fff2f7230 */ /* 0x000fe40000004100 */
[C---:B------:R-:W-:Y:S01]  /*2280*/  FFMA.FTZ R41, R58.reuse, R147, R41 ;  /* 0x000000933a297223 */ /* 0x040fe20000010029 */
[C---:B------:R-:W-:Y:S01]  /*2290*/  FFMA.FTZ R43, R58.reuse, R144, R43 ;  /* 0x000000903a2b7223 */ /* 0x040fe2000001002b */
[----:B------:R-:W-:Y:S01]  /*22a0*/  FFMA.FTZ R45, R58, R142, R45 ;  /* 0x0000008e3a2d7223 */ /* 0x000fe2000001002d */
[----:B------:R-:W-:Y:S01]  /*22b0*/  LOP3.LUT P3, RZ, R92, 0xff, RZ, 0xc0, !PT ;  /* 0x000000ff5cff7812 */ /* 0x000fe2000786c0ff */
        /* <DEDUP_REMOVED lines=12> */
[----:B------:R-:W-:Y:S02]  /*2380*/  F2FP.F16.F32.PACK_AB R41, R0, R41 ;  /* 0x000000290029723e */ /* 0x000fe400000000ff */
[----:B------:R-:W-:Y:S02]  /*2390*/  F2FP.F16.F32.PACK_AB R40, R40, R45 ;  /* 0x0000002d2828723e */ /* 0x000fe400000000ff */
[C---:B------:R-:W-:Y:S02]  /*23a0*/  PRMT R0, R41.reuse, 0x7632, R0 ;  /* 0x0000763229007816 */ /* 0x040fe40000000000 */
[----:B------:R-:W-:Y:S02]  /*23b0*/  PRMT R45, R41, 0x7610, R45 ;  /* 0x00007610292d7816 */ /* 0x000fe4000000002d */
[C---:B------:R-:W-:Y:S02]  /*23c0*/  PRMT R47, R40.reuse, 0x7632, R47 ;  /* 0x00007632282f7816 */ /* 0x040fe4000000002f */
[----:B------:R-:W-:Y:S01]  /*23d0*/  PRMT R44, R40, 0x7610, R44 ;  /* 0x00007610282c7816 */ /* 0x000fe2000000002c */
[----:B------:R-:W-:Y:S06]  /*23e0*/  BRA `(.L_x_1071) ;  /* 0x0000001000107947 */ /* 0x000fec0003800000 */
.L_x_1072:
        /* <DEDUP_REMOVED lines=8> */
[----:B------:R-:W-:Y:S02]  /*2470*/  HADD2.F32 R40, -RZ, R40.H0_H0 ;  /* 0x20000028ff287230 */ /* 0x000fe40000004100 */
[----:B------:R-:W-:Y:S01]  /*2480*/  FFMA.FTZ R143, R143, R141, R138 ;  /* 0x0000008d8f8f7223 */ /* 0x000fe2000001008a */
[----:B------:R-:W-:Y:S01]  /*2490*/  FADD.FTZ R145, R144, -R145 ;  /* 0x8000009190917221 */ /* 0x000fe20000010000 */
[----:B------:R-:W-:-:S02]  /*24a0*/  HADD2.F32 R41, -RZ, R0.H0_H0 ;  /* 0x20000000ff297230 */ /* 0x000fc40000004100 */
        /* <DEDUP_REMOVED lines=20> */
[----:B------:R-:W-:-:S02]  /*25f0*/  F2FP.F16.F32.PACK_AB R0, R0, R41 ;  /* 0x000000290000723e */ /* 0x000fc400000000ff */
[----:B------:R-:W-:Y:S02]  /*2600*/  F2FP.F16.F32.PACK_AB R43, R43, R40 ;  /* 0x000000282b2b723e */ /* 0x000fe400000000ff */
[----:B------:R-:W-:Y:S02]  /*2610*/  F2FP.F16.F32.PACK_AB R99, R44, R143 ;  /* 0x0000008f2c63723e */ /* 0x000fe400000000ff */
[----:B------:R-:W-:Y:S02]  /*2620*/  F2FP.F16.F32.PACK_AB R42, R42, R93 ;  /* 0x0000005d2a2a723e */ /* 0x000fe400000000ff */
        /* <DEDUP_REMOVED lines=8> */
.L_x_1068:
        /* <DEDUP_REMOVED lines=52> */
.L_x_1074:
        /* <DEDUP_REMOVED lines=19> */
[----:B------:R-:W-:Y:S02]  /*2b20*/  F2FP.F16.F32.PACK_AB R40, R40, R147 ;  /* 0x000000932828723e */ /* 0x000fe400000000ff */
[----:B------:R-:W-:Y:S02]  /*2b30*/  FSEL R0, R0, RZ, P6 ;  /* 0x000000ff00007208 */ /* 0x000fe40003000000 */
[C---:B------:R-:W-:Y:S02]  /*2b40*/  PRMT R45, R40.reuse, 0x7632, R45 ;  /* 0x00007632282d7816 */ /* 0x040fe4000000002d */
[----:B------:R-:W-:Y:S01]  /*2b50*/  PRMT R97, R40, 0x7610, R97 ;  /* 0x0000761028617816 */ /* 0x000fe20000000061 */
[----:B------:R-:W-:Y:S01]  /*2b60*/  FMUL.FTZ R40, R143, UR6 ;  /* 0x000000068f287c20 */ /* 0x000fe20008410000 */
[C---:B------:R-:W-:Y:S01]  /*2b70*/  F2FP.F16.F32.PACK_AB R0, R145.reuse, R0 ;  /* 0x000000009100723e */ /* 0x040fe200000000ff */
        /* <DEDUP_REMOVED lines=9> */
[----:B------:R-:W-:Y:S02]  /*2c10*/  F2FP.F16.F32.PACK_AB R99, R42, R143 ;  /* 0x0000008f2a63723e */ /* 0x000fe400000000ff */
[----:B------:R-:W-:Y:S02]  /*2c20*/  FSEL R42, R41, RZ, P4 ;  /* 0x000000ff292a7208 */ /* 0x000fe40002000000 */
[----:B------:R-:W-:Y:S02]  /*2c30*/  FSEL R145, R145, RZ, P6 ;  /* 0x000000ff91917208 */ /* 0x000fe40003000000 */
[----:B------:R-:W-:Y:S02]  /*2c40*/  FSEL R40, R40, RZ, P5 ;  /* 0x000000ff28287208 */ /* 0x000fe40002800000 */
[----:B------:R-:W-:-:S02]  /*2c50*/  FSEL R41, R41, RZ, P3 ;  /* 0x000000ff29297208 */ /* 0x000fc40001800000 */
[----:B------:R-:W-:Y:S02]  /*2c60*/  F2FP.F16.F32.PACK_AB R0, R145, R0 ;  /* 0x000000009100723e */ /* 0x000fe400000000ff */
        /* <DEDUP_REMOVED lines=9> */
.L_x_1073:
        /* <DEDUP_REMOVED lines=10> */
[----:B------:R-:W-:Y:S02]  /*2da0*/  HADD2.F32 R41, -RZ, R40.H0_H0 ;  /* 0x20000028ff297230 */ /* 0x000fe40000004100 */
[----:B------:R-:W-:Y:S01]  /*2db0*/  FADD.FTZ R145, R144, -R145 ;  /* 0x8000009190917221 */ /* 0x000fe20000010000 */
[----:B------:R-:W-:Y:S02]  /*2dc0*/  IMAD.MOV.U32 R40, RZ, RZ, R90 ;  /* 0x000000ffff287224 */ /* 0x000fe400078e005a */
[----:B------:R-:W-:Y:S01]  /*2dd0*/  FADD.FTZ R147, R147, -R0 ;  /* 0x8000000093937221 */ /* 0x000fe20000010000 */
[----:B------:R-:W-:-:S02]  /*2de0*/  IMAD.MOV.U32 R0, RZ, RZ, R91 ;  /* 0x000000ffff007224 */ /* 0x000fc400078e005b */
[----:B------:R-:W-:Y:S01]  /*2df0*/  FFMA.FTZ R145, R58, R145, R41 ;  /* 0x000000913a917223 */ /* 0x000fe20000010029 */
[----:B------:R-:W-:Y:S01]  /*2e00*/  FFMA.FTZ R143, R143, R141, R138 ;  /* 0x0000008d8f8f7223 */ /* 0x000fe2000001008a */
[----:B------:R-:W-:Y:S01]  /*2e10*/  HADD2.F32 R41, -RZ, R40.H0_H0 ;  /* 0x20000028ff297230 */ /* 0x000fe20000004100 */
[----:B------:R-:W-:Y:S01]  /*2e20*/  SHF.R.U32.HI R40, RZ, 0x10, R91 ;  /* 0x00000010ff287819 */ /* 0x000fe2000001165b */
        /* <DEDUP_REMOVED lines=19> */
[C---:B------:R-:W-:Y:S02]  /*2f60*/  ISETP.GE.U32.AND P5, PT, R92.reuse, 0x1000000, PT ;  /* 0x010000005c00780c */ /* 0x040fe40003fa6070 */
[----:B------:R-:W-:Y:S02]  /*2f70*/  LOP3.LUT P3, RZ, R92, 0xff0000, RZ, 0xc0, !PT ;  /* 0x00ff00005cff7812 */ /* 0x000fe4000786c0ff */
[C---:B------:R-:W-:Y:S02]  /*2f80*/  LOP3.LUT P4, RZ, R57.reuse, 0xff0000, RZ, 0xc0, !PT ;  /* 0x00ff000039ff7812 */ /* 0x040fe4000788c0ff */
[----:B------:R-:W-:Y:S02]  /*2f90*/  ISETP.GE.U32.AND P6, PT, R57, 0x1000000, PT ;  /* 0x010000003900780c */ /* 0x000fe40003fc6070 */
[----:B------:R-:W-:-:S02]  /*2fa0*/  F2FP.F16.F32.PACK_AB R42, R0, R43 ;  /* 0x0000002b002a723e */ /* 0x000fc400000000ff */
[C---:B------:R-:W-:Y:S02]  /*2fb0*/  FSEL R43, R40.reuse, RZ, P5 ;  /* 0x000000ff282b7208 */ /* 0x040fe40002800000 */
[C---:B------:R-:W-:Y:S02]  /*2fc0*/  FSEL R41, R45.reuse, RZ, P3 ;  /* 0x000000ff2d297208 */ /* 0x040fe40001800000 */
[----:B------:R-:W-:Y:S02]  /*2fd0*/  FSEL R0, R45, RZ, P4 ;  /* 0x000000ff2d007208 */ /* 0x000fe40002000000 */
        /* <DEDUP_REMOVED lines=12> */
.L_x_1075:
[----:B-----5:R-:W-:Y:S01]  /*30a0*/  MOV R40, R90 ;  /* 0x0000005a00287202 */ /* 0x020fe20000000f00 */
[-CC-:B------:R-:W-:Y:S01]  /*30b0*/  FFMA.FTZ R0, R0, R141.reuse, R138.reuse ;  /* 0x0000008d00007223 */ /* 0x180fe2000001008a */
[--C-:B------:R-:W-:Y:S02]  /*30c0*/  IMAD.MOV.U32 R42, RZ, RZ, R91.reuse ;  /* 0x000000ffff2a7224 */ /* 0x100fe400078e005b */
[-C--:B------:R-:W-:Y:S01]  /*30d0*/  FFMA.FTZ R145, R145, R141.reuse, R138 ;  /* 0x0000008d91917223 */ /* 0x080fe2000001008a */
[----:B------:R-:W-:Y:S01]  /*30e0*/  LOP3.LUT P6, RZ, R92, 0xff, RZ, 0xc0, !PT ;  /* 0x000000ff5cff7812 */ /* 0x000fe200078cc0ff */
[----:B------:R-:W-:Y:S02]  /*30f0*/  HADD2.F32 R41, -RZ, R40.H0_H0 ;  /* 0x20000028ff297230 */ /* 0x000fe40000004100 */
[----:B------:R-:W-:Y:S01]  /*3100*/  FADD.FTZ R147, R147, -R0 ;  /* 0x8000000093937221 */ /* 0x000fe20000010000 */
[----:B------:R-:W-:Y:S01]  /*3110*/  SHF.R.U64 R40, R90, 0x10, R91 ;  /* 0x000000105a287819 */ /* 0x000fe2000000125b */
[----:B------:R-:W-:Y:S01]  /*3120*/  FFMA.FTZ R143, R143, R141, R138 ;  /* 0x0000008d8f8f7223 */ /* 0x000fe2000001008a */
[----:B------:R-:W-:Y:S01]  /*3130*/  FADD.FTZ R145, R144, -R145 ;  /* 0x8000009190917221 */ /* 0x000fe20000010000 */
[----:B------:R-:W-:Y:S01]  /*3140*/  FFMA.FTZ R41, R58, R147, R41 ;  /* 0x000000933a297223 */ /* 0x000fe20000010029 */
[----:B------:R-:W-:Y:S01]  /*3150*/  SHF.R.U32.HI R44, RZ, 0x10, R91 ;  /* 0x00000010ff2c7819 */ /* 0x000fe2000001165b */
[----:B------:R-:W-:-:S02]  /*3160*/  HADD2.F32 R43, -RZ, R40.H0_H0 ;  /* 0x20000028ff2b7230 */ /* 0x000fc40000004100 */
[----:B------:R-:W-:Y:S01]  /*3170*/  FADD.FTZ R143, R142, -R143 ;  /* 0x8000008f8e8f7221 */ /* 0x000fe20000010000 */
        /* <DEDUP_REMOVED lines=9> */
[----:B------:R-:W-:-:S02]  /*3210*/  F2FP.F16.F32.PACK_AB R40, R40, R41 ;  /* 0x000000292828723e */ /* 0x000fc400000000ff */
[----:B------:R-:W-:Y:S01]  /*3220*/  FSEL R0, R0, RZ, P6 ;  /* 0x000000ff00007208 */ /* 0x000fe20003000000 */
[----:B------:R-:W-:Y:S01]  /*3230*/  FFMA.FTZ R93, R58, R93, R44 ;  /* 0x0000005d3a5d7223 */ /* 0x000fe2000001002c */
[C---:B------:R-:W-:Y:S02]  /*3240*/  PRMT R45, R40.reuse, 0x7632, R45 ;  /* 0x00007632282d7816 */ /* 0x040fe4000000002d */
[----:B------:R-:W-:Y:S01]  /*3250*/  PRMT R97, R40, 0x7610, R97 ;  /* 0x0000761028617816 */ /* 0x000fe20000000061 */
[----:B------:R-:W-:Y:S01]  /*3260*/  FMUL.FTZ R40, R42, UR6 ;  /* 0x000000062a287c20 */ /* 0x000fe20008410000 */
[C---:B------:R-:W-:Y:S01]  /*3270*/  F2FP.F16.F32.PACK_AB R0, R43.reuse, R0 ;  /* 0x000000002b00723e */ /* 0x040fe200000000ff */
[----:B------:R-:W-:Y:S01]  /*3280*/  FMUL.FTZ R43, R43, UR6 ;  /* 0x000000062b2b7c20 */ /* 0x000fe20008410000 */
[C---:B------:R-:W-:Y:S01]  /*3290*/  LOP3.LUT P3, RZ, R92.reuse, 0xff0000, RZ, 0xc0, !PT ;  /* 0x00ff00005cff7812 */ /* 0x040fe2000786c0ff */
[----:B------:R-:W-:Y:S01]  /*32a0*/  FMUL.FTZ R44, R93, UR6 ;  /* 0x000000065d2c7c20 */ /* 0x000fe20008410000 */
[----:B------:R-:W-:-:S02]  /*32b0*/  LOP3.LUT P5, RZ, R92, 0xff00, RZ, 0xc0, !PT ;  /* 0x0000ff005cff7812 */ /* 0x000fc400078ac0ff */
[C---:B------:R-:W-:Y:S02]  /*32c0*/  PRMT R98, R0.reuse, 0x7632, R98 ;  /* 0x0000763200627816 */ /* 0x040fe40000000062 */
[----:B------:R-:W-:Y:S02]  /*32d0*/  PRMT R101, R0, 0x7610, R101 ;  /* 0x0000761000657816 */ /* 0x000fe40000000065 */
[----:B------:R-:W-:Y:S02]  /*32e0*/  FSEL R41, R40, RZ, P3 ;  /* 0x000000ff28297208 */ /* 0x000fe40001800000 */
[----:B------:R-:W-:Y:S02]  /*32f0*/  ISETP.GE.U32.AND P4, PT, R92, 0x1000000, PT ;  /* 0x010000005c00780c */ /* 0x000fe40003f86070 */
[----:B------:R-:W-:Y:S02]  /*3300*/  FSEL R0, R43, RZ, P5 ;  /* 0x000000ff2b007208 */ /* 0x000fe40002800000 */
[----:B------:R-:W-:-:S02]  /*3310*/  LOP3.LUT P6, RZ, R57, 0xff00, RZ, 0xc0, !PT ;  /* 0x0000ff0039ff7812 */ /* 0x000fc400078cc0ff */
[C---:B------:R-:W-:Y:S02]  /*3320*/  LOP3.LUT P5, RZ, R57.reuse, 0xff0000, RZ, 0xc0, !PT ;  /* 0x00ff000039ff7812 */ /* 0x040fe400078ac0ff */
[----:B------:R-:W-:Y:S02]  /*3330*/  ISETP.GE.U32.AND P3, PT, R57, 0x1000000, PT ;  /* 0x010000003900780c */ /* 0x000fe40003f66070 */
[----:B------:R-:W-:Y:S02]  /*3340*/  F2FP.F16.F32.PACK_AB R42, R41, R42 ;  /* 0x0000002a292a723e */ /* 0x000fe400000000ff */
[----:B------:R-:W-:Y:S02]  /*3350*/  FSEL R41, R44, RZ, P4 ;  /* 0x000000ff2c297208 */ /* 0x000fe40002000000 */
[----:B------:R-:W-:Y:S02]  /*3360*/  FSEL R43, R43, RZ, P6 ;  /* 0x000000ff2b2b7208 */ /* 0x000fe40003000000 */
[----:B------:R-:W-:-:S02]  /*3370*/  FSEL R40, R40, RZ, P5 ;  /* 0x000000ff28287208 */ /* 0x000fc40002800000 */
[----:B------:R-:W-:Y:S02]  /*3380*/  FSEL R44, R44, RZ, P3 ;  /* 0x000000ff2c2c7208 */ /* 0x000fe40001800000 */
[----:B------:R-:W-:Y:S02]  /*3390*/  F2FP.F16.F32.PACK_AB R0, R43, R0 ;  /* 0x000000002b00723e */ /* 0x000fe400000000ff */
[----:B------:R-:W-:Y:S02]  /*33a0*/  F2FP.F16.F32.PACK_AB R40, R93, R40 ;  /* 0x000000285d28723e */ /* 0x000fe400000000ff */
[----:B------:R-:W-:Y:S02]  /*33b0*/  F2FP.F16.F32.PACK_AB R41, R44, R41 ;  /* 0x000000292c29723e */ /* 0x000fe400000000ff */
[----:B------:R-:W-:Y:S02]  /*33c0*/  PRMT R102, R0, 0x7632, R102 ;  /* 0x0000763200667816 */ /* 0x000fe40000000066 */
[----:B------:R-:W-:-:S02]  /*33d0*/  PRMT R44, R42, 0x7632, R44 ;  /* 0x000076322a2c7816 */ /* 0x000fc4000000002c */
[----:B------:R-:W-:Y:S02]  /*33e0*/  PRMT R99, R42, 0x7610, R99 ;  /* 0x000076102a637816 */ /* 0x000fe40000000063 */
[C---:B------:R-:W-:Y:S02]  /*33f0*/  PRMT R100, R40.reuse, 0x7632, R100 ;  /* 0x0000763228647816 */ /* 0x040fe40000000064 */
[----:B------:R-:W-:Y:S02]  /*3400*/  PRMT R103, R40, 0x7610, R103 ;  /* 0x0000761028677816 */ /* 0x000fe40000000067 */
[C---:B------:R-:W-:Y:S02]  /*3410*/  PRMT R104, R41.reuse, 0x7632, R104 ;  /* 0x0000763229687816 */ /* 0x040fe40000000068 */
[----:B------:R-:W-:-:S07]  /*3420*/  PRMT R47, R41, 0x7610, R47 ;  /* 0x00007610292f7816 */ /* 0x000fce000000002f */
.L_x_1071:
        /* <DEDUP_REMOVED lines=18> */
.L_x_1076:
        /* <DEDUP_REMOVED lines=10> */
.L_x_1077:
[----:B------:R-:W-:Y:S05]  /*35f0*/  @!P1 BRA `(.L_x_1078) ;  /* 0x0000000c00309947 */ /* 0x000fea0003800000 */
[----:B------:R-:W-:Y:S05]  /*3600*/  @!P0 BRA `(.L_x_1079) ;  /* 0x0000000400b08947 */ /* 0x000fea0003800000 */
[----:B------:R-:W-:Y:S05]  /*3610*/  BRA.U !UP0, `(.L_x_1080) ;  /* 0x0000000108e47547 */ /* 0x000fea000b800000 */
[----:B------:R-:W-:Y:S02]  /*3620*/  IMAD.MOV.U32 R0, RZ, RZ, R88 ;  /* 0x000000ffff007224 */ /* 0x000fe400078e0058 */
[-CC-:B------:R-:W-:Y:S01]  /*3630*/  FFMA.FTZ R135, R135, R141.reuse, R138.reuse ;  /* 0x0000008d87877223 */ /* 0x180fe2000001008a */
[--C-:B-12---:R-:W-:Y:S01]  /*3640*/  SHF.R.U64 R45, R88, 0x10, R89.reuse ;  /* 0x00000010582d7819 */ /* 0x106fe20000001259 */
[----:B------:R-:W-:Y:S02]  /*3650*/  IMAD.MOV.U32 R42, RZ, RZ, R89 ;  /* 0x000000ffff2a7224 */ /* 0x000fe400078e0059 */
[-CC-:B------:R-:W-:Y:S01]  /*3660*/  FFMA.FTZ R132, R132, R141.reuse, R138.reuse ;  /* 0x0000008d84847223 */ /* 0x180fe2000001008a */
[----:B------:R-:W-:Y:S02]  /*3670*/  HADD2.F32 R43, -RZ, R0.H0_H0 ;  /* 0x20000000ff2b7230 */ /* 0x000fe40000004100 */
[----:B------:R-:W-:Y:S01]  /*3680*/  FADD.FTZ R135, R136, -R135 ;  /* 0x8000008788877221 */ /* 0x000fe20000010000 */
[----:B------:R-:W-:Y:S01]  /*3690*/  LOP3.LUT P6, RZ, R129, 0xff, RZ, 0xc0, !PT ;  /* 0x000000ff81ff7812 */ /* 0x000fe200078cc0ff */
[----:B------:R-:W-:Y:S01]  /*36a0*/  FFMA.FTZ R133, R133, R141, R138 ;  /* 0x0000008d85857223 */ /* 0x000fe2000001008a */
[----:B------:R-:W-:-:S02]  /*36b0*/  HADD2.F32 R45, -RZ, R45.H0_H0 ;  /* 0x2000002dff2d7230 */ /* 0x000fc40000004100 */
[----:B------:R-:W-:Y:S01]  /*36c0*/  FFMA.FTZ R43, R58, R135, R43 ;  /* 0x000000873a2b7223 */ /* 0x000fe2000001002b */
[----:B------:R-:W-:Y:S02]  /*36d0*/  HADD2.F32 R44, -RZ, R42.H0_H0 ;  /* 0x2000002aff2c7230 */ /* 0x000fe40000004100 */
[----:B------:R-:W-:Y:S01]  /*36e0*/  FADD.FTZ R139, R139, -R132 ;  /* 0x800000848b8b7221 */ /* 0x000fe20000010000 */
[----:B0-----:R-:W-:Y:S01]  /*36f0*/  SHF.R.U32.HI R46, RZ, 0x10, R89 ;  /* 0x00000010ff2e7819 */ /* 0x001fe20000011659 */
        /* <DEDUP_REMOVED lines=13> */
[C---:B------:R-:W-:Y:S01]  /*37d0*/  F2FP.F16.F32.PACK_AB R0, R45.reuse, R0 ;  /* 0x000000002d00723e */ /* 0x040fe200000000ff */
[----:B------:R-:W-:Y:S01]  /*37e0*/  FMUL.FTZ R45, R45, UR6 ;  /* 0x000000062d2d7c20 */ /* 0x000fe20008410000 */
[----:B------:R-:W-:Y:S01]  /*37f0*/  PRMT R97, R42, 0x7610, R97 ;  /* 0x000076102a617816 */ /* 0x000fe20000000061 */
[----:B------:R-:W-:Y:S01]  /*3800*/  FMUL.FTZ R42, R44, UR6 ;  /* 0x000000062c2a7c20 */ /* 0x000fe20008410000 */
[----:B------:R-:W-:Y:S01]  /*3810*/  LOP3.LUT P5, RZ, R129, 0xff00, RZ, 0xc0, !PT ;  /* 0x0000ff0081ff7812 */ /* 0x000fe200078ac0ff */
[----:B------:R-:W-:Y:S01]  /*3820*/  FMUL.FTZ R46, R137, UR6 ;  /* 0x00000006892e7c20 */ /* 0x000fe20008410000 */
[----:B------:R-:W-:-:S02]  /*3830*/  LOP3.LUT P3, RZ, R129, 0xff0000, RZ, 0xc0, !PT ;  /* 0x00ff000081ff7812 */ /* 0x000fc4000786c0ff */
[----:B------:R-:W-:Y:S02]  /*3840*/  LOP3.LUT P6, RZ, R56, 0xff00, RZ, 0xc0, !PT ;  /* 0x0000ff0038ff7812 */ /* 0x000fe400078cc0ff */
[C---:B------:R-:W-:Y:S02]  /*3850*/  PRMT R98, R0.reuse, 0x7632, R98 ;  /* 0x0000763200627816 */ /* 0x040fe40000000062 */
[----:B------:R-:W-:Y:S02]  /*3860*/  PRMT R101, R0, 0x7610, R101 ;  /* 0x0000761000657816 */ /* 0x000fe40000000065 */
[C---:B------:R-:W-:Y:S02]  /*3870*/  FSEL R0, R45.reuse, RZ, P5 ;  /* 0x000000ff2d007208 */ /* 0x040fe40002800000 */
[----:B------:R-:W-:Y:S02]  /*3880*/  FSEL R45, R45, RZ, P6 ;  /* 0x000000ff2d2d7208 */ /* 0x000fe40003000000 */
[----:B------:R-:W-:-:S02]  /*3890*/  FSEL R43, R42, RZ, P3 ;  /* 0x000000ff2a2b7208 */ /* 0x000fc40001800000 */
[----:B------:R-:W-:Y:S02]  /*38a0*/  ISETP.GE.U32.AND P4, PT, R129, 0x1000000, PT ;  /* 0x010000008100780c */ /* 0x000fe40003f86070 */
[C---:B------:R-:W-:Y:S02]  /*38b0*/  LOP3.LUT P5, RZ, R56.reuse, 0xff0000, RZ, 0xc0, !PT ;  /* 0x00ff000038ff7812 */ /* 0x040fe400078ac0ff */
[----:B------:R-:W-:Y:S02]  /*38c0*/  ISETP.GE.U32.AND P3, PT, R56, 0x1000000, PT ;  /* 0x010000003800780c */ /* 0x000fe40003f66070 */
[----:B------:R-:W-:Y:S02]  /*38d0*/  F2FP.F16.F32.PACK_AB R45, R45, R0 ;  /* 0x000000002d2d723e */ /* 0x000fe400000000ff */
[----:B------:R-:W-:Y:S02]  /*38e0*/  F2FP.F16.F32.PACK_AB R99, R43, R44 ;  /* 0x0000002c2b63723e */ /* 0x000fe400000000ff */
[----:B------:R-:W-:-:S02]  /*38f0*/  FSEL R42, R42, RZ, P5 ;  /* 0x000000ff2a2a7208 */ /* 0x000fc40002800000 */
[C---:B------:R-:W-:Y:S02]  /*3900*/  FSEL R0, R46.reuse, RZ, P4 ;  /* 0x000000ff2e007208 */ /* 0x040fe40002000000 */
[----:B------:R-:W-:Y:S02]  /*3910*/  FSEL R43, R46, RZ, P3 ;  /* 0x000000ff2e2b7208 */ /* 0x000fe40001800000 */
[----:B------:R-:W-:Y:S02]  /*3920*/  F2FP.F16.F32.PACK_AB R42, R137, R42 ;  /* 0x0000002a892a723e */ /* 0x000fe400000000ff */
[----:B------:R-:W-:Y:S02]  /*3930*/  F2FP.F16.F32.PACK_AB R43, R43, R0 ;  /* 0x000000002b2b723e */ /* 0x000fe400000000ff */
[C---:B------:R-:W-:Y:S02]  /*3940*/  PRMT R102, R45.reuse, 0x7632, R102 ;  /* 0x000076322d667816 */ /* 0x040fe40000000066 */
[----:B------:R-:W-:-:S02]  /*3950*/  PRMT R44, R45, 0x7610, R44 ;  /* 0x000076102d2c7816 */ /* 0x000fc4000000002c */
[----:B------:R-:W-:Y:S02]  /*3960*/  PRMT R0, R99, 0x7632, R0 ;  /* 0x0000763263007816 */ /* 0x000fe40000000000 */
[C---:B------:R-:W-:Y:S02]  /*3970*/  PRMT R100, R42.reuse, 0x7632, R100 ;  /* 0x000076322a647816 */ /* 0x040fe40000000064 */
[----:B------:R-:W-:Y:S02]  /*3980*/  PRMT R103, R42, 0x7610, R103 ;  /* 0x000076102a677816 */ /* 0x000fe40000000067 */
[----:B------:R-:W-:Y:S01]  /*3990*/  PRMT R104, R43, 0x7632, R104 ;  /* 0x000076322b687816 */ /* 0x000fe20000000068 */
[----:B------:R-:W-:Y:S06]  /*39a0*/  BRA `(.L_x_1081) ;  /* 0x0000001000987947 */ /* 0x000fec0003800000 */
.L_x_1080:
[--C-:B------:R-:W-:Y:S01]  /*39b0*/  SHF.R.U64 R0, R88, 0x10, R89.reuse ;  /* 0x0000001058007819 */ /* 0x100fe20000001259 */
[-CC-:B------:R-:W-:Y:S01]  /*39c0*/  FFMA.FTZ R132, R132, R141.reuse, R138.reuse ;  /* 0x0000008d84847223 */ /* 0x180fe2000001008a */
[-C--:B------:R-:W-:Y:S01]  /*39d0*/  FFMA.FTZ R135, R135, R141.reuse, R138 ;  /* 0x0000008d87877223 */ /* 0x080fe2000001008a */
[----:B------:R-:W-:Y:S01]  /*39e0*/  LOP3.LUT P6, RZ, R129, 0xff00, RZ, 0xc0, !PT ;  /* 0x0000ff0081ff7812 */ /* 0x000fe200078cc0ff */
[----:B-12---:R-:W-:Y:S02]  /*39f0*/  IMAD.MOV.U32 R42, RZ, RZ, R89 ;  /* 0x000000ffff2a7224 */ /* 0x006fe400078e0059 */
[----:B------:R-:W-:Y:S01]  /*3a00*/  FADD.FTZ R139, R139, -R132 ;  /* 0x800000848b8b7221 */ /* 0x000fe20000010000 */
[----:B------:R-:W-:Y:S02]  /*3a10*/  HADD2.F32 R43, -RZ, R0.H0_H0 ;  /* 0x20000000ff2b7230 */ /* 0x000fe40000004100 */
[----:B------:R-:W-:Y:S01]  /*3a20*/  FADD.FTZ R135, R136, -R135 ;  /* 0x8000008788877221 */ /* 0x000fe20000010000 */
[----:B------:R-:W-:Y:S01]  /*3a30*/  IMAD.MOV.U32 R0, RZ, RZ, R88 ;  /* 0x000000ffff007224 */ /* 0x000fe200078e0058 */
[----:B------:R-:W-:Y:S01]  /*3a40*/  SHF.R.U32.HI R44, RZ, 0x10, R89 ;  /* 0x00000010ff2c7819 */ /* 0x000fe20000011659 */
[--C-:B------:R-:W-:Y:S01]  /*3a50*/  FFMA.FTZ R133, R133, R141, R138.reuse ;  /* 0x0000008d85857223 */ /* 0x100fe2000001008a */
        /* <DEDUP_REMOVED lines=26> */
[----:B0-----:R-:W-:Y:S02]  /*3c00*/  F2FP.F16.F32.PACK_AB R47, R43, R0 ;  /* 0x000000002b2f723e */ /* 0x001fe400000000ff */
[C---:B------:R-:W-:Y:S02]  /*3c10*/  FSEL R0, R45.reuse, RZ, P3 ;  /* 0x000000ff2d007208 */ /* 0x040fe40001800000 */
[----:B------:R-:W-:Y:S02]  /*3c20*/  FSEL R45, R45, RZ, P4 ;  /* 0x000000ff2d2d7208 */ /* 0x000fe40002000000 */
[C---:B------:R-:W-:Y:S02]  /*3c30*/  FSEL R42, R44.reuse, RZ, P5 ;  /* 0x000000ff2c2a7208 */ /* 0x040fe40002800000 */
        /* <DEDUP_REMOVED lines=9> */
.L_x_1079:
        /* <DEDUP_REMOVED lines=20> */
[----:B------:R-:W-:Y:S02]  /*3e10*/  F2FP.F16.F32.PACK_AB R43, R43, R0 ;  /* 0x000000002b2b723e */ /* 0x000fe400000000ff */
[----:B------:R-:W-:Y:S02]  /*3e20*/  FSEL R42, R42, RZ, P6 ;  /* 0x000000ff2a2a7208 */ /* 0x000fe40003000000 */
[----:B------:R-:W-:Y:S02]  /*3e30*/  PRMT R47, R43, 0x7632, R47 ;  /* 0x000076322b2f7816 */ /* 0x000fe4000000002f */
[----:B------:R-:W-:Y:S01]  /*3e40*/  F2FP.F16.F32.PACK_AB R101, R45, R42 ;  /* 0x0000002a2d65723e */ /* 0x000fe200000000ff */
        /* <DEDUP_REMOVED lines=11> */
[----:B------:R-:W-:-:S02]  /*3f00*/  F2FP.F16.F32.PACK_AB R92, R45, R0 ;  /* 0x000000002d5c723e */ /* 0x000fc400000000ff */
[----:B------:R-:W-:Y:S02]  /*3f10*/  FSEL R43, R43, RZ, P5 ;  /* 0x000000ff2b2b7208 */ /* 0x000fe40002800000 */
[C---:B------:R-:W-:Y:S02]  /*3f20*/  FSEL R0, R44.reuse, RZ, P4 ;  /* 0x000000ff2c007208 */ /* 0x040fe40002000000 */
[----:B------:R-:W-:Y:S02]  /*3f30*/  FSEL R45, R44, RZ, P3 ;  /* 0x000000ff2c2d7208 */ /* 0x000fe40001800000 */
[----:B------:R-:W-:Y:S02]  /*3f40*/  F2FP.F16.F32.PACK_AB R43, R46, R43 ;  /* 0x0000002b2e2b723e */ /* 0x000fe400000000ff */
        /* <DEDUP_REMOVED lines=11> */
.L_x_1082:
        /* <DEDUP_REMOVED lines=31> */
[----:B-12---:R-:W-:Y:S02]  /*41f0*/  FSEL R42, R137, RZ, P5 ;  /* 0x000000ff892a7208 */ /* 0x006fe40002800000 */
[----:B------:R-:W-:Y:S02]  /*4200*/  FSEL R133, R133, RZ, P4 ;  /* 0x000000ff85857208 */ /* 0x000fe40002000000 */
[----:B------:R-:W-:Y:S02]  /*4210*/  FSEL R137, R137, RZ, P6 ;  /* 0x000000ff89897208 */ /* 0x000fe40003000000 */
[----:B------:R-:W-:Y:S02]  /*4220*/  F2FP.F16.F32.PACK_AB R0, R133, R0 ;  /* 0x000000008500723e */ /* 0x000fe400000000ff */
[----:B------:R-:W-:Y:S02]  /*4230*/  F2FP.F16.F32.PACK_AB R42, R137, R42 ;  /* 0x0000002a892a723e */ /* 0x000fe400000000ff */
        /* <DEDUP_REMOVED lines=8> */
.L_x_1078:
[----:B------:R-:W-:Y:S05]  /*42c0*/  @!P0 BRA `(.L_x_1083) ;  /* 0x00000004004c8947 */ /* 0x000fea0003800000 */
[----:B------:R-:W-:Y:S05]  /*42d0*/  BRA.U !UP0, `(.L_x_1084) ;  /* 0x0000000108b07547 */ /* 0x000fea000b800000 */
[--C-:B-12---:R-:W-:Y:S01]  /*42e0*/  SHF.R.U64 R42, R88, 0x10, R89.reuse ;  /* 0x00000010582a7819 */ /* 0x106fe20000001259 */
[----:B------:R-:W-:Y:S02]  /*42f0*/  IMAD.MOV.U32 R0, RZ, RZ, R88 ;  /* 0x000000ffff007224 */ /* 0x000fe400078e0058 */
[-CC-:B------:R-:W-:Y:S01]  /*4300*/  FFMA.FTZ R132, R132, R141.reuse, R138.reuse ;  /* 0x0000008d84847223 */ /* 0x180fe2000001008a */
[--C-:B------:R-:W-:Y:S02]  /*4310*/  IMAD.MOV.U32 R44, RZ, RZ, R89.reuse ;  /* 0x000000ffff2c7224 */ /* 0x100fe400078e0059 */
[-CC-:B------:R-:W-:Y:S01]  /*4320*/  FFMA.FTZ R135, R135, R141.reuse, R138.reuse ;  /* 0x0000008d87877223 */ /* 0x180fe2000001008a */
        /* <DEDUP_REMOVED lines=13> */
[----:B------:R-:W-:Y:S01]  /*4400*/  LOP3.LUT P4, RZ, R129, 0xff00, RZ, 0xc0, !PT ;  /* 0x0000ff0081ff7812 */ /* 0x000fe2000788c0ff */
        /* <DEDUP_REMOVED lines=21> */
[C---:B------:R-:W-:Y:S02]  /*4560*/  PRMT R0, R46.reuse, 0x7632, R0 ;  /* 0x000076322e007816 */ /* 0x040fe40000000000 */
[----:B------:R-:W-:Y:S02]  /*4570*/  PRMT R99, R46, 0x7610, R99 ;  /* 0x000076102e637816 */ /* 0x000fe40000000063 */
[----:B------:R-:W-:Y:S01]  /*4580*/  PRMT R43, R100, 0x7632, R43 ;  /* 0x00007632642b7816 */ /* 0x000fe2000000002b */
[----:B------:R-:W-:Y:S06]  /*4590*/  BRA `(.L_x_1081) ;  /* 0x00000004009c7947 */ /* 0x000fec0003800000 */
.L_x_1084:
        /* <DEDUP_REMOVED lines=35> */
[----:B0-----:R-:W-:Y:S02]  /*47d0*/  PRMT R47, R42, 0x7610, R47 ;  /* 0x000076102a2f7816 */ /* 0x001fe4000000002f */
[----:B------:R-:W-:Y:S01]  /*47e0*/  PRMT R43, R0, 0x7632, R43 ;  /* 0x00007632002b7816 */ /* 0x000fe2000000002b */
[----:B------:R-:W-:Y:S06]  /*47f0*/  BRA `(.L_x_1081) ;  /* 0x0000000400047947 */ /* 0x000fec0003800000 */
.L_x_1083:
        /* <DEDUP_REMOVED lines=29> */
[----:B0-----:R-:W-:Y:S02]  /*49d0*/  PRMT R47, R97, 0x7632, R47 ;  /* 0x00007632612f7816 */ /* 0x001fe4000000002f */
[C---:B------:R-:W-:Y:S02]  /*49e0*/  PRMT R44, R42.reuse, 0x7632, R44 ;  /* 0x000076322a2c7816 */ /* 0x040fe4000000002c */
[----:B------:R-:W-:-:S02]  /*49f0*/  PRMT R98, R42, 0x7610, R98 ;  /* 0x000076102a627816 */ /* 0x000fc40000000062 */
[----:B------:R-:W-:Y:S02]  /*4a00*/  PRMT R0, R99, 0x7632, R0 ;  /* 0x0000763263007816 */ /* 0x000fe40000000000 */
[----:B------:R-:W-:Y:S01]  /*4a10*/  PRMT R43, R100, 0x7632, R43 ;  /* 0x00007632642b7816 */ /* 0x000fe2000000002b */
[----:B------:R-:W-:Y:S06]  /*4a20*/  BRA `(.L_x_1081) ;  /* 0x0000000000787947 */ /* 0x000fec0003800000 */
.L_x_1085:
        /* <DEDUP_REMOVED lines=24> */
[----:B------:R-:W-:-:S02]  /*4bb0*/  F2FP.F16.F32.PACK_AB R0, R0, R135 ;  /* 0x000000870000723e */ /* 0x000fc400000000ff */
[----:B------:R-:W-:Y:S02]  /*4bc0*/  F2FP.F16.F32.PACK_AB R42, R42, R133 ;  /* 0x000000852a2a723e */ /* 0x000fe400000000ff */
[C---:B------:R-:W-:Y:S02]  /*4bd0*/  PRMT R44, R0.reuse, 0x7632, R44 ;  /* 0x00007632002c7816 */ /* 0x040fe4000000002c */
[----:B0-----:R-:W-:Y:S02]  /*4be0*/  PRMT R47, R0, 0x7610, R47 ;  /* 0x00007610002f7816 */ /* 0x001fe4000000002f */
[C---:B------:R-:W-:Y:S02]  /*4bf0*/  PRMT R43, R42.reuse, 0x7632, R43 ;  /* 0x000076322a2b7816 */ /* 0x040fe4000000002b */
[----:B------:R-:W-:-:S07]  /*4c00*/  PRMT R0, R42, 0x7610, R0 ;  /* 0x000076102a007816 */ /* 0x000fce0000000000 */
.L_x_1081:
        /* <DEDUP_REMOVED lines=15> */
.L_x_1086:
        /* <DEDUP_REMOVED lines=10> */
.L_x_1087:
[----:B------:R-:W-:Y:S05]  /*4da0*/  @!P1 BRA `(.L_x_1088) ;  /* 0x0000000c00309947 */ /* 0x000fea0003800000 */
[----:B------:R-:W-:Y:S05]  /*4db0*/  @!P0 BRA `(.L_x_1089) ;  /* 0x0000000400b88947 */ /* 0x000fea0003800000 */
[----:B------:R-:W-:Y:S05]  /*4dc0*/  BRA.U !UP0, `(.L_x_1090) ;  /* 0x0000000108e87547 */ /* 0x000fea000b800000 */
[----:B-12---:R-:W-:Y:S02]  /*4dd0*/  IMAD.MOV.U32 R42, RZ, RZ, R86 ;  /* 0x000000ffff2a7224 */ /* 0x006fe400078e0056 */
[-CC-:B------:R-:W-:Y:S01]  /*4de0*/  FFMA.FTZ R0, R111, R141.reuse, R138.reuse ;  /* 0x0000008d6f007223 */ /* 0x180fe2000001008a */
[-CC-:B0-----:R-:W-:Y:S01]  /*4df0*/  FFMA.FTZ R47, R118, R141.reuse, R138.reuse ;  /* 0x0000008d762f7223 */ /* 0x181fe2000001008a */
[----:B------:R-:W-:Y:S01]  /*4e00*/  SHF.R.U64 R44, R86, 0x10, R87 ;  /* 0x00000010562c7819 */ /* 0x000fe20000001257 */
[-C--:B------:R-:W-:Y:S01]  /*4e10*/  FFMA.FTZ R45, R114, R141.reuse, R138 ;  /* 0x0000008d722d7223 */ /* 0x080fe2000001008a */
[----:B------:R-:W-:Y:S02]  /*4e20*/  HADD2.F32 R43, -RZ, R42.H0_H0 ;  /* 0x2000002aff2b7230 */ /* 0x000fe40000004100 */
[----:B------:R-:W-:Y:S01]  /*4e30*/  FADD.FTZ R105, R105, -R0 ;  /* 0x8000000069697221 */ /* 0x000fe20000010000 */
[----:B------:R-:W-:Y:S01]  /*4e40*/  FFMA.FTZ R0, R115, R141, R138 ;  /* 0x0000008d73007223 */ /* 0x000fe2000001008a */
[----:B------:R-:W-:Y:S01]  /*4e50*/  MOV R42, R87 ;  /* 0x00000057002a7202 */ /* 0x000fe20000000f00 */
[----:B------:R-:W-:Y:S01]  /*4e60*/  FADD.FTZ R93, R108, -R47 ;  /* 0x8000002f6c5d7221 */ /* 0x000fe20000010000 */
[----:B------:R-:W-:Y:S01]  /*4e70*/  FFMA.FTZ R43, R58, R105, R43 ;  /* 0x000000693a2b7223 */ /* 0x000fe2000001002b */
[----:B------:R-:W-:Y:S01]  /*4e80*/  FADD.FTZ R107, R107, -R0 ;  /* 0x800000006b6b7221 */ /* 0x000fe20000010000 */
[----:B------:R-:W-:Y:S01]  /*4e90*/  LOP3.LUT P6, RZ, R54, 0xff, RZ, 0xc0, !PT ;  /* 0x000000ff36ff7812 */ /* 0x000fe200078cc0ff */
[----:B------:R-:W-:-:S02]  /*4ea0*/  HADD2.F32 R47, -RZ, R44.H0_H0 ;  /* 0x2000002cff2f7230 */ /* 0x000fc40000004100 */
[----:B------:R-:W-:Y:S01]  /*4eb0*/  FMUL.FTZ R0, R43, UR6 ;  /* 0x000000062b007c20 */ /* 0x000fe20008410000 */
[----:B------:R-:W-:Y:S02]  /*4ec0*/  HADD2.F32 R44, -RZ, R42.H0_H0 ;  /* 0x2000002aff2c7230 */ /* 0x000fe40000004100 */
[----:B------:R-:W-:Y:S01]  /*4ed0*/  FADD.FTZ R45, R106, -R45 ;  /* 0x8000002d6a2d7221 */ /* 0x000fe20000010000 */
[----:B------:R-:W-:Y:S02]  /*4ee0*/  SHF.R.U32.HI R46, RZ, 0x10, R87 ;  /* 0x00000010ff2e7819 */ /* 0x000fe40000011657 */
[----:B------:R-:W-:Y:S01]  /*4ef0*/  FSEL R42, R0, RZ, P6 ;  /* 0x000000ff002a7208 */ /* 0x000fe20003000000 */
[----:B------:R-:W-:Y:S01]  /*4f00*/  FFMA.FTZ R47, R58, R45, R47 ;  /* 0x0000002d3a2f7223 */ /* 0x000fe2000001002f */
[----:B------:R-:W-:Y:S01]  /*4f10*/  LOP3.LUT P6, RZ, R55, 0xff, RZ, 0xc0, !PT ;  /* 0x000000ff37ff7812 */ /* 0x000fe200078cc0ff */
[----:B------:R-:W-:Y:S01]  /*4f20*/  HADD2.F32 R46, -RZ, R46.H0_H0 ;  /* 0x2000002eff2e7230 */ /* 0x000fe20000004100 */
[----:B------:R-:W-:Y:S01]  /*4f30*/  F2FP.F16.F32.PACK_AB R42, R42, R43 ;  /* 0x0000002b2a2a723e */ /* 0x000fe200000000ff */
[----:B------:R-:W-:Y:S01]  /*4f40*/  FFMA.FTZ R44, R58, R107, R44 ;  /* 0x0000006b3a2c7223 */ /* 0x000fe2000001002c */
[----:B------:R-:W-:-:S02]  /*4f50*/  FSEL R0, R0, RZ, P6 ;  /* 0x000000ff00007208 */ /* 0x000fc40003000000 */
[----:B------:R-:W-:Y:S01]  /*4f60*/  PRMT R45, R42, 0x7632, R45 ;  /* 0x000076322a2d7816 */ /* 0x000fe2000000002d */
[----:B------:R-:W-:Y:S01]  /*4f70*/  FFMA.FTZ R93, R58, R93, R46 ;  /* 0x0000005d3a5d7223 */ /* 0x000fe2000001002e */
[C---:B------:R-:W-:Y:S01]  /*4f80*/  F2FP.F16.F32.PACK_AB R0, R47.reuse, R0 ;  /* 0x000000002f00723e */ /* 0x040fe200000000ff */
        /* <DEDUP_REMOVED lines=30> */
.L_x_1090:
[----:B-12---:R-:W-:Y:S01]  /*5170*/  SHF.R.U64 R42, R86, 0x10, R87 ;  /* 0x00000010562a7819 */ /* 0x006fe20000001257 */
[-CC-:B------:R-:W-:Y:S01]  /*5180*/  FFMA.FTZ R43, R114, R141.reuse, R138.reuse ;  /* 0x0000008d722b7223 */ /* 0x180fe2000001008a */
[-CC-:B------:R-:W-:Y:S01]  /*5190*/  FFMA.FTZ R0, R111, R141.reuse, R138.reuse ;  /* 0x0000008d6f007223 */ /* 0x180fe2000001008a */
[----:B------:R-:W-:Y:S01]  /*51a0*/  LOP3.LUT P6, RZ, R54, 0xff00, RZ, 0xc0, !PT ;  /* 0x0000ff0036ff7812 */ /* 0x000fe200078cc0ff */
[-C--:B0-----:R-:W-:Y:S01]  /*51b0*/  FFMA.FTZ R93, R118, R141.reuse, R138 ;  /* 0x0000008d765d7223 */ /* 0x081fe2000001008a */
[----:B------:R-:W-:Y:S02]  /*51c0*/  HADD2.F32 R45, -RZ, R42.H0_H0 ;  /* 0x2000002aff2d7230 */ /* 0x000fe40000004100 */
[----:B------:R-:W-:Y:S01]  /*51d0*/  FADD.FTZ R43, R106, -R43 ;  /* 0x8000002b6a2b7221 */ /* 0x000fe20000010000 */
[----:B------:R-:W-:Y:S01]  /*51e0*/  FADD.FTZ R105, R105, -R0 ;  /* 0x8000000069697221 */ /* 0x000fe20000010000 */
[----:B------:R-:W-:Y:S02]  /*51f0*/  IMAD.MOV.U32 R0, RZ, RZ, R86 ;  /* 0x000000ffff007224 */ /* 0x000fe400078e0056 */
[----:B------:R-:W-:Y:S01]  /*5200*/  FFMA.FTZ R42, R115, R141, R138 ;  /* 0x0000008d732a7223 */ /* 0x000fe2000001008a */
[----:B------:R-:W-:Y:S01]  /*5210*/  FFMA.FTZ R45, R58, R43, R45 ;  /* 0x0000002b3a2d7223 */ /* 0x000fe2000001002d */
[----:B------:R-:W-:Y:S01]  /*5220*/  SHF.R.U32.HI R44, RZ, 0x10, R87 ;  /* 0x00000010ff2c7819 */ /* 0x000fe20000011657 */
[----:B------:R-:W-:Y:S01]  /*5230*/  FADD.FTZ R93, R108, -R93 ;  /* 0x8000005d6c5d7221 */ /* 0x000fe20000010000 */
[----:B------:R-:W-:-:S02]  /*5240*/  HADD2.F32 R43, -RZ, R0.H0_H0 ;  /* 0x20000000ff2b7230 */ /* 0x000fc40000004100 */
[----:B------:R-:W-:Y:S01]  /*5250*/  FMUL.FTZ R45, R45, UR6 ;  /* 0x000000062d2d7c20 */ /* 0x000fe20008410000 */
[----:B------:R-:W-:Y:S01]  /*5260*/  FADD.FTZ R107, R107, -R42 ;  /* 0x8000002a6b6b7221 */ /* 0x000fe20000010000 */
[----:B------:R-:W-:Y:S01]  /*5270*/  IMAD.MOV.U32 R42, RZ, RZ, R87 ;  /* 0x000000ffff2a7224 */ /* 0x000fe200078e0057 */
[----:B------:R-:W-:Y:S01]  /*5280*/  LOP3.LUT P4, RZ, R54, 0xff, RZ, 0xc0, !PT ;  /* 0x000000ff36ff7812 */ /* 0x000fe2000788c0ff */
[----:B------:R-:W-:Y:S01]  /*5290*/  FFMA.FTZ R43, R58, R105, R43 ;  /* 0x000000693a2b7223 */ /* 0x000fe2000001002b */
[----:B------:R-:W-:Y:S01]  /*52a0*/  FSEL R0, R45, RZ, P6 ;  /* 0x000000ff2d007208 */ /* 0x000fe20003000000 */
[----:B------:R-:W-:Y:S01]  /*52b0*/  HADD2.F32 R44, -RZ, R44.H0_H0 ;  /* 0x2000002cff2c7230 */ /* 0x000fe20000004100 */
[----:B------:R-:W-:Y:S01]  /*52c0*/  LOP3.LUT P6, RZ, R55, 0xff00, RZ, 0xc0, !PT ;  /* 0x0000ff0037ff7812 */ /* 0x000fe200078cc0ff */
[----:B------:R-:W-:Y:S02]  /*52d0*/  HADD2.F32 R47, -RZ, R42.H0_H0 ;  /* 0x2000002aff2f7230 */ /* 0x000fe40000004100 */
        /* <DEDUP_REMOVED lines=11> */
[----:B------:R-:W-:Y:S02]  /*5390*/  ISETP.GE.U32.AND P5, PT, R54, 0x1000000, PT ;  /* 0x010000003600780c */ /* 0x000fe40003fa6070 */
        /* <DEDUP_REMOVED lines=12> */
[----:B------:R-:W-:Y:S02]  /*5460*/  PRMT R103, R0, 0x7632, R103 ;  /* 0x0000763200677816 */ /* 0x000fe40000000067 */
[C---:B------:R-:W-:Y:S02]  /*5470*/  PRMT R104, R42.reuse, 0x7632, R104 ;  /* 0x000076322a687816 */ /* 0x040fe40000000068 */
[----:B------:R-:W-:Y:S01]  /*5480*/  PRMT R47, R42, 0x7610, R47 ;  /* 0x000076102a2f7816 */ /* 0x000fe2000000002f */
[----:B------:R-:W-:Y:S06]  /*5490*/  BRA `(.L_x_1091) ;  /* 0x0000000c00d07947 */ /* 0x000fec0003800000 */
.L_x_1089:
        /* <DEDUP_REMOVED lines=50> */
.L_x_1092:
        /* <DEDUP_REMOVED lines=39> */
[----:B------:R-:W-:Y:S02]  /*5a30*/  PRMT R103, R0, 0x7632, R103 ;  /* 0x0000763200677816 */ /* 0x000fe40000000067 */
[C---:B------:R-:W-:Y:S02]  /*5a40*/  PRMT R104, R42.reuse, 0x7632, R104 ;  /* 0x000076322a687816 */ /* 0x040fe40000000068 */
[----:B0-----:R-:W-:Y:S01]  /*5a50*/  PRMT R47, R42, 0x7610, R47 ;  /* 0x000076102a2f7816 */ /* 0x001fe2000000002f */
[----:B------:R-:W-:Y:S06]  /*5a60*/  BRA `(.L_x_1091) ;  /* 0x00000008005c7947 */ /* 0x000fec0003800000 */
.L_x_1088:
[----:B------:R-:W-:Y:S05]  /*5a70*/  @!P0 BRA `(.L_x_1093) ;  /* 0x00000004004c8947 */ /* 0x000fea0003800000 */
[----:B------:R-:W-:Y:S05]  /*5a80*/  BRA.U !UP0, `(.L_x_1094) ;  /* 0x0000000108b07547 */ /* 0x000fea000b800000 */
[-CC-:B-12---:R-:W-:Y:S01]  /*5a90*/  FFMA.FTZ R42, R115, R141.reuse, R138.reuse ;  /* 0x0000008d732a7223 */ /* 0x186fe2000001008a */
[-CC-:B------:R-:W-:Y:S01]  /*5aa0*/  FFMA.FTZ R0, R111, R141.reuse, R138.reuse ;  /* 0x0000008d6f007223 */ /* 0x180fe2000001008a */
[-C--:B------:R-:W-:Y:S01]  /*5ab0*/  FFMA.FTZ R43, R114, R141.reuse, R138 ;  /* 0x0000008d722b7223 */ /* 0x080fe2000001008a */
[--C-:B------:R-:W-:Y:S02]  /*5ac0*/  IMAD.MOV.U32 R44, RZ, RZ, R87.reuse ;  /* 0x000000ffff2c7224 */ /* 0x100fe400078e0057 */
[----:B------:R-:W-:Y:S01]  /*5ad0*/  FADD.FTZ R107, R107, -R42 ;  /* 0x8000002a6b6b7221 */ /* 0x000fe20000010000 */
[----:B------:R-:W-:Y:S01]  /*5ae0*/  FADD.FTZ R105, R105, -R0 ;  /* 0x8000000069697221 */ /* 0x000fe20000010000 */
[----:B------:R-:W-:Y:S01]  /*5af0*/  SHF.R.U64 R42, R86, 0x10, R87 ;  /* 0x00000010562a7819 */ /* 0x000fe20000001257 */
[----:B------:R-:W-:Y:S02]  /*5b00*/  IMAD.MOV.U32 R0, RZ, RZ, R86 ;  /* 0x000000ffff007224 */ /* 0x000fe400078e0056 */
[----:B------:R-:W-:Y:S01]  /*5b10*/  FADD.FTZ R45, R106, -R43 ;  /* 0x8000002b6a2d7221 */ /* 0x000fe20000010000 */
[----:B0-----:R-:W-:Y:S01]  /*5b20*/  SHF.R.U32.HI R46, RZ, 0x10, R87 ;  /* 0x00000010ff2e7819 */ /* 0x001fe20000011657 */
[----:B------:R-:W-:Y:S01]  /*5b30*/  FFMA.FTZ R47, R118, R141, R138 ;  /* 0x0000008d762f7223 */ /* 0x000fe2000001008a */
[----:B------:R-:W-:Y:S01]  /*5b40*/  HADD2.F32 R42, -RZ, R42.H0_H0 ;  /* 0x2000002aff2a7230 */ /* 0x000fe20000004100 */
[----:B------:R-:W-:Y:S01]  /*5b50*/  LOP3.LUT P4, RZ, R54, 0xff00, RZ, 0xc0, !PT ;  /* 0x0000ff0036ff7812 */ /* 0x000fe2000788c0ff */
[----:B------:R-:W-:-:S02]  /*5b60*/  HADD2.F32 R43, -RZ, R0.H0_H0 ;  /* 0x20000000ff2b7230 */ /* 0x000fc40000004100 */
[----:B------:R-:W-:Y:S01]  /*5b70*/  FADD.FTZ R47, R108, -R47 ;  /* 0x8000002f6c2f7221 */ /* 0x000fe20000010000 */
[----:B------:R-:W-:Y:S02]  /*5b80*/  HADD2.F32 R0, -RZ, R44.H0_H0 ;  /* 0x2000002cff007230 */ /* 0x000fe40000004100 */
[C---:B------:R-:W-:Y:S01]  /*5b90*/  FFMA.FTZ R42, R58.reuse, R45, R42 ;  /* 0x0000002d3a2a7223 */ /* 0x040fe2000001002a */
[----:B------:R-:W-:Y:S02]  /*5ba0*/  HADD2.F32 R46, -RZ, R46.H0_H0 ;  /* 0x2000002eff2e7230 */ /* 0x000fe40000004100 */
[----:B------:R-:W-:Y:S01]  /*5bb0*/  FFMA.FTZ R43, R58, R105, R43 ;  /* 0x000000693a2b7223 */ /* 0x000fe2000001002b */
[----:B------:R-:W-:Y:S01]  /*5bc0*/  LOP3.LUT P3, RZ, R54, 0xff, RZ, 0xc0, !PT ;  /* 0x000000ff36ff7812 */ /* 0x000fe2000786c0ff */
[----:B------:R-:W-:Y:S01]  /*5bd0*/  FFMA.FTZ R107, R58, R107, R0 ;  /* 0x0000006b3a6b7223 */ /* 0x000fe20000010000 */
[----:B------:R-:W-:Y:S01]  /*5be0*/  FMUL.FTZ R44, R42, UR6 ;  /* 0x000000062a2c7c20 */ /* 0x000fe20008410000 */
[----:B------:R-:W-:Y:S01]  /*5bf0*/  FMUL.FTZ R0, R43, UR6 ;  /* 0x000000062b007c20 */ /* 0x000fe20008410000 */
[----:B------:R-:W-:Y:S01]  /*5c00*/  FFMA.FTZ R47, R58, R47, R46 ;  /* 0x0000002f3a2f7223 */ /* 0x000fe2000001002e */
        /* <DEDUP_REMOVED lines=20> */
.L_x_1094:
[-CC-:B------:R-:W-:Y:S01]  /*5d50*/  FFMA.FTZ R0, R111, R141.reuse, R138.reuse ;  /* 0x0000008d6f007223 */ /* 0x180fe2000001008a */
[-CC-:B-12---:R-:W-:Y:S01]  /*5d60*/  FFMA.FTZ R42, R115, R141.reuse, R138.reuse ;  /* 0x0000008d732a7223 */ /* 0x186fe2000001008a */
[-C--:B------:R-:W-:Y:S01]  /*5d70*/  FFMA.FTZ R43, R114, R141.reuse, R138 ;  /* 0x0000008d722b7223 */ /* 0x080fe2000001008a */
[--C-:B------:R-:W-:Y:S02]  /*5d80*/  IMAD.MOV.U32 R44, RZ, RZ, R87.reuse ;  /* 0x000000ffff2c7224 */ /* 0x100fe400078e0057 */
[----:B------:R-:W-:Y:S01]  /*5d90*/  FADD.FTZ R105, R105, -R0 ;  /* 0x8000000069697221 */ /* 0x000fe20000010000 */
[----:B------:R-:W-:Y:S01]  /*5da0*/  FADD.FTZ R107, R107, -R42 ;  /* 0x8000002a6b6b7221 */ /* 0x000fe20000010000 */
[----:B------:R-:W-:Y:S01]  /*5db0*/  IMAD.MOV.U32 R0, RZ, RZ, R86 ;  /* 0x000000ffff007224 */ /* 0x000fe200078e0056 */
[--C-:B------:R-:W-:Y:S01]  /*5dc0*/  SHF.R.U64 R42, R86, 0x10, R87.reuse ;  /* 0x00000010562a7819 */ /* 0x100fe20000001257 */
[----:B0-----:R-:W-:Y:S01]  /*5dd0*/  FFMA.FTZ R47, R118, R141, R138 ;  /* 0x0000008d762f7223 */ /* 0x001fe2000001008a */
[----:B------:R-:W-:Y:S01]  /*5de0*/  SHF.R.U32.HI R46, RZ, 0x10, R87 ;  /* 0x00000010ff2e7819 */ /* 0x000fe20000011657 */
[----:B------:R-:W-:Y:S01]  /*5df0*/  FADD.FTZ R45, R106, -R43 ;  /* 0x8000002b6a2d7221 */ /* 0x000fe20000010000 */
[----:B------:R-:W-:-:S02]  /*5e00*/  HADD2.F32 R43, -RZ, R0.H0_H0 ;  /* 0x20000000ff2b7230 */ /* 0x000fc40000004100 */
[----:B------:R-:W-:Y:S01]  /*5e10*/  FADD.FTZ R47, R108, -R47 ;  /* 0x8000002f6c2f7221 */ /* 0x000fe20000010000 */
[----:B------:R-:W-:Y:S01]  /*5e20*/  HADD2.F32 R42, -RZ, R42.H0_H0 ;  /* 0x2000002aff2a7230 */ /* 0x000fe20000004100 */
[----:B------:R-:W-:Y:S01]  /*5e30*/  LOP3.LUT P3, RZ, R54, 0xff, RZ, 0xc0, !PT ;  /* 0x000000ff36ff7812 */ /* 0x000fe2000786c0ff */
[----:B------:R-:W-:Y:S02]  /*5e40*/  HADD2.F32 R0, -RZ, R44.H0_H0 ;  /* 0x2000002cff007230 */ /* 0x000fe40000004100 */
[C---:B------:R-:W-:Y:S01]  /*5e50*/  FFMA.FTZ R43, R58.reuse, R105, R43 ;  /* 0x000000693a2b7223 */ /* 0x040fe2000001002b */
[----:B------:R-:W-:Y:S02]  /*5e60*/  HADD2.F32 R46, -RZ, R46.H0_H0 ;  /* 0x2000002eff2e7230 */ /* 0x000fe40000004100 */
[----:B------:R-:W-:Y:S01]  /*5e70*/  FFMA.FTZ R42, R58, R45, R42 ;  /* 0x0000002d3a2a7223 */ /* 0x000fe2000001002a */
[----:B------:R-:W-:Y:S01]  /*5e80*/  LOP3.LUT P4, RZ, R54, 0xff00, RZ, 0xc0, !PT ;  /* 0x0000ff0036ff7812 */ /* 0x000fe2000788c0ff */
[C---:B------:R-:W-:Y:S01]  /*5e90*/  FFMA.FTZ R0, R58.reuse, R107, R0 ;  /* 0x0000006b3a007223 */ /* 0x040fe20000010000 */
[----:B------:R-:W-:Y:S01]  /*5ea0*/  FMUL.FTZ R43, R43, UR6 ;  /* 0x000000062b2b7c20 */ /* 0x000fe20008410000 */
[----:B------:R-:W-:Y:S01]  /*5eb0*/  FFMA.FTZ R46, R58, R47, R46 ;  /* 0x0000002f3a2e7223 */ /* 0x000fe2000001002e */
[----:B------:R-:W-:Y:S01]  /*5ec0*/  FMUL.FTZ R42, R42, UR6 ;  /* 0x000000062a2a7c20 */ /* 0x000fe20008410000 */
[----:B------:R-:W-:Y:S01]  /*5ed0*/  FMUL.FTZ R0, R0, UR6 ;  /* 0x0000000600007c20 */ /* 0x000fe20008410000 */
[----:B------:R-:W-:Y:S01]  /*5ee0*/  LOP3.LUT P5, RZ, R54, 0xff0000, RZ, 0xc0, !PT ;  /* 0x00ff000036ff7812 */ /* 0x000fe200078ac0ff */
[----:B------:R-:W-:Y:S01]  /*5ef0*/  FMUL.FTZ R46, R46, UR6 ;  /* 0x000000062e2e7c20 */ /* 0x000fe20008410000 */
[----:B------:R-:W-:-:S02]  /*5f00*/  ISETP.GE.U32.AND P6, PT, R54, 0x1000000, PT ;  /* 0x010000003600780c */ /* 0x000fc40003fc6070 */
[----:B------:R-:W-:Y:S02]  /*5f10*/  FSEL R43, R43, RZ, P3 ;  /* 0x000000ff2b2b7208 */ /* 0x000fe40001800000 */
[----:B------:R-:W-:Y:S02]  /*5f20*/  FSEL R42, R42, RZ, P4 ;  /* 0x000000ff2a2a7208 */ /* 0x000fe40002000000 */
[----:B------:R-:W-:Y:S02]  /*5f30*/  FSEL R0, R0, RZ, P5 ;  /* 0x000000ff00007208 */ /* 0x000fe40002800000 */
[----:B------:R-:W-:Y:S02]  /*5f40*/  FSEL R45, R46, RZ, P6 ;  /* 0x000000ff2e2d7208 */ /* 0x000fe40003000000 */
[----:B------:R-:W-:Y:S02]  /*5f50*/  F2FP.F16.F32.PACK_AB R42, R42, R43 ;  /* 0x0000002b2a2a723e */ /* 0x000fe400000000ff */
[----:B------:R-:W-:-:S02]  /*5f60*/  F2FP.F16.F32.PACK_AB R0, R45, R0 ;  /* 0x000000002d00723e */ /* 0x000fc400000000ff */
[C---:B------:R-:W-:Y:S02]  /*5f70*/  PRMT R44, R42.reuse, 0x7632, R44 ;  /* 0x000076322a2c7816 */ /* 0x040fe4000000002c */
[----:B------:R-:W-:Y:S02]  /*5f80*/  PRMT R45, R42, 0x7610, R45 ;  /* 0x000076102a2d7816 */ /* 0x000fe4000000002d */
[----:B------:R-:W-:Y:S01]  /*5f90*/  PRMT R47, R0, 0x7632, R47 ;  /* 0x00007632002f7816 */ /* 0x000fe2000000002f */
[----:B------:R-:W-:Y:S06]  /*5fa0*/  BRA `(.L_x_1091) ;  /* 0x00000004000c7947 */ /* 0x000fec0003800000 */
.L_x_1093:
        /* <DEDUP_REMOVED lines=23> */
[----:B------:R-:W-:Y:S02]  /*6120*/  F2FP.F16.F32.PACK_AB R42, R42, R43 ;  /* 0x0000002b2a2a723e */ /* 0x000fe400000000ff */
[----:B------:R-:W-:Y:S02]  /*6130*/  FSEL R44, R44, RZ, P5 ;  /* 0x000000ff2c2c7208 */ /* 0x000fe40002800000 */
[----:B------:R-:W-:-:S02]  /*6140*/  FSEL R43, R45, RZ, P3 ;  /* 0x000000ff2d2b7208 */ /* 0x000fc40001800000 */
        /* <DEDUP_REMOVED lines=11> */
.L_x_1095:
        /* <DEDUP_REMOVED lines=24> */
[----:B------:R-:W-:-:S02]  /*6380*/  F2FP.F16.F32.PACK_AB R0, R0, R105 ;  /* 0x000000690000723e */ /* 0x000fc400000000ff */
[----:B------:R-:W-:Y:S02]  /*6390*/  F2FP.F16.F32.PACK_AB R42, R42, R107 ;  /* 0x0000006b2a2a723e */ /* 0x000fe400000000ff */
[C---:B------:R-:W-:Y:S02]  /*63a0*/  PRMT R44, R0.reuse, 0x7632, R44 ;  /* 0x00007632002c7816 */ /* 0x040fe4000000002c */
[----:B------:R-:W-:Y:S02]  /*63b0*/  PRMT R45, R0, 0x7610, R45 ;  /* 0x00007610002d7816 */ /* 0x000fe4000000002d */
[C---:B0-----:R-:W-:Y:S02]  /*63c0*/  PRMT R47, R42.reuse, 0x7632, R47 ;  /* 0x000076322a2f7816 */ /* 0x041fe4000000002f */
[----:B------:R-:W-:-:S07]  /*63d0*/  PRMT R0, R42, 0x7610, R0 ;  /* 0x000076102a007816 */ /* 0x000fce0000000000 */
.L_x_1091:
        /* <DEDUP_REMOVED lines=15> */
.L_x_1096:
        /* <DEDUP_REMOVED lines=10> */
.L_x_1097:
[----:B------:R-:W-:Y:S05]  /*6570*/  @!P1 BRA `(.L_x_1098) ;  /* 0x0000000c00349947 */ /* 0x000fea0003800000 */
[----:B------:R-:W-:Y:S05]  /*6580*/  @!P0 BRA `(.L_x_1099) ;  /* 0x0000000400b88947 */ /* 0x000fea0003800000 */
[----:B------:R-:W-:Y:S05]  /*6590*/  BRA.U !UP0, `(.L_x_1100) ;  /* 0x0000000108e87547 */ /* 0x000fea000b800000 */
[----:B0-2---:R-:W-:Y:S02]  /*65a0*/  IMAD.MOV.U32 R42, RZ, RZ, R84 ;  /* 0x000000ffff2a7224 */ /* 0x005fe400078e0054 */
[-CC-:B------:R-:W-:Y:S01]  /*65b0*/  FFMA.FTZ R0, R119, R141.reuse, R138.reuse ;  /* 0x0000008d77007223 */ /* 0x180fe2000001008a */
[--C-:B-1----:R-:W-:Y:S01]  /*65c0*/  SHF.R.U64 R47, R84, 0x10, R85.reuse ;  /* 0x00000010542f7819 */ /* 0x102fe20000001255 */
        /* <DEDUP_REMOVED lines=9> */
[----:B------:R-:W-:Y:S01]  /*6660*/  HADD2.F32 R44, -RZ, R42.H0_H0 ;  /* 0x2000002aff2c7230 */ /* 0x000fe20000004100 */
        /* <DEDUP_REMOVED lines=45> */
.L_x_1100:
[----:B0-2---:R-:W-:Y:S01]  /*6940*/  SHF.R.U64 R42, R84, 0x10, R85 ;  /* 0x00000010542a7819 */ /* 0x005fe20000001255 */
[-CC-:B------:R-:W-:Y:S01]  /*6950*/  FFMA.FTZ R43, R122, R141.reuse, R138.reuse ;  /* 0x0000008d7a2b7223 */ /* 0x180fe2000001008a */
[-CC-:B------:R-:W-:Y:S01]  /*6960*/  FFMA.FTZ R0, R119, R141.reuse, R138.reuse ;  /* 0x0000008d77007223 */ /* 0x180fe2000001008a */
[----:B------:R-:W-:Y:S01]  /*6970*/  LOP3.LUT P6, RZ, R53, 0xff00, RZ, 0xc0, !PT ;  /* 0x0000ff0035ff7812 */ /* 0x000fe200078cc0ff */
[----:B------:R-:W-:Y:S01]  /*6980*/  FFMA.FTZ R123, R123, R141, R138 ;  /* 0x0000008d7b7b7223 */ /* 0x000fe2000001008a */
[----:B------:R-:W-:Y:S02]  /*6990*/  HADD2.F32 R45, -RZ, R42.H0_H0 ;  /* 0x2000002aff2d7230 */ /* 0x000fe40000004100 */
[----:B------:R-:W-:Y:S01]  /*69a0*/  FADD.FTZ R43, R110, -R43 ;  /* 0x8000002b6e2b7221 */ /* 0x000fe20000010000 */
[----:B------:R-:W-:Y:S01]  /*69b0*/  FADD.FTZ R109, R109, -R0 ;  /* 0x800000006d6d7221 */ /* 0x000fe20000010000 */
[----:B------:R-:W-:Y:S01]  /*69c0*/  IMAD.MOV.U32 R0, RZ, RZ, R84 ;  /* 0x000000ffff007224 */ /* 0x000fe200078e0054 */
[----:B------:R-:W-:Y:S01]  /*69d0*/  SHF.R.U32.HI R44, RZ, 0x10, R85 ;  /* 0x00000010ff2c7819 */ /* 0x000fe20000011655 */
[----:B------:R-:W-:Y:S01]  /*69e0*/  FFMA.FTZ R45, R58, R43, R45 ;  /* 0x0000002b3a2d7223 */ /* 0x000fe2000001002d */
[----:B------:R-:W-:-:S02]  /*69f0*/  IMAD.MOV.U32 R42, RZ, RZ, R85 ;  /* 0x000000ffff2a7224 */ /* 0x000fc400078e0055 */
[----:B------:R-:W-:Y:S01]  /*6a00*/  FFMA.FTZ R124, R124, R141, R138 ;  /* 0x0000008d7c7c7223 */ /* 0x000fe2000001008a */
[----:B------:R-:W-:Y:S02]  /*6a10*/  HADD2.F32 R43, -RZ, R0.H0_H0 ;  /* 0x20000000ff2b7230 */ /* 0x000fe40000004100 */
[----:B------:R-:W-:Y:S01]  /*6a20*/  FMUL.FTZ R45, R45, UR6 ;  /* 0x000000062d2d7c20 */ /* 0x000fe20008410000 */
[----:B------:R-:W-:Y:S01]  /*6a30*/  FADD.FTZ R123, R112, -R123 ;  /* 0x8000007b707b7221 */ /* 0x000fe20000010000 */
[----:B-1----:R-:W-:Y:S02]  /*6a40*/  HADD2.F32 R47, -RZ, R42.H0_H0 ;  /* 0x2000002aff2f7230 */ /* 0x002fe40000004100 */
[----:B------:R-:W-:Y:S01]  /*6a50*/  FADD.FTZ R113, R113, -R124 ;  /* 0x8000007c71717221 */ /* 0x000fe20000010000 */
[C---:B------:R-:W-:Y:S01]  /*6a60*/  FFMA.FTZ R43, R58.reuse, R109, R43 ;  /* 0x0000006d3a2b7223 */ /* 0x040fe2000001002b */
[----:B------:R-:W-:Y:S01]  /*6a70*/  FSEL R0, R45, RZ, P6 ;  /* 0x000000ff2d007208 */ /* 0x000fe20003000000 */
[----:B------:R-:W-:Y:S01]  /*6a80*/  HADD2.F32 R44, -RZ, R44.H0_H0 ;  /* 0x2000002cff2c7230 */ /* 0x000fe20000004100 */
        /* <DEDUP_REMOVED lines=26> */
[----:B------:R-:W-:Y:S02]  /*6c30*/  PRMT R103, R0, 0x7632, R103 ;  /* 0x0000763200677816 */ /* 0x000fe40000000067 */
[C---:B------:R-:W-:Y:S02]  /*6c40*/  PRMT R104, R42.reuse, 0x7632, R104 ;  /* 0x000076322a687816 */ /* 0x040fe40000000068 */
[----:B------:R-:W-:Y:S01]  /*6c50*/  PRMT R47, R42, 0x7610, R47 ;  /* 0x000076102a2f7816 */ /* 0x000fe2000000002f */
[----:B------:R-:W-:Y:S06]  /*6c60*/  BRA `(.L_x_1101) ;  /* 0x0000000c00cc7947 */ /* 0x000fec0003800000 */
.L_x_1099:
        /* <DEDUP_REMOVED lines=50> */
.L_x_1102:
        /* <DEDUP_REMOVED lines=32> */
[----:B------:R-:W-:Y:S02]  /*7190*/  FSEL R123, R123, RZ, P4 ;  /* 0x000000ff7b7b7208 */ /* 0x000fe40002000000 */
[----:B------:R-:W-:Y:S02]  /*71a0*/  FSEL R113, R113, RZ, P6 ;  /* 0x000000ff71717208 */ /* 0x000fe40003000000 */
[----:B------:R-:W-:Y:S02]  /*71b0*/  F2FP.F16.F32.PACK_AB R0, R123, R0 ;  /* 0x000000007b00723e */ /* 0x000fe400000000ff */
[----:B------:R-:W-:Y:S02]  /*71c0*/  F2FP.F16.F32.PACK_AB R42, R113, R42 ;  /* 0x0000002a712a723e */ /* 0x000fe400000000ff */
        /* <DEDUP_REMOVED lines=8> */
.L_x_1098:
[----:B------:R-:W-:Y:S05]  /*7250*/  @!P0 BRA `(.L_x_1103) ;  /* 0x00000004004c8947 */ /* 0x000fea0003800000 */
[----:B------:R-:W-:Y:S05]  /*7260*/  BRA.U !UP0, `(.L_x_1104) ;  /* 0x0000000108b07547 */ /* 0x000fea000b800000 */
[-CC-:B------:R-:W-:Y:S01]  /*7270*/  FFMA.FTZ R0, R119, R141.reuse, R138.reuse ;  /* 0x0000008d77007223 */ /* 0x180fe2000001008a */
[--C-:B0-2---:R-:W-:Y:S01]  /*7280*/  SHF.R.U64 R42, R84, 0x10, R85.reuse ;  /* 0x00000010542a7819 */ /* 0x105fe20000001255 */
[-C--:B------:R-:W-:Y:S01]  /*7290*/  FFMA.FTZ R43, R122, R141.reuse, R138 ;  /* 0x0000008d7a2b7223 */ /* 0x080fe2000001008a */
[----:B------:R-:W-:Y:S02]  /*72a0*/  IMAD.MOV.U32 R44, RZ, RZ, R85 ;  /* 0x000000ffff2c7224 */ /* 0x000fe400078e0055 */
[----:B------:R-:W-:Y:S01]  /*72b0*/  FADD.FTZ R109, R109, -R0 ;  /* 0x800000006d6d7221 */ /* 0x000fe20000010000 */
[----:B------:R-:W-:Y:S01]  /*72c0*/  MOV R0, R84 ;  /* 0x0000005400007202 */ /* 0x000fe20000000f00 */
[----:B------:R-:W-:Y:S01]  /*72d0*/  FADD.FTZ R45, R110, -R43 ;  /* 0x8000002b6e2d7221 */ /* 0x000fe20000010000 */
[----:B------:R-:W-:Y:S02]  /*72e0*/  HADD2.F32 R42, -RZ, R42.H0_H0 ;  /* 0x2000002aff2a7230 */ /* 0x000fe40000004100 */
[----:B------:R-:W-:Y:S01]  /*72f0*/  FFMA.FTZ R123, R123, R141, R138 ;  /* 0x0000008d7b7b7223 */ /* 0x000fe2000001008a */
[----:B-1----:R-:W-:Y:S01]  /*7300*/  SHF.R.U32.HI R46, RZ, 0x10, R85 ;  /* 0x00000010ff2e7819 */ /* 0x002fe20000011655 */
[----:B------:R-:W-:-:S02]  /*7310*/  HADD2.F32 R43, -RZ, R0.H0_H0 ;  /* 0x20000000ff2b7230 */ /* 0x000fc40000004100 */
[----:B------:R-:W-:Y:S01]  /*7320*/  FFMA.FTZ R124, R124, R141, R138 ;  /* 0x0000008d7c7c7223 */ /* 0x000fe2000001008a */
[----:B------:R-:W-:Y:S02]  /*7330*/  HADD2.F32 R0, -RZ, R44.H0_H0 ;  /* 0x2000002cff007230 */ /* 0x000fe40000004100 */
[----:B------:R-:W-:Y:S01]  /*7340*/  FADD.FTZ R123, R112, -R123 ;  /* 0x8000007b707b7221 */ /* 0x000fe20000010000 */
[C---:B------:R-:W-:Y:S01]  /*7350*/  FFMA.FTZ R42, R58.reuse, R45, R42 ;  /* 0x0000002d3a2a7223 */ /* 0x040fe2000001002a */
[----:B------:R-:W-:Y:S02]  /*7360*/  HADD2.F32 R46, -RZ, R46.H0_H0 ;  /* 0x2000002eff2e7230 */ /* 0x000fe40000004100 */
        /* <DEDUP_REMOVED lines=16> */
[----:B------:R-:W-:Y:S02]  /*7470*/  F2FP.F16.F32.PACK_AB R0, R0, R43 ;  /* 0x0000002b0000723e */ /* 0x000fe400000000ff */
        /* <DEDUP_REMOVED lines=11> */
.L_x_1104:
[-CC-:B------:R-:W-:Y:S01]  /*7530*/  FFMA.FTZ R0, R119, R141.reuse, R138.reuse ;  /* 0x0000008d77007223 */ /* 0x180fe2000001008a */
[-C--:B0-2---:R-:W-:Y:S01]  /*7540*/  FFMA.FTZ R43, R122, R141.reuse, R138 ;  /* 0x0000008d7a2b7223 */ /* 0x085fe2000001008a */
[--C-:B------:R-:W-:Y:S01]  /*7550*/  SHF.R.U64 R42, R84, 0x10, R85.reuse ;  /* 0x00000010542a7819 */ /* 0x100fe20000001255 */
[--C-:B------:R-:W-:Y:S02]  /*7560*/  IMAD.MOV.U32 R44, RZ, RZ, R85.reuse ;  /* 0x000000ffff2c7224 */ /* 0x100fe400078e0055 */
[----:B------:R-:W-:Y:S01]  /*7570*/  FADD.FTZ R109, R109, -R0 ;  /* 0x800000006d6d7221 */ /* 0x000fe20000010000 */
[----:B------:R-:W-:Y:S01]  /*7580*/  IMAD.MOV.U32 R0, RZ, RZ, R84 ;  /* 0x000000ffff007224 */ /* 0x000fe200078e0054 */
[----:B-1----:R-:W-:Y:S01]  /*7590*/  SHF.R.U32.HI R46, RZ, 0x10, R85 ;  /* 0x00000010ff2e7819 */ /* 0x002fe20000011655 */
[-CC-:B------:R-:W-:Y:S01]  /*75a0*/  FFMA.FTZ R123, R123, R141.reuse, R138.reuse ;  /* 0x0000008d7b7b7223 */ /* 0x180fe2000001008a */
        /* <DEDUP_REMOVED lines=8> */
[----:B------:R-:W-:Y:S02]  /*7630*/  HADD2.F32 R46, -RZ, R46.H0_H0 ;  /* 0x2000002eff2e7230 */ /* 0x000fe40000004100 */
[C---:B------:R-:W-:Y:S01]  /*7640*/  FFMA.FTZ R42, R58.reuse, R45, R42 ;  /* 0x0000002d3a2a7223 */ /* 0x040fe2000001002a */
[----:B------:R-:W-:Y:S01]  /*7650*/  LOP3.LUT P3, RZ, R53, 0xff, RZ, 0xc0, !PT ;  /* 0x000000ff35ff7812 */ /* 0x000fe2000786c0ff */
        /* <DEDUP_REMOVED lines=17> */
[----:B------:R-:W-:Y:S01]  /*7770*/  PRMT R47, R0, 0x7632, R47 ;  /* 0x00007632002f7816 */ /* 0x000fe2000000002f */
[----:B------:R-:W-:Y:S06]  /*7780*/  BRA `(.L_x_1101) ;  /* 0x0000000400047947 */ /* 0x000fec0003800000 */
.L_x_1103:
        /* <DEDUP_REMOVED lines=33> */
[----:B-1----:R-:W-:Y:S01]  /*79a0*/  PRMT R47, R100, 0x7632, R47 ;  /* 0x00007632642f7816 */ /* 0x002fe2000000002f */
[----:B------:R-:W-:Y:S06]  /*79b0*/  BRA `(.L_x_1101) ;  /* 0x0000000000787947 */ /* 0x000fec0003800000 */
.L_x_1105:
        /* <DEDUP_REMOVED lines=28> */
[C---:B-1----:R-:W-:Y:S02]  /*7b80*/  PRMT R47, R42.reuse, 0x7632, R47 ;  /* 0x000076322a2f7816 */ /* 0x042fe4000000002f */
[----:B------:R-:W-:-:S07]  /*7b90*/  PRMT R0, R42, 0x7610, R0 ;  /* 0x000076102a007816 */ /* 0x000fce0000000000 */
.L_x_1101:
        /* <DEDUP_REMOVED lines=15> */
.L_x_1106:
        /* <DEDUP_REMOVED lines=10> */
.L_x_1107:
[----:B------:R-:W-:Y:S05]  /*7d30*/  @!P1 BRA `(.L_x_1108) ;  /* 0x0000000c003c9947 */ /* 0x000fea0003800000 */
[----:B------:R-:W-:Y:S05]  /*7d40*/  @!P0 BRA `(.L_x_1109) ;  /* 0x0000000400bc8947 */ /* 0x000fea0003800000 */
[----:B------:R-:W-:Y:S05]  /*7d50*/  BRA.U !UP0, `(.L_x_1110) ;  /* 0x0000000108ec7547 */ /* 0x000fea000b800000 */
[----:B------:R-:W-:Y:S02]  /*7d60*/  IMAD.MOV.U32 R0, RZ, RZ, R82 ;  /* 0x000000ffff007224 */ /* 0x000fe400078e0052 */
[-CC-:B------:R-:W-:Y:S01]  /*7d70*/  FFMA.FTZ R125, R125, R141.reuse, R138.reuse ;  /* 0x0000008d7d7d7223 */ /* 0x180fe2000001008a */
[----:B0-2---:R-:W-:Y:S01]  /*7d80*/  SHF.R.U64 R44, R82, 0x10, R83 ;  /* 0x00000010522c7819 */ /* 0x005fe20000001253 */
[-CC-:B------:R-:W-:Y:S01]  /*7d90*/  FFMA.FTZ R126, R126, R141.reuse, R138.reuse ;  /* 0x0000008d7e7e7223 */ /* 0x180fe2000001008a */
        /* <DEDUP_REMOVED lines=8> */
[----:B-1----:R-:W-:Y:S01]  /*7e20*/  SHF.R.U32.HI R47, RZ, 0x10, R83 ;  /* 0x00000010ff2f7819 */ /* 0x002fe20000011653 */
        /* <DEDUP_REMOVED lines=18> */
[C---:B------:R-:W-:Y:S01]  /*7f50*/  LOP3.LUT P4, RZ, R52.reuse, 0xff00, RZ, 0xc0, !PT ;  /* 0x0000ff0034ff7812 */ /* 0x040fe2000788c0ff */
        /* <DEDUP_REMOVED lines=27> */
.L_x_1110:
[--C-:B0-2---:R-:W-:Y:S01]  /*8110*/  SHF.R.U64 R42, R82, 0x10, R83.reuse ;  /* 0x00000010522a7819 */ /* 0x105fe20000001253 */
[-C--:B------:R-:W-:Y:S01]  /*8120*/  FFMA.FTZ R126, R126, R141.reuse, R138 ;  /* 0x0000008d7e7e7223 */ /* 0x080fe2000001008a */
[----:B------:R-:W-:Y:S02]  /*8130*/  IMAD.MOV.U32 R0, RZ, RZ, R82 ;  /* 0x000000ffff007224 */ /* 0x000fe400078e0052 */
[-C--:B------:R-:W-:Y:S01]  /*8140*/  FFMA.FTZ R125, R125, R141.reuse, R138 ;  /* 0x0000008d7d7d7223 */ /* 0x080fe2000001008a */
[--C-:B------:R-:W-:Y:S01]  /*8150*/  SHF.R.U32.HI R44, RZ, 0x10, R83.reuse ;  /* 0x00000010ff2c7819 */ /* 0x100fe20000011653 */
[----:B------:R-:W-:Y:S02]  /*8160*/  HADD2.F32 R43, -RZ, R42.H0_H0 ;  /* 0x2000002aff2b7230 */ /* 0x000fe40000004100 */
[----:B------:R-:W-:Y:S01]  /*8170*/  FADD.FTZ R117, R117, -R126 ;  /* 0x8000007e75757221 */ /* 0x000fe20000010000 */
[----:B------:R-:W-:Y:S02]  /*8180*/  IMAD.MOV.U32 R42, RZ, RZ, R83 ;  /* 0x000000ffff2a7224 */ /* 0x000fe400078e0053 */
[----:B------:R-:W-:Y:S01]  /*8190*/  FFMA.FTZ R127, R127, R141, R138 ;  /* 0x0000008d7f7f7223 */ /* 0x000fe2000001008a */
[----:B------:R-:W-:-:S02]  /*81a0*/  HADD2.F32 R0, -RZ, R0.H0_H0 ;  /* 0x20000000ff007230 */ /* 0x000fc40000004100 */
[----:B------:R-:W-:Y:S01]  /*81b0*/  FFMA.FTZ R43, R58, R117, R43 ;  /* 0x000000753a2b7223 */ /* 0x000fe2000001002b */
[----:B------:R-:W-:Y:S01]  /*81c0*/  FADD.FTZ R125, R116, -R125 ;  /* 0x8000007d747d7221 */ /* 0x000fe20000010000 */
[----:B------:R-:W-:Y:S01]  /*81d0*/  FFMA.FTZ R128, R128, R141, R138 ;  /* 0x0000008d80807223 */ /* 0x000fe2000001008a */
[----:B------:R-:W-:Y:S01]  /*81e0*/  LOP3.LUT P5, RZ, R52, 0xff00, RZ, 0xc0, !PT ;  /* 0x0000ff0034ff7812 */ /* 0x000fe200078ac0ff */
[----:B------:R-:W-:Y:S01]  /*81f0*/  FMUL.FTZ R43, R43, UR6 ;  /* 0x000000062b2b7c20 */ /* 0x000fe20008410000 */
[----:B------:R-:W-:Y:S02]  /*8200*/  HADD2.F32 R45, -RZ, R42.H0_H0 ;  /* 0x2000002aff2d7230 */ /* 0x000fe40000004100 */
[----:B------:R-:W-:Y:S01]  /*8210*/  FADD.FTZ R127, R120, -R127 ;  /* 0x8000007f787f7221 */ /* 0x000fe20000010000 */
[----:B------:R-:W-:Y:S01]  /*8220*/  FFMA.FTZ R0, R58, R125, R0 ;  /* 0x0000007d3a007223 */ /* 0x000fe20000010000 */
[----:B------:R-:W-:Y:S01]  /*8230*/  LOP3.LUT P6, RZ, R50, 0xff00, RZ, 0xc0, !PT ;  /* 0x0000ff0032ff7812 */ /* 0x000fe200078cc0ff */
[----:B------:R-:W-:-:S02]  /*8240*/  HADD2.F32 R44, -RZ, R44.H0_H0 ;  /* 0x2000002cff2c7230 */ /* 0x000fc40000004100 */
[----:B------:R-:W-:Y:S01]  /*8250*/  FADD.FTZ R121, R121, -R128 ;  /* 0x8000008079797221 */ /* 0x000fe20000010000 */
        /* <DEDUP_REMOVED lines=8> */
[----:B-1----:R-:W-:Y:S01]  /*82e0*/  F2FP.F16.F32.PACK_AB R46, R43, R42 ;  /* 0x0000002a2b2e723e */ /* 0x002fe200000000ff */
[----:B------:R-:W-:Y:S01]  /*82f0*/  FMUL.FTZ R44, R44, UR6 ;  /* 0x000000062c2c7c20 */ /* 0x000fe20008410000 */
[----:B------:R-:W-:-:S02]  /*8300*/  LOP3.LUT P0, RZ, R52, 0xff0000, RZ, 0xc0, !PT ;  /* 0x00ff000034ff7812 */ /* 0x000fc4000780c0ff */
[C---:B------:R-:W-:Y:S02]  /*8310*/  FSEL R42, R0.reuse, RZ, P4 ;  /* 0x000000ff002a7208 */ /* 0x040fe40002000000 */
[----:B------:R-:W-:Y:S02]  /*8320*/  FSEL R43, R0, RZ, P5 ;  /* 0x000000ff002b7208 */ /* 0x000fe40002800000 */
        /* <DEDUP_REMOVED lines=17> */
.L_x_1109:
        /* <DEDUP_REMOVED lines=20> */
[----:B------:R-:W-:Y:S01]  /*8580*/  F2FP.F16.F32.PACK_AB R0, R43, R0 ;  /* 0x000000002b00723e */ /* 0x000fe200000000ff */
[----:B------:R-:W-:Y:S01]  /*8590*/  FMUL.FTZ R43, R58, R117 ;  /* 0x000000753a2b7220 */ /* 0x000fe20000410000 */
[----:B------:R-:W-:Y:S02]  /*85a0*/  FSEL R42, R42, RZ, P5 ;  /* 0x000000ff2a2a7208 */ /* 0x000fe40002800000 */
[----:B------:R-:W-:Y:S02]  /*85b0*/  LOP3.LUT P5, RZ, R50, 0xff00, RZ, 0xc0, !PT ;  /* 0x0000ff0032ff7812 */ /* 0x000fe400078ac0ff */
[C---:B------:R-:W-:Y:S01]  /*85c0*/  F2FP.F16.F32.PACK_AB R101, R43.reuse, R42 ;  /* 0x0000002a2b65723e */ /* 0x040fe200000000ff */
        /* <DEDUP_REMOVED lines=9> */
[----:B------:R-:W-:Y:S02]  /*8660*/  F2FP.F16.F32.PACK_AB R52, R43, R0 ;  /* 0x000000002b34723e */ /* 0x000fe400000000ff */
[----:B------:R-:W-:Y:S02]  /*8670*/  FSEL R42, R42, RZ, P4 ;  /* 0x000000ff2a2a7208 */ /* 0x000fe40002000000 */
[C---:B------:R-:W-:Y:S02]  /*8680*/  FSEL R0, R46.reuse, RZ, P3 ;  /* 0x000000ff2e007208 */ /* 0x040fe40001800000 */
[----:B------:R-:W-:Y:S02]  /*8690*/  FSEL R43, R46, RZ, P0 ;  /* 0x000000ff2e2b7208 */ /* 0x000fe40000000000 */
[----:B------:R-:W-:Y:S02]  /*86a0*/  F2FP.F16.F32.PACK_AB R45, R45, R44 ;  /* 0x0000002c2d2d723e */ /* 0x000fe400000000ff */
[----:B------:R-:W-:-:S02]  /*86b0*/  F2FP.F16.F32.PACK_AB R42, R47, R42 ;  /* 0x0000002a2f2a723e */ /* 0x000fc400000000ff */
[----:B------:R-:W-:Y:S02]  /*86c0*/  F2FP.F16.F32.PACK_AB R43, R43, R0 ;  /* 0x000000002b2b723e */ /* 0x000fe400000000ff */
        /* <DEDUP_REMOVED lines=10> */
.L_x_1112:
        /* <DEDUP_REMOVED lines=30> */
[----:B------:R-:W-:Y:S02]  /*8950*/  FSEL R0, R127, RZ, P0 ;  /* 0x000000ff7f007208 */ /* 0x000fe40000000000 */
[----:B0-2---:R-:W-:-:S02]  /*8960*/  FSEL R42, R121, RZ, P3 ;  /* 0x000000ff792a7208 */ /* 0x005fc40001800000 */
[----:B------:R-:W-:Y:S02]  /*8970*/  FSEL R127, R127, RZ, P4 ;  /* 0x000000ff7f7f7208 */ /* 0x000fe40002000000 */
[----:B------:R-:W-:Y:S02]  /*8980*/  FSEL R121, R121, RZ, P5 ;  /* 0x000000ff79797208 */ /* 0x000fe40002800000 */
        /* <DEDUP_REMOVED lines=10> */
.L_x_1108:
[----:B------:R-:W-:Y:S05]  /*8a30*/  @!P0 BRA `(.L_x_1113) ;  /* 0x0000000400488947 */ /* 0x000fea0003800000 */
[----:B------:R-:W-:Y:S05]  /*8a40*/  BRA.U !UP0, `(.L_x_1114) ;  /* 0x0000000108ac7547 */ /* 0x000fea000b800000 */
[----:B------:R-:W-:Y:S02]  /*8a50*/  IMAD.MOV.U32 R0, RZ, RZ, R82 ;  /* 0x000000ffff007224 */ /* 0x000fe400078e0052 */
[-CC-:B------:R-:W-:Y:S01]  /*8a60*/  FFMA.FTZ R125, R125, R141.reuse, R138.reuse ;  /* 0x0000008d7d7d7223 */ /* 0x180fe2000001008a */
[--C-:B0-2---:R-:W-:Y:S01]  /*8a70*/  SHF.R.U64 R42, R82, 0x10, R83.reuse ;  /* 0x00000010522a7819 */ /* 0x105fe20000001253 */
[-CC-:B------:R-:W-:Y:S01]  /*8a80*/  FFMA.FTZ R126, R126, R141.reuse, R138.reuse ;  /* 0x0000008d7e7e7223 */ /* 0x180fe2000001008a */
[----:B------:R-:W-:Y:S01]  /*8a90*/  SHF.R.U32.HI R44, RZ, 0x10, R83 ;  /* 0x00000010ff2c7819 */ /* 0x000fe20000011653 */
[----:B------:R-:W-:Y:S02]  /*8aa0*/  HADD2.F32 R0, -RZ, R0.H0_H0 ;  /* 0x20000000ff007230 */ /* 0x000fe40000004100 */
[----:B------:R-:W-:Y:S01]  /*8ab0*/  FADD.FTZ R125, R116, -R125 ;  /* 0x8000007d747d7221 */ /* 0x000fe20000010000 */
[----:B------:R-:W-:Y:S02]  /*8ac0*/  IMAD.MOV.U32 R43, RZ, RZ, R83 ;  /* 0x000000ffff2b7224 */ /* 0x000fe400078e0053 */
[-CC-:B------:R-:W-:Y:S01]  /*8ad0*/  FFMA.FTZ R127, R127, R141.reuse, R138.reuse ;  /* 0x0000008d7f7f7223 */ /* 0x180fe2000001008a */
[----:B------:R-:W-:Y:S01]  /*8ae0*/  FFMA.FTZ R128, R128, R141, R138 ;  /* 0x0000008d80807223 */ /* 0x000fe2000001008a */
[----:B------:R-:W-:-:S02]  /*8af0*/  HADD2.F32 R42, -RZ, R42.H0_H0 ;  /* 0x2000002aff2a7230 */ /* 0x000fc40000004100 */
[----:B------:R-:W-:Y:S01]  /*8b00*/  FADD.FTZ R117, R117, -R126 ;  /* 0x8000007e75757221 */ /* 0x000fe20000010000 */
[----:B------:R-:W-:Y:S02]  /*8b10*/  HADD2.F32 R45, -RZ, R44.H0_H0 ;  /* 0x2000002cff2d7230 */ /* 0x000fe40000004100 */
[----:B------:R-:W-:Y:S01]  /*8b20*/  FFMA.FTZ R0, R58, R125, R0 ;  /* 0x0000007d3a007223 */ /* 0x000fe20000010000 */
[----:B------:R-:W-:Y:S02]  /*8b30*/  HADD2.F32 R44, -RZ, R43.H0_H0 ;  /* 0x2000002bff2c7230 */ /* 0x000fe40000004100 */
        /* <DEDUP_REMOVED lines=26> */
[----:B------:R-:W-:Y:S01]  /*8ce0*/  PRMT R100, R42, 0x7610, R100 ;  /* 0x000076102a647816 */ /* 0x000fe20000000064 */
[----:B------:R-:W-:Y:S06]  /*8cf0*/  BRA `(.L_x_1111) ;  /* 0x00000004009c7947 */ /* 0x000fec0003800000 */
.L_x_1114:
[----:B------:R-:W-:Y:S01]  /*8d00*/  IMAD.MOV.U32 R0, RZ, RZ, R82 ;  /* 0x000000ffff007224 */ /* 0x000fe200078e0052 */
[--C-:B0-2---:R-:W-:Y:S01]  /*8d10*/  SHF.R.U64 R42, R82, 0x10, R83.reuse ;  /* 0x00000010522a7819 */ /* 0x105fe20000001253 */
[-CC-:B------:R-:W-:Y:S01]  /*8d20*/  FFMA.FTZ R125, R125, R141.reuse, R138.reuse ;  /* 0x0000008d7d7d7223 */ /* 0x180fe2000001008a */
[----:B------:R-:W-:Y:S01]  /*8d30*/  SHF.R.U32.HI R45, RZ, 0x10, R83 ;  /* 0x00000010ff2d7819 */ /* 0x000fe20000011653 */
[--C-:B------:R-:W-:Y:S01]  /*8d40*/  FFMA.FTZ R126, R126, R141, R138.reuse ;  /* 0x0000008d7e7e7223 */ /* 0x100fe2000001008a */
[----:B------:R-:W-:Y:S01]  /*8d50*/  MOV R44, R83 ;  /* 0x00000053002c7202 */ /* 0x000fe20000000f00 */
[-CC-:B------:R-:W-:Y:S01]  /*8d60*/  FFMA.FTZ R127, R127, R141.reuse, R138.reuse ;  /* 0x0000008d7f7f7223 */ /* 0x180fe2000001008a */
[----:B------:R-:W-:Y:S01]  /*8d70*/  FFMA.FTZ R128, R128, R141, R138 ;  /* 0x0000008d80807223 */ /* 0x000fe2000001008a */
[----:B------:R-:W-:Y:S02]  /*8d80*/  HADD2.F32 R43, -RZ, R0.H0_H0 ;  /* 0x20000000ff2b7230 */ /* 0x000fe40000004100 */
[----:B------:R-:W-:Y:S01]  /*8d90*/  FADD.FTZ R125, R116, -R125 ;  /* 0x8000007d747d7221 */ /* 0x000fe20000010000 */
[----:B------:R-:W-:-:S02]  /*8da0*/  HADD2.F32 R42, -RZ, R42.H0_H0 ;  /* 0x2000002aff2a7230 */ /* 0x000fc40000004100 */
[----:B------:R-:W-:Y:S01]  /*8db0*/  FADD.FTZ R117, R117, -R126 ;  /* 0x8000007e75757221 */ /* 0x000fe20000010000 */
[----:B-1----:R-:W-:Y:S02]  /*8dc0*/  HADD2.F32 R46, -RZ, R45.H0_H0 ;  /* 0x2000002dff2e7230 */ /* 0x002fe40000004100 */
        /* <DEDUP_REMOVED lines=25> */
.L_x_1113:
        /* <DEDUP_REMOVED lines=32> */
[----:B------:R-:W-:Y:S02]  /*9160*/  PRMT R0, R99, 0x7632, R0 ;  /* 0x0000763263007816 */ /* 0x000fe40000000000 */
[----:B------:R-:W-:Y:S01]  /*9170*/  PRMT R45, R100, 0x7632, R45 ;  /* 0x00007632642d7816 */ /* 0x000fe2000000002d */
[----:B------:R-:W-:Y:S06]  /*9180*/  BRA `(.L_x_1111) ;  /* 0x0000000000787947 */ /* 0x000fec0003800000 */
.L_x_1115:
        /* <DEDUP_REMOVED lines=24> */
[----:B------:R-:W-:-:S02]  /*9310*/  F2FP.F16.F32.PACK_AB R0, R0, R125 ;  /* 0x0000007d0000723e */ /* 0x000fc400000000ff */
[----:B------:R-:W-:Y:S02]  /*9320*/  F2FP.F16.F32.PACK_AB R42, R42, R127 ;  /* 0x0000007f2a2a723e */ /* 0x000fe400000000ff */
[C---:B------:R-:W-:Y:S02]  /*9330*/  PRMT R44, R0.reuse, 0x7632, R44 ;  /* 0x00007632002c7816 */ /* 0x040fe4000000002c */
[----:B------:R-:W-:Y:S02]  /*9340*/  PRMT R53, R0, 0x7610, R53 ;  /* 0x0000761000357816 */ /* 0x000fe40000000035 */
[C---:B------:R-:W-:Y:S02]  /*9350*/  PRMT R45, R42.reuse, 0x7632, R45 ;  /* 0x000076322a2d7816 */ /* 0x040fe4000000002d */
[----:B------:R-:W-:-:S07]  /*9360*/  PRMT R0, R42, 0x7610, R0 ;  /* 0x000076102a007816 */ /* 0x000fce0000000000 */
.L_x_1111:
        /* <DEDUP_REMOVED lines=15> */
.L_x_1116:
        /* <DEDUP_REMOVED lines=10> */
.L_x_1117:
        /* <DEDUP_REMOVED lines=41> */
[----:B------:R-:W-:-:S07]  /*9790*/  IMAD.MOV.U32 R15, RZ, RZ, R33 ;  /* 0x000000ffff0f7224 */ /* 0x000fce00078e0021 */
.L_x_1065:
        /* <DEDUP_REMOVED lines=18> */
.L_x_1119:
        /* <DEDUP_REMOVED lines=12> */
.L_x_5395:


//--------------------- .text._ZN10layer_norm31ln_parallel_residual_bwd_kernelINS_13Kernel_traitsIf13__nv_bfloat16S2_S2_fjLj2560ELj1ELj1ELj4ELj8ENS_18Kernel_traits_baseILj2560EfS2_S2_S2_fjLj128EEEEELb0ELb0ELb0EEEvNS_9BwdParamsE --------------------------
	.section	.text._ZN10layer_norm31ln_parallel_residual_bwd_kernelINS_13Kernel_traitsIf13__nv_bfloat16S2_S2_fjLj2560ELj1ELj1ELj4ELj8ENS_18Kernel_traits_baseILj2560EfS2_S2_S2_fjLj128EEEEELb0ELb0ELb0EEEvNS_9BwdParamsE,"ax",@progbits
	.align	128
        .global         _ZN10layer_norm31ln_parallel_residual_bwd_kernelINS_13Kernel_traitsIf13__nv_bfloat16S2_S2_fjLj2560ELj1ELj1ELj4ELj8ENS_18Kernel_traits_baseILj2560EfS2_S2_S2_fjLj128EEEEELb0ELb0ELb0EEEvNS_9BwdParamsE
        .type           _ZN10layer_norm31ln_parallel_residual_bwd_kernelINS_13Kernel_traitsIf13__nv_bfloat16S2_S2_fjLj2560ELj1ELj1ELj4ELj8ENS_18Kernel_traits_baseILj2560EfS2_S2_S2_fjLj128EEEEELb0ELb0ELb0EEEvNS_9BwdParamsE,@function
        .size           _ZN10layer_norm31ln_parallel_residual_bwd_kernelINS_13Kernel_traitsIf13__nv_bfloat16S2_S2_fjLj2560ELj1ELj1ELj4ELj8ENS_18Kernel_traits_baseILj2560EfS2_S2_S2_fjLj128EEEEELb0ELb0ELb0EEEvNS_9BwdParamsE,(.L_x_5396 - _ZN10layer_norm31ln_parallel_residual_bwd_kernelINS_13Kernel_traitsIf13__nv_bfloat16S2_S2_fjLj2560ELj1ELj1ELj4ELj8ENS_18Kernel_traits_baseILj2560EfS2_S2_S2_fjLj128EEEEELb0ELb0ELb0EEEvNS_9BwdParamsE)
        .other          _ZN10layer_norm31ln_parallel_residual_bwd_kernelINS_13Kernel_traitsIf13__nv_bfloat16S2_S2_fjLj2560ELj1ELj1ELj4ELj8ENS_18Kernel_traits_baseILj2560EfS2_S2_S2_fjLj128EEEEELb0ELb0ELb0EEEvNS_9BwdParamsE,@"STO_CUDA_ENTRY STV_DEFAULT"
_ZN10layer_norm31ln_parallel_residual_bwd_kernelINS_13Kernel_traitsIf13__nv_bfloat16S2_S2_fjLj2560ELj1ELj1ELj4ELj8ENS_18Kernel_traits_baseILj2560EfS2_S2_S2_fjLj128EEEEELb0ELb0ELb0EEEvNS_9BwdParamsE:
.text._ZN10layer_norm31ln_parallel_residual_bwd_kernelINS_13Kernel_traitsIf13__nv_bfloat16S2_S2_fjLj2560ELj1ELj1ELj4ELj8ENS_18Kernel_traits_baseILj2560EfS2_S2_S2_fjLj128EEEEELb0ELb0ELb0EEEvNS_9BwdParamsE:
        /* <DEDUP_REMOVED lines=13> */
[----:B------:R-:W0:Y:S01]  /*00d0*/  S2UR UR4, SR_CTAID.X ;  /* 0x00000000000479c3 */ /* 0x000e220000002500 */
[----:B------:R-:W-:Y:S02]  /*00e0*/  MOV R3, R187 ;  /* 0x000000bb00037202 */ /* 0x000fe40000000f00 */
[----:B------:R-:W-:-:S04]  /*00f0*/  LEA.HI.SX32 R2, R2, R49, 0x1e ;  /* 0x0000003102027211 */ /* 0x000fc800078ff2ff */
[C---:B------:R-:W-:Y:S01]  /*0100*/  ISETP.GE.U32.AND P0, PT, R2.reuse, 0x80, PT ;  /* 0x000000800200780c */ /* 0x040fe20003f06070 */
[----:B------:R-:W0:Y:S01]  /*0110*/  LDC.64 R48, c[0x0][0x3d0] ;  /* 0x0000f400ff307b82 */ /* 0x000e220000000a00 */
[C---:B------:R-:W-:Y:S02]  /*0120*/  ISETP.GE.U32.AND P1, PT, R2.reuse, 0x100, PT ;  /* 0x000001000200780c */ /* 0x040fe40003f26070 */
[C---:B------:R-:W-:Y:S02]  /*0130*/  ISETP.GE.U32.AND P2, PT, R2.reuse, 0x180, PT ;  /* 0x000001800200780c */ /* 0x040fe40003f46070 */
[C---:B------:R-:W-:Y:S02]  /*0140*/  ISETP.GE.U32.AND P3, PT, R2.reuse, 0x200, PT ;  /* 0x000002000200780c */ /* 0x040fe40003f66070 */
[----:B------:R-:W-:Y:S01]  /*0150*/  ISETP.GE.U32.AND P4, PT, R2, 0x280, PT ;  /* 0x000002800200780c */ /* 0x000fe20003f86070 */
[----:B------:R-:W1:Y:S04]  /*0160*/  LDC.64 R58, c[0x0][0x3d8] ;  /* 0x0000f600ff3a7b82 */ /* 0x000e680000000a00 */
[----:B--2---:R-:W-:-:S04]  /*0170*/  @P0 IMAD.WIDE.U32 R44, R3, 0x10, R44 ;  /* 0x00000010032c0825 */ /* 0x004fc800078e002c */
[----:B------:R-:W2:Y:S01]  /*0180*/  LDC.64 R60, c[0x0][0x3d0] ;  /* 0x0000f400ff3c7b82 */ /* 0x000ea20000000a00 */
[C---:B---3--:R-:W-:Y:S01]  /*0190*/  @P0 IMAD.WIDE.U32 R46, R3.reuse, 0x10, R46 ;  /* 0x00000010032e0825 */ /* 0x048fe200078e002e */
[----:B------:R-:W-:Y:S01]  /*01a0*/  @P0 LOP3.LUT R3, R3, 0x80, RZ, 0xfc, !PT ;  /* 0x0000008003030812 */ /* 0x000fe200078efcff */
[----:B----4-:R-:W5:Y:S04]  /*01b0*/  @P0 LDG.E.128 R4, desc[UR12][R44.64] ;  /* 0x0000000c2c040981 */ /* 0x010f68000c1e1d00 */
[C---:B------:R-:W-:Y:S01]  /*01c0*/  @P1 IMAD.WIDE.U32 R54, R3.reuse, 0x10, R50 ;  /* 0x0000001003361825 */ /* 0x040fe200078e0032 */
[----:B------:R-:W3:Y:S08]  /*01d0*/  LDC.64 R62, c[0x0][0x3d8] ;  /* 0x0000f600ff3e7b82 */ /* 0x000ef00000000a00 */
[----:B------:R-:W4:Y:S01]  /*01e0*/  LDC.64 R64, c[0x0][0x3d0] ;  /* 0x0000f400ff407b82 */ /* 0x000f220000000a00 */
[C---:B0-----:R-:W-:Y:S01]  /*01f0*/  @P1 IMAD.WIDE.U32 R52, R3.reuse, 0x10, R48 ;  /* 0x0000001003341825 */ /* 0x041fe200078e0030 */
[----:B------:R-:W-:Y:S01]  /*0200*/  @P1 IADD3 R3, PT, PT, R3, 0x80, RZ ;  /* 0x0000008003031810 */ /* 0x000fe20007ffe0ff */
[----:B------:R-:W5:Y:S05]  /*0210*/  @P0 LDG.E.128 R8, desc[UR12][R46.64] ;  /* 0x0000000c2e080981 */ /* 0x000f6a000c1e1d00 */
[----:B------:R-:W0:Y:S01]  /*0220*/  LDC.64 R66, c[0x0][0x3d8] ;  /* 0x0000f600ff427b82 */ /* 0x000e220000000a00 */
[----:B------:R-:W-:Y:S01]  /*0230*/  MOV R143, UR4 ;  /* 0x00000004008f7c02 */ /* 0x000fe20008000f00 */
[C---:B-1----:R-:W-:Y:S01]  /*0240*/  @P2 IMAD.WIDE.U32 R56, R3.reuse, 0x10, R56 ;  /* 0x0000001003382825 */ /* 0x042fe200078e0038 */
[----:B------:R-:W5:Y:S03]  /*0250*/  @P1 LDG.E.128 R12, desc[UR12][R52.64] ;  /* 0x0000000c340c1981 */ /* 0x000f66000c1e1d00 */
[C---:B------:R-:W-:Y:S01]  /*0260*/  @P2 IMAD.WIDE.U32 R58, R3.reuse, 0x10, R58 ;  /* 0x00000010033a2825 */ /* 0x040fe200078e003a */
[----:B------:R-:W-:Y:S01]  /*0270*/  @P2 IADD3 R3, PT, PT, R3, 0x80, RZ ;  /* 0x0000008003032810 */ /* 0x000fe20007ffe0ff */
[----:B------:R-:W5:Y:S01]  /*0280*/  @P1 LDG.E.128 R16, desc[UR12][R54.64] ;  /* 0x0000000c36101981 */ /* 0x000f62000c1e1d00 */
[----:B------:R-:W-:-:S03]  /*0290*/  ISETP.GE.AND P5, PT, R143, UR5, PT ;  /* 0x000000058f007c0c */ /* 0x000fc6000bfa6270 */
[C---:B--2---:R-:W-:Y:S01]  /*02a0*/  @P3 IMAD.WIDE.U32 R60, R3.reuse, 0x10, R60 ;  /* 0x00000010033c3825 */ /* 0x044fe200078e003c */
[----:B------:R-:W5:Y:S03]  /*02b0*/  @P2 LDG.E.128 R20, desc[UR12][R56.64] ;  /* 0x0000000c38142981 */ /* 0x000f66000c1e1d00 */
[C---:B---3--:R-:W-:Y:S01]  /*02c0*/  @P3 IMAD.WIDE.U32 R62, R3.reuse, 0x10, R62 ;  /* 0x00000010033e3825 */ /* 0x048fe200078e003e */
[----:B------:R-:W5:Y:S03]  /*02d0*/  @P2 LDG.E.128 R24, desc[UR12][R58.64] ;  /* 0x0000000c3a182981 */ /* 0x000f66000c1e1d00 */
[----:B------:R-:W-:Y:S01]  /*02e0*/  @P3 VIADD R3, R3, 0x80 ;  /* 0x0000008003033836 */ /* 0x000fe20000000000 */
[----:B------:R1:W5:Y:S03]  /*02f0*/  @P3 LDG.E.128 R28, desc[UR12][R60.64] ;  /* 0x0000000c3c1c3981 */ /* 0x000366000c1e1d00 */
[C---:B----4-:R-:W-:Y:S01]  /*0300*/  @P4 IMAD.WIDE.U32 R48, R3.reuse, 0x10, R64 ;  /* 0x0000001003304825 */ /* 0x050fe200078e0040 */
[----:B------:R2:W5:Y:S03]  /*0310*/  @P3 LDG.E.128 R32, desc[UR12][R62.64] ;  /* 0x0000000c3e203981 */ /* 0x000566000c1e1d00 */
[----:B0-----:R-:W-:Y:S01]  /*0320*/  @P4 IMAD.WIDE.U32 R50, R3, 0x10, R66 ;  /* 0x0000001003324825 */ /* 0x001fe200078e0042 */
[----:B------:R0:W5:Y:S01]  /*0330*/  @P4 LDG.E.128 R36, desc[UR12][R48.64] ;  /* 0x0000000c30244981 */ /* 0x000162000c1e1d00 */
[----:B------:R-:W-:-:S02]  /*0340*/  CS2R R120, SRZ ;  /* 0x0000000000787805 */ /* 0x000fc4000001ff00 */
[----:B------:R-:W-:Y:S02]  /*0350*/  CS2R R122, SRZ ;  /* 0x00000000007a7805 */ /* 0x000fe4000001ff00 */
[----:B------:R-:W-:Y:S01]  /*0360*/  CS2R R116, SRZ ;  /* 0x0000000000747805 */ /* 0x000fe2000001ff00 */
[----:B------:R3:W5:Y:S01]  /*0370*/  @P4 LDG.E.128 R40, desc[UR12][R50.64] ;  /* 0x0000000c32284981 */ /* 0x000762000c1e1d00 */
        /* <DEDUP_REMOVED lines=27> */
[----:B-1----:R-:W-:-:S02]  /*0530*/  CS2R R60, SRZ ;  /* 0x00000000003c7805 */ /* 0x002fc4000001ff00 */
[----:B--2---:R-:W-:Y:S02]  /*0540*/  CS2R R62, SRZ ;  /* 0x00000000003e7805 */ /* 0x004fe4000001ff00 */
[----:B------:R-:W-:Y:S02]  /*0550*/  CS2R R56, SRZ ;  /* 0x0000000000387805 */ /* 0x000fe4000001ff00 */
[----:B------:R-:W-:Y:S02]  /*0560*/  CS2R R58, SRZ ;  /* 0x00000000003a7805 */ /* 0x000fe4000001ff00 */
[----:B------:R-:W-:Y:S02]  /*0570*/  CS2R R52, SRZ ;  /* 0x0000000000347805 */ /* 0x000fe4000001ff00 */
[----:B------:R-:W-:Y:S02]  /*0580*/  CS2R R54, SRZ ;  /* 0x0000000000367805 */ /* 0x000fe4000001ff00 */
[----:B0-----:R-:W-:-:S02]  /*0590*/  CS2R R48, SRZ ;  /* 0x0000000000307805 */ /* 0x001fc4000001ff00 */
[----:B---3--:R-:W-:Y:S02]  /*05a0*/  CS2R R50, SRZ ;  /* 0x0000000000327805 */ /* 0x008fe4000001ff00 */
[----:B------:R-:W-:Y:S02]  /*05b0*/  CS2R R44, SRZ ;  /* 0x00000000002c7805 */ /* 0x000fe4000001ff00 */
[----:B------:R-:W-:Y:S01]  /*05c0*/  CS2R R46, SRZ ;  /* 0x00000000002e7805 */ /* 0x000fe2000001ff00 */
[----:B------:R-:W-:Y:S06]  /*05d0*/  @P5 BRA `(.L_x_1120) ;  /* 0x0000007400185947 */ /* 0x000fec0003800000 */
[----:B------:R-:W0:Y:S01]  /*05e0*/  LDCU.U8 UR4, c[0x0][0x410] ;  /* 0x00008200ff0477ac */ /* 0x000e220008000000 */
        /* <DEDUP_REMOVED lines=17> */
[----:B0-----:R-:W-:Y:S01]  /*0700*/  UISETP.NE.AND UP0, UPT, UR4, URZ, UPT ;  /* 0x000000ff0400728c */ /* 0x001fe2000bf05270 */
        /* <DEDUP_REMOVED lines=20> */
[----:B------:R-:W-:Y:S02]  /*0850*/  PLOP3.LUT P5, PT, PT, PT, UP0, 0x80, 0x8 ;  /* 0x000000000008781c */ /* 0x000fe40003faf008 */
[----:B------:R-:W-:Y:S02]  /*0860*/  CS2R R50, SRZ ;  /* 0x0000000000327805 */ /* 0x000fe4000001ff00 */
[----:B------:R-:W-:Y:S02]  /*0870*/  CS2R R44, SRZ ;  /* 0x00000000002c7805 */ /* 0x000fe4000001ff00 */
[----:B------:R-:W-:Y:S01]  /*0880*/  CS2R R46, SRZ ;  /* 0x00000000002e7805 */ /* 0x000fe2000001ff00 */
[----:B------:R-:W-:Y:S01]  /*0890*/  UPLOP3.LUT UP1, UPT, UPT, UPT, UPT, 0x40, 0x4 ;  /* 0x000000000004789c */ /* 0x000fe20003f2e870 */
[----:B------:R-:W0:Y:S01]  /*08a0*/  LDCU UR11, c[0x0][0x400] ;  /* 0x00008000ff0b77ac */ /* 0x000e220008000800 */
[----:B------:R-:W1:Y:S01]  /*08b0*/  LDCU.64 UR6, c[0x0][0x470] ;  /* 0x00008e00ff0677ac */ /* 0x000e620008000a00 */
[----:B------:R-:W2:Y:S01]  /*08c0*/  LDCU.64 UR14, c[0x0][0x438] ;  /* 0x00008700ff0e77ac */ /* 0x000ea20008000a00 */
[----:B------:R-:W3:Y:S07]  /*08d0*/  LDCU.64 UR8, c[0x0][0x478] ;  /* 0x00008f00ff0877ac */ /* 0x000eee0008000a00 */
.L_x_1192:
[----:B-1234-:R-:W4:Y:S08]  /*08e0*/  LDC.64 R124, c[0x0][0x3c0] ;  /* 0x0000f000ff7c7b82 */ /* 0x01ef300000000a00 */
[----:B0-----:R-:W0:Y:S08]  /*08f0*/  LDC.64 R128, c[0x0][0x3c8] ;  /* 0x0000f200ff807b82 */ /* 0x001e300000000a00 */
[----:B------:R-:W1:Y:S01]  /*0900*/  LDC R0, c[0x0][0x388] ;  /* 0x0000e200ff007b82 */ /* 0x000e620000000800 */
[----:B----4-:R-:W-:-:S06]  /*0910*/  IMAD.WIDE R124, R143, 0x4, R124 ;  /* 0x000000048f7c7825 */ /* 0x010fcc00078e027c */
[----:B------:R4:W2:Y:S01]  /*0920*/  LDG.E R124, desc[UR12][R124.64] ;  /* 0x0000000c7c7c7981 */ /* 0x0008a2000c1e1900 */
[----:B0-----:R-:W-:-:S05]  /*0930*/  IMAD.WIDE R128, R143, 0x4, R128 ;  /* 0x000000048f807825 */ /* 0x001fca00078e0280 */
[----:B-----5:R0:W5:Y:S01]  /*0940*/  LDG.E R142, desc[UR12][R128.64] ;  /* 0x0000000c808e7981 */ /* 0x020162000c1e1900 */
[----:B-1----:R-:W-:-:S05]  /*0950*/  IMAD R126, R143, R0, RZ ;  /* 0x000000008f7e7224 */ /* 0x002fca00078e02ff */
[----:B------:R-:W-:-:S04]  /*0960*/  SHF.R.S32.HI R127, RZ, 0x1f, R126 ;  /* 0x0000001fff7f7819 */ /* 0x000fc8000001147e */
[----:B------:R-:W-:Y:S01]  /*0970*/  LEA.HI R126, R127, R126, RZ, 0x2 ;  /* 0x0000007e7f7e7211 */ /* 0x000fe200078f10ff */
[----:B------:R-:W-:Y:S01]  /*0980*/  BSSY.RECONVERGENT B0, `(.L_x_1121) ;  /* 0x0000058000007945 */ /* 0x000fe20003800200 */
[----:B----4-:R-:W-:Y:S02]  /*0990*/  HFMA2 R125, -RZ, RZ, 0, 0 ;  /* 0x00000000ff7d7431 */ /* 0x010fe400000001ff */
[----:B------:R-:W-:Y:S02]  /*09a0*/  LEA.HI.SX32 R144, R126, R187, 0x1e ;  /* 0x000000bb7e907211 */ /* 0x000fe400078ff2ff */
[C---:B------:R-:W-:Y:S02]  /*09b0*/  ISETP.GE.U32.AND P1, PT, R2.reuse, 0x100, PT ;  /* 0x000001000200780c */ /* 0x040fe40003f26070 */
        /* <DEDUP_REMOVED lines=11> */
[----:B------:R-:W4:Y:S01]  /*0a70*/  LDG.E.64 R128, desc[UR12][R128.64] ;  /* 0x0000000c80807981 */ /* 0x000f22000c1e1b00 */
[----:B-1----:R-:W-:-:S06]  /*0a80*/  IMAD.WIDE.U32 R130, R144, 0x8, R130 ;  /* 0x0000000890827825 */ /* 0x002fcc00078e0082 */
[----:B------:R-:W3:Y:S01]  /*0a90*/  LDG.E.64 R130, desc[UR12][R130.64] ;  /* 0x0000000c82827981 */ /* 0x000ee2000c1e1b00 */
[----:B--2---:R-:W-:-:S06]  /*0aa0*/  IMAD.WIDE.U32 R126, R144, 0x8, R126 ;  /* 0x00000008907e7825 */ /* 0x004fcc00078e007e */
[----:B------:R-:W2:Y:S01]  /*0ab0*/  LDG.E.64 R126, desc[UR12][R126.64] ;  /* 0x0000000c7e7e7981 */ /* 0x000ea2000c1e1b00 */
[----:B------:R-:W-:-:S04]  /*0ac0*/  ISETP.NE.U32.AND P0, PT, RZ, UR14, PT ;  /* 0x0000000eff007c0c */ /* 0x000fc8000bf05070 */
[----:B------:R-:W-:-:S13]  /*0ad0*/  ISETP.NE.AND.EX P0, PT, RZ, UR15, PT, P0 ;  /* 0x0000000fff007c0c */ /* 0x000fda000bf05300 */
[----:B------:R-:W0:Y:S02]  /*0ae0*/  @P0 LDC.64 R162, c[0x0][0x438] ;  /* 0x00010e00ffa20b82 */ /* 0x000e240000000a00 */
[----:B0-----:R-:W-:-:S05]  /*0af0*/  @P0 IMAD.WIDE.U32 R162, R144, 0x8, R162 ;  /* 0x0000000890a20825 */ /* 0x001fca00078e00a2 */
[----:B------:R0:W5:Y:S01]  /*0b00*/  @P0 LDG.E.64 R132, desc[UR12][R162.64] ;  /* 0x0000000ca2840981 */ /* 0x000162000c1e1b00 */
[----:B----4-:R-:W-:Y:S01]  /*0b10*/  IMAD.MOV.U32 R125, RZ, RZ, R128 ;  /* 0x000000ffff7d7224 */ /* 0x010fe200078e0080 */
[--C-:B------:R-:W-:Y:S02]  /*0b20*/  SHF.R.U64 R166, R128, 0x10, R129.reuse ;  /* 0x0000001080a67819 */ /* 0x100fe40000001281 */
[----:B------:R-:W-:Y:S02]  /*0b30*/  MOV R164, R129 ;  /* 0x0000008100a47202 */ /* 0x000fe40000000f00 */
[----:B---3--:R-:W-:Y:S02]  /*0b40*/  MOV R128, R130 ;  /* 0x0000008200807202 */ /* 0x008fe40000000f00 */
[----:B------:R-:W-:Y:S02]  /*0b50*/  SHF.R.U32.HI R167, RZ, 0x10, R129 ;  /* 0x00000010ffa77819 */ /* 0x000fe40000011681 */
[----:B--2---:R-:W-:Y:S01]  /*0b60*/  SHF.L.U32 R3, R126, 0x10, RZ ;  /* 0x000000107e037819 */ /* 0x004fe200000006ff */
[----:B------:R-:W-:Y:S01]  /*0b70*/  IMAD.U32 R129, R128, 0x10000, RZ ;  /* 0x0001000080817824 */ /* 0x000fe200078e00ff */
[----:B------:R-:W-:-:S03]  /*0b80*/  SHF.R.U64 R130, R130, 0x10, R131 ;  /* 0x0000001082827819 */ /* 0x000fc60000001283 */
[----:B------:R-:W-:Y:S01]  /*0b90*/  FADD.FTZ R3, -R124, R3 ;  /* 0x000000037c037221 */ /* 0x000fe20000010100 */
[----:B------:R-:W-:Y:S02]  /*0ba0*/  MOV R165, R131 ;  /* 0x0000008300a57202 */ /* 0x000fe40000000f00 */
[----:B------:R-:W-:Y:S01]  /*0bb0*/  SHF.R.U32.HI R194, RZ, 0x10, R131 ;  /* 0x00000010ffc27819 */ /* 0x000fe20000011683 */
[----:B------:R-:W-:Y:S01]  /*0bc0*/  FMUL.FTZ R131, R8, R129 ;  /* 0x0000008108837220 */ /* 0x000fe20000410000 */
[----:B------:R-:W-:Y:S01]  /*0bd0*/  SHF.L.U32 R125, R125, 0x10, RZ ;  /* 0x000000107d7d7819 */ /* 0x000fe200000006ff */
[----:B-----5:R-:W-:Y:S01]  /*0be0*/  FMUL.FTZ R3, R142, R3 ;  /* 0x000000038e037220 */ /* 0x020fe20000410000 */
[--C-:B------:R-:W-:Y:S02]  /*0bf0*/  SHF.R.U64 R126, R126, 0x10, R127.reuse ;  /* 0x000000107e7e7819 */ /* 0x100fe4000000127f */
[----:B------:R-:W-:Y:S01]  /*0c00*/  SHF.R.U32.HI R168, RZ, 0x10, R127 ;  /* 0x00000010ffa87819 */ /* 0x000fe2000001167f */
[----:B------:R-:W-:Y:S01]  /*0c10*/  FADD.FTZ R100, R100, R125 ;  /* 0x0000007d64647221 */ /* 0x000fe20000010000 */
[-C--:B0-----:R-:W-:Y:S01]  /*0c20*/  FFMA.FTZ R162, R4, R125.reuse, R131 ;  /* 0x0000007d04a27223 */ /* 0x081fe20000010083 */
[----:B------:R-:W-:Y:S01]  /*0c30*/  FFMA.FTZ R120, R3, R125, R120 ;  /* 0x0000007d03787223 */ /* 0x000fe20000010078 */
[----:B------:R-:W-:Y:S01]  /*0c40*/  SHF.L.U32 R127, R127, 0x10, RZ ;  /* 0x000000107f7f7819 */ /* 0x000fe200000006ff */
[----:B------:R-:W-:Y:S01]  /*0c50*/  IMAD.U32 R125, R126, 0x10000, RZ ;  /* 0x000100007e7d7824 */ /* 0x000fe200078e00ff */
[----:B------:R-:W-:-:S03]  /*0c60*/  SHF.L.U32 R128, R130, 0x10, RZ ;  /* 0x0000001082807819 */ /* 0x000fc600000006ff */
[C---:B------:R-:W-:Y:S01]  /*0c70*/  FADD.FTZ R125, -R124.reuse, R125 ;  /* 0x0000007d7c7d7221 */ /* 0x040fe20000010100 */
[----:B------:R-:W-:Y:S01]  /*0c80*/  FADD.FTZ R127, -R124, R127 ;  /* 0x0000007f7c7f7221 */ /* 0x000fe20000010100 */
[----:B------:R-:W-:Y:S02]  /*0c90*/  SHF.L.U32 R126, R166, 0x10, RZ ;  /* 0x00000010a67e7819 */ /* 0x000fe400000006ff */
[----:B------:R-:W-:Y:S01]  /*0ca0*/  SHF.L.U32 R165, R165, 0x10, RZ ;  /* 0x00000010a5a57819 */ /* 0x000fe200000006ff */
[C---:B------:R-:W-:Y:S01]  /*0cb0*/  FMUL.FTZ R166, R142.reuse, R125 ;  /* 0x0000007d8ea67220 */ /* 0x040fe20000410000 */
[----:B------:R-:W-:Y:S01]  /*0cc0*/  FMUL.FTZ R163, R142, R127 ;  /* 0x0000007f8ea37220 */ /* 0x000fe20000410000 */
[----:B------:R-:W-:Y:S01]  /*0cd0*/  SHF.L.U32 R125, R168, 0x10, RZ ;  /* 0x00000010a87d7819 */ /* 0x000fe200000006ff */
[----:B------:R-:W-:Y:S01]  /*0ce0*/  FMUL.FTZ R130, R9, R128 ;  /* 0x0000008009827220 */ /* 0x000fe20000410000 */
[-C--:B------:R-:W-:Y:S01]  /*0cf0*/  FMUL.FTZ R131, R10, R165.reuse ;  /* 0x000000a50a837220 */ /* 0x080fe20000410000 */
[----:B------:R-:W-:Y:S01]  /*0d00*/  FADD.FTZ R62, R62, R165 ;  /* 0x000000a53e3e7221 */ /* 0x000fe20000010000 */
[----:B------:R-:W-:Y:S01]  /*0d10*/  FFMA.FTZ R82, R163, R165, R82 ;  /* 0x000000a5a3527223 */ /* 0x000fe20000010052 */
[----:B------:R-:W-:Y:S01]  /*0d20*/  FADD.FTZ R60, R60, R129 ;  /* 0x000000813c3c7221 */ /* 0x000fe20000010000 */
[----:B------:R-:W-:Y:S01]  /*0d30*/  FFMA.FTZ R80, R3, R129, R80 ;  /* 0x0000008103507223 */ /* 0x000fe20000010050 */
[----:B------:R-:W-:Y:S01]  /*0d40*/  FADD.FTZ R101, R101, R126 ;  /* 0x0000007e65657221 */ /* 0x000fe20000010000 */
[-C--:B------:R-:W-:Y:S01]  /*0d50*/  FFMA.FTZ R165, R5, R126.reuse, R130 ;  /* 0x0000007e05a57223 */ /* 0x080fe20000010082 */
[----:B------:R-:W-:Y:S01]  /*0d60*/  FFMA.FTZ R121, R166, R126, R121 ;  /* 0x0000007ea6797223 */ /* 0x000fe20000010079 */
[----:B------:R-:W-:Y:S01]  /*0d70*/  SHF.L.U32 R194, R194, 0x10, RZ ;  /* 0x00000010c2c27819 */ /* 0x000fe200000006ff */
[----:B------:R-:W-:Y:S01]  /*0d80*/  FADD.FTZ R127, -R124, R125 ;  /* 0x0000007d7c7f7221 */ /* 0x000fe20000010100 */
[----:B------:R-:W-:Y:S01]  /*0d90*/  SHF.L.U32 R129, R164, 0x10, RZ ;  /* 0x00000010a4817819 */ /* 0x000fe200000006ff */
[----:B------:R-:W-:Y:S01]  /*0da0*/  FADD.FTZ R126, RZ, R162 ;  /* 0x000000a2ff7e7221 */ /* 0x000fe20000010000 */
[----:B------:R-:W-:Y:S01]  /*0db0*/  FFMA.FTZ R125, R3, R162, RZ ;  /* 0x000000a2037d7223 */ /* 0x000fe200000100ff */
[----:B------:R-:W-:Y:S01]  /*0dc0*/  FADD.FTZ R61, R61, R128 ;  /* 0x000000803d3d7221 */ /* 0x000fe20000010000 */
[----:B------:R-:W-:Y:S01]  /*0dd0*/  FFMA.FTZ R81, R166, R128, R81 ;  /* 0x00000080a6517223 */ /* 0x000fe20000010051 */
[----:B------:R-:W-:Y:S01]  /*0de0*/  FMUL.FTZ R168, R142, R127 ;  /* 0x0000007f8ea87220 */ /* 0x000fe20000410000 */
[----:B------:R-:W-:-:S02]  /*0df0*/  IMAD.U32 R130, R167, 0x10000, RZ ;  /* 0x00010000a7827824 */ /* 0x000fc400078e00ff */
[----:B------:R-:W-:Y:S01]  /*0e00*/  FMUL.FTZ R128, R11, R194 ;  /* 0x000000c20b807220 */ /* 0x000fe20000410000 */
[----:B------:R-:W-:Y:S01]  /*0e10*/  FADD.FTZ R127, R126, R165 ;  /* 0x000000a57e7f7221 */ /* 0x000fe20000010000 */
[----:B------:R-:W-:Y:S01]  /*0e20*/  FFMA.FTZ R164, R6, R129, R131 ;  /* 0x0000008106a47223 */ /* 0x000fe20000010083 */
[----:B------:R-:W-:Y:S01]  /*0e30*/  FFMA.FTZ R126, R166, R165, R125 ;  /* 0x000000a5a67e7223 */ /* 0x000fe2000001007d */
[----:B------:R-:W-:Y:S02]  /*0e40*/  FFMA.FTZ R167, R7, R130, R128 ;  /* 0x0000008207a77223 */ /* 0x000fe40000010080 */
        /* <DEDUP_REMOVED lines=8> */
[----:B------:R-:W-:Y:S01]  /*0ed0*/  IADD3 R127, PT, PT, R144, 0x80, RZ ;  /* 0x00000080907f7810 */ /* 0x000fe20007ffe0ff */
[----:B------:R-:W-:Y:S01]  /*0ee0*/  FADD.FTZ R125, R128, R167 ;  /* 0x000000a7807d7221 */ /* 0x000fe20000010000 */
[----:B------:R-:W-:-:S07]  /*0ef0*/  FFMA.FTZ R126, R168, R167, R126 ;  /* 0x000000a7a87e7223 */ /* 0x000fce000001007e */
.L_x_1122:
[----:B---3--:R-:W-:Y:S05]  /*0f00*/  BSYNC.RECONVERGENT B0 ;  /* 0x0000000000007941 */ /* 0x008fea0003800200 */
.L_x_1121:
        /* <DEDUP_REMOVED lines=13> */
[----:B------:R-:W0:Y:S02]  /*0fe0*/  @P0 LDC.64 R172, c[0x0][0x438] ;  /* 0x00010e00ffac0b82 */ /* 0x000e240000000a00 */
[----:B0-----:R-:W-:-:S05]  /*0ff0*/  @P0 IMAD.WIDE.U32 R172, R127, 0x8, R172 ;  /* 0x000000087fac0825 */ /* 0x001fca00078e00ac */
[----:B------:R0:W5:Y:S01]  /*1000*/  @P0 LDG.E.64 R134, desc[UR12][R172.64] ;  /* 0x0000000cac860981 */ /* 0x000162000c1e1b00 */
[----:B------:R-:W-:Y:S02]  /*1010*/  IADD3 R127, PT, PT, R127, 0x80, RZ ;  /* 0x000000807f7f7810 */ /* 0x000fe40007ffe0ff */
[----:B---3--:R-:W-:Y:S02]  /*1020*/  MOV R169, R170 ;  /* 0x000000aa00a97202 */ /* 0x008fe40000000f00 */
[----:B------:R-:W-:Y:S02]  /*1030*/  SHF.R.U64 R187, R170, 0x10, R171 ;  /* 0x00000010aabb7819 */ /* 0x000fe400000012ab */
[----:B----4-:R-:W-:Y:S02]  /*1040*/  MOV R170, R130 ;  /* 0x0000008200aa7202 */ /* 0x010fe40000000f00 */
[----:B------:R-:W-:Y:S02]  /*1050*/  SHF.R.U64 R130, R130, 0x10, R131 ;  /* 0x0000001082827819 */ /* 0x000fe40000001283 */
[----:B------:R-:W-:-:S02]  /*1060*/  MOV R176, R131 ;  /* 0x0000008300b07202 */ /* 0x000fc40000000f00 */
[----:B------:R-:W-:Y:S01]  /*1070*/  SHF.R.U32.HI R196, RZ, 0x10, R131 ;  /* 0x00000010ffc47819 */ /* 0x000fe20000011683 */
[----:B--2---:R-:W-:Y:S01]  /*1080*/  IMAD.U32 R145, R128, 0x10000, RZ ;  /* 0x0001000080917824 */ /* 0x004fe200078e00ff */
[----:B------:R-:W-:-:S03]  /*1090*/  SHF.L.U32 R131, R170, 0x10, RZ ;  /* 0x00000010aa837819 */ /* 0x000fc600000006ff */
[----:B------:R-:W-:Y:S01]  /*10a0*/  FADD.FTZ R145, -R124, R145 ;  /* 0x000000917c917221 */ /* 0x000fe20000010100 */
[----:B------:R-:W-:Y:S02]  /*10b0*/  MOV R174, R171 ;  /* 0x000000ab00ae7202 */ /* 0x000fe40000000f00 */
[----:B------:R-:W-:Y:S01]  /*10c0*/  SHF.R.U32.HI R194, RZ, 0x10, R171 ;  /* 0x00000010ffc27819 */ /* 0x000fe200000116ab */
[----:B------:R-:W-:Y:S01]  /*10d0*/  FMUL.FTZ R171, R16, R131 ;  /* 0x0000008310ab7220 */ /* 0x000fe20000410000 */
[--C-:B------:R-:W-:Y:S01]  /*10e0*/  SHF.R.U64 R128, R128, 0x10, R129.reuse ;  /* 0x0000001080807819 */ /* 0x100fe20000001281 */
[----:B-----5:R-:W-:Y:S01]  /*10f0*/  FMUL.FTZ R145, R142, R145 ;  /* 0x000000918e917220 */ /* 0x020fe20000410000 */
[----:B------:R-:W-:Y:S02]  /*1100*/  SHF.L.U32 R169, R169, 0x10, RZ ;  /* 0x00000010a9a97819 */ /* 0x000fe400000006ff */
[----:B------:R-:W-:Y:S02]  /*1110*/  SHF.R.U32.HI R189, RZ, 0x10, R129 ;  /* 0x00000010ffbd7819 */ /* 0x000fe40000011681 */
[----:B------:R-:W-:Y:S01]  /*1120*/  SHF.L.U32 R129, R129, 0x10, RZ ;  /* 0x0000001081817819 */ /* 0x000fe200000006ff */
[----:B------:R-:W-:Y:S01]  /*1130*/  FADD.FTZ R96, R96, R169 ;  /* 0x000000a960607221 */ /* 0x000fe20000010000 */
[-C--:B------:R-:W-:Y:S01]  /*1140*/  FFMA.FTZ R170, R12, R169.reuse, R171 ;  /* 0x000000a90caa7223 */ /* 0x080fe200000100ab */
[----:B------:R-:W-:-:S02]  /*1150*/  FFMA.FTZ R116, R145, R169, R116 ;  /* 0x000000a991747223 */ /* 0x000fc40000010074 */
[----:B------:R-:W-:Y:S01]  /*1160*/  FADD.FTZ R169, -R124, R129 ;  /* 0x000000817ca97221 */ /* 0x000fe20000010100 */
[----:B------:R-:W-:Y:S02]  /*1170*/  SHF.L.U32 R129, R128, 0x10, RZ ;  /* 0x0000001080817819 */ /* 0x000fe400000006ff */
[----:B------:R-:W-:Y:S01]  /*1180*/  SHF.L.U32 R130, R130, 0x10, RZ ;  /* 0x0000001082827819 */ /* 0x000fe200000006ff */
[----:B------:R-:W-:Y:S02]  /*1190*/  FADD.FTZ R56, R56, R131 ;  /* 0x0000008338387221 */ /* 0x000fe40000010000 */
[----:B------:R-:W-:Y:S01]  /*11a0*/  FADD.FTZ R129, -R124, R129 ;  /* 0x000000817c817221 */ /* 0x000fe20000010100 */
[----:B------:R-:W-:Y:S01]  /*11b0*/  FFMA.FTZ R76, R145, R131, R76 ;  /* 0x00000083914c7223 */ /* 0x000fe2000001004c */
[----:B------:R-:W-:Y:S01]  /*11c0*/  SHF.L.U32 R131, R174, 0x10, RZ ;  /* 0x00000010ae837819 */ /* 0x000fe200000006ff */
[----:B------:R-:W-:Y:S02]  /*11d0*/  IMAD.U32 R171, R176, 0x10000, RZ ;  /* 0x00010000b0ab7824 */ /* 0x000fe400078e00ff */
[C---:B------:R-:W-:Y:S01]  /*11e0*/  FMUL.FTZ R169, R142.reuse, R169 ;  /* 0x000000a98ea97220 */ /* 0x040fe20000410000 */
[----:B------:R-:W-:Y:S01]  /*11f0*/  SHF.L.U32 R128, R187, 0x10, RZ ;  /* 0x00000010bb807819 */ /* 0x000fe200000006ff */
[----:B------:R-:W-:Y:S01]  /*1200*/  FMUL.FTZ R174, R142, R129 ;  /* 0x000000818eae7220 */ /* 0x000fe20000410000 */
[----:B------:R-:W-:Y:S01]  /*1210*/  FMUL.FTZ R176, R17, R130 ;  /* 0x0000008211b07220 */ /* 0x000fe20000410000 */
[----:B------:R-:W-:Y:S01]  /*1220*/  SHF.L.U32 R129, R189, 0x10, RZ ;  /* 0x00000010bd817819 */ /* 0x000fe200000006ff */
[-C--:B0-----:R-:W-:Y:S01]  /*1230*/  FMUL.FTZ R173, R18, R171.reuse ;  /* 0x000000ab12ad7220 */ /* 0x081fe20000410000 */
[----:B------:R-:W-:Y:S01]  /*1240*/  FADD.FTZ R58, R58, R171 ;  /* 0x000000ab3a3a7221 */ /* 0x000fe20000010000 */
[----:B------:R-:W-:Y:S01]  /*1250*/  FFMA.FTZ R78, R169, R171, R78 ;  /* 0x000000aba94e7223 */ /* 0x000fe2000001004e */
[----:B------:R-:W-:Y:S01]  /*1260*/  FADD.FTZ R97, R97, R128 ;  /* 0x0000008061617221 */ /* 0x000fe20000010000 */
[-C--:B------:R-:W-:Y:S01]  /*1270*/  FFMA.FTZ R171, R13, R128.reuse, R176 ;  /* 0x000000800dab7223 */ /* 0x080fe200000100b0 */
[----:B------:R-:W-:Y:S01]  /*1280*/  FFMA.FTZ R117, R174, R128, R117 ;  /* 0x00000080ae757223 */ /* 0x000fe20000010075 */
[----:B------:R-:W-:Y:S01]  /*1290*/  FADD.FTZ R129, -R124, R129 ;  /* 0x000000817c817221 */ /* 0x000fe20000010100 */
[----:B------:R-:W-:Y:S01]  /*12a0*/  FADD.FTZ R128, R125, R170 ;  /* 0x000000aa7d807221 */ /* 0x000fe20000010000 */
[----:B------:R-:W-:-:S02]  /*12b0*/  IMAD.U32 R196, R196, 0x10000, RZ ;  /* 0x00010000c4c47824 */ /* 0x000fc400078e00ff */
[----:B------:R-:W-:Y:S01]  /*12c0*/  FFMA.FTZ R125, R145, R170, R126 ;  /* 0x000000aa917d7223 */ /* 0x000fe2000001007e */
[----:B------:R-:W-:Y:S01]  /*12d0*/  SHF.L.U32 R194, R194, 0x10, RZ ;  /* 0x00000010c2c27819 */ /* 0x000fe200000006ff */
[----:B------:R-:W-:Y:S01]  /*12e0*/  FADD.FTZ R57, R57, R130 ;  /* 0x0000008239397221 */ /* 0x000fe20000010000 */
[----:B------:R-:W-:Y:S01]  /*12f0*/  FFMA.FTZ R77, R174, R130, R77 ;  /* 0x00000082ae4d7223 */ /* 0x000fe2000001004d */
[----:B------:R-:W-:Y:S01]  /*1300*/  FMUL.FTZ R176, R142, R129 ;  /* 0x000000818eb07220 */ /* 0x000fe20000410000 */
[----:B------:R-:W-:Y:S01]  /*1310*/  FFMA.FTZ R172, R14, R131, R173 ;  /* 0x000000830eac7223 */ /* 0x000fe200000100ad */
[----:B------:R-:W-:Y:S01]  /*1320*/  FMUL.FTZ R130, R19, R196 ;  /* 0x000000c413827220 */ /* 0x000fe20000410000 */
[----:B------:R-:W-:Y:S01]  /*1330*/  FADD.FTZ R129, R128, R171 ;  /* 0x000000ab80817221 */ /* 0x000fe20000010000 */
[----:B------:R-:W-:Y:S02]  /*1340*/  FFMA.FTZ R126, R174, R171, R125 ;  /* 0x000000abae7e7223 */ /* 0x000fe4000001007d */
        /* <DEDUP_REMOVED lines=11> */
.L_x_1124:
[----:B------:R-:W-:Y:S05]  /*1400*/  BSYNC.RECONVERGENT B0 ;  /* 0x0000000000007941 */ /* 0x000fea0003800200 */
.L_x_1123:
        /* <DEDUP_REMOVED lines=16> */
[----:B------:R-:W-:Y:S01]  /*1510*/  VIADD R127, R127, 0x80 ;  /* 0x000000807f7f7836 */ /* 0x000fe20000000000 */
[----:B---3--:R-:W-:-:S04]  /*1520*/  MOV R175, R130 ;  /* 0x0000008200af7202 */ /* 0x008fc80000000f00 */
[----:B------:R-:W-:Y:S02]  /*1530*/  SHF.L.U32 R175, R175, 0x10, RZ ;  /* 0x00000010afaf7819 */ /* 0x000fe400000006ff */
[----:B----4-:R-:W-:Y:S01]  /*1540*/  MOV R147, R178 ;  /* 0x000000b200937202 */ /* 0x010fe20000000f00 */
[--C-:B------:R-:W-:Y:S01]  /*1550*/  IMAD.MOV.U32 R180, RZ, RZ, R179.reuse ;  /* 0x000000ffffb47224 */ /* 0x100fe200078e00b3 */
[--C-:B------:R-:W-:Y:S02]  /*1560*/  SHF.R.U64 R182, R178, 0x10, R179.reuse ;  /* 0x00000010b2b67819 */ /* 0x100fe400000012b3 */
[----:B------:R-:W-:Y:S02]  /*1570*/  SHF.R.U32.HI R187, RZ, 0x10, R179 ;  /* 0x00000010ffbb7819 */ /* 0x000fe400000116b3 */
[----:B--2---:R-:W-:Y:S02]  /*1580*/  SHF.L.U32 R177, R128, 0x10, RZ ;  /* 0x0000001080b17819 */ /* 0x004fe400000006ff */
[----:B------:R-:W-:-:S02]  /*1590*/  SHF.R.U64 R130, R130, 0x10, R131 ;  /* 0x0000001082827819 */ /* 0x000fc40000001283 */
[----:B------:R-:W-:Y:S01]  /*15a0*/  MOV R179, R131 ;  /* 0x0000008300b37202 */ /* 0x000fe20000000f00 */
[----:B0-----:R-:W-:Y:S01]  /*15b0*/  FADD.FTZ R195, -R124, R177 ;  /* 0x000000b17cc37221 */ /* 0x001fe20000010100 */
[----:B------:R-:W-:Y:S01]  /*15c0*/  SHF.R.U32.HI R196, RZ, 0x10, R131 ;  /* 0x00000010ffc47819 */ /* 0x000fe20000011683 */
[----:B------:R-:W-:Y:S02]  /*15d0*/  IMAD.U32 R131, R147, 0x10000, RZ ;  /* 0x0001000093837824 */ /* 0x000fe400078e00ff */
[----:B------:R-:W-:Y:S01]  /*15e0*/  FMUL.FTZ R177, R24, R175 ;  /* 0x000000af18b17220 */ /* 0x000fe20000410000 */
[----:B------:R-:W-:-:S03]  /*15f0*/  SHF.R.U64 R128, R128, 0x10, R129 ;  /* 0x0000001080807819 */ /* 0x000fc60000001281 */
[----:B------:R-:W-:Y:S01]  /*1600*/  FFMA.FTZ R178, R20, R131, R177 ;  /* 0x0000008314b27223 */ /* 0x000fe200000100b1 */
[----:B------:R-:W-:Y:S01]  /*1610*/  SHF.L.U32 R177, R128, 0x10, RZ ;  /* 0x0000001080b17819 */ /* 0x000fe200000006ff */
[----:B-----5:R-:W-:Y:S01]  /*1620*/  FMUL.FTZ R147, R142, R195 ;  /* 0x000000c38e937220 */ /* 0x020fe20000410000 */
[----:B------:R-:W-:Y:S01]  /*1630*/  SHF.R.U32.HI R189, RZ, 0x10, R129 ;  /* 0x00000010ffbd7819 */ /* 0x000fe20000011681 */
[----:B------:R-:W-:Y:S01]  /*1640*/  IMAD.U32 R130, R130, 0x10000, RZ ;  /* 0x0001000082827824 */ /* 0x000fe200078e00ff */
[----:B------:R-:W-:Y:S01]  /*1650*/  SHF.L.U32 R129, R129, 0x10, RZ ;  /* 0x0000001081817819 */ /* 0x000fe200000006ff */
[----:B------:R-:W-:Y:S01]  /*1660*/  FADD.FTZ R177, -R124, R177 ;  /* 0x000000b17cb17221 */ /* 0x000fe20000010100 */
[----:B------:R-:W-:Y:S01]  /*1670*/  SHF.L.U32 R128, R182, 0x10, RZ ;  /* 0x00000010b6807819 */ /* 0x000fe200000006ff */
[----:B------:R-:W-:Y:S01]  /*1680*/  FADD.FTZ R52, R52, R175 ;  /* 0x000000af34347221 */ /* 0x000fe20000010000 */
[----:B------:R-:W-:Y:S01]  /*1690*/  SHF.L.U32 R179, R179, 0x10, RZ ;  /* 0x00000010b3b37819 */ /* 0x000fe200000006ff */
[----:B------:R-:W-:Y:S01]  /*16a0*/  FFMA.FTZ R72, R147, R175, R72 ;  /* 0x000000af93487223 */ /* 0x000fe20000010048 */
[----:B------:R-:W-:Y:S01]  /*16b0*/  FMUL.FTZ R184, R25, R130 ;  /* 0x0000008219b87220 */ /* 0x000fe20000410000 */
[----:B------:R-:W-:Y:S01]  /*16c0*/  FMUL.FTZ R182, R142, R177 ;  /* 0x000000b18eb67220 */ /* 0x000fe20000410000 */
[----:B------:R-:W-:Y:S01]  /*16d0*/  FADD.FTZ R175, -R124, R129 ;  /* 0x000000817caf7221 */ /* 0x000fe20000010100 */
[----:B------:R-:W-:Y:S01]  /*16e0*/  FADD.FTZ R92, R92, R131 ;  /* 0x000000835c5c7221 */ /* 0x000fe20000010000 */
[----:B------:R-:W-:Y:S01]  /*16f0*/  FFMA.FTZ R112, R147, R131, R112 ;  /* 0x0000008393707223 */ /* 0x000fe20000010070 */
[----:B------:R-:W-:Y:S01]  /*1700*/  SHF.L.U32 R129, R180, 0x10, RZ ;  /* 0x00000010b4817819 */ /* 0x000fe200000006ff */
[----:B------:R-:W-:Y:S01]  /*1710*/  FADD.FTZ R93, R93, R128 ;  /* 0x000000805d5d7221 */ /* 0x000fe20000010000 */
[-C--:B------:R-:W-:Y:S01]  /*1720*/  FFMA.FTZ R177, R21, R128.reuse, R184 ;  /* 0x0000008015b17223 */ /* 0x080fe200000100b8 */
[----:B------:R-:W-:Y:S01]  /*1730*/  FFMA.FTZ R113, R182, R128, R113 ;  /* 0x00000080b6717223 */ /* 0x000fe20000010071 */
[----:B------:R-:W-:Y:S01]  /*1740*/  FMUL.FTZ R131, R26, R179 ;  /* 0x000000b31a837220 */ /* 0x000fe20000410000 */
[----:B------:R-:W-:Y:S01]  /*1750*/  FMUL.FTZ R175, R142, R175 ;  /* 0x000000af8eaf7220 */ /* 0x000fe20000410000 */
[----:B------:R-:W-:Y:S01]  /*1760*/  SHF.L.U32 R196, R196, 0x10, RZ ;  /* 0x00000010c4c47819 */ /* 0x000fe200000006ff */
[----:B------:R-:W-:Y:S01]  /*1770*/  FADD.FTZ R128, R125, R178 ;  /* 0x000000b27d807221 */ /* 0x000fe20000010000 */
[----:B------:R-:W-:Y:S01]  /*1780*/  SHF.L.U32 R189, R189, 0x10, RZ ;  /* 0x00000010bdbd7819 */ /* 0x000fe200000006ff */
[----:B------:R-:W-:Y:S01]  /*1790*/  FFMA.FTZ R125, R147, R178, R126 ;  /* 0x000000b2937d7223 */ /* 0x000fe2000001007e */
[----:B------:R-:W-:Y:S01]  /*17a0*/  FADD.FTZ R94, R94, R129 ;  /* 0x000000815e5e7221 */ /* 0x000fe20000010000 */
[-C--:B------:R-:W-:Y:S01]  /*17b0*/  FFMA.FTZ R180, R22, R129.reuse, R131 ;  /* 0x0000008116b47223 */ /* 0x080fe20000010083 */
[----:B------:R-:W-:Y:S01]  /*17c0*/  FFMA.FTZ R114, R175, R129, R114 ;  /* 0x00000081af727223 */ /* 0x000fe20000010072 */
[----:B------:R-:W-:Y:S01]  /*17d0*/  SHF.L.U32 R194, R187, 0x10, RZ ;  /* 0x00000010bbc27819 */ /* 0x000fe200000006ff */
[----:B------:R-:W-:Y:S01]  /*17e0*/  FADD.FTZ R53, R53, R130 ;  /* 0x0000008235357221 */ /* 0x000fe20000010000 */
[----:B------:R-:W-:Y:S01]  /*17f0*/  FFMA.FTZ R73, R182, R130, R73 ;  /* 0x00000082b6497223 */ /* 0x000fe20000010049 */
[----:B------:R-:W-:Y:S01]  /*1800*/  FMUL.FTZ R130, R27, R196 ;  /* 0x000000c41b827220 */ /* 0x000fe20000410000 */
[----:B------:R-:W-:Y:S01]  /*1810*/  FADD.FTZ R189, -R124, R189 ;  /* 0x000000bd7cbd7221 */ /* 0x000fe20000010100 */
[----:B------:R-:W-:Y:S01]  /*1820*/  FADD.FTZ R129, R128, R177 ;  /* 0x000000b180817221 */ /* 0x000fe20000010000 */
[----:B------:R-:W-:Y:S01]  /*1830*/  FFMA.FTZ R126, R182, R177, R125 ;  /* 0x000000b1b67e7223 */ /* 0x000fe2000001007d */
[----:B------:R-:W-:Y:S01]  /*1840*/  FADD.FTZ R54, R54, R179 ;  /* 0x000000b336367221 */ /* 0x000fe20000010000 */
[----:B------:R-:W-:Y:S01]  /*1850*/  FFMA.FTZ R74, R175, R179, R74 ;  /* 0x000000b3af4a7223 */ /* 0x000fe2000001004a */
[----:B------:R-:W-:Y:S01]  /*1860*/  FMUL.FTZ R184, R142, R189 ;  /* 0x000000bd8eb87220 */ /* 0x000fe20000410000 */
        /* <DEDUP_REMOVED lines=9> */
.L_x_1126:
[----:B------:R-:W-:Y:S05]  /*1900*/  BSYNC.RECONVERGENT B0 ;  /* 0x0000000000007941 */ /* 0x000fea0003800200 */
.L_x_1125:
        /* <DEDUP_REMOVED lines=20> */
[----:B------:R-:W-:Y:S02]  /*1a50*/  MOV R185, R187 ;  /* 0x000000bb00b97202 */ /* 0x000fe40000000f00 */
[----:B------:R-:W-:-:S02]  /*1a60*/  SHF.L.U32 R181, R181, 0x10, RZ ;  /* 0x00000010b5b57819 */ /* 0x000fc400000006ff */
[----:B--2---:R-:W-:Y:S02]  /*1a70*/  SHF.L.U32 R183, R128, 0x10, RZ ;  /* 0x0000001080b77819 */ /* 0x004fe400000006ff */
[----:B------:R-:W-:Y:S01]  /*1a80*/  SHF.R.U32.HI R194, RZ, 0x10, R187 ;  /* 0x00000010ffc27819 */ /* 0x000fe200000116bb */
[----:B------:R-:W-:Y:S02]  /*1a90*/  IMAD.MOV.U32 R187, RZ, RZ, R131 ;  /* 0x000000ffffbb7224 */ /* 0x000fe400078e0083 */
[----:B------:R-:W-:Y:S01]  /*1aa0*/  FADD.FTZ R195, -R124, R183 ;  /* 0x000000b77cc37221 */ /* 0x000fe20000010100 */
[--C-:B------:R-:W-:Y:S02]  /*1ab0*/  SHF.R.U64 R130, R130, 0x10, R131.reuse ;  /* 0x0000001082827819 */ /* 0x100fe40000001283 */
[----:B------:R-:W-:Y:S01]  /*1ac0*/  SHF.R.U32.HI R196, RZ, 0x10, R131 ;  /* 0x00000010ffc47819 */ /* 0x000fe20000011683 */
[----:B------:R-:W-:Y:S01]  /*1ad0*/  FMUL.FTZ R183, R32, R181 ;  /* 0x000000b520b77220 */ /* 0x000fe20000410000 */
[----:B------:R-:W-:Y:S01]  /*1ae0*/  SHF.L.U32 R131, R149, 0x10, RZ ;  /* 0x0000001095837819 */ /* 0x000fe200000006ff */
[----:B-----5:R-:W-:Y:S01]  /*1af0*/  FMUL.FTZ R149, R142, R195 ;  /* 0x000000c38e957220 */ /* 0x020fe20000410000 */
[----:B------:R-:W-:-:S03]  /*1b00*/  SHF.R.U64 R128, R128, 0x10, R129 ;  /* 0x0000001080807819 */ /* 0x000fc60000001281 */
[----:B------:R-:W-:Y:S01]  /*1b10*/  FADD.FTZ R88, R88, R131 ;  /* 0x0000008358587221 */ /* 0x000fe20000010000 */
[-C--:B------:R-:W-:Y:S01]  /*1b20*/  FFMA.FTZ R186, R28, R131.reuse, R183 ;  /* 0x000000831cba7223 */ /* 0x080fe200000100b7 */
[----:B------:R-:W-:Y:S01]  /*1b30*/  FFMA.FTZ R108, R149, R131, R108 ;  /* 0x00000083956c7223 */ /* 0x000fe2000001006c */
[----:B------:R-:W-:Y:S02]  /*1b40*/  SHF.L.U32 R131, R128, 0x10, RZ ;  /* 0x0000001080837819 */ /* 0x000fe400000006ff */
[----:B------:R-:W-:-:S03]  /*1b50*/  SHF.L.U32 R130, R130, 0x10, RZ ;  /* 0x0000001082827819 */ /* 0x000fc600000006ff */
[----:B------:R-:W-:Y:S01]  /*1b60*/  FADD.FTZ R131, -R124, R131 ;  /* 0x000000837c837221 */ /* 0x000fe20000010100 */
[----:B0-----:R-:W-:Y:S01]  /*1b70*/  SHF.R.U32.HI R189, RZ, 0x10, R129 ;  /* 0x00000010ffbd7819 */ /* 0x001fe20000011681 */
[----:B------:R-:W-:Y:S01]  /*1b80*/  FMUL.FTZ R192, R33, R130 ;  /* 0x0000008221c07220 */ /* 0x000fe20000410000 */
[----:B------:R-:W-:Y:S02]  /*1b90*/  SHF.L.U32 R129, R129, 0x10, RZ ;  /* 0x0000001081817819 */ /* 0x000fe400000006ff */
[----:B------:R-:W-:Y:S01]  /*1ba0*/  SHF.L.U32 R128, R190, 0x10, RZ ;  /* 0x00000010be807819 */ /* 0x000fe200000006ff */
[----:B------:R-:W-:Y:S01]  /*1bb0*/  FMUL.FTZ R190, R142, R131 ;  /* 0x000000838ebe7220 */ /* 0x000fe20000410000 */
[----:B------:R-:W-:Y:S01]  /*1bc0*/  SHF.L.U32 R187, R187, 0x10, RZ ;  /* 0x00000010bbbb7819 */ /* 0x000fe200000006ff */
[----:B------:R-:W-:Y:S01]  /*1bd0*/  FADD.FTZ R48, R48, R181 ;  /* 0x000000b530307221 */ /* 0x000fe20000010000 */
[----:B------:R-:W-:Y:S01]  /*1be0*/  FFMA.FTZ R68, R149, R181, R68 ;  /* 0x000000b595447223 */ /* 0x000fe20000010044 */
[----:B------:R-:W-:Y:S01]  /*1bf0*/  FADD.FTZ R181, -R124, R129 ;  /* 0x000000817cb57221 */ /* 0x000fe20000010100 */
[----:B------:R-:W-:Y:S01]  /*1c00*/  FADD.FTZ R89, R89, R128 ;  /* 0x0000008059597221 */ /* 0x000fe20000010000 */
[-C--:B------:R-:W-:Y:S01]  /*1c10*/  FFMA.FTZ R183, R29, R128.reuse, R192 ;  /* 0x000000801db77223 */ /* 0x080fe200000100c0 */
[----:B------:R-:W-:Y:S01]  /*1c20*/  FFMA.FTZ R109, R190, R128, R109 ;  /* 0x00000080be6d7223 */ /* 0x000fe2000001006d */
[----:B------:R-:W-:-:S02]  /*1c30*/  IMAD.U32 R185, R185, 0x10000, RZ ;  /* 0x00010000b9b97824 */ /* 0x000fc400078e00ff */
[----:B------:R-:W-:Y:S01]  /*1c40*/  FMUL.FTZ R129, R34, R187 ;  /* 0x000000bb22817220 */ /* 0x000fe20000410000 */
[----:B------:R-:W-:Y:S01]  /*1c50*/  SHF.L.U32 R196, R196, 0x10, RZ ;  /* 0x00000010c4c47819 */ /* 0x000fe200000006ff */
[----:B------:R-:W-:Y:S01]  /*1c60*/  FADD.FTZ R128, R125, R186 ;  /* 0x000000ba7d807221 */ /* 0x000fe20000010000 */
[----:B------:R-:W-:Y:S02]  /*1c70*/  IMAD.U32 R189, R189, 0x10000, RZ ;  /* 0x00010000bdbd7824 */ /* 0x000fe400078e00ff */
[----:B------:R-:W-:Y:S01]  /*1c80*/  FFMA.FTZ R125, R149, R186, R126 ;  /* 0x000000ba957d7223 */ /* 0x000fe2000001007e */
[----:B------:R-:W-:Y:S01]  /*1c90*/  FMUL.FTZ R181, R142, R181 ;  /* 0x000000b58eb57220 */ /* 0x000fe20000410000 */
        /* <DEDUP_REMOVED lines=22> */
.L_x_1128:
[----:B------:R-:W-:Y:S05]  /*1e00*/  BSYNC.RECONVERGENT B0 ;  /* 0x0000000000007941 */ /* 0x000fea0003800200 */
.L_x_1127:
        /* <DEDUP_REMOVED lines=16> */
[--C-:B---3--:R-:W-:Y:S02]  /*1f10*/  SHF.R.U64 R196, R150, 0x10, R151.reuse ;  /* 0x0000001096c47819 */ /* 0x108fe40000001297 */
[----:B------:R-:W-:Y:S02]  /*1f20*/  MOV R187, R151 ;  /* 0x0000009700bb7202 */ /* 0x000fe40000000f00 */
[----:B------:R-:W-:Y:S01]  /*1f30*/  SHF.R.U32.HI R195, RZ, 0x10, R151 ;  /* 0x00000010ffc37819 */ /* 0x000fe20000011697 */
[----:B----4-:R-:W-:Y:S01]  /*1f40*/  IMAD.MOV.U32 R148, RZ, RZ, R130 ;  /* 0x000000ffff947224 */ /* 0x010fe200078e0082 */
[----:B------:R-:W-:Y:S02]  /*1f50*/  MOV R146, R150 ;  /* 0x0000009600927202 */ /* 0x000fe40000000f00 */
[----:B------:R-:W-:Y:S02]  /*1f60*/  SHF.R.U64 R130, R130, 0x10, R131 ;  /* 0x0000001082827819 */ /* 0x000fe40000001283 */
[----:B--2---:R-:W-:-:S02]  /*1f70*/  SHF.R.U64 R151, R128, 0x10, R129 ;  /* 0x0000001080977819 */ /* 0x004fc40000001281 */
[----:B------:R-:W-:Y:S02]  /*1f80*/  SHF.L.U32 R127, R128, 0x10, RZ ;  /* 0x00000010807f7819 */ /* 0x000fe400000006ff */
[----:B------:R-:W-:Y:S01]  /*1f90*/  SHF.R.U32.HI R189, RZ, 0x10, R129 ;  /* 0x00000010ffbd7819 */ /* 0x000fe20000011681 */
[----:B------:R-:W-:Y:S01]  /*1fa0*/  IMAD.U32 R151, R151, 0x10000, RZ ;  /* 0x0001000097977824 */ /* 0x000fe200078e00ff */
[----:B------:R-:W-:Y:S02]  /*1fb0*/  MOV R150, R131 ;  /* 0x0000008300967202 */ /* 0x000fe40000000f00 */
[----:B------:R-:W-:Y:S02]  /*1fc0*/  SHF.R.U32.HI R194, RZ, 0x10, R131 ;  /* 0x00000010ffc27819 */ /* 0x000fe40000011683 */
[----:B0-----:R-:W-:Y:S02]  /*1fd0*/  SHF.L.U32 R153, R129, 0x10, RZ ;  /* 0x0000001081997819 */ /* 0x001fe400000006ff */
[----:B------:R-:W-:Y:S01]  /*1fe0*/  SHF.L.U32 R131, R148, 0x10, RZ ;  /* 0x0000001094837819 */ /* 0x000fe200000006ff */
[C---:B------:R-:W-:Y:S01]  /*1ff0*/  FADD.FTZ R127, -R124.reuse, R127 ;  /* 0x0000007f7c7f7221 */ /* 0x040fe20000010100 */
[----:B------:R-:W-:Y:S01]  /*2000*/  SHF.L.U32 R189, R189, 0x10, RZ ;  /* 0x00000010bdbd7819 */ /* 0x000fe200000006ff */
[----:B------:R-:W-:Y:S01]  /*2010*/  FADD.FTZ R157, -R124, R153 ;  /* 0x000000997c9d7221 */ /* 0x000fe20000010100 */
[----:B------:R-:W-:Y:S01]  /*2020*/  SHF.L.U32 R129, R146, 0x10, RZ ;  /* 0x0000001092817819 */ /* 0x000fe200000006ff */
[----:B------:R-:W-:Y:S01]  /*2030*/  FADD.FTZ R155, -R124, R151 ;  /* 0x000000977c9b7221 */ /* 0x000fe20000010100 */
[----:B------:R-:W-:-:S02]  /*2040*/  IMAD.U32 R128, R130, 0x10000, RZ ;  /* 0x0001000082807824 */ /* 0x000fc400078e00ff */
[----:B------:R-:W-:Y:S01]  /*2050*/  FMUL.FTZ R153, R40, R131 ;  /* 0x0000008328997220 */ /* 0x000fe20000410000 */
[----:B------:R-:W-:Y:S01]  /*2060*/  FADD.FTZ R189, -R124, R189 ;  /* 0x000000bd7cbd7221 */ /* 0x000fe20000010100 */
[----:B-----5:R-:W-:Y:S01]  /*2070*/  FMUL.FTZ R151, R142, R127 ;  /* 0x0000007f8e977220 */ /* 0x020fe20000410000 */
[----:B------:R-:W-:Y:S01]  /*2080*/  SHF.L.U32 R127, R150, 0x10, RZ ;  /* 0x00000010967f7819 */ /* 0x000fe200000006ff */
[----:B------:R-:W-:Y:S01]  /*2090*/  FMUL.FTZ R130, R41, R128 ;  /* 0x0000008029827220 */ /* 0x000fe20000410000 */
[----:B------:R-:W-:Y:S01]  /*20a0*/  SHF.L.U32 R124, R196, 0x10, RZ ;  /* 0x00000010c47c7819 */ /* 0x000fe200000006ff */
[----:B------:R-:W-:Y:S01]  /*20b0*/  FMUL.FTZ R150, R142, R155 ;  /* 0x0000009b8e967220 */ /* 0x000fe20000410000 */
[-C--:B------:R-:W-:Y:S01]  /*20c0*/  FFMA.FTZ R146, R36, R129.reuse, R153 ;  /* 0x0000008124927223 */ /* 0x080fe20000010099 */
[----:B------:R-:W-:Y:S01]  /*20d0*/  FADD.FTZ R84, R84, R129 ;  /* 0x0000008154547221 */ /* 0x000fe20000010000 */
[----:B------:R-:W-:Y:S01]  /*20e0*/  FFMA.FTZ R104, R151, R129, R104 ;  /* 0x0000008197687223 */ /* 0x000fe20000010068 */
[----:B------:R-:W-:Y:S01]  /*20f0*/  SHF.L.U32 R187, R187, 0x10, RZ ;  /* 0x00000010bbbb7819 */ /* 0x000fe200000006ff */
[----:B------:R-:W-:Y:S01]  /*2100*/  FMUL.FTZ R153, R142, R157 ;  /* 0x0000009d8e997220 */ /* 0x000fe20000410000 */
[----:B------:R-:W-:Y:S01]  /*2110*/  SHF.L.U32 R194, R194, 0x10, RZ ;  /* 0x00000010c2c27819 */ /* 0x000fe200000006ff */
[----:B------:R-:W-:Y:S01]  /*2120*/  FADD.FTZ R85, R85, R124 ;  /* 0x0000007c55557221 */ /* 0x000fe20000010000 */
[-C--:B------:R-:W-:Y:S01]  /*2130*/  FFMA.FTZ R155, R37, R124.reuse, R130 ;  /* 0x0000007c259b7223 */ /* 0x080fe20000010082 */
[----:B------:R-:W-:Y:S01]  /*2140*/  FFMA.FTZ R105, R150, R124, R105 ;  /* 0x0000007c96697223 */ /* 0x000fe20000010069 */
[-C--:B------:R-:W-:Y:S01]  /*2150*/  FMUL.FTZ R129, R42, R127.reuse ;  /* 0x0000007f2a817220 */ /* 0x080fe20000410000 */
[----:B------:R-:W-:Y:S01]  /*2160*/  FADD.FTZ R124, R125, R146 ;  /* 0x000000927d7c7221 */ /* 0x000fe20000010000 */
[----:B------:R-:W-:Y:S01]  /*2170*/  FFMA.FTZ R125, R151, R146, R126 ;  /* 0x00000092977d7223 */ /* 0x000fe2000001007e */
[----:B------:R-:W-:Y:S01]  /*2180*/  FADD.FTZ R46, R46, R127 ;  /* 0x0000007f2e2e7221 */ /* 0x000fe20000010000 */
[----:B------:R-:W-:Y:S01]  /*2190*/  FFMA.FTZ R66, R153, R127, R66 ;  /* 0x0000007f99427223 */ /* 0x000fe20000010042 */
[----:B------:R-:W-:Y:S01]  /*21a0*/  SHF.L.U32 R130, R195, 0x10, RZ ;  /* 0x00000010c3827819 */ /* 0x000fe200000006ff */
[----:B------:R-:W-:Y:S01]  /*21b0*/  FADD.FTZ R45, R45, R128 ;  /* 0x000000802d2d7221 */ /* 0x000fe20000010000 */
[----:B------:R-:W-:Y:S01]  /*21c0*/  FFMA.FTZ R65, R150, R128, R65 ;  /* 0x0000008096417223 */ /* 0x000fe20000010041 */
[----:B------:R-:W-:Y:S01]  /*21d0*/  FFMA.FTZ R148, R38, R187, R129 ;  /* 0x000000bb26947223 */ /* 0x000fe20000010081 */
[----:B------:R-:W-:Y:S01]  /*21e0*/  FMUL.FTZ R128, R43, R194 ;  /* 0x000000c22b807220 */ /* 0x000fe20000410000 */
[----:B------:R-:W-:Y:S01]  /*21f0*/  FADD.FTZ R127, R124, R155 ;  /* 0x0000009b7c7f7221 */ /* 0x000fe20000010000 */
[----:B------:R-:W-:Y:S01]  /*2200*/  FFMA.FTZ R124, R150, R155, R125 ;  /* 0x0000009b967c7223 */ /* 0x000fe2000001007d */
[----:B------:R-:W-:Y:S01]  /*2210*/  FMUL.FTZ R152, R142, R189 ;  /* 0x000000bd8e987220 */ /* 0x000fe20000410000 */
[----:B------:R-:W-:Y:S01]  /*2220*/  FFMA.FTZ R157, R39, R130, R128 ;  /* 0x00000082279d7223 */ /* 0x000fe20000010080 */
[----:B------:R-:W-:Y:S01]  /*2230*/  FADD.FTZ R126, R127, R148 ;  /* 0x000000947f7e7221 */ /* 0x000fe20000010000 */
[----:B------:R-:W-:Y:S01]  /*2240*/  FFMA.FTZ R124, R153, R148, R124 ;  /* 0x00000094997c7223 */ /* 0x000fe2000001007c */
[----:B------:R-:W-:Y:S01]  /*2250*/  FADD.FTZ R44, R44, R131 ;  /* 0x000000832c2c7221 */ /* 0x000fe20000010000 */
[----:B------:R-:W-:Y:S01]  /*2260*/  FFMA.FTZ R64, R151, R131, R64 ;  /* 0x0000008397407223 */ /* 0x000fe20000010040 */
[----:B------:R-:W-:Y:S01]  /*2270*/  FADD.FTZ R125, R126, R157 ;  /* 0x0000009d7e7d7221 */ /* 0x000fe20000010000 */
[----:B------:R-:W-:Y:S01]  /*2280*/  FADD.FTZ R86, R86, R187 ;  /* 0x000000bb56567221 */ /* 0x000fe20000010000 */
[----:B------:R-:W-:Y:S01]  /*2290*/  FFMA.FTZ R106, R153, R187, R106 ;  /* 0x000000bb996a7223 */ /* 0x000fe2000001006a */
[----:B------:R-:W-:Y:S01]  /*22a0*/  FADD.FTZ R87, R87, R130 ;  /* 0x0000008257577221 */ /* 0x000fe20000010000 */
[C---:B------:R-:W-:Y:S01]  /*22b0*/  FFMA.FTZ R107, R152.reuse, R130, R107 ;  /* 0x00000082986b7223 */ /* 0x040fe2000001006b */
[----:B------:R-:W-:Y:S01]  /*22c0*/  FADD.FTZ R47, R47, R194 ;  /* 0x000000c22f2f7221 */ /* 0x000fe20000010000 */
[C---:B------:R-:W-:Y:S01]  /*22d0*/  FFMA.FTZ R67, R152.reuse, R194, R67 ;  /* 0x000000c298437223 */ /* 0x040fe20000010043 */
[----:B------:R-:W-:-:S07]  /*22e0*/  FFMA.FTZ R126, R152, R157, R124 ;  /* 0x0000009d987e7223 */ /* 0x000fce000001007c */
.L_x_1130:
[----:B------:R-:W-:Y:S05]  /*22f0*/  BSYNC.RECONVERGENT B0 ;  /* 0x0000000000007941 */ /* 0x000fea0003800200 */
.L_x_1129:
        /* <DEDUP_REMOVED lines=32> */
.L_x_1132:
[----:B------:R-:W-:Y:S05]  /*2500*/  BSYNC.RECONVERGENT B0 ;  /* 0x0000000000007941 */ /* 0x000fea0003800200 */
.L_x_1131:
        /* <DEDUP_REMOVED lines=59> */
.L_x_1137:
        /* <DEDUP_REMOVED lines=23> */
.L_x_1136:
        /* <DEDUP_REMOVED lines=26> */
.L_x_1139:
        /* <DEDUP_REMOVED lines=27> */
.L_x_1135:
        /* <DEDUP_REMOVED lines=12> */
[----:B------:R-:W-:Y:S01]  /*2e40*/  SHF.R.U64 R127, R132, 0x10, R133 ;  /* 0x00000010847f7819 */ /* 0x000fe20000001285 */
[----:B------:R-:W-:Y:S01]  /*2e50*/  FADD.FTZ R128, R162, -R125 ;  /* 0x8000007da2807221 */ /* 0x000fe20000010000 */
[----:B------:R-:W-:Y:S01]  /*2e60*/  MOV R126, R133 ;  /* 0x00000085007e7202 */ /* 0x000fe20000000f00 */
        /* <DEDUP_REMOVED lines=10> */
[----:B------:R-:W-:-:S02]  /*2f10*/  FFMA.FTZ R124, R142, R124, R127 ;  /* 0x0000007c8e7c7223 */ /* 0x000fc4000001007f */
[C---:B------:R-:W-:Y:S01]  /*2f20*/  FFMA.FTZ R129, R142.reuse, R130, R129 ;  /* 0x000000828e817223 */ /* 0x040fe20000010081 */
        /* <DEDUP_REMOVED lines=8> */
.L_x_1141:
[----:B------:R-:W-:Y:S01]  /*2fb0*/  MOV R128, R133 ;  /* 0x0000008500807202 */ /* 0x000fe20000000f00 */
[-CC-:B------:R-:W-:Y:S01]  /*2fc0*/  FFMA.FTZ R129, R163, R189.reuse, R194.reuse ;  /* 0x000000bda3817223 */ /* 0x180fe200000100c2 */
[--C-:B------:R-:W-:Y:S01]  /*2fd0*/  SHF.R.U32.HI R154, RZ, 0x10, R133.reuse ;  /* 0x00000010ff9a7819 */ /* 0x100fe20000011685 */
[-CC-:B------:R-:W-:Y:S01]  /*2fe0*/  FFMA.FTZ R130, R168, R189.reuse, R194.reuse ;  /* 0x000000bda8827223 */ /* 0x180fe200000100c2 */
[----:B------:R-:W-:Y:S01]  /*2ff0*/  MOV R124, R132 ;  /* 0x00000084007c7202 */ /* 0x000fe20000000f00 */
[-CC-:B------:R-:W-:Y:S01]  /*3000*/  FFMA.FTZ R125, R3, R189.reuse, R194.reuse ;  /* 0x000000bd037d7223 */ /* 0x180fe200000100c2 */
[----:B------:R-:W-:Y:S01]  /*3010*/  SHF.R.U64 R127, R132, 0x10, R133 ;  /* 0x00000010847f7819 */ /* 0x000fe20000001285 */
        /* <DEDUP_REMOVED lines=24> */
.L_x_1140:
[----:B------:R-:W-:-:S04]  /*31a0*/  UISETP.NE.U32.AND UP0, UPT, UR6, URZ, UPT ;  /* 0x000000ff0600728c */ /* 0x000fc8000bf05070 */
[----:B------:R-:W-:-:S09]  /*31b0*/  UISETP.NE.AND.EX UP0, UPT, UR7, URZ, UPT, UP0 ;  /* 0x000000ff0700728c */ /* 0x000fd2000bf05300 */
[----:B------:R-:W-:Y:S05]  /*31c0*/  BRA.U UP0, `(.L_x_1142) ;  /* 0x00000001007c7547 */ /* 0x000fea000b800000 */
        /* <DEDUP_REMOVED lines=31> */
.L_x_1142:
        /* <DEDUP_REMOVED lines=34> */
.L_x_1138:
        /* <DEDUP_REMOVED lines=18> */
.L_x_1143:
        /* <DEDUP_REMOVED lines=12> */
.L_x_1144:
[----:B------:R-:W-:-:S07]  /*37c0*/  IADD3 R144, PT, PT, R144, 0x80, RZ ;  /* 0x0000008090907810 */ /* 0x000fce0007ffe0ff */
.L_x_1134:
[----:B------:R-:W-:Y:S05]  /*37d0*/  BSYNC.RECONVERGENT B0 ;  /* 0x0000000000007941 */ /* 0x000fea0003800200 */
.L_x_1133:
        /* <DEDUP_REMOVED lines=11> */
[----:B-1----:R-:W-:Y:S01]  /*3890*/  IMAD.MOV.U32 R124, RZ, RZ, R134 ;  /* 0x000000ffff7c7224 */ /* 0x002fe200078e0086 */
[----:B0-----:R-:W-:Y:S01]  /*38a0*/  MOV R128, R135 ;  /* 0x0000008700807202 */ /* 0x001fe20000000f00 */
[-CC-:B------:R-:W-:Y:S01]  /*38b0*/  FFMA.FTZ R127, R169, R189.reuse, R194.reuse ;  /* 0x000000bda97f7223 */ /* 0x180fe200000100c2 */
        /* <DEDUP_REMOVED lines=32> */
.L_x_1149:
[----:B0-----:R-:W-:Y:S01]  /*3ac0*/  MOV R128, R135 ;  /* 0x0000008700807202 */ /* 0x001fe20000000f00 */
[-CC-:B------:R-:W-:Y:S01]  /*3ad0*/  FFMA.FTZ R129, R169, R189.reuse, R194.reuse ;  /* 0x000000bda9817223 */ /* 0x180fe200000100c2 */
[--C-:B------:R-:W-:Y:S01]  /*3ae0*/  SHF.R.U32.HI R158, RZ, 0x10, R135.reuse ;  /* 0x00000010ff9e7819 */ /* 0x100fe20000011687 */
[-CC-:B------:R-:W-:Y:S01]  /*3af0*/  FFMA.FTZ R130, R176, R189.reuse, R194.reuse ;  /* 0x000000bdb0827223 */ /* 0x180fe200000100c2 */
[----:B-1----:R-:W-:Y:S01]  /*3b00*/  MOV R124, R134 ;  /* 0x00000086007c7202 */ /* 0x002fe20000000f00 */
        /* <DEDUP_REMOVED lines=26> */
.L_x_1148:
[----:B------:R-:W-:-:S04]  /*3cb0*/  UISETP.NE.U32.AND UP2, UPT, UR6, URZ, UPT ;  /* 0x000000ff0600728c */ /* 0x000fc8000bf45070 */
[----:B------:R-:W-:-:S09]  /*3cc0*/  UISETP.NE.AND.EX UP2, UPT, UR7, URZ, UPT, UP2 ;  /* 0x000000ff0700728c */ /* 0x000fd2000bf45320 */
[----:B------:R-:W-:Y:S05]  /*3cd0*/  BRA.U !UP2, `(.L_x_1151) ;  /* 0x000000010a7c7547 */ /* 0x000fea000b800000 */
        /* <DEDUP_REMOVED lines=31> */
.L_x_1151:
[----:B-1----:R-:W-:Y:S01]  /*3ed0*/  MOV R124, R134 ;  /* 0x00000086007c7202 */ /* 0x002fe20000000f00 */
[-CC-:B------:R-:W-:Y:S01]  /*3ee0*/  FFMA.FTZ R126, R174, R189.reuse, R194.reuse ;  /* 0x000000bdae7e7223 */ /* 0x180fe200000100c2 */
[--C-:B0-----:R-:W-:Y:S01]  /*3ef0*/  SHF.R.U64 R128, R134, 0x10, R135.reuse ;  /* 0x0000001086807819 */ /* 0x101fe20000001287 */
[--C-:B------:R-:W-:Y:S01]  /*3f00*/  FFMA.FTZ R125, R145, R189, R194.reuse ;  /* 0x000000bd917d7223 */ /* 0x100fe200000100c2 */
[----:B------:R-:W-:Y:S01]  /*3f10*/  MOV R130, R135 ;  /* 0x0000008700827202 */ /* 0x000fe20000000f00 */
[-CC-:B------:R-:W-:Y:S01]  /*3f20*/  FFMA.FTZ R131, R169, R189.reuse, R194.reuse ;  /* 0x000000bda9837223 */ /* 0x180fe200000100c2 */
[----:B------:R-:W-:Y:S01]  /*3f30*/  SHF.R.U32.HI R195, RZ, 0x10, R135 ;  /* 0x00000010ffc37819 */ /* 0x000fe20000011687 */
[----:B------:R-:W-:Y:S01]  /*3f40*/  FFMA.FTZ R196, R176, R189, R194 ;  /* 0x000000bdb0c47223 */ /* 0x000fe200000100c2 */
[----:B------:R-:W-:Y:S02]  /*3f50*/  IMAD.U32 R127, R124, 0x10000, RZ ;  /* 0x000100007c7f7824 */ /* 0x000fe400078e00ff */
[----:B------:R-:W-:Y:S01]  /*3f60*/  FADD.FTZ R129, R171, -R126 ;  /* 0x8000007eab817221 */ /* 0x000fe20000010000 */
        /* <DEDUP_REMOVED lines=17> */
.L_x_1147:
        /* <DEDUP_REMOVED lines=33> */
.L_x_1153:
        /* <DEDUP_REMOVED lines=23> */
.L_x_1152:
        /* <DEDUP_REMOVED lines=26> */
.L_x_1154:
        /* <DEDUP_REMOVED lines=17> */
.L_x_1150:
        /* <DEDUP_REMOVED lines=16> */
.L_x_1155:
        /* <DEDUP_REMOVED lines=10> */
.L_x_1156:
[----:B------:R-:W-:-:S07]  /*4850*/  IADD3 R144, PT, PT, R144, 0x80, RZ ;  /* 0x0000008090907810 */ /* 0x000fce0007ffe0ff */
.L_x_1146:
[----:B------:R-:W-:Y:S05]  /*4860*/  BSYNC.RECONVERGENT B0 ;  /* 0x0000000000007941 */ /* 0x000fea0003800200 */
.L_x_1145:
        /* <DEDUP_REMOVED lines=11> */
[----:B-12---:R-:W-:Y:S01]  /*4920*/  IMAD.MOV.U32 R124, RZ, RZ, R136 ;  /* 0x000000ffff7c7224 */ /* 0x006fe200078e0088 */
        /* <DEDUP_REMOVED lines=34> */
.L_x_1161:
        /* <DEDUP_REMOVED lines=31> */
.L_x_1160:
        /* <DEDUP_REMOVED lines=34> */
.L_x_1163:
[----:B-12---:R-:W-:Y:S02]  /*4f60*/  IMAD.MOV.U32 R124, RZ, RZ, R136 ;  /* 0x000000ffff7c7224 */ /* 0x006fe400078e0088 */
[-CC-:B------:R-:W-:Y:S01]  /*4f70*/  FFMA.FTZ R126, R182, R189.reuse, R194.reuse ;  /* 0x000000bdb67e7223 */ /* 0x180fe200000100c2 */
[--C-:B0-----:R-:W-:Y:S01]  /*4f80*/  SHF.R.U64 R128, R136, 0x10, R137.reuse ;  /* 0x0000001088807819 */ /* 0x101fe20000001289 */
        /* <DEDUP_REMOVED lines=24> */
.L_x_1159:
        /* <DEDUP_REMOVED lines=33> */
.L_x_1165:
        /* <DEDUP_REMOVED lines=23> */
.L_x_1164:
        /* <DEDUP_REMOVED lines=26> */
.L_x_1166:
        /* <DEDUP_REMOVED lines=17> */
.L_x_1162:
        /* <DEDUP_REMOVED lines=16> */
.L_x_1167:
        /* <DEDUP_REMOVED lines=10> */
.L_x_1168:
[----:B------:R-:W-:-:S07]  /*58e0*/  VIADD R144, R144, 0x80 ;  /* 0x0000008090907836 */ /* 0x000fce0000000000 */
.L_x_1158:
[----:B------:R-:W-:Y:S05]  /*58f0*/  BSYNC.RECONVERGENT B0 ;  /* 0x0000000000007941 */ /* 0x000fea0003800200 */
.L_x_1157:
        /* <DEDUP_REMOVED lines=12> */
[-CC-:B-12---:R-:W-:Y:S01]  /*59c0*/  FFMA.FTZ R127, R181, R189.reuse, R194.reuse ;  /* 0x000000bdb57f7223 */ /* 0x186fe200000100c2 */
        /* <DEDUP_REMOVED lines=33> */
.L_x_1173:
[--C-:B-12---:R-:W-:Y:S01]  /*5be0*/  SHF.R.U64 R127, R138, 0x10, R139.reuse ;  /* 0x000000108a7f7819 */ /* 0x106fe2000000128b */
[--C-:B0-----:R-:W-:Y:S01]  /*5bf0*/  FFMA.FTZ R129, R181, R189, R194.reuse ;  /* 0x000000bdb5817223 */ /* 0x101fe200000100c2 */
[----:B------:R-:W-:Y:S01]  /*5c00*/  MOV R128, R139 ;  /* 0x0000008b00807202 */ /* 0x000fe20000000f00 */
[-CC-:B------:R-:W-:Y:S01]  /*5c10*/  FFMA.FTZ R130, R192, R189.reuse, R194.reuse ;  /* 0x000000bdc0827223 */ /* 0x180fe200000100c2 */
[----:B------:R-:W-:Y:S01]  /*5c20*/  SHF.R.U32.HI R158, RZ, 0x10, R139 ;  /* 0x00000010ff9e7819 */ /* 0x000fe2000001168b */
[-CC-:B------:R-:W-:Y:S01]  /*5c30*/  FFMA.FTZ R125, R149, R189.reuse, R194.reuse ;  /* 0x000000bd957d7223 */ /* 0x180fe200000100c2 */
[----:B------:R-:W-:Y:S01]  /*5c40*/  MOV R124, R138 ;  /* 0x0000008a007c7202 */ /* 0x000fe20000000f00 */
        /* <DEDUP_REMOVED lines=24> */
.L_x_1172:
[----:B------:R-:W-:-:S04]  /*5dd0*/  UISETP.NE.U32.AND UP2, UPT, UR6, URZ, UPT ;  /* 0x000000ff0600728c */ /* 0x000fc8000bf45070 */
[----:B------:R-:W-:-:S09]  /*5de0*/  UISETP.NE.AND.EX UP2, UPT, UR7, URZ, UPT, UP2 ;  /* 0x000000ff0700728c */ /* 0x000fd2000bf45320 */
[----:B------:R-:W-:Y:S05]  /*5df0*/  BRA.U !UP2, `(.L_x_1175) ;  /* 0x000000010a7c7547 */ /* 0x000fea000b800000 */
        /* <DEDUP_REMOVED lines=31> */
.L_x_1175:
[----:B-12---:R-:W-:Y:S01]  /*5ff0*/  MOV R124, R138 ;  /* 0x0000008a007c7202 */ /* 0x006fe20000000f00 */
[-CC-:B------:R-:W-:Y:S01]  /*6000*/  FFMA.FTZ R126, R190, R189.reuse, R194.reuse ;  /* 0x000000bdbe7e7223 */ /* 0x180fe200000100c2 */
[--C-:B------:R-:W-:Y:S01]  /*6010*/  SHF.R.U32.HI R195, RZ, 0x10, R139.reuse ;  /* 0x00000010ffc37819 */ /* 0x100fe2000001168b */
[-CC-:B------:R-:W-:Y:S01]  /*6020*/  FFMA.FTZ R125, R149, R189.reuse, R194.reuse ;  /* 0x000000bd957d7223 */ /* 0x180fe200000100c2 */
[----:B0-----:R-:W-:Y:S01]  /*6030*/  SHF.R.U64 R128, R138, 0x10, R139 ;  /* 0x000000108a807819 */ /* 0x001fe2000000128b */
[--C-:B------:R-:W-:Y:S01]  /*6040*/  FFMA.FTZ R131, R181, R189, R194.reuse ;  /* 0x000000bdb5837223 */ /* 0x100fe200000100c2 */
[----:B------:R-:W-:Y:S01]  /*6050*/  MOV R130, R139 ;  /* 0x0000008b00827202 */ /* 0x000fe20000000f00 */
        /* <DEDUP_REMOVED lines=20> */
.L_x_1171:
        /* <DEDUP_REMOVED lines=33> */
.L_x_1177:
        /* <DEDUP_REMOVED lines=23> */
.L_x_1176:
        /* <DEDUP_REMOVED lines=26> */
.L_x_1178:
        /* <DEDUP_REMOVED lines=17> */
.L_x_1174:
        /* <DEDUP_REMOVED lines=16> */
.L_x_1179:
        /* <DEDUP_REMOVED lines=10> */
.L_x_1180:
[----:B------:R-:W-:-:S07]  /*6970*/  IADD3 R144, PT, PT, R144, 0x80, RZ ;  /* 0x0000008090907810 */ /* 0x000fce0007ffe0ff */
.L_x_1170:
[----:B------:R-:W-:Y:S05]  /*6980*/  BSYNC.RECONVERGENT B0 ;  /* 0x0000000000007941 */ /* 0x000fea0003800200 */
.L_x_1169:
        /* <DEDUP_REMOVED lines=13> */
[-CC-:B0-----:R-:W-:Y:S01]  /*6a60*/  FFMA.FTZ R128, R152, R189.reuse, R194.reuse ;  /* 0x000000bd98807223 */ /* 0x181fe200000100c2 */
[----:B------:R-:W-:Y:S01]  /*6a70*/  SHF.R.U32.HI R131, RZ, 0x10, R141 ;  /* 0x00000010ff837819 */ /* 0x000fe2000001168d */
[----:B------:R-:W-:Y:S01]  /*6a80*/  FFMA.FTZ R189, R153, R189, R194 ;  /* 0x000000bd99bd7223 */ /* 0x000fe200000100c2 */
[----:B------:R-:W-:Y:S01]  /*6a90*/  MOV R127, R141 ;  /* 0x0000008d007f7202 */ /* 0x000fe20000000f00 */
[----:B------:R-:W-:Y:S01]  /*6aa0*/  FADD.FTZ R129, R157, -R128 ;  /* 0x800000809d817221 */ /* 0x000fe20000010000 */
[----:B------:R-:W-:Y:S01]  /*6ab0*/  MOV R124, R140 ;  /* 0x0000008c007c7202 */ /* 0x000fe20000000f00 */
[----:B------:R-:W-:Y:S01]  /*6ac0*/  FADD.FTZ R189, R148, -R189 ;  /* 0x800000bd94bd7221 */ /* 0x000fe20000010000 */
[----:B------:R-:W-:Y:S01]  /*6ad0*/  SHF.R.U64 R154, R140, 0x10, R141 ;  /* 0x000000108c9a7819 */ /* 0x000fe2000000128d */
[----:B------:R-:W-:Y:S01]  /*6ae0*/  IMAD.U32 R130, R127, 0x10000, RZ ;  /* 0x000100007f827824 */ /* 0x000fe200078e00ff */
        /* <DEDUP_REMOVED lines=24> */
.L_x_1185:
[--C-:B0-----:R-:W-:Y:S01]  /*6c70*/  FFMA.FTZ R130, R152, R189, R194.reuse ;  /* 0x000000bd98827223 */ /* 0x101fe200000100c2 */
[----:B------:R-:W-:Y:S01]  /*6c80*/  MOV R128, R141 ;  /* 0x0000008d00807202 */ /* 0x000fe20000000f00 */
[-CC-:B-12---:R-:W-:Y:S01]  /*6c90*/  FFMA.FTZ R125, R151, R189.reuse, R194.reuse ;  /* 0x000000bd977d7223 */ /* 0x186fe200000100c2 */
[-CC-:B------:R-:W-:Y:S01]  /*6ca0*/  FFMA.FTZ R126, R150, R189.reuse, R194.reuse ;  /* 0x000000bd967e7223 */ /* 0x180fe200000100c2 */
[--C-:B------:R-:W-:Y:S01]  /*6cb0*/  SHF.R.U32.HI R131, RZ, 0x10, R141.reuse ;  /* 0x00000010ff837819 */ /* 0x100fe2000001168d */
[----:B------:R-:W-:Y:S01]  /*6cc0*/  FFMA.FTZ R189, R153, R189, R194 ;  /* 0x000000bd99bd7223 */ /* 0x000fe200000100c2 */
        /* <DEDUP_REMOVED lines=25> */
.L_x_1184:
[----:B------:R-:W-:-:S04]  /*6e60*/  UISETP.NE.U32.AND UP2, UPT, UR6, URZ, UPT ;  /* 0x000000ff0600728c */ /* 0x000fc8000bf45070 */
[----:B------:R-:W-:-:S09]  /*6e70*/  UISETP.NE.AND.EX UP2, UPT, UR7, URZ, UPT, UP2 ;  /* 0x000000ff0700728c */ /* 0x000fd2000bf45320 */
[----:B------:R-:W-:Y:S05]  /*6e80*/  BRA.U !UP2, `(.L_x_1187) ;  /* 0x000000010a7c7547 */ /* 0x000fea000b800000 */
        /* <DEDUP_REMOVED lines=31> */
.L_x_1187:
[-CC-:B-12---:R-:W-:Y:S01]  /*7080*/  FFMA.FTZ R125, R151, R189.reuse, R194.reuse ;  /* 0x000000bd977d7223 */ /* 0x186fe200000100c2 */
[-CC-:B------:R-:W-:Y:S01]  /*7090*/  FFMA.FTZ R126, R150, R189.reuse, R194.reuse ;  /* 0x000000bd967e7223 */ /* 0x180fe200000100c2 */
[-CC-:B------:R-:W-:Y:S01]  /*70a0*/  FFMA.FTZ R196, R152, R189.reuse, R194.reuse ;  /* 0x000000bd98c47223 */ /* 0x180fe200000100c2 */
[----:B------:R-:W-:Y:S01]  /*70b0*/  FFMA.FTZ R189, R153, R189, R194 ;  /* 0x000000bd99bd7223 */ /* 0x000fe200000100c2 */
[----:B------:R-:W-:Y:S01]  /*70c0*/  MOV R124, R140 ;  /* 0x0000008c007c7202 */ /* 0x000fe20000000f00 */
[----:B------:R-:W-:Y:S01]  /*70d0*/  FADD.FTZ R125, R146, -R125 ;  /* 0x8000007d927d7221 */ /* 0x000fe20000010000 */
[--C-:B0-----:R-:W-:Y:S01]  /*70e0*/  SHF.R.U64 R128, R140, 0x10, R141.reuse ;  /* 0x000000108c807819 */ /* 0x101fe2000000128d */
[----:B------:R-:W-:Y:S01]  /*70f0*/  FADD.FTZ R129, R155, -R126 ;  /* 0x8000007e9b817221 */ /* 0x000fe20000010000 */
[----:B------:R-:W-:Y:S01]  /*7100*/  SHF.R.U32.HI R194, RZ, 0x10, R141 ;  /* 0x00000010ffc27819 */ /* 0x000fe2000001168d */
[----:B------:R-:W-:Y:S01]  /*7110*/  FADD.FTZ R131, R157, -R196 ;  /* 0x800000c49d837221 */ /* 0x000fe20000010000 */
[----:B------:R-:W-:Y:S01]  /*7120*/  MOV R130, R141 ;  /* 0x0000008d00827202 */ /* 0x000fe20000000f00 */
[----:B------:R-:W-:Y:S01]  /*7130*/  FADD.FTZ R189, R148, -R189 ;  /* 0x800000bd94bd7221 */ /* 0x000fe20000010000 */
[----:B------:R-:W-:Y:S01]  /*7140*/  SHF.L.U32 R127, R124, 0x10, RZ ;  /* 0x000000107c7f7819 */ /* 0x000fe200000006ff */
[----:B------:R-:W-:Y:S01]  /*7150*/  IMAD.U32 R194, R194, 0x10000, RZ ;  /* 0x00010000c2c27824 */ /* 0x000fe200078e00ff */
[----:B------:R-:W-:-:S02]  /*7160*/  SHF.L.U32 R128, R128, 0x10, RZ ;  /* 0x0000001080807819 */ /* 0x000fc400000006ff */
[----:B------:R-:W-:Y:S01]  /*7170*/  SHF.L.U32 R124, R130, 0x10, RZ ;  /* 0x00000010827c7819 */ /* 0x000fe200000006ff */
[C---:B-----5:R-:W-:Y:S01]  /*7180*/  FFMA.FTZ R125, R142.reuse, R125, R127 ;  /* 0x0000007d8e7d7223 */ /* 0x060fe2000001007f */
[C---:B------:R-:W-:Y:S01]  /*7190*/  FFMA.FTZ R131, R142.reuse, R131, R194 ;  /* 0x000000838e837223 */ /* 0x040fe200000100c2 */
[C---:B------:R-:W-:Y:S02]  /*71a0*/  FFMA.FTZ R128, R142.reuse, R129, R128 ;  /* 0x000000818e807223 */ /* 0x040fe40000010080 */
        /* <DEDUP_REMOVED lines=8> */
.L_x_1183:
        /* <DEDUP_REMOVED lines=33> */
.L_x_1189:
        /* <DEDUP_REMOVED lines=23> */
.L_x_1188:
        /* <DEDUP_REMOVED lines=26> */
.L_x_1190:
        /* <DEDUP_REMOVED lines=18> */
.L_x_1186:
        /* <DEDUP_REMOVED lines=16> */
.L_x_1191:
        /* <DEDUP_REMOVED lines=10> */
.L_x_1182:
[----:B------:R-:W-:Y:S05]  /*7a10*/  BSYNC.RECONVERGENT B0 ;  /* 0x0000000000007941 */ /* 0x000fea0003800200 */
.L_x_1181:
[----:B------:R-:W-:Y:S01]  /*7a20*/  UPLOP3.LUT UP1, UPT, UPT, UPT, UP1, 0x40, 0x4 ;  /* 0x000000000004789c */ /* 0x000fe20003f2e810 */
[----:B------:R-:W-:Y:S10]  /*7a30*/  @!P6 BRA `(.L_x_1192) ;  /* 0xffffff8c00a8e947 */ /* 0x000ff4000383ffff */
.L_x_1120:
[----:B------:R-:W0:Y:S01]  /*7a40*/  S2UR UR4, SR_CTAID.X ;  /* 0x00000000000479c3 */ /* 0x000e220000002500 */
[----:B------:R-:W-:Y:S01]  /*7a50*/  BSSY.RECONVERGENT B0, `(.L_x_1193) ;  /* 0x0000011000007945 */ /* 0x000fe20003800200 */
[----:B0-----:R-:W-:-:S05]  /*7a60*/  IMAD R0, R0, UR4, RZ ;  /* 0x0000000400007c24 */ /* 0x001fca000f8e02ff */
[----:B------:R-:W-:Y:S01]  /*7a70*/  LEA.HI R187, R0, R187, RZ, 0x1e ;  /* 0x000000bb00bb7211 */ /* 0x000fe200078ff0ff */
[----:B------:R-:W-:Y:S06]  /*7a80*/  @!P0 BRA `(.L_x_1194) ;  /* 0x0000000000348947 */ /* 0x000fec0003800000 */
[----:B------:R-:W0:Y:S08]  /*7a90*/  LDC.64 R2, c[0x0][0x440] ;  /* 0x00011000ff027b82 */ /* 0x000e300000000a00 */
[----:B-----5:R-:W1:Y:S08]  /*7aa0*/  LDC.64 R4, c[0x0][0x448] ;  /* 0x00011200ff047b82 */ /* 0x020e700000000a00 */
        /* <DEDUP_REMOVED lines=11> */
.L_x_1194:
[----:B------:R-:W-:Y:S05]  /*7b60*/  BSYNC.RECONVERGENT B0 ;  /* 0x0000000000007941 */ /* 0x000fea0003800200 */
.L_x_1193:
[----:B------:R-:W-:Y:S04]  /*7b70*/  BSSY.RECONVERGENT B0, `(.L_x_1195) ;  /* 0x000000f000007945 */ /* 0x000fe80003800200 */
[----:B------:R-:W-:Y:S05]  /*7b80*/  @!P1 BRA `(.L_x_1196) ;  /* 0x0000000000349947 */ /* 0x000fea0003800000 */
[----:B0-----:R-:W0:Y:S08]  /*7b90*/  LDC.64 R2, c[0x0][0x440] ;  /* 0x00011000ff027b82 */ /* 0x001e300000000a00 */
        /* <DEDUP_REMOVED lines=12> */
.L_x_1196:
[----:B------:R-:W-:Y:S05]  /*7c60*/  BSYNC.RECONVERGENT B0 ;  /* 0x0000000000007941 */ /* 0x000fea0003800200 */
.L_x_1195:
        /* <DEDUP_REMOVED lines=15> */
.L_x_1198:
[----:B------:R-:W-:Y:S05]  /*7d60*/  BSYNC.RECONVERGENT B0 ;  /* 0x0000000000007941 */ /* 0x000fea0003800200 */
.L_x_1197:
        /* <DEDUP_REMOVED lines=15> */
.L_x_1200:
[----:B------:R-:W-:Y:S05]  /*7e60*/  BSYNC.RECONVERGENT B0 ;  /* 0x0000000000007941 */ /* 0x000fea0003800200 */
.L_x_1199:
[----:B------:R-:W-:Y:S05]  /*7e70*/  @!P4 EXIT ;  /* 0x000000000000c94d */ /* 0x000fea0003800000 */
[----:B0-----:R-:W0:Y:S08]  /*7e80*/  LDC.64 R2, c[0x0][0x440] ;  /* 0x00011000ff027b82 */ /* 0x001e300000000a00 */
[----:B-----5:R-:W1:Y:S08]  /*7e90*/  LDC.64 R4, c[0x0][0x448] ;  /* 0x00011200ff047b82 */ /* 0x020e700000000a00 */
[----:B------:R-:W2:Y:S08]  /*7ea0*/  LDC.64 R6, c[0x0][0x450] ;  /* 0x00011400ff067b82 */ /* 0x000eb00000000a00 */
[----:B------:R-:W3:Y:S01]  /*7eb0*/  LDC.64 R8, c[0x0][0x458] ;  /* 0x00011600ff087b82 */ /* 0x000ee20000000a00 */
        /* <DEDUP_REMOVED lines=9> */
.L_x_1201:
        /* <DEDUP_REMOVED lines=11> */
.L_x_5396:


//--------------------- .text._ZN10layer_norm31ln_parallel_residual_bwd_kernelINS_13Kernel_traitsIf13__nv_bfloat16S2_S2_fjLj2560ELj1ELj1ELj4ELj8ENS_18Kernel_traits_baseILj2560EfS2_S2_S2_fjLj128EEEEELb0ELb0ELb1EEEvNS_9BwdParamsE --------------------------
	.section	.text._ZN10layer_norm31ln_parallel_residual_bwd_kernelINS_13Kernel_traitsIf13__nv_bfloat16S2_S2_fjLj2560ELj1ELj1ELj4ELj8ENS_18Kernel_traits_baseILj2560EfS2_S2_S2_fjLj128EEEEELb0ELb0ELb1EEEvNS_9BwdParamsE,"ax",@progbits
	.align	128
        .global         _ZN10layer_norm31ln_parallel_residual_bwd_kernelINS_13Kernel_traitsIf13__nv_bfloat16S2_S2_fjLj2560ELj1ELj1ELj4ELj8ENS_18Kernel_traits_baseILj2560EfS2_S2_S2_fjLj128EEEEELb0ELb0ELb1EEEvNS_9BwdParamsE
        .type           _ZN10layer_norm31ln_parallel_residual_bwd_kernelINS_13Kernel_traitsIf13__nv_bfloat16S2_S2_fjLj2560ELj1ELj1ELj4ELj8ENS_18Kernel_traits_baseILj2560EfS2_S2_S2_fjLj128EEEEELb0ELb0ELb1EEEvNS_9BwdParamsE,@function
        .size           _ZN10layer_norm31ln_parallel_residual_bwd_kernelINS_13Kernel_traitsIf13__nv_bfloat16S2_S2_fjLj2560ELj1ELj1ELj4ELj8ENS_18Kernel_traits_baseILj2560EfS2_S2_S2_fjLj128EEEEELb0ELb0ELb1EEEvNS_9BwdParamsE,(.L_x_5397 - _ZN10layer_norm31ln_parallel_residual_bwd_kernelINS_13Kernel_traitsIf13__nv_bfloat16S2_S2_fjLj2560ELj1ELj1ELj4ELj8ENS_18Kernel_traits_baseILj2560EfS2_S2_S2_fjLj128EEEEELb0ELb0ELb1EEEvNS_9BwdParamsE)
        .other          _ZN10layer_norm31ln_parallel_residual_bwd_kernelINS_13Kernel_traitsIf13__nv_bfloat16S2_S2_fjLj2560ELj1ELj1ELj4ELj8ENS_18Kernel_traits_baseILj2560EfS2_S2_S2_fjLj128EEEEELb0ELb0ELb1EEEvNS_9BwdParamsE,@"STO_CUDA_ENTRY STV_DEFAULT"
_ZN10layer_norm31ln_parallel_residual_bwd_kernelINS_13Kernel_traitsIf13__nv_bfloat16S2_S2_fjLj2560ELj1ELj1ELj4ELj8ENS_18Kernel_traits_baseILj2560EfS2_S2_S2_fjLj128EEEEELb0ELb0ELb1EEEvNS_9BwdParamsE:
.text._ZN10layer_norm31ln_parallel_residual_bwd_kernelINS_13Kernel_traitsIf13__nv_bfloat16S2_S2_fjLj2560ELj1ELj1ELj4ELj8ENS_18Kernel_traits_baseILj2560EfS2_S2_S2_fjLj128EEEEELb0ELb0ELb1EEEvNS_9BwdParamsE:
        /* <DEDUP_REMOVED lines=69> */
[----:B0-----:R-:W5:Y:S01]  /*0450*/  LDG.E.128 R88, desc[UR8][R2.64] ;  /* 0x0000000802587981 */ /* 0x001f62000c1e1d00 */
[----:B------:R-:W-:-:S02]  /*0460*/  CS2R R50, SRZ ;  /* 0x0000000000327805 */ /* 0x000fc4000001ff00 */
[----:B------:R-:W-:Y:S01]  /*0470*/  CS2R R102, SRZ ;  /* 0x0000000000667805 */ /* 0x000fe2000001ff00 */
[----:B--2---:R-:W-:Y:S01]  /*0480*/  IMAD.WIDE.U32 R6, R146, 0x10, R6 ;  /* 0x0000001092067825 */ /* 0x004fe200078e0006 */
[----:B------:R-:W5:Y:S01]  /*0490*/  LDG.E.128 R84, desc[UR8][R2.64+0x800] ;  /* 0x0008000802547981 */ /* 0x000f62000c1e1d00 */
[----:B------:R-:W-:Y:S02]  /*04a0*/  CS2R R106, SRZ ;  /* 0x00000000006a7805 */ /* 0x000fe4000001ff00 */
[----:B------:R-:W-:Y:S02]  /*04b0*/  CS2R R110, SRZ ;  /* 0x00000000006e7805 */ /* 0x000fe4000001ff00 */
[----:B------:R-:W-:Y:S01]  /*04c0*/  CS2R R114, SRZ ;  /* 0x0000000000727805 */ /* 0x000fe2000001ff00 */
[----:B------:R-:W5:Y:S01]  /*04d0*/  LDG.E.128 R80, desc[UR8][R2.64+0x1000] ;  /* 0x0010000802507981 */ /* 0x000f62000c1e1d00 */
[----:B------:R-:W-:Y:S02]  /*04e0*/  CS2R R118, SRZ ;  /* 0x0000000000767805 */ /* 0x000fe4000001ff00 */
[----:B------:R-:W-:-:S02]  /*04f0*/  CS2R R122, SRZ ;  /* 0x00000000007a7805 */ /* 0x000fc4000001ff00 */
[----:B------:R-:W-:Y:S01]  /*0500*/  CS2R R126, SRZ ;  /* 0x00000000007e7805 */ /* 0x000fe2000001ff00 */
[----:B------:R-:W5:Y:S01]  /*0510*/  LDG.E.128 R76, desc[UR8][R2.64+0x1800] ;  /* 0x00180008024c7981 */ /* 0x000f62000c1e1d00 */
[----:B------:R-:W-:Y:S02]  /*0520*/  CS2R R26, SRZ ;  /* 0x00000000001a7805 */ /* 0x000fe4000001ff00 */
[----:B------:R-:W-:Y:S02]  /*0530*/  CS2R R28, SRZ ;  /* 0x00000000001c7805 */ /* 0x000fe4000001ff00 */
[----:B------:R-:W-:Y:S01]  /*0540*/  CS2R R30, SRZ ;  /* 0x00000000001e7805 */ /* 0x000fe2000001ff00 */
[----:B------:R0:W5:Y:S01]  /*0550*/  LDG.E.128 R72, desc[UR8][R2.64+0x2000] ;  /* 0x0020000802487981 */ /* 0x000162000c1e1d00 */
[----:B------:R-:W-:Y:S02]  /*0560*/  CS2R R32, SRZ ;  /* 0x0000000000207805 */ /* 0x000fe4000001ff00 */
[----:B------:R-:W-:-:S02]  /*0570*/  CS2R R34, SRZ ;  /* 0x0000000000227805 */ /* 0x000fc4000001ff00 */
[----:B------:R-:W-:Y:S01]  /*0580*/  CS2R R36, SRZ ;  /* 0x0000000000247805 */ /* 0x000fe2000001ff00 */
[----:B------:R-:W5:Y:S01]  /*0590*/  LDG.E.128 R68, desc[UR8][R6.64] ;  /* 0x0000000806447981 */ /* 0x000f62000c1e1d00 */
[----:B------:R-:W-:Y:S02]  /*05a0*/  CS2R R38, SRZ ;  /* 0x0000000000267805 */ /* 0x000fe4000001ff00 */
[----:B------:R-:W-:Y:S02]  /*05b0*/  CS2R R40, SRZ ;  /* 0x0000000000287805 */ /* 0x000fe4000001ff00 */
[----:B------:R-:W-:Y:S01]  /*05c0*/  CS2R R42, SRZ ;  /* 0x00000000002a7805 */ /* 0x000fe2000001ff00 */
[----:B------:R-:W5:Y:S01]  /*05d0*/  LDG.E.128 R64, desc[UR8][R6.64+0x800] ;  /* 0x0008000806407981 */ /* 0x000f62000c1e1d00 */
[----:B------:R-:W-:Y:S02]  /*05e0*/  CS2R R44, SRZ ;  /* 0x00000000002c7805 */ /* 0x000fe4000001ff00 */
[----:B0-----:R-:W-:-:S02]  /*05f0*/  CS2R R2, SRZ ;  /* 0x0000000000027805 */ /* 0x001fc4000001ff00 */
[----:B------:R-:W-:Y:S01]  /*0600*/  CS2R R46, SRZ ;  /* 0x00000000002e7805 */ /* 0x000fe2000001ff00 */
[----:B------:R-:W5:Y:S01]  /*0610*/  LDG.E.128 R60, desc[UR8][R6.64+0x1000] ;  /* 0x00100008063c7981 */ /* 0x000f62000c1e1d00 */
[----:B------:R-:W-:Y:S02]  /*0620*/  CS2R R48, SRZ ;  /* 0x0000000000307805 */ /* 0x000fe4000001ff00 */
[----:B------:R-:W-:Y:S01]  /*0630*/  MOV R172, RZ ;  /* 0x000000ff00ac7202 */ /* 0x000fe20000000f00 */
[----:B------:R-:W-:Y:S01]  /*0640*/  UPLOP3.LUT UP1, UPT, UPT, UPT, UPT, 0x40, 0x4 ;  /* 0x000000000004789c */ /* 0x000fe20003f2e870 */
[----:B------:R-:W5:Y:S01]  /*0650*/  LDG.E.128 R56, desc[UR8][R6.64+0x1800] ;  /* 0x0018000806387981 */ /* 0x000f62000c1e1d00 */
[----:B------:R-:W0:Y:S03]  /*0660*/  LDCU UR12, c[0x0][0x388] ;  /* 0x00007100ff0c77ac */ /* 0x000e260008000800 */
[----:B------:R1:W5:Y:S01]  /*0670*/  LDG.E.128 R52, desc[UR8][R6.64+0x2000] ;  /* 0x0020000806347981 */ /* 0x000362000c1e1d00 */
[----:B------:R-:W2:Y:S01]  /*0680*/  LDCU.U8 UR7, c[0x0][0x410] ;  /* 0x00008200ff0777ac */ /* 0x000ea20008000000 */
[----:B------:R-:W3:Y:S01]  /*0690*/  LDCU UR13, c[0x0][0x400] ;  /* 0x00008000ff0d77ac */ /* 0x000ee20008000800 */
[----:B------:R-:W4:Y:S01]  /*06a0*/  LDCU.64 UR16, c[0x0][0x470] ;  /* 0x00008e00ff1077ac */ /* 0x000f220008000a00 */
[----:B-1----:R-:W-:Y:S01]  /*06b0*/  CS2R R6, SRZ ;  /* 0x0000000000067805 */ /* 0x002fe2000001ff00 */
[----:B------:R-:W1:Y:S01]  /*06c0*/  LDCU.64 UR14, c[0x0][0x478] ;  /* 0x00008f00ff0e77ac */ /* 0x000e620008000a00 */
[----:B------:R-:W0:Y:S05]  /*06d0*/  LDCU.64 UR10, c[0x0][0x438] ;  /* 0x00008700ff0a77ac */ /* 0x000e2a0008000a00 */
.L_x_1239:
[----:B0123--:R-:W2:Y:S01]  /*06e0*/  LDC.64 R154, c[0x0][0x430] ;  /* 0x00010c00ff9a7b82 */ /* 0x00fea20000000a00 */
[----:B0---4-:R-:W-:-:S05]  /*06f0*/  IMAD R92, R181, UR12, RZ ;  /* 0x0000000cb55c7c24 */ /* 0x011fca000f8e02ff */
[----:B------:R-:W-:Y:S02]  /*0700*/  SHF.R.S32.HI R93, RZ, 0x1f, R92 ;  /* 0x0000001fff5d7819 */ /* 0x000fe4000001145c */
[----:B------:R-:W0:Y:S02]  /*0710*/  LDC.64 R148, c[0x0][0x428] ;  /* 0x00010a00ff947b82 */ /* 0x000e240000000a00 */
[----:B------:R-:W-:-:S04]  /*0720*/  LEA.HI R93, R93, R92, RZ, 0x2 ;  /* 0x0000005c5d5d7211 */ /* 0x000fc800078f10ff */
[----:B------:R-:W-:Y:S02]  /*0730*/  LEA.HI.SX32 R183, R93, R146, 0x1e ;  /* 0x000000925db77211 */ /* 0x000fe400078ff2ff */
[----:B------:R-:W3:Y:S02]  /*0740*/  LDC.64 R156, c[0x0][0x3a8] ;  /* 0x0000ea00ff9c7b82 */ /* 0x000ee40000000a00 */
[C---:B------:R-:W-:Y:S01]  /*0750*/  IADD3 R179, PT, PT, R183.reuse, 0x80, RZ ;  /* 0x00000080b7b37810 */ /* 0x040fe20007ffe0ff */
[----:B--2---:R-:W-:-:S05]  /*0760*/  IMAD.WIDE.U32 R144, R183, 0x8, R154 ;  /* 0x00000008b7907825 */ /* 0x004fca00078e009a */
[----:B------:R-:W2:Y:S01]  /*0770*/  LDC.64 R166, c[0x0][0x3c0] ;  /* 0x0000f000ffa67b82 */ /* 0x000ea20000000a00 */
[C---:B------:R-:W-:Y:S01]  /*0780*/  IMAD.WIDE.U32 R152, R179.reuse, 0x8, R154 ;  /* 0x00000008b3987825 */ /* 0x040fe200078e009a */
[----:B------:R-:W4:Y:S03]  /*0790*/  LDG.E.64 R144, desc[UR8][R144.64] ;  /* 0x0000000890907981 */ /* 0x000f26000c1e1b00 */
[----:B0-----:R-:W-:-:S03]  /*07a0*/  IMAD.WIDE.U32 R150, R179, 0x8, R148 ;  /* 0x00000008b3967825 */ /* 0x001fc600078e0094 */
[----:B------:R-:W0:Y:S01]  /*07b0*/  LDC.64 R168, c[0x0][0x3c8] ;  /* 0x0000f200ffa87b82 */ /* 0x000e220000000a00 */
[----:B------:R-:W4:Y:S01]  /*07c0*/  LDG.E.64 R152, desc[UR8][R152.64] ;  /* 0x0000000898987981 */ /* 0x000f22000c1e1b00 */
[C---:B------:R-:W-:Y:S01]  /*07d0*/  IADD3 R177, PT, PT, R183.reuse, 0x100, RZ ;  /* 0x00000100b7b17810 */ /* 0x040fe20007ffe0ff */
[--C-:B------:R-:W-:Y:S02]  /*07e0*/  IMAD.WIDE.U32 R94, R183, 0x8, R148.reuse ;  /* 0x00000008b75e7825 */ /* 0x100fe400078e0094 */
[----:B------:R-:W4:Y:S02]  /*07f0*/  LDG.E.64 R150, desc[UR8][R150.64] ;  /* 0x0000000896967981 */ /* 0x000f24000c1e1b00 */
[----:B------:R-:W-:Y:S02]  /*0800*/  IMAD.WIDE.U32 R146, R177, 0x8, R148 ;  /* 0x00000008b1927825 */ /* 0x000fe400078e0094 */
[----:B------:R-:W4:Y:S04]  /*0810*/  LDG.E.64 R94, desc[UR8][R94.64] ;  /* 0x000000085e5e7981 */ /* 0x000f28000c1e1b00 */
[----:B------:R-:W4:Y:S01]  /*0820*/  LDG.E.64 R146, desc[UR8][R146.64] ;  /* 0x0000000892927981 */ /* 0x000f22000c1e1b00 */
[C---:B------:R-:W-:Y:S01]  /*0830*/  IADD3 R175, PT, PT, R183.reuse, 0x180, RZ ;  /* 0x00000180b7af7810 */ /* 0x040fe20007ffe0ff */
[C---:B---3--:R-:W-:Y:S01]  /*0840*/  IMAD.WIDE.U32 R158, R183.reuse, 0x8, R156 ;  /* 0x00000008b79e7825 */ /* 0x048fe200078e009c */
[----:B------:R-:W-:-:S03]  /*0850*/  IADD3 R173, PT, PT, R183, 0x200, RZ ;  /* 0x00000200b7ad7810 */ /* 0x000fc60007ffe0ff */
[----:B--2---:R-:W-:Y:S02]  /*0860*/  IMAD.WIDE R166, R181, 0x4, R166 ;  /* 0x00000004b5a67825 */ /* 0x004fe400078e02a6 */
[----:B------:R-:W2:Y:S02]  /*0870*/  LDG.E.64 R158, desc[UR8][R158.64] ;  /* 0x000000089e9e7981 */ /* 0x000ea4000c1e1b00 */
[----:B------:R-:W-:Y:S02]  /*0880*/  IMAD.WIDE.U32 R96, R177, 0x8, R154 ;  /* 0x00000008b1607825 */ /* 0x000fe400078e009a */
[----:B------:R-:W3:Y:S02]  /*0890*/  LDG.E R189, desc[UR8][R166.64] ;  /* 0x00000008a6bd7981 */ /* 0x000ee4000c1e1900 */
[C---:B------:R-:W-:Y:S02]  /*08a0*/  IMAD.WIDE.U32 R92, R175.reuse, 0x8, R148 ;  /* 0x00000008af5c7825 */ /* 0x040fe400078e0094 */
[----:B------:R-:W3:Y:S02]  /*08b0*/  LDG.E.64 R96, desc[UR8][R96.64] ;  /* 0x0000000860607981 */ /* 0x000ee4000c1e1b00 */
[----:B------:R-:W-:-:S02]  /*08c0*/  IMAD.WIDE.U32 R98, R175, 0x8, R154 ;  /* 0x00000008af627825 */ /* 0x000fc400078e009a */
[----:B------:R-:W3:Y:S02]  /*08d0*/  LDG.E.64 R92, desc[UR8][R92.64] ;  /* 0x000000085c5c7981 */ /* 0x000ee4000c1e1b00 */
[----:B------:R-:W-:Y:S02]  /*08e0*/  IMAD.WIDE.U32 R154, R173, 0x8, R154 ;  /* 0x00000008ad9a7825 */ /* 0x000fe400078e009a */
[----:B------:R-:W3:Y:S02]  /*08f0*/  LDG.E.64 R98, desc[UR8][R98.64] ;  /* 0x0000000862627981 */ /* 0x000ee4000c1e1b00 */
[--C-:B------:R-:W-:Y:S02]  /*0900*/  IMAD.WIDE.U32 R160, R179, 0x8, R156.reuse ;  /* 0x00000008b3a07825 */ /* 0x100fe400078e009c */
[----:B------:R-:W3:Y:S02]  /*0910*/  LDG.E.64 R154, desc[UR8][R154.64] ;  /* 0x000000089a9a7981 */ /* 0x000ee4000c1e1b00 */
[----:B------:R-:W-:-:S02]  /*0920*/  IMAD.WIDE.U32 R164, R177, 0x8, R156 ;  /* 0x00000008b1a47825 */ /* 0x000fc400078e009c */
[----:B------:R-:W3:Y:S02]  /*0930*/  LDG.E.64 R160, desc[UR8][R160.64] ;  /* 0x00000008a0a07981 */ /* 0x000ee4000c1e1b00 */
[--C-:B------:R-:W-:Y:S02]  /*0940*/  IMAD.WIDE.U32 R162, R175, 0x8, R156.reuse ;  /* 0x00000008afa27825 */ /* 0x100fe400078e009c */
[----:B------:R-:W3:Y:S02]  /*0950*/  LDG.E.64 R164, desc[UR8][R164.64] ;  /* 0x00000008a4a47981 */ /* 0x000ee4000c1e1b00 */
[C---:B------:R-:W-:Y:S02]  /*0960*/  IMAD.WIDE.U32 R156, R173.reuse, 0x8, R156 ;  /* 0x00000008ad9c7825 */ /* 0x040fe400078e009c */
[----:B------:R-:W3:Y:S02]  /*0970*/  LDG.E.64 R162, desc[UR8][R162.64] ;  /* 0x00000008a2a27981 */ /* 0x000ee4000c1e1b00 */
[----:B------:R-:W-:-:S02]  /*0980*/  IMAD.WIDE.U32 R148, R173, 0x8, R148 ;  /* 0x00000008ad947825 */ /* 0x000fc400078e0094 */
[----:B------:R-:W3:Y:S02]  /*0990*/  LDG.E.64 R156, desc[UR8][R156.64] ;  /* 0x000000089c9c7981 */ /* 0x000ee4000c1e1b00 */
[----:B0-----:R-:W-:Y:S02]  /*09a0*/  IMAD.WIDE R168, R181, 0x4, R168 ;  /* 0x00000004b5a87825 */ /* 0x001fe400078e02a8 */
[----:B------:R-:W3:Y:S04]  /*09b0*/  LDG.E.64 R148, desc[UR8][R148.64] ;  /* 0x0000000894947981 */ /* 0x000ee8000c1e1b00 */
[----:B------:R-:W3:Y:S01]  /*09c0*/  LDG.E R168, desc[UR8][R168.64] ;  /* 0x00000008a8a87981 */ /* 0x000ee2000c1e1900 */
[----:B------:R-:W-:-:S04]  /*09d0*/  ISETP.NE.U32.AND P0, PT, RZ, UR10, PT ;  /* 0x0000000aff007c0c */ /* 0x000fc8000bf05070 */
[----:B------:R-:W-:Y:S02]  /*09e0*/  ISETP.NE.AND.EX P0, PT, RZ, UR11, PT, P0 ;  /* 0x0000000bff007c0c */ /* 0x000fe4000bf05300 */
[----:B------:R-:W-:Y:S02]  /*09f0*/  ISETP.NE.AND P1, PT, RZ, UR7, PT ;  /* 0x00000007ff007c0c */ /* 0x000fe4000bf25270 */
[----:B----4-:R-:W-:Y:S02]  /*0a00*/  MOV R190, R144 ;  /* 0x0000009000be7202 */ /* 0x010fe40000000f00 */
[--C-:B------:R-:W-:Y:S02]  /*0a10*/  SHF.R.U64 R188, R144, 0x10, R145.reuse ;  /* 0x0000001090bc7819 */ /* 0x100fe40000001291 */
[----:B------:R-:W-:Y:S02]  /*0a20*/  MOV R199, R145 ;  /* 0x0000009100c77202 */ /* 0x000fe40000000f00 */
[----:B------:R-:W-:-:S03]  /*0a30*/  SHF.R.U32.HI R186, RZ, 0x10, R145 ;  /* 0x00000010ffba7819 */ /* 0x000fc60000011691 */
[----:B------:R-:W0:Y:S01]  /*0a40*/  @P0 LDC.64 R144, c[0x0][0x438] ;  /* 0x00010e00ff900b82 */ /* 0x000e220000000a00 */
[----:B------:R-:W-:Y:S02]  /*0a50*/  MOV R195, R150 ;  /* 0x0000009600c37202 */ /* 0x000fe40000000f00 */
[--C-:B------:R-:W-:Y:S02]  /*0a60*/  SHF.R.U64 R191, R150, 0x10, R151.reuse ;  /* 0x0000001096bf7819 */ /* 0x100fe40000001297 */
[----:B------:R-:W-:Y:S02]  /*0a70*/  MOV R185, R151 ;  /* 0x0000009700b97202 */ /* 0x000fe40000000f00 */
[----:B------:R-:W-:Y:S02]  /*0a80*/  SHF.R.U32.HI R193, RZ, 0x10, R151 ;  /* 0x00000010ffc17819 */ /* 0x000fe40000011697 */
[----:B------:R-:W-:Y:S01]  /*0a90*/  MOV R187, R152 ;  /* 0x0000009800bb7202 */ /* 0x000fe20000000f00 */
[----:B------:R-:W4:Y:S01]  /*0aa0*/  @P0 LDC.64 R150, c[0x0][0x438] ;  /* 0x00010e00ff960b82 */ /* 0x000f220000000a00 */
[----:B------:R-:W-:-:S02]  /*0ab0*/  SHF.R.U64 R198, R152, 0x10, R153 ;  /* 0x0000001098c67819 */ /* 0x000fc40000001299 */
[----:B------:R-:W-:Y:S02]  /*0ac0*/  MOV R205, R153 ;  /* 0x0000009900cd7202 */ /* 0x000fe40000000f00 */
[----:B------:R-:W-:-:S03]  /*0ad0*/  SHF.R.U32.HI R204, RZ, 0x10, R153 ;  /* 0x00000010ffcc7819 */ /* 0x000fc60000011699 */
[----:B------:R-:W1:Y:S01]  /*0ae0*/  @P0 LDC.64 R152, c[0x0][0x438] ;  /* 0x00010e00ff980b82 */ /* 0x000e620000000a00 */
[----:B------:R-:W-:Y:S02]  /*0af0*/  MOV R196, R94 ;  /* 0x0000005e00c47202 */ /* 0x000fe40000000f00 */
[--C-:B------:R-:W-:Y:S02]  /*0b00*/  SHF.R.U64 R194, R94, 0x10, R95.reuse ;  /* 0x000000105ec27819 */ /* 0x100fe4000000125f */
[----:B------:R-:W-:Y:S02]  /*0b10*/  MOV R201, R95 ;  /* 0x0000005f00c97202 */ /* 0x000fe40000000f00 */
[----:B------:R-:W-:Y:S02]  /*0b20*/  SHF.R.U32.HI R192, RZ, 0x10, R95 ;  /* 0x00000010ffc07819 */ /* 0x000fe4000001165f */
[----:B------:R-:W3:Y:S01]  /*0b30*/  @P0 LDC.64 R94, c[0x0][0x438] ;  /* 0x00010e00ff5e0b82 */ /* 0x000ee20000000a00 */
[----:B------:R-:W-:-:S02]  /*0b40*/  MOV R184, R146 ;  /* 0x0000009200b87202 */ /* 0x000fc40000000f00 */
[--C-:B------:R-:W-:Y:S02]  /*0b50*/  SHF.R.U64 R182, R146, 0x10, R147.reuse ;  /* 0x0000001092b67819 */ /* 0x100fe40000001293 */
[----:B------:R-:W-:Y:S02]  /*0b60*/  MOV R200, R147 ;  /* 0x0000009300c87202 */ /* 0x000fe40000000f00 */
[----:B------:R-:W-:Y:S02]  /*0b70*/  SHF.R.U32.HI R207, RZ, 0x10, R147 ;  /* 0x00000010ffcf7819 */ /* 0x000fe40000011693 */
[----:B------:R-:W3:Y:S01]  /*0b80*/  @P0 LDC.64 R146, c[0x0][0x438] ;  /* 0x00010e00ff920b82 */ /* 0x000ee20000000a00 */
[----:B0-----:R-:W-:Y:S01]  /*0b90*/  @P0 IMAD.WIDE.U32 R144, R179, 0x8, R144 ;  /* 0x00000008b3900825 */ /* 0x001fe200078e0090 */
[----:B--2---:R-:W-:-:S03]  /*0ba0*/  SHF.R.U64 R221, R158, 0x10, R159 ;  /* 0x000000109edd7819 */ /* 0x004fc6000000129f */
[----:B----4-:R-:W-:Y:S01]  /*0bb0*/  @P0 IMAD.WIDE.U32 R150, R175, 0x8, R150 ;  /* 0x00000008af960825 */ /* 0x010fe200078e0096 */
[----:B-----5:R0:W5:Y:S01]  /*0bc0*/  @P0 LDG.E.64 R140, desc[UR8][R144.64] ;  /* 0x00000008908c0981 */ /* 0x020162000c1e1b00 */
[----:B------:R-:W-:Y:S02]  /*0bd0*/  SHF.L.U32 R158, R158, 0x10, RZ ;  /* 0x000000109e9e7819 */ /* 0x000fe400000006ff */
[----:B-1----:R-:W-:Y:S01]  /*0be0*/  @P0 IMAD.WIDE.U32 R152, R173, 0x8, R152 ;  /* 0x00000008ad980825 */ /* 0x002fe200078e0098 */
[----:B------:R-:W-:Y:S01]  /*0bf0*/  SHF.L.U32 R190, R190, 0x10, RZ ;  /* 0x00000010bebe7819 */ /* 0x000fe200000006ff */
[----:B------:R1:W5:Y:S01]  /*0c00*/  @P0 LDG.E.64 R136, desc[UR8][R150.64] ;  /* 0x0000000896880981 */ /* 0x000362000c1e1b00 */
[----:B---3--:R-:W-:Y:S02]  /*0c10*/  MOV R206, R92 ;  /* 0x0000005c00ce7202 */ /* 0x008fe40000000f00 */
[----:B------:R-:W-:Y:S01]  /*0c20*/  SHF.R.U64 R211, R92, 0x10, R93 ;  /* 0x000000105cd37819 */ /* 0x000fe2000000125d */
[----:B------:R2:W5:Y:S01]  /*0c30*/  @P0 LDG.E.64 R134, desc[UR8][R152.64] ;  /* 0x0000000898860981 */ /* 0x000562000c1e1b00 */
[----:B0-----:R-:W-:-:S02]  /*0c40*/  FSEL R144, R189, RZ, !P1 ;  /* 0x000000ffbd907208 */ /* 0x001fc40004800000 */
[----:B------:R-:W-:Y:S02]  /*0c50*/  MOV R208, R93 ;  /* 0x0000005d00d07202 */ /* 0x000fe40000000f00 */
[----:B------:R-:W-:Y:S02]  /*0c60*/  SHF.R.U32.HI R209, RZ, 0x10, R93 ;  /* 0x00000010ffd17819 */ /* 0x000fe4000001165d */
[--C-:B------:R-:W-:Y:S02]  /*0c70*/  SHF.R.U64 R92, R154, 0x10, R155.reuse ;  /* 0x000000109a5c7819 */ /* 0x100fe4000000129b */
[----:B------:R-:W-:Y:S02]  /*0c80*/  MOV R93, R155 ;  /* 0x0000009b005d7202 */ /* 0x000fe40000000f00 */
[----:B------:R-:W-:Y:S02]  /*0c90*/  SHF.R.U32.HI R169, RZ, 0x10, R155 ;  /* 0x00000010ffa97819 */ /* 0x000fe4000001169b */
[----:B------:R-:W-:Y:S01]  /*0ca0*/  SHF.R.U32.HI R223, RZ, 0x10, R159 ;  /* 0x00000010ffdf7819 */ /* 0x000fe2000001169f */
[----:B------:R-:W-:Y:S01]  /*0cb0*/  @P0 IMAD.WIDE.U32 R94, R183, 0x8, R94 ;  /* 0x00000008b75e0825 */ /* 0x000fe200078e005e */
[----:B------:R-:W-:-:S03]  /*0cc0*/  SHF.L.U32 R221, R221, 0x10, RZ ;  /* 0x00000010dddd7819 */ /* 0x000fc600000006ff */
[----:B------:R-:W-:Y:S01]  /*0cd0*/  FMUL.FTZ R241, R68, R190 ;  /* 0x000000be44f17220 */ /* 0x000fe20000410000 */
[--C-:B-1----:R-:W-:Y:S02]  /*0ce0*/  SHF.R.U64 R151, R156, 0x10, R157.reuse ;  /* 0x000000109c977819 */ /* 0x102fe4000000129d */
[----:B------:R-:W-:Y:S02]  /*0cf0*/  SHF.R.U32.HI R155, RZ, 0x10, R157 ;  /* 0x00000010ff9b7819 */ /* 0x000fe4000001169d */
[----:B--2---:R-:W-:Y:S01]  /*0d00*/  SHF.L.U32 R153, R157, 0x10, RZ ;  /* 0x000000109d997819 */ /* 0x004fe200000006ff */
[----:B------:R-:W-:Y:S01]  /*0d10*/  FADD.FTZ R157, -R144, R158 ;  /* 0x0000009e909d7221 */ /* 0x000fe20000010100 */
[----:B------:R-:W-:Y:S02]  /*0d20*/  SHF.L.U32 R196, R196, 0x10, RZ ;  /* 0x00000010c4c47819 */ /* 0x000fe400000006ff */
[----:B------:R-:W-:Y:S02]  /*0d30*/  SHF.L.U32 R188, R188, 0x10, RZ ;  /* 0x00000010bcbc7819 */ /* 0x000fe400000006ff */
[----:B------:R-:W-:-:S02]  /*0d40*/  MOV R180, R96 ;  /* 0x0000006000b47202 */ /* 0x000fc40000000f00 */
[----:B------:R-:W-:Y:S01]  /*0d50*/  SHF.R.U64 R178, R96, 0x10, R97 ;  /* 0x0000001060b27819 */ /* 0x000fe20000001261 */
[----:B------:R0:W5:Y:S01]  /*0d60*/  @P0 LDG.E.64 R142, desc[UR8][R94.64] ;  /* 0x000000085e8e0981 */ /* 0x000162000c1e1b00 */
[----:B------:R-:W-:Y:S02]  /*0d70*/  SHF.L.U32 R96, R159, 0x10, RZ ;  /* 0x000000109f607819 */ /* 0x000fe400000006ff */
[----:B------:R-:W-:Y:S02]  /*0d80*/  SHF.R.U64 R167, R148, 0x10, R149 ;  /* 0x0000001094a77819 */ /* 0x000fe40000001295 */
[----:B------:R-:W-:Y:S02]  /*0d90*/  MOV R166, R149 ;  /* 0x0000009500a67202 */ /* 0x000fe40000000f00 */
[----:B------:R-:W-:Y:S01]  /*0da0*/  SHF.L.U32 R223, R223, 0x10, RZ ;  /* 0x00000010dfdf7819 */ /* 0x000fe200000006ff */
[----:B------:R-:W-:Y:S01]  /*0db0*/  FADD.FTZ R221, -R144, R221 ;  /* 0x000000dd90dd7221 */ /* 0x000fe20000010100 */
[----:B------:R-:W-:Y:S01]  /*0dc0*/  SHF.R.U32.HI R149, RZ, 0x10, R149 ;  /* 0x00000010ff957819 */ /* 0x000fe20000011695 */
[----:B------:R-:W-:Y:S01]  /*0dd0*/  FMUL.FTZ R157, R168, R157 ;  /* 0x0000009da89d7220 */ /* 0x000fe20000410000 */
[----:B------:R-:W-:Y:S01]  /*0de0*/  SHF.L.U32 R194, R194, 0x10, RZ ;  /* 0x00000010c2c27819 */ /* 0x000fe200000006ff */
[----:B------:R-:W-:Y:S01]  /*0df0*/  FMUL.FTZ R222, R69, R188 ;  /* 0x000000bc45de7220 */ /* 0x000fe20000410000 */
[----:B------:R-:W-:Y:S01]  /*0e00*/  SHF.L.U32 R199, R199, 0x10, RZ ;  /* 0x00000010c7c77819 */ /* 0x000fe200000006ff */
[----:B------:R-:W-:Y:S01]  /*0e10*/  FFMA.FTZ R224, R88, R196, R241 ;  /* 0x000000c458e07223 */ /* 0x000fe200000100f1 */
[----:B------:R-:W-:Y:S01]  /*0e20*/  MOV R176, R148 ;  /* 0x0000009400b07202 */ /* 0x000fe20000000f00 */
[----:B------:R-:W-:Y:S01]  /*0e30*/  @P0 IMAD.WIDE.U32 R146, R177, 0x8, R146 ;  /* 0x00000008b1920825 */ /* 0x000fe200078e0092 */
[----:B------:R-:W-:-:S03]  /*0e40*/  MOV R148, R154 ;  /* 0x0000009a00947202 */ /* 0x000fc60000000f00 */
[C---:B0-----:R-:W-:Y:S01]  /*0e50*/  FADD.FTZ R95, -R144.reuse, R96 ;  /* 0x00000060905f7221 */ /* 0x041fe20000010100 */
[----:B------:R-:W-:Y:S01]  /*0e60*/  MOV R213, R98 ;  /* 0x0000006200d57202 */ /* 0x000fe20000000f00 */
[----:B------:R-:W-:Y:S01]  /*0e70*/  FADD.FTZ R223, -R144, R223 ;  /* 0x000000df90df7221 */ /* 0x000fe20000010100 */
[----:B------:R-:W-:Y:S01]  /*0e80*/  SHF.R.U64 R210, R98, 0x10, R99 ;  /* 0x0000001062d27819 */ /* 0x000fe20000001263 */
[----:B------:R-:W-:Y:S01]  /*0e90*/  FMUL.FTZ R243, R70, R199 ;  /* 0x000000c746f37220 */ /* 0x000fe20000410000 */
[----:B------:R-:W-:Y:S01]  /*0ea0*/  SHF.L.U32 R201, R201, 0x10, RZ ;  /* 0x00000010c9c97819 */ /* 0x000fe200000006ff */
[----:B------:R-:W-:Y:S01]  /*0eb0*/  FMUL.FTZ R228, R168, R221 ;  /* 0x000000dda8e47220 */ /* 0x000fe20000410000 */
[----:B------:R-:W-:Y:S01]  /*0ec0*/  SHF.L.U32 R154, R186, 0x10, RZ ;  /* 0x00000010ba9a7819 */ /* 0x000fe200000006ff */
[----:B------:R-:W-:Y:S01]  /*0ed0*/  FFMA.FTZ R222, R89, R194, R222 ;  /* 0x000000c259de7223 */ /* 0x000fe200000100de */
[----:B------:R-:W-:Y:S01]  /*0ee0*/  SHF.L.U32 R219, R149, 0x10, RZ ;  /* 0x0000001095db7819 */ /* 0x000fe200000006ff */
[----:B------:R-:W-:Y:S01]  /*0ef0*/  FADD.FTZ R149, RZ, R224 ;  /* 0x000000e0ff957221 */ /* 0x000fe20000010000 */
[----:B------:R-:W-:Y:S01]  /*0f00*/  SHF.L.U32 R225, R93, 0x10, RZ ;  /* 0x000000105de17819 */ /* 0x000fe200000006ff */
[----:B------:R-:W-:Y:S01]  /*0f10*/  FFMA.FTZ R93, R157, R224, RZ ;  /* 0x000000e09d5d7223 */ /* 0x000fe200000100ff */
[----:B------:R-:W-:Y:S01]  /*0f20*/  MOV R203, R97 ;  /* 0x0000006100cb7202 */ /* 0x000fe20000000f00 */
[----:B------:R0:W5:Y:S01]  /*0f30*/  @P0 LDG.E.64 R138, desc[UR8][R146.64] ;  /* 0x00000008928a0981 */ /* 0x000162000c1e1b00 */
[----:B------:R-:W-:-:S02]  /*0f40*/  SHF.R.U32.HI R202, RZ, 0x10, R97 ;  /* 0x00000010ffca7819 */ /* 0x000fc40000011661 */
[--C-:B------:R-:W-:Y:S02]  /*0f50*/  SHF.R.U64 R197, R160, 0x10, R161.reuse ;  /* 0x00000010a0c57819 */ /* 0x100fe400000012a1 */
[----:B------:R-:W-:Y:S02]  /*0f60*/  SHF.R.U32.HI R98, RZ, 0x10, R161 ;  /* 0x00000010ff627819 */ /* 0x000fe400000116a1 */
[----:B------:R-:W-:Y:S01]  /*0f70*/  SHF.L.U32 R237, R161, 0x10, RZ ;  /* 0x00000010a1ed7819 */ /* 0x000fe200000006ff */
[----:B------:R-:W-:Y:S01]  /*0f80*/  FMUL.FTZ R186, R168, R95 ;  /* 0x0000005fa8ba7220 */ /* 0x000fe20000410000 */
[--C-:B------:R-:W-:Y:S02]  /*0f90*/  SHF.R.U64 R97, R164, 0x10, R165.reuse ;  /* 0x00000010a4617819 */ /* 0x100fe400000012a5 */
[----:B------:R-:W-:Y:S02]  /*0fa0*/  SHF.R.U32.HI R161, RZ, 0x10, R165 ;  /* 0x00000010ffa17819 */ /* 0x000fe400000116a5 */
[----:B------:R-:W-:-:S02]  /*0fb0*/  SHF.R.U64 R94, R162, 0x10, R163 ;  /* 0x00000010a25e7819 */ /* 0x000fc400000012a3 */
[----:B------:R-:W-:Y:S01]  /*0fc0*/  SHF.R.U32.HI R217, RZ, 0x10, R163 ;  /* 0x00000010ffd97819 */ /* 0x000fe200000116a3 */
[----:B------:R-:W-:Y:S01]  /*0fd0*/  FMUL.FTZ R226, R168, R223 ;  /* 0x000000dfa8e27220 */ /* 0x000fe20000410000 */
[----:B------:R-:W-:Y:S01]  /*0fe0*/  SHF.L.U32 R239, R160, 0x10, RZ ;  /* 0x00000010a0ef7819 */ /* 0x000fe200000006ff */
[----:B0-----:R-:W-:Y:S01]  /*0ff0*/  FMUL.FTZ R146, R71, R154 ;  /* 0x0000009a47927220 */ /* 0x001fe20000410000 */
[----:B------:R-:W-:Y:S01]  /*1000*/  SHF.L.U32 R192, R192, 0x10, RZ ;  /* 0x00000010c0c07819 */ /* 0x000fe200000006ff */
[----:B------:R-:W-:Y:S01]  /*1010*/  FFMA.FTZ R223, R90, R201, R243 ;  /* 0x000000c95adf7223 */ /* 0x000fe200000100f3 */
[----:B------:R-:W-:Y:S01]  /*1020*/  SHF.L.U32 R95, R187, 0x10, RZ ;  /* 0x00000010bb5f7819 */ /* 0x000fe200000006ff */
[----:B------:R-:W-:Y:S01]  /*1030*/  FADD.FTZ R160, R222, R149 ;  /* 0x00000095dea07221 */ /* 0x000fe20000010000 */
[----:B------:R-:W-:Y:S01]  /*1040*/  SHF.L.U32 R233, R165, 0x10, RZ ;  /* 0x00000010a5e97819 */ /* 0x000fe200000006ff */
[----:B------:R-:W-:Y:S01]  /*1050*/  FFMA.FTZ R93, R228, R222, R93 ;  /* 0x000000dee45d7223 */ /* 0x000fe2000001005d */
        /* <DEDUP_REMOVED lines=12> */
[----:B------:R-:W-:Y:S01]  /*1120*/  FADD.FTZ R239, -R144, R239 ;  /* 0x000000ef90ef7221 */ /* 0x000fe20000010100 */
[----:B------:R-:W-:Y:S01]  /*1130*/  SHF.L.U32 R159, R195, 0x10, RZ ;  /* 0x00000010c39f7819 */ /* 0x000fe200000006ff */
[----:B------:R-:W-:Y:S01]  /*1140*/  FFMA.FTZ R221, R91, R192, R146 ;  /* 0x000000c05bdd7223 */ /* 0x000fe20000010092 */
[----:B------:R-:W-:Y:S01]  /*1150*/  SHF.L.U32 R98, R191, 0x10, RZ ;  /* 0x00000010bf627819 */ /* 0x000fe200000006ff */
[----:B------:R-:W-:Y:S01]  /*1160*/  FMUL.FTZ R191, R64, R95 ;  /* 0x0000005f40bf7220 */ /* 0x000fe20000410000 */
[----:B------:R-:W-:Y:S01]  /*1170*/  SHF.L.U32 R198, R198, 0x10, RZ ;  /* 0x00000010c6c67819 */ /* 0x000fe200000006ff */
[----:B------:R-:W-:Y:S01]  /*1180*/  FADD.FTZ R160, R223, R160 ;  /* 0x000000a0dfa07221 */ /* 0x000fe20000010000 */
[----:B------:R-:W-:Y:S01]  /*1190*/  SHF.L.U32 R216, R167, 0x10, RZ ;  /* 0x00000010a7d87819 */ /* 0x000fe200000006ff */
[----:B------:R-:W-:Y:S01]  /*11a0*/  FFMA.FTZ R167, R186, R223, R93 ;  /* 0x000000dfbaa77223 */ /* 0x000fe2000001005d */
        /* <DEDUP_REMOVED lines=19> */
[----:B------:R-:W-:Y:S01]  /*12e0*/  SHF.L.U32 R220, R148, 0x10, RZ ;  /* 0x0000001094dc7819 */ /* 0x000fe200000006ff */
[----:B------:R-:W-:Y:S01]  /*12f0*/  FMUL.FTZ R148, R65, R198 ;  /* 0x000000c641947220 */ /* 0x000fe20000410000 */
[----:B------:R-:W-:Y:S01]  /*1300*/  FADD.FTZ R160, R221, R160 ;  /* 0x000000a0dda07221 */ /* 0x000fe20000010000 */
[----:B------:R-:W-:Y:S01]  /*1310*/  FFMA.FTZ R167, R226, R221, R167 ;  /* 0x000000dde2a77223 */ /* 0x000fe200000100a7 */
[----:B------:R-:W-:-:S02]  /*1320*/  MOV R174, R99 ;  /* 0x0000006300ae7202 */ /* 0x000fc40000000f00 */
[----:B------:R-:W-:Y:S01]  /*1330*/  SHF.R.U32.HI R212, RZ, 0x10, R99 ;  /* 0x00000010ffd47819 */ /* 0x000fe20000011663 */
[----:B------:R-:W-:Y:S01]  /*1340*/  FMUL.FTZ R195, R66, R205 ;  /* 0x000000cd42c37220 */ /* 0x000fe20000410000 */
[----:B------:R-:W-:Y:S01]  /*1350*/  SHF.L.U32 R99, R185, 0x10, RZ ;  /* 0x00000010b9637819 */ /* 0x000fe200000006ff */
[----:B------:R-:W-:Y:S01]  /*1360*/  FADD.FTZ R160, R191, R160 ;  /* 0x000000a0bfa07221 */ /* 0x000fe20000010000 */
[----:B------:R-:W-:Y:S01]  /*1370*/  SHF.L.U32 R94, R193, 0x10, RZ ;  /* 0x00000010c15e7819 */ /* 0x000fe200000006ff */
[----:B------:R-:W-:Y:S01]  /*1380*/  FFMA.FTZ R193, R85, R98, R148 ;  /* 0x0000006255c17223 */ /* 0x000fe20000010094 */
[----:B------:R-:W-:Y:S01]  /*1390*/  SHF.L.U32 R204, R204, 0x10, RZ ;  /* 0x00000010cccc7819 */ /* 0x000fe200000006ff */
[----:B------:R-:W-:Y:S01]  /*13a0*/  FFMA.FTZ R167, R178, R191, R167 ;  /* 0x000000bfb2a77223 */ /* 0x000fe200000100a7 */
[----:B------:R-:W-:Y:S01]  /*13b0*/  SHF.L.U32 R97, R182, 0x10, RZ ;  /* 0x00000010b6617819 */ /* 0x000fe200000006ff */
[----:B------:R-:W-:Y:S01]  /*13c0*/  FMUL.FTZ R182, R168, R197 ;  /* 0x000000c5a8b67220 */ /* 0x000fe20000410000 */
        /* <DEDUP_REMOVED lines=23> */
[----:B------:R-:W-:Y:S01]  /*1540*/  SHF.L.U32 R215, R174, 0x10, RZ ;  /* 0x00000010aed77819 */ /* 0x000fe200000006ff */
[----:B------:R-:W-:Y:S01]  /*1550*/  FMUL.FTZ R174, R168, R165 ;  /* 0x000000a5a8ae7220 */ /* 0x000fe20000410000 */
        /* <DEDUP_REMOVED lines=33> */
[----:B------:R-:W-:Y:S01]  /*1770*/  FFMA.FTZ R165, R78, R208, R93 ;  /* 0x000000d04ea57223 */ /* 0x000fe2000001005d */
[----:B------:R-:W-:Y:S01]  /*1780*/  FMUL.FTZ R156, R168, R229 ;  /* 0x000000e5a89c7220 */ /* 0x000fe20000410000 */
[----:B------:R-:W-:Y:S01]  /*1790*/  FMUL.FTZ R148, R59, R212 ;  /* 0x000000d43b947220 */ /* 0x000fe20000410000 */
[----:B------:R-:W-:Y:S01]  /*17a0*/  FADD.FTZ R146, R163, R146 ;  /* 0x00000092a3927221 */ /* 0x000fe20000010000 */
[----:B------:R-:W-:Y:S01]  /*17b0*/  FFMA.FTZ R93, R160, R163, R167 ;  /* 0x000000a3a05d7223 */ /* 0x000fe200000100a7 */
[----:B------:R-:W-:Y:S01]  /*17c0*/  FMUL.FTZ R229, R52, R220 ;  /* 0x000000dc34e57220 */ /* 0x000fe20000410000 */
[----:B------:R-:W-:Y:S01]  /*17d0*/  FMUL.FTZ R162, R168, R217 ;  /* 0x000000d9a8a27220 */ /* 0x000fe20000410000 */
[----:B------:R-:W-:Y:S01]  /*17e0*/  FFMA.FTZ R167, R79, R209, R148 ;  /* 0x000000d14fa77223 */ /* 0x000fe20000010094 */
        /* <DEDUP_REMOVED lines=8> */
[----:B------:R-:W-:Y:S01]  /*1870*/  FFMA.FTZ R149, R73, R216, R150 ;  /* 0x000000d849957223 */ /* 0x000fe20000010096 */
        /* <DEDUP_REMOVED lines=46> */
.L_x_1204:
[----:B------:R-:W-:Y:S05]  /*1b60*/  BSYNC.RECONVERGENT B0 ;  /* 0x0000000000007941 */ /* 0x000fea0003800200 */
.L_x_1203:
        /* <DEDUP_REMOVED lines=93> */
[C---:B------:R-:W-:Y:S01]  /*2140*/  FFMA.FTZ R40, R151.reuse, R216, R40 ;  /* 0x000000d897287223 */ /* 0x040fe20000010028 */
[----:B------:R-:W-:Y:S01]  /*2150*/  FADD.FTZ R3, R230, R3 ;  /* 0x00000003e6037221 */ /* 0x000fe20000010000 */
[----:B------:R-:W-:Y:S01]  /*2160*/  FMUL.FTZ R98, R98, UR13 ;  /* 0x0000000d62627c20 */ /* 0x000fe20008410000 */
[----:B------:R-:W-:Y:S01]  /*2170*/  FFMA.FTZ R16, R151, R230, R16 ;  /* 0x000000e697107223 */ /* 0x000fe20000010010 */
[----:B------:R-:W-:Y:S01]  /*2180*/  ISETP.GE.AND P2, PT, R181, R145, PT ;  /* 0x00000091b500720c */ /* 0x000fe20003f46270 */
[----:B------:R-:W-:Y:S01]  /*2190*/  FADD.FTZ R26, R219, R26 ;  /* 0x0000001adb1a7221 */ /* 0x000fe20000010000 */
[----:B------:R-:W-:Y:S01]  /*21a0*/  FFMA.FTZ R38, R155, R219, R38 ;  /* 0x000000db9b267223 */ /* 0x000fe20000010026 */
        /* <DEDUP_REMOVED lines=16> */
[----:B------:R-:W-:Y:S01]  /*22b0*/  SHF.L.U32 R93, R92, 0x10, RZ ;  /* 0x000000105c5d7819 */ /* 0x000fe200000006ff */
[----:B------:R-:W-:Y:S01]  /*22c0*/  FADD.FTZ R223, R223, -R186 ;  /* 0x800000badfdf7221 */ /* 0x000fe20000010000 */
[----:B------:R-:W-:Y:S01]  /*22d0*/  SHF.R.U32.HI R92, RZ, 0x10, R143 ;  /* 0x00000010ff5c7819 */ /* 0x000fe2000001168f */
[----:B------:R-:W-:Y:S01]  /*22e0*/  FADD.FTZ R221, R221, -R226 ;  /* 0x800000e2dddd7221 */ /* 0x000fe20000010000 */
[----:B------:R-:W-:Y:S01]  /*22f0*/  FFMA.FTZ R97, R228, R154, R159 ;  /* 0x0000009ae4617223 */ /* 0x000fe2000001009f */
[----:B------:R-:W-:Y:S01]  /*2300*/  FFMA.FTZ R94, R168, R223, R93 ;  /* 0x000000dfa85e7223 */ /* 0x000fe2000001005d */
[----:B------:R-:W-:Y:S01]  /*2310*/  SHF.L.U32 R93, R92, 0x10, RZ ;  /* 0x000000105c5d7819 */ /* 0x000fe200000006ff */
[----:B------:R-:W-:Y:S01]  /*2320*/  FADD.FTZ R157, R224, -R157 ;  /* 0x8000009de09d7221 */ /* 0x000fe20000010000 */
[----:B------:R-:W-:Y:S01]  /*2330*/  MOV R92, R142 ;  /* 0x0000008e005c7202 */ /* 0x000fe20000000f00 */
[----:B------:R-:W-:Y:S01]  /*2340*/  FADD.FTZ R97, R222, -R97 ;  /* 0x80000061de617221 */ /* 0x000fe20000010000 */
[----:B------:R-:W-:Y:S01]  /*2350*/  SHF.L.U32 R145, R145, 0x10, RZ ;  /* 0x0000001091917819 */ /* 0x000fe200000006ff */
[----:B------:R-:W-:Y:S01]  /*2360*/  FFMA.FTZ R95, R168, R221, R93 ;  /* 0x000000dda85f7223 */ /* 0x000fe2000001005d */
[----:B------:R-:W-:Y:S01]  /*2370*/  SHF.L.U32 R93, R92, 0x10, RZ ;  /* 0x000000105c5d7819 */ /* 0x000fe200000006ff */
[-C--:B------:R-:W-:Y:S01]  /*2380*/  FFMA.FTZ R182, R182, R154.reuse, R159 ;  /* 0x0000009ab6b67223 */ /* 0x080fe2000001009f */
[----:B------:R-:W-:Y:S01]  /*2390*/  MOV R92, R141 ;  /* 0x0000008d005c7202 */ /* 0x000fe20000000f00 */
[----:B------:R-:W-:Y:S01]  /*23a0*/  FFMA.FTZ R96, R168, R97, R145 ;  /* 0x00000061a8607223 */ /* 0x000fe20000010091 */
[----:B------:R-:W-:Y:S01]  /*23b0*/  FFMA.FTZ R166, R166, R154, R159 ;  /* 0x0000009aa6a67223 */ /* 0x000fe2000001009f */
[----:B------:R-:W-:Y:S01]  /*23c0*/  FFMA.FTZ R93, R168, R157, R93 ;  /* 0x0000009da85d7223 */ /* 0x000fe2000001005d */
[----:B------:R-:W-:Y:S01]  /*23d0*/  SHF.L.U32 R97, R92, 0x10, RZ ;  /* 0x000000105c617819 */ /* 0x000fe200000006ff */
[----:B------:R-:W-:Y:S01]  /*23e0*/  FADD.FTZ R193, R193, -R182 ;  /* 0x800000b6c1c17221 */ /* 0x000fe20000010000 */
[----:B------:R-:W-:Y:S01]  /*23f0*/  SHF.R.U64 R157, R140, 0x10, R141 ;  /* 0x000000108c9d7819 */ /* 0x000fe2000000128d */
[----:B------:R0:W-:Y:S01]  /*2400*/  F2F.BF16.F32 R99, R93 ;  /* 0x0000005d00637304 */ /* 0x0001e20000202000 */
[----:B------:R-:W-:Y:S01]  /*2410*/  MOV R92, R140 ;  /* 0x0000008c005c7202 */ /* 0x000fe20000000f00 */
[-CC-:B------:R-:W-:Y:S01]  /*2420*/  FFMA.FTZ R178, R178, R154.reuse, R159.reuse ;  /* 0x0000009ab2b27223 */ /* 0x180fe2000001009f */
[----:B------:R-:W-:Y:S01]  /*2430*/  SHF.L.U32 R157, R157, 0x10, RZ ;  /* 0x000000109d9d7819 */ /* 0x000fe200000006ff */
[-C--:B------:R-:W-:Y:S01]  /*2440*/  FFMA.FTZ R184, R184, R154.reuse, R159 ;  /* 0x0000009ab8b87223 */ /* 0x080fe2000001009f */
[----:B------:R-:W-:Y:S01]  /*2450*/  SHF.R.U32.HI R145, RZ, 0x10, R141 ;  /* 0x00000010ff917819 */ /* 0x000fe2000001168d */
[----:B------:R-:W-:Y:S01]  /*2460*/  FADD.FTZ R187, R187, -R166 ;  /* 0x800000a6bbbb7221 */ /* 0x000fe20000010000 */
[----:B------:R-:W-:Y:S01]  /*2470*/  FADD.FTZ R191, R191, -R178 ;  /* 0x800000b2bfbf7221 */ /* 0x000fe20000010000 */
[----:B------:R-:W-:Y:S01]  /*2480*/  FFMA.FTZ R144, R168, R193, R157 ;  /* 0x000000c1a8907223 */ /* 0x000fe2000001009d */
[----:B0-----:R-:W-:Y:S01]  /*2490*/  SHF.L.U32 R93, R92, 0x10, RZ ;  /* 0x000000105c5d7819 */ /* 0x001fe200000006ff */
[----:B------:R-:W-:Y:S01]  /*24a0*/  FADD.FTZ R197, R197, -R184 ;  /* 0x800000b8c5c57221 */ /* 0x000fe20000010000 */
[----:B------:R-:W-:Y:S01]  /*24b0*/  MOV R92, R139 ;  /* 0x0000008b005c7202 */ /* 0x000fe20000000f00 */
[-C--:B------:R-:W-:Y:S01]  /*24c0*/  FFMA.FTZ R164, R164, R154.reuse, R159 ;  /* 0x0000009aa4a47223 */ /* 0x080fe2000001009f */
[----:B------:R-:W-:Y:S01]  /*24d0*/  SHF.L.U32 R145, R145, 0x10, RZ ;  /* 0x0000001091917819 */ /* 0x000fe200000006ff */
[----:B------:R-:W-:Y:S01]  /*24e0*/  FFMA.FTZ R93, R168, R191, R93 ;  /* 0x000000bfa85d7223 */ /* 0x000fe2000001005d */
[----:B------:R-:W-:Y:S01]  /*24f0*/  SHF.L.U32 R157, R92, 0x10, RZ ;  /* 0x000000105c9d7819 */ /* 0x000fe200000006ff */
[----:B------:R-:W-:Y:S01]  /*2500*/  FADD.FTZ R169, R169, -R164 ;  /* 0x800000a4a9a97221 */ /* 0x000fe20000010000 */
[----:B------:R-:W-:Y:S01]  /*2510*/  SHF.R.U32.HI R92, RZ, 0x10, R139 ;  /* 0x00000010ff5c7819 */ /* 0x000fe2000001168b */
[----:B------:R-:W-:Y:S01]  /*2520*/  FFMA.FTZ R98, R168, R197, R145 ;  /* 0x000000c5a8627223 */ /* 0x000fe20000010091 */
[----:B------:R-:W-:Y:S01]  /*2530*/  FFMA.FTZ R174, R174, R154, R159 ;  /* 0x0000009aaeae7223 */ /* 0x000fe2000001009f */
[----:B------:R-:W-:Y:S01]  /*2540*/  FFMA.FTZ R157, R168, R187, R157 ;  /* 0x000000bba89d7223 */ /* 0x000fe2000001009d */
[----:B------:R-:W-:Y:S01]  /*2550*/  SHF.L.U32 R187, R92, 0x10, RZ ;  /* 0x000000105cbb7819 */ /* 0x000fe200000006ff */
[----:B------:R0:W-:Y:S01]  /*2560*/  F2F.BF16.F32 R145, R93 ;  /* 0x0000005d00917304 */ /* 0x0001e20000202000 */
[----:B------:R-:W-:Y:S01]  /*2570*/  MOV R92, R138 ;  /* 0x0000008a005c7202 */ /* 0x000fe20000000f00 */
[----:B------:R-:W-:Y:S01]  /*2580*/  FADD.FTZ R185, R185, -R174 ;  /* 0x800000aeb9b97221 */ /* 0x000fe20000010000 */
[-CC-:B------:R-:W-:Y:S01]  /*2590*/  FFMA.FTZ R156, R156, R154.reuse, R159.reuse ;  /* 0x0000009a9c9c7223 */ /* 0x180fe2000001009f */
[-CC-:B------:R-:W-:Y:S01]  /*25a0*/  FFMA.FTZ R162, R162, R154.reuse, R159.reuse ;  /* 0x0000009aa2a27223 */ /* 0x180fe2000001009f */
[-CC-:B------:R-:W-:Y:S01]  /*25b0*/  FFMA.FTZ R160, R160, R154.reuse, R159.reuse ;  /* 0x0000009aa0a07223 */ /* 0x180fe2000001009f */
[-C--:B------:R-:W-:Y:S01]  /*25c0*/  FFMA.FTZ R158, R158, R154.reuse, R159 ;  /* 0x0000009a9e9e7223 */ /* 0x080fe2000001009f */
[----:B------:R-:W-:Y:S01]  /*25d0*/  FADD.FTZ R165, R165, -R156 ;  /* 0x8000009ca5a57221 */ /* 0x000fe20000010000 */
[----:B------:R-:W-:Y:S01]  /*25e0*/  FADD.FTZ R167, R167, -R162 ;  /* 0x800000a2a7a77221 */ /* 0x000fe20000010000 */
[----:B0-----:R-:W-:Y:S01]  /*25f0*/  SHF.L.U32 R93, R92, 0x10, RZ ;  /* 0x000000105c5d7819 */ /* 0x001fe200000006ff */
[----:B------:R-:W-:Y:S01]  /*2600*/  F2F.BF16.F32 R166, R157 ;  /* 0x0000009d00a67304 */ /* 0x000fe20000202000 */
[----:B------:R-:W-:Y:S01]  /*2610*/  SHF.R.U64 R92, R138, 0x10, R139 ;  /* 0x000000108a5c7819 */ /* 0x000fe2000000128b */
[----:B------:R-:W-:Y:S01]  /*2620*/  FADD.FTZ R163, R163, -R160 ;  /* 0x800000a0a3a37221 */ /* 0x000fe20000010000 */
[----:B------:R-:W-:Y:S01]  /*2630*/  FADD.FTZ R161, R161, -R158 ;  /* 0x8000009ea1a17221 */ /* 0x000fe20000010000 */
        /* <DEDUP_REMOVED lines=11> */
[----:B------:R-:W-:Y:S01]  /*26f0*/  SHF.R.U64 R150, R134, 0x10, R135 ;  /* 0x0000001086967819 */ /* 0x000fe20000001287 */
[----:B------:R-:W-:Y:S01]  /*2700*/  FFMA.FTZ R185, R168, R165, R185 ;  /* 0x000000a5a8b97223 */ /* 0x000fe200000100b9 */
[----:B------:R-:W-:Y:S01]  /*2710*/  SHF.L.U32 R165, R92, 0x10, RZ ;  /* 0x000000105ca57819 */ /* 0x000fe200000006ff */
[----:B------:R-:W-:Y:S01]  /*2720*/  FFMA.FTZ R97, R168, R195, R97 ;  /* 0x000000c3a8617223 */ /* 0x000fe20000010061 */
[----:B------:R-:W-:Y:S01]  /*2730*/  MOV R92, R136 ;  /* 0x00000088005c7202 */ /* 0x000fe20000000f00 */
[-CC-:B------:R-:W-:Y:S01]  /*2740*/  FFMA.FTZ R176, R176, R154.reuse, R159.reuse ;  /* 0x0000009ab0b07223 */ /* 0x180fe2000001009f */
[-C--:B------:R-:W-:Y:S01]  /*2750*/  FFMA.FTZ R155, R155, R154.reuse, R159 ;  /* 0x0000009a9b9b7223 */ /* 0x080fe2000001009f */
[----:B------:R-:W-:Y:S01]  /*2760*/  FFMA.FTZ R167, R168, R167, R165 ;  /* 0x000000a7a8a77223 */ /* 0x000fe200000100a5 */
[----:B------:R-:W-:Y:S01]  /*2770*/  SHF.R.U64 R165, R136, 0x10, R137 ;  /* 0x0000001088a57819 */ /* 0x000fe20000001289 */
[----:B------:R-:W-:Y:S01]  /*2780*/  F2F.BF16.F32 R94, R94 ;  /* 0x0000005e005e7304 */ /* 0x000fe20000202000 */
[----:B0-----:R-:W-:Y:S01]  /*2790*/  SHF.L.U32 R93, R92, 0x10, RZ ;  /* 0x000000105c5d7819 */ /* 0x001fe200000006ff */
[----:B------:R-:W-:Y:S01]  /*27a0*/  FADD.FTZ R189, R189, -R176 ;  /* 0x800000b0bdbd7221 */ /* 0x000fe20000010000 */
        /* <DEDUP_REMOVED lines=9> */
[C---:B------:R-:W-:Y:S01]  /*2840*/  FFMA.FTZ R187, R168.reuse, R189, R187 ;  /* 0x000000bda8bb7223 */ /* 0x040fe200000100bb */
[----:B------:R-:W-:Y:S01]  /*2850*/  FADD.FTZ R147, R147, -R148 ;  /* 0x8000009493937221 */ /* 0x000fe20000010000 */
[----:B------:R-:W-:-:S04]  /*2860*/  FFMA.FTZ R155, R168, R155, R165 ;  /* 0x0000009ba89b7223 */ /* 0x000fc800000100a5 */
[----:B------:R-:W1:Y:S01]  /*2870*/  F2F.BF16.F32 R95, R95 ;  /* 0x0000005f005f7304 */ /* 0x000e620000202000 */
[----:B0-----:R-:W-:Y:S01]  /*2880*/  SHF.L.U32 R93, R92, 0x10, RZ ;  /* 0x000000105c5d7819 */ /* 0x001fe200000006ff */
[----:B------:R-:W-:-:S04]  /*2890*/  FFMA.FTZ R92, R151, R154, R159 ;  /* 0x0000009a975c7223 */ /* 0x000fc8000001009f */
[----:B------:R-:W-:Y:S01]  /*28a0*/  FFMA.FTZ R153, R168, R153, R93 ;  /* 0x00000099a8997223 */ /* 0x000fe2000001005d */
[----:B------:R-:W-:Y:S01]  /*28b0*/  FADD.FTZ R149, R149, -R92 ;  /* 0x8000005c95957221 */ /* 0x000fe20000010000 */
[----:B------:R-:W-:Y:S01]  /*28c0*/  SHF.L.U32 R93, R150, 0x10, RZ ;  /* 0x00000010965d7819 */ /* 0x000fe200000006ff */
[----:B------:R-:W0:Y:S01]  /*28d0*/  F2F.BF16.F32 R144, R144 ;  /* 0x0000009000907304 */ /* 0x000e220000202000 */
[----:B------:R-:W-:-:S03]  /*28e0*/  MOV R92, R134 ;  /* 0x00000086005c7202 */ /* 0x000fc60000000f00 */
[----:B------:R-:W-:Y:S01]  /*28f0*/  FFMA.FTZ R150, R168, R149, R93 ;  /* 0x00000095a8967223 */ /* 0x000fe2000001005d */
[----:B------:R-:W-:Y:S02]  /*2900*/  SHF.L.U32 R149, R92, 0x10, RZ ;  /* 0x000000105c957819 */ /* 0x000fe400000006ff */
[----:B------:R-:W2:Y:S01]  /*2910*/  LDC.64 R92, c[0x0][0x468] ;  /* 0x00011a00ff5c7b82 */ /* 0x000ea20000000a00 */
[----:B------:R-:W-:Y:S02]  /*2920*/  F2F.BF16.F32 R97, R97 ;  /* 0x0000006100617304 */ /* 0x000fe40000202000 */
[----:B------:R-:W-:Y:S01]  /*2930*/  FFMA.FTZ R147, R168, R147, R149 ;  /* 0x00000093a8937223 */ /* 0x000fe20000010095 */
[----:B-1----:R-:W-:Y:S01]  /*2940*/  PRMT R149, R94, 0x5410, R95 ;  /* 0x000054105e957816 */ /* 0x002fe2000000005f */
[----:B0-----:R-:W-:-:S04]  /*2950*/  IMAD.WIDE.U32 R94, R144, 0x10000, RZ ;  /* 0x00010000905e7825 */ /* 0x001fc800078e00ff */
[----:B------:R-:W0:Y:S01]  /*2960*/  F2F.BF16.F32 R98, R98 ;  /* 0x0000006200627304 */ /* 0x000e220000202000 */
[----:B------:R-:W-:-:S07]  /*2970*/  LOP3.LUT R94, R94, R145, RZ, 0xfc, !PT ;  /* 0x000000915e5e7212 */ /* 0x000fce00078efcff */
[----:B------:R-:W1:Y:S01]  /*2980*/  F2F.BF16.F32 R96, R96 ;  /* 0x0000006000607304 */ /* 0x000e620000202000 */
[----:B0-----:R-:W-:-:S07]  /*2990*/  PRMT R151, R97, 0x5410, R98 ;  /* 0x0000541061977816 */ /* 0x001fce0000000062 */
[----:B------:R-:W0:Y:S01]  /*29a0*/  F2F.BF16.F32 R150, R150 ;  /* 0x0000009600967304 */ /* 0x000e220000202000 */
[----:B------:R-:W-:Y:S01]  /*29b0*/  LOP3.LUT R95, R151, R95, RZ, 0xfc, !PT ;  /* 0x0000005f975f7212 */ /* 0x000fe200078efcff */
[----:B-1----:R-:W-:-:S06]  /*29c0*/  IMAD.WIDE.U32 R96, R96, 0x10000, RZ ;  /* 0x0001000060607825 */ /* 0x002fcc00078e00ff */
[----:B------:R1:W-:Y:S01]  /*29d0*/  F2F.BF16.F32 R152, R155 ;  /* 0x0000009b00987304 */ /* 0x0003e20000202000 */
[----:B------:R-:W-:Y:S02]  /*29e0*/  LOP3.LUT R149, R149, R97, RZ, 0xfc, !PT ;  /* 0x0000006195957212 */ /* 0x000fe400078efcff */
[----:B------:R-:W-:Y:S01]  /*29f0*/  LOP3.LUT R148, R96, R99, RZ, 0xfc, !PT ;  /* 0x0000006360947212 */ /* 0x000fe200078efcff */
[----:B0-----:R-:W-:-:S04]  /*2a00*/  IMAD.WIDE.U32 R144, R150, 0x10000, RZ ;  /* 0x0001000096907825 */ /* 0x001fc800078e00ff */
[----:B------:R-:W0:Y:S01]  /*2a10*/  F2F.BF16.F32 R153, R153 ;  /* 0x0000009900997304 */ /* 0x000e220000202000 */
[----:B--2---:R-:W-:-:S04]  /*2a20*/  IMAD.WIDE.U32 R150, R183, 0x8, R92 ;  /* 0x00000008b7967825 */ /* 0x004fc800078e005c */
[----:B-1----:R-:W-:-:S03]  /*2a30*/  IMAD.WIDE.U32 R154, R177, 0x8, R92 ;  /* 0x00000008b19a7825 */ /* 0x002fc600078e005c */
[----:B------:R-:W1:Y:S01]  /*2a40*/  F2F.BF16.F32 R169, R169 ;  /* 0x000000a900a97304 */ /* 0x000e620000202000 */
[----:B------:R3:W-:Y:S01]  /*2a50*/  STG.E.64 desc[UR8][R150.64], R148 ;  /* 0x0000009496007986 */ /* 0x0007e2000c101b08 */
[----:B0-----:R-:W-:-:S06]  /*2a60*/  PRMT R153, R153, 0x5410, R152 ;  /* 0x0000541099997816 */ /* 0x001fcc0000000098 */
[----:B------:R-:W0:Y:S01]  /*2a70*/  F2F.BF16.F32 R187, R187 ;  /* 0x000000bb00bb7304 */ /* 0x000e220000202000 */
[----:B------:R-:W-:Y:S01]  /*2a80*/  LOP3.LUT R145, R153, R145, RZ, 0xfc, !PT ;  /* 0x0000009199917212 */ /* 0x000fe200078efcff */
[----:B------:R-:W-:-:S06]  /*2a90*/  IMAD.WIDE.U32 R152, R179, 0x8, R92 ;  /* 0x00000008b3987825 */ /* 0x000fcc00078e005c */
[----:B------:R-:W2:Y:S01]  /*2aa0*/  F2F.BF16.F32 R163, R163 ;  /* 0x000000a300a37304 */ /* 0x000ea20000202000 */
[----:B-1----:R-:W-:Y:S01]  /*2ab0*/  IMAD.WIDE.U32 R96, R169, 0x10000, RZ ;  /* 0x00010000a9607825 */ /* 0x002fe200078e00ff */
[----:B------:R3:W-:Y:S02]  /*2ac0*/  STG.E.64 desc[UR8][R152.64], R94 ;  /* 0x0000005e98007986 */ /* 0x0007e4000c101b08 */
[----:B------:R-:W-:-:S04]  /*2ad0*/  LOP3.LUT R96, R96, R157, RZ, 0xfc, !PT ;  /* 0x0000009d60607212 */ /* 0x000fc800078efcff */
[----:B------:R-:W-:Y:S01]  /*2ae0*/  F2F.BF16.F32 R185, R185 ;  /* 0x000000b900b97304 */ /* 0x000fe20000202000 */
[----:B0-----:R-:W-:-:S04]  /*2af0*/  PRMT R187, R166, 0x5410, R187 ;  /* 0x00005410a6bb7816 */ /* 0x001fc800000000bb */
[----:B------:R-:W-:Y:S01]  /*2b00*/  LOP3.LUT R97, R187, R97, RZ, 0xfc, !PT ;  /* 0x00000061bb617212 */ /* 0x000fe200078efcff */
[----:B--2---:R-:W-:Y:S02]  /*2b10*/  IMAD.WIDE.U32 R98, R163, 0x10000, RZ ;  /* 0x00010000a3627825 */ /* 0x004fe400078e00ff */
[----:B------:R-:W0:Y:S02]  /*2b20*/  F2F.BF16.F32 R156, R167 ;  /* 0x000000a7009c7304 */ /* 0x000e240000202000 */
[----:B------:R3:W-:Y:S01]  /*2b30*/  STG.E.64 desc[UR8][R154.64], R96 ;  /* 0x000000609a007986 */ /* 0x0007e2000c101b08 */
[----:B------:R-:W-:-:S05]  /*2b40*/  LOP3.LUT R98, R98, R161, RZ, 0xfc, !PT ;  /* 0x000000a162627212 */ /* 0x000fca00078efcff */
[----:B------:R-:W1:Y:S01]  /*2b50*/  F2F.BF16.F32 R147, R147 ;  /* 0x0000009300937304 */ /* 0x000e620000202000 */
[----:B0-----:R-:W-:Y:S01]  /*2b60*/  PRMT R185, R185, 0x5410, R156 ;  /* 0x00005410b9b97816 */ /* 0x001fe2000000009c */
[----:B------:R-:W-:-:S03]  /*2b70*/  IMAD.WIDE.U32 R156, R175, 0x8, R92 ;  /* 0x00000008af9c7825 */ /* 0x000fc600078e005c */
[----:B------:R-:W-:Y:S01]  /*2b80*/  LOP3.LUT R99, R185, R99, RZ, 0xfc, !PT ;  /* 0x00000063b9637212 */ /* 0x000fe200078efcff */
[----:B------:R-:W-:Y:S01]  /*2b90*/  IMAD.WIDE.U32 R92, R173, 0x8, R92 ;  /* 0x00000008ad5c7825 */ /* 0x000fe200078e005c */
[----:B-1----:R-:W-:-:S03]  /*2ba0*/  LOP3.LUT R144, R144, R147, RZ, 0xfc, !PT ;  /* 0x0000009390907212 */ /* 0x002fc600078efcff */
[----:B------:R3:W-:Y:S04]  /*2bb0*/  STG.E.64 desc[UR8][R156.64], R98 ;  /* 0x000000629c007986 */ /* 0x0007e8000c101b08 */
[----:B------:R3:W-:Y:S01]  /*2bc0*/  STG.E.64 desc[UR8][R92.64], R144 ;  /* 0x000000905c007986 */ /* 0x0007e2000c101b08 */
[----:B------:R-:W-:Y:S05]  /*2bd0*/  BRA `(.L_x_1208) ;  /* 0x0000004400687947 */ /* 0x000fea0003800000 */
.L_x_1207:
        /* <DEDUP_REMOVED lines=20> */
[-C--:B------:R-:W-:Y:S01]  /*2d20*/  FFMA.FTZ R178, R178, R154.reuse, R159 ;  /* 0x0000009ab2b27223 */ /* 0x080fe2000001009f */
[----:B------:R-:W-:Y:S01]  /*2d30*/  FFMA.FTZ R93, R168, R157, R93 ;  /* 0x0000009da85d7223 */ /* 0x000fe2000001005d */
[----:B------:R-:W-:Y:S01]  /*2d40*/  SHF.L.U32 R99, R92, 0x10, RZ ;  /* 0x000000105c637819 */ /* 0x000fe200000006ff */
[----:B------:R-:W-:Y:S01]  /*2d50*/  FADD.FTZ R187, R187, -R166 ;  /* 0x800000a6bbbb7221 */ /* 0x000fe20000010000 */
[----:B------:R-:W-:Y:S01]  /*2d60*/  MOV R92, R141 ;  /* 0x0000008d005c7202 */ /* 0x000fe20000000f00 */
[----:B------:R0:W-:Y:S01]  /*2d70*/  F2F.BF16.F32 R145, R93 ;  /* 0x0000005d00917304 */ /* 0x0001e20000202000 */
[----:B------:R-:W-:Y:S01]  /*2d80*/  FADD.FTZ R191, R191, -R178 ;  /* 0x800000b2bfbf7221 */ /* 0x000fe20000010000 */
[----:B------:R-:W-:Y:S01]  /*2d90*/  FFMA.FTZ R96, R168, R97, R99 ;  /* 0x00000061a8607223 */ /* 0x000fe20000010063 */
[----:B------:R-:W-:Y:S01]  /*2da0*/  SHF.L.U32 R97, R92, 0x10, RZ ;  /* 0x000000105c617819 */ /* 0x000fe200000006ff */
[-C--:B------:R-:W-:Y:S01]  /*2db0*/  FFMA.FTZ R176, R176, R154.reuse, R159 ;  /* 0x0000009ab0b07223 */ /* 0x080fe2000001009f */
[----:B------:R-:W-:Y:S01]  /*2dc0*/  SHF.R.U32.HI R92, RZ, 0x10, R141 ;  /* 0x00000010ff5c7819 */ /* 0x000fe2000001168d */
[-CC-:B------:R-:W-:Y:S01]  /*2dd0*/  FFMA.FTZ R156, R156, R154.reuse, R159.reuse ;  /* 0x0000009a9c9c7223 */ /* 0x180fe2000001009f */
[--C-:B------:R-:W-:Y:S01]  /*2de0*/  FFMA.FTZ R164, R164, R154, R159.reuse ;  /* 0x0000009aa4a47223 */ /* 0x100fe2000001009f */
[----:B------:R-:W-:Y:S01]  /*2df0*/  FADD.FTZ R189, R189, -R176 ;  /* 0x800000b0bdbd7221 */ /* 0x000fe20000010000 */
[----:B------:R-:W-:Y:S01]  /*2e00*/  SHF.L.U32 R99, R92, 0x10, RZ ;  /* 0x000000105c637819 */ /* 0x000fe200000006ff */
[----:B------:R-:W-:Y:S01]  /*2e10*/  FADD.FTZ R165, R165, -R156 ;  /* 0x8000009ca5a57221 */ /* 0x000fe20000010000 */
[----:B------:R-:W-:Y:S01]  /*2e20*/  MOV R92, R140 ;  /* 0x0000008c005c7202 */ /* 0x000fe20000000f00 */
[----:B------:R-:W-:Y:S01]  /*2e30*/  FADD.FTZ R169, R169, -R164 ;  /* 0x800000a4a9a97221 */ /* 0x000fe20000010000 */
[-C--:B------:R-:W-:Y:S01]  /*2e40*/  FFMA.FTZ R174, R174, R154.reuse, R159 ;  /* 0x0000009aaeae7223 */ /* 0x080fe2000001009f */
[----:B------:R-:W-:Y:S01]  /*2e50*/  FFMA.FTZ R98, R168, R197, R99 ;  /* 0x000000c5a8627223 */ /* 0x000fe20000010063 */
[----:B0-----:R-:W-:Y:S01]  /*2e60*/  SHF.L.U32 R93, R92, 0x10, RZ ;  /* 0x000000105c5d7819 */ /* 0x001fe200000006ff */
[-C--:B------:R-:W-:Y:S01]  /*2e70*/  FFMA.FTZ R160, R160, R154.reuse, R159 ;  /* 0x0000009aa0a07223 */ /* 0x080fe2000001009f */
        /* <DEDUP_REMOVED lines=9> */
[-CC-:B------:R-:W-:Y:S01]  /*2f10*/  FFMA.FTZ R180, R180, R154.reuse, R159.reuse ;  /* 0x0000009ab4b47223 */ /* 0x180fe2000001009f */
[----:B------:R-:W-:Y:S01]  /*2f20*/  SHF.L.U32 R133, R92, 0x10, RZ ;  /* 0x000000105c857819 */ /* 0x000fe200000006ff */
[-C--:B------:R-:W-:Y:S01]  /*2f30*/  FFMA.FTZ R182, R182, R154.reuse, R159 ;  /* 0x0000009ab6b67223 */ /* 0x080fe2000001009f */
[----:B------:R-:W-:Y:S01]  /*2f40*/  SHF.R.U32.HI R92, RZ, 0x10, R139 ;  /* 0x00000010ff5c7819 */ /* 0x000fe2000001168b */
[----:B------:R-:W-:Y:S01]  /*2f50*/  FFMA.FTZ R155, R155, R154, R159 ;  /* 0x0000009a9b9b7223 */ /* 0x000fe2000001009f */
[----:B------:R-:W-:Y:S01]  /*2f60*/  FADD.FTZ R195, R195, -R180 ;  /* 0x800000b4c3c37221 */ /* 0x000fe20000010000 */
[----:B------:R-:W-:Y:S01]  /*2f70*/  FFMA.FTZ R187, R168, R187, R133 ;  /* 0x000000bba8bb7223 */ /* 0x000fe20000010085 */
[----:B------:R-:W-:Y:S01]  /*2f80*/  SHF.L.U32 R133, R92, 0x10, RZ ;  /* 0x000000105c857819 */ /* 0x000fe200000006ff */
[----:B------:R-:W-:Y:S01]  /*2f90*/  FADD.FTZ R193, R193, -R182 ;  /* 0x800000b6c1c17221 */ /* 0x000fe20000010000 */
[----:B------:R-:W-:Y:S01]  /*2fa0*/  MOV R92, R138 ;  /* 0x0000008a005c7202 */ /* 0x000fe20000000f00 */
[----:B------:R-:W-:Y:S01]  /*2fb0*/  FADD.FTZ R155, R152, -R155 ;  /* 0x8000009b989b7221 */ /* 0x000fe20000010000 */
[-C--:B------:R-:W-:Y:S01]  /*2fc0*/  FFMA.FTZ R162, R162, R154.reuse, R159 ;  /* 0x0000009aa2a27223 */ /* 0x080fe2000001009f */
[----:B------:R-:W-:Y:S01]  /*2fd0*/  FFMA.FTZ R189, R168, R189, R133 ;  /* 0x000000bda8bd7223 */ /* 0x000fe20000010085 */
[----:B0-----:R-:W-:Y:S01]  /*2fe0*/  SHF.L.U32 R93, R92, 0x10, RZ ;  /* 0x000000105c5d7819 */ /* 0x001fe200000006ff */
[----:B------:R-:W-:Y:S01]  /*2ff0*/  F2F.BF16.F32 R187, R187 ;  /* 0x000000bb00bb7304 */ /* 0x000fe20000202000 */
[----:B------:R-:W-:Y:S01]  /*3000*/  SHF.R.U64 R92, R138, 0x10, R139 ;  /* 0x000000108a5c7819 */ /* 0x000fe2000000128b */
[----:B------:R-:W-:Y:S01]  /*3010*/  FFMA.FTZ R148, R148, R154, R159 ;  /* 0x0000009a94947223 */ /* 0x000fe2000001009f */
[C---:B------:R-:W-:Y:S01]  /*3020*/  FFMA.FTZ R97, R168.reuse, R195, R97 ;  /* 0x000000c3a8617223 */ /* 0x040fe20000010061 */
[----:B------:R-:W-:Y:S01]  /*3030*/  FFMA.FTZ R93, R168, R169, R93 ;  /* 0x000000a9a85d7223 */ /* 0x000fe2000001005d */
[----:B------:R-:W-:Y:S01]  /*3040*/  SHF.L.U32 R133, R92, 0x10, RZ ;  /* 0x000000105c857819 */ /* 0x000fe200000006ff */
[C---:B------:R-:W-:Y:S01]  /*3050*/  FFMA.FTZ R99, R168.reuse, R193, R99 ;  /* 0x000000c1a8637223 */ /* 0x040fe20000010063 */
[----:B------:R-:W-:Y:S01]  /*3060*/  MOV R92, R137 ;  /* 0x00000089005c7202 */ /* 0x000fe20000000f00 */
[----:B------:R0:W-:Y:S01]  /*3070*/  F2F.BF16.F32 R169, R93 ;  /* 0x0000005d00a97304 */ /* 0x0001e20000202000 */
[----:B------:R-:W-:Y:S01]  /*3080*/  FADD.FTZ R167, R167, -R162 ;  /* 0x800000a2a7a77221 */ /* 0x000fe20000010000 */
[----:B------:R-:W-:Y:S01]  /*3090*/  FFMA.FTZ R133, R168, R185, R133 ;  /* 0x000000b9a8857223 */ /* 0x000fe20000010085 */
[----:B------:R-:W-:Y:S01]  /*30a0*/  SHF.L.U32 R171, R92, 0x10, RZ ;  /* 0x000000105cab7819 */ /* 0x000fe200000006ff */
[----:B------:R-:W-:Y:S01]  /*30b0*/  FADD.FTZ R147, R147, -R148 ;  /* 0x8000009493937221 */ /* 0x000fe20000010000 */
[----:B------:R-:W-:-:S03]  /*30c0*/  SHF.R.U32.HI R92, RZ, 0x10, R137 ;  /* 0x00000010ff5c7819 */ /* 0x000fc60000011689 */
[----:B------:R-:W-:Y:S01]  /*30d0*/  FFMA.FTZ R165, R168, R165, R171 ;  /* 0x000000a5a8a57223 */ /* 0x000fe200000100ab */
[----:B------:R-:W-:Y:S01]  /*30e0*/  SHF.L.U32 R171, R92, 0x10, RZ ;  /* 0x000000105cab7819 */ /* 0x000fe200000006ff */
[----:B------:R1:W-:Y:S01]  /*30f0*/  F2F.BF16.F32 R144, R133 ;  /* 0x0000008500907304 */ /* 0x0003e20000202000 */
[----:B------:R-:W-:-:S03]  /*3100*/  MOV R92, R136 ;  /* 0x00000088005c7202 */ /* 0x000fc60000000f00 */
[----:B------:R-:W-:Y:S01]  /*3110*/  FFMA.FTZ R167, R168, R167, R171 ;  /* 0x000000a7a8a77223 */ /* 0x000fe200000100ab */
[----:B0-----:R-:W-:Y:S02]  /*3120*/  SHF.L.U32 R93, R92, 0x10, RZ ;  /* 0x000000105c5d7819 */ /* 0x001fe400000006ff */
[----:B------:R-:W-:Y:S01]  /*3130*/  SHF.R.U64 R92, R136, 0x10, R137 ;  /* 0x00000010885c7819 */ /* 0x000fe20000001289 */
[----:B------:R-:W0:Y:S02]  /*3140*/  F2F.BF16.F32 R132, R189 ;  /* 0x000000bd00847304 */ /* 0x000e240000202000 */
[----:B------:R-:W-:Y:S01]  /*3150*/  FFMA.FTZ R93, R168, R161, R93 ;  /* 0x000000a1a85d7223 */ /* 0x000fe2000001005d */
[----:B-1----:R-:W-:Y:S02]  /*3160*/  SHF.L.U32 R133, R92, 0x10, RZ ;  /* 0x000000105c857819 */ /* 0x002fe400000006ff */
[----:B------:R-:W-:-:S03]  /*3170*/  SHF.R.U32.HI R92, RZ, 0x10, R135 ;  /* 0x00000010ff5c7819 */ /* 0x000fc60000011687 */
[----:B------:R-:W-:Y:S01]  /*3180*/  FFMA.FTZ R133, R168, R163, R133 ;  /* 0x000000a3a8857223 */ /* 0x000fe20000010085 */
[----:B------:R-:W-:Y:S01]  /*3190*/  SHF.L.U32 R163, R92, 0x10, RZ ;  /* 0x000000105ca37819 */ /* 0x000fe200000006ff */
[-C--:B------:R-:W-:Y:S01]  /*31a0*/  FFMA.FTZ R92, R151, R154.reuse, R159 ;  /* 0x0000009a975c7223 */ /* 0x080fe2000001009f */
[----:B------:R1:W-:Y:S01]  /*31b0*/  F2F.BF16.F32 R161, R93 ;  /* 0x0000005d00a17304 */ /* 0x0003e20000202000 */
[----:B------:R-:W-:Y:S02]  /*31c0*/  SHF.R.U64 R151, R134, 0x10, R135 ;  /* 0x0000001086977819 */ /* 0x000fe40000001287 */
[----:B------:R-:W-:Y:S01]  /*31d0*/  FADD.FTZ R149, R149, -R92 ;  /* 0x8000005c95957221 */ /* 0x000fe20000010000 */
[----:B------:R-:W-:Y:S01]  /*31e0*/  FFMA.FTZ R92, R150, R154, R159 ;  /* 0x0000009a965c7223 */ /* 0x000fe2000001009f */
[----:B0-----:R-:W-:Y:S01]  /*31f0*/  PRMT R187, R187, 0x5410, R132 ;  /* 0x00005410bbbb7816 */ /* 0x001fe20000000084 */
[C---:B------:R-:W-:Y:S01]  /*3200*/  FFMA.FTZ R155, R168.reuse, R155, R163 ;  /* 0x0000009ba89b7223 */ /* 0x040fe200000100a3 */
[----:B------:R-:W-:Y:S01]  /*3210*/  SHF.L.U32 R151, R151, 0x10, RZ ;  /* 0x0000001097977819 */ /* 0x000fe200000006ff */
[----:B------:R-:W-:Y:S01]  /*3220*/  FADD.FTZ R153, R153, -R92 ;  /* 0x8000005c99997221 */ /* 0x000fe20000010000 */
[----:B-1----:R-:W-:Y:S01]  /*3230*/  MOV R93, R135 ;  /* 0x00000087005d7202 */ /* 0x002fe20000000f00 */
[----:B------:R0:W-:Y:S01]  /*3240*/  F2F.BF16.F32 R152, R133 ;  /* 0x0000008500987304 */ /* 0x0001e20000202000 */
[----:B------:R-:W-:Y:S01]  /*3250*/  MOV R92, R134 ;  /* 0x00000086005c7202 */ /* 0x000fe20000000f00 */
[----:B------:R-:W-:-:S03]  /*3260*/  FFMA.FTZ R150, R168, R149, R151 ;  /* 0x00000095a8967223 */ /* 0x000fc60000010097 */
[----:B------:R-:W-:-:S03]  /*3270*/  SHF.L.U32 R148, R92, 0x10, RZ ;  /* 0x000000105c947819 */ /* 0x000fc600000006ff */
[----:B------:R-:W-:Y:S01]  /*3280*/  F2F.BF16.F32 R94, R94 ;  /* 0x0000005e005e7304 */ /* 0x000fe20000202000 */
[----:B0-----:R-:W-:Y:S02]  /*3290*/  SHF.L.U32 R133, R93, 0x10, RZ ;  /* 0x000000105d857819 */ /* 0x001fe400000006ff */
[----:B------:R-:W0:Y:S03]  /*32a0*/  LDC.64 R92, c[0x0][0x468] ;  /* 0x00011a00ff5c7b82 */ /* 0x000e260000000a00 */
[C---:B------:R-:W-:Y:S01]  /*32b0*/  FFMA.FTZ R153, R168.reuse, R153, R133 ;  /* 0x00000099a8997223 */ /* 0x040fe20000010085 */
[----:B------:R-:W-:Y:S01]  /*32c0*/  FFMA.FTZ R168, R168, R147, R148 ;  /* 0x00000093a8a87223 */ /* 0x000fe20000010094 */
[----:B------:R-:W1:Y:S03]  /*32d0*/  F2F.BF16.F32 R95, R95 ;  /* 0x0000005f005f7304 */ /* 0x000e660000202000 */
[----:B------:R-:W2:Y:S05]  /*32e0*/  LDC.64 R132, c[0x0][0x470] ;  /* 0x00011c00ff847b82 */ /* 0x000eaa0000000a00 */
[----:B------:R-:W3:Y:S01]  /*32f0*/  F2F.BF16.F32 R96, R96 ;  /* 0x0000006000607304 */ /* 0x000ee20000202000 */
[----:B-1----:R-:W-:-:S07]  /*3300*/  PRMT R147, R94, 0x5410, R95 ;  /* 0x000054105e937816 */ /* 0x002fce000000005f */
[----:B------:R-:W-:Y:S01]  /*3310*/  F2F.BF16.F32 R97, R97 ;  /* 0x0000006100617304 */ /* 0x000fe20000202000 */
[----:B---3--:R-:W-:-:S07]  /*3320*/  IMAD.WIDE.U32 R94, R96, 0x10000, RZ ;  /* 0x00010000605e7825 */ /* 0x008fce00078e00ff */
[----:B------:R-:W1:Y:S01]  /*3330*/  F2F.BF16.F32 R98, R98 ;  /* 0x0000006200627304 */ /* 0x000e620000202000 */
[--C-:B--2---:R-:W-:Y:S01]  /*3340*/  IMAD.WIDE.U32 R158, R179, 0x8, R132.reuse ;  /* 0x00000008b39e7825 */ /* 0x104fe200078e0084 */
[----:B------:R-:W-:Y:S02]  /*3350*/  LOP3.LUT R94, R94, R145, RZ, 0xfc, !PT ;  /* 0x000000915e5e7212 */ /* 0x000fe400078efcff */
[----:B------:R-:W-:Y:S01]  /*3360*/  LOP3.LUT R95, R147, R95, RZ, 0xfc, !PT ;  /* 0x0000005f935f7212 */ /* 0x000fe200078efcff */
[----:B------:R-:W-:-:S03]  /*3370*/  IMAD.WIDE.U32 R162, R175, 0x8, R132 ;  /* 0x00000008afa27825 */ /* 0x000fc600078e0084 */
[----:B------:R-:W2:Y:S01]  /*3380*/  F2F.BF16.F32 R99, R99 ;  /* 0x0000006300637304 */ /* 0x000ea20000202000 */
[----:B-1----:R-:W-:-:S07]  /*3390*/  PRMT R149, R97, 0x5410, R98 ;  /* 0x0000541061957816 */ /* 0x002fce0000000062 */
[----:B------:R-:W-:Y:S01]  /*33a0*/  F2F.BF16.F32 R165, R165 ;  /* 0x000000a500a57304 */ /* 0x000fe20000202000 */
[----:B--2---:R-:W-:-:S07]  /*33b0*/  IMAD.WIDE.U32 R96, R99, 0x10000, RZ ;  /* 0x0001000063607825 */ /* 0x004fce00078e00ff */
[----:B------:R1:W2:Y:S01]  /*33c0*/  F2F.BF16.F32 R156, R167 ;  /* 0x000000a7009c7304 */ /* 0x0002a20000202000 */
[----:B------:R-:W-:Y:S01]  /*33d0*/  IMAD.WIDE.U32 R98, R144, 0x10000, RZ ;  /* 0x0001000090627825 */ /* 0x000fe200078e00ff */
[----:B------:R-:W-:Y:S02]  /*33e0*/  LOP3.LUT R96, R96, R157, RZ, 0xfc, !PT ;  /* 0x0000009d60607212 */ /* 0x000fe400078efcff */
[----:B------:R-:W-:Y:S01]  /*33f0*/  LOP3.LUT R97, R149, R97, RZ, 0xfc, !PT ;  /* 0x0000006195617212 */ /* 0x000fe200078efcff */
[----:B------:R-:W-:-:S03]  /*3400*/  IMAD.WIDE.U32 R144, R152, 0x10000, RZ ;  /* 0x0001000098907825 */ /* 0x000fc600078e00ff */
[----:B------:R3:W4:Y:S01]  /*3410*/  F2F.BF16.F32 R170, R150 ;  /* 0x0000009600aa7304 */ /* 0x0007220000202000 */
[----:B------:R-:W-:Y:S02]  /*3420*/  LOP3.LUT R99, R187, R99, RZ, 0xfc, !PT ;  /* 0x00000063bb637212 */ /* 0x000fe400078efcff */
[----:B------:R-:W-:Y:S01]  /*3430*/  LOP3.LUT R98, R98, R169, RZ, 0xfc, !PT ;  /* 0x000000a962627212 */ /* 0x000fe200078efcff */
[----:B-1----:R-:W-:Y:S01]  /*3440*/  IMAD.WIDE.U32 R166, R173, 0x8, R132 ;  /* 0x00000008ada67825 */ /* 0x002fe200078e0084 */
[----:B------:R-:W-:Y:S02]  /*3450*/  LOP3.LUT R144, R144, R161, RZ, 0xfc, !PT ;  /* 0x000000a190907212 */ /* 0x000fe400078efcff */
[----:B--2---:R-:W-:Y:S01]  /*3460*/  PRMT R151, R165, 0x5410, R156 ;  /* 0x00005410a5977816 */ /* 0x004fe2000000009c */
[----:B------:R-:W-:Y:S01]  /*3470*/  F2F.BF16.F32 R185, R155 ;  /* 0x0000009b00b97304 */ /* 0x000fe20000202000 */
[----:B0-----:R-:W-:Y:S02]  /*3480*/  IMAD.WIDE.U32 R164, R183, 0x8, R92 ;  /* 0x00000008b7a47825 */ /* 0x001fe400078e005c */
[----:B------:R-:W-:-:S02]  /*3490*/  LOP3.LUT R145, R151, R145, RZ, 0xfc, !PT ;  /* 0x0000009197917212 */ /* 0x000fc400078efcff */
[----:B------:R-:W-:Y:S01]  /*34a0*/  IMAD.WIDE.U32 R156, R183, 0x8, R132 ;  /* 0x00000008b79c7825 */ /* 0x000fe200078e0084 */
[----:B------:R0:W-:Y:S02]  /*34b0*/  STG.E.64 desc[UR8][R164.64], R94 ;  /* 0x0000005ea4007986 */ /* 0x0001e4000c101b08 */
[----:B------:R1:W2:Y:S01]  /*34c0*/  F2F.BF16.F32 R174, R153 ;  /* 0x0000009900ae7304 */ /* 0x0002a20000202000 */
[--C-:B---3--:R-:W-:Y:S01]  /*34d0*/  IMAD.WIDE.U32 R150, R179, 0x8, R92.reuse ;  /* 0x00000008b3967825 */ /* 0x108fe200078e005c */
[----:B------:R0:W-:Y:S03]  /*34e0*/  STG.E.64 desc[UR8][R156.64], R94 ;  /* 0x0000005e9c007986 */ /* 0x0001e6000c101b08 */
[----:B----4-:R-:W-:Y:S01]  /*34f0*/  IMAD.WIDE.U32 R148, R170, 0x10000, RZ ;  /* 0x00010000aa947825 */ /* 0x010fe200078e00ff */
[----:B------:R0:W-:Y:S02]  /*3500*/  STG.E.64 desc[UR8][R150.64], R96 ;  /* 0x0000006096007986 */ /* 0x0001e4000c101b08 */
[----:B------:R-:W3:Y:S01]  /*3510*/  F2F.BF16.F32 R171, R168 ;  /* 0x000000a800ab7304 */ /* 0x000ee20000202000 */
[C---:B-1----:R-:W-:Y:S01]  /*3520*/  IMAD.WIDE.U32 R152, R177.reuse, 0x8, R92 ;  /* 0x00000008b1987825 */ /* 0x042fe200078e005c */
[----:B------:R0:W-:Y:S03]  /*3530*/  STG.E.64 desc[UR8][R158.64], R96 ;  /* 0x000000609e007986 */ /* 0x0001e6000c101b08 */
[----:B------:R-:W-:Y:S01]  /*3540*/  IMAD.WIDE.U32 R160, R177, 0x8, R132 ;  /* 0x00000008b1a07825 */ /* 0x000fe200078e0084 */
[----:B------:R0:W-:Y:S01]  /*3550*/  STG.E.64 desc[UR8][R152.64], R98 ;  /* 0x0000006298007986 */ /* 0x0001e2000c101b08 */
[----:B--2---:R-:W-:-:S02]  /*3560*/  PRMT R147, R174, 0x5410, R185 ;  /* 0x00005410ae937816 */ /* 0x004fc400000000b9 */
[--C-:B------:R-:W-:Y:S01]  /*3570*/  IMAD.WIDE.U32 R154, R175, 0x8, R92.reuse ;  /* 0x00000008af9a7825 */ /* 0x100fe200078e005c */
[----:B------:R0:W-:Y:S01]  /*3580*/  STG.E.64 desc[UR8][R160.64], R98 ;  /* 0x00000062a0007986 */ /* 0x0001e2000c101b08 */
[----:B------:R-:W-:Y:S02]  /*3590*/  LOP3.LUT R149, R147, R149, RZ, 0xfc, !PT ;  /* 0x0000009593957212 */ /* 0x000fe400078efcff */
[----:B------:R-:W-:Y:S01]  /*35a0*/  IMAD.WIDE.U32 R92, R173, 0x8, R92 ;  /* 0x00000008ad5c7825 */ /* 0x000fe200078e005c */
[----:B------:R0:W-:Y:S01]  /*35b0*/  STG.E.64 desc[UR8][R154.64], R144 ;  /* 0x000000909a007986 */ /* 0x0001e2000c101b08 */
[----:B---3--:R-:W-:Y:S02]  /*35c0*/  LOP3.LUT R148, R148, R171, RZ, 0xfc, !PT ;  /* 0x000000ab94947212 */ /* 0x008fe400078efcff */
[----:B------:R-:W-:Y:S01]  /*35d0*/  PRMT R133, R174, 0x7610, R133 ;  /* 0x00007610ae857816 */ /* 0x000fe20000000085 */
[----:B------:R0:W-:Y:S01]  /*35e0*/  STG.E.64 desc[UR8][R162.64], R144 ;  /* 0x00000090a2007986 */ /* 0x0001e2000c101b08 */
[----:B------:R-:W-:-:S03]  /*35f0*/  PRMT R132, R185, 0x7610, R132 ;  /* 0x00007610b9847816 */ /* 0x000fc60000000084 */
[----:B------:R0:W-:Y:S04]  /*3600*/  STG.E.64 desc[UR8][R92.64], R148 ;  /* 0x000000945c007986 */ /* 0x0001e8000c101b08 */
[----:B------:R0:W-:Y:S01]  /*3610*/  STG.E.64 desc[UR8][R166.64], R148 ;  /* 0x00000094a6007986 */ /* 0x0001e2000c101b08 */
[----:B------:R-:W-:Y:S05]  /*3620*/  BRA `(.L_x_1208) ;  /* 0x0000003800d47947 */ /* 0x000fea0003800000 */
.L_x_1206:
        /* <DEDUP_REMOVED lines=53> */
[----:B------:R-:W-:Y:S01]  /*3980*/  FFMA.FTZ R158, R158, R154, R159 ;  /* 0x0000009a9e9e7223 */ /* 0x000fe2000001009f */
[----:B------:R-:W-:Y:S01]  /*3990*/  FFMA.FTZ R99, R168, R193, R99 ;  /* 0x000000c1a8637223 */ /* 0x000fe20000010063 */
[----:B------:R-:W-:Y:S01]  /*39a0*/  SHF.L.U32 R129, R92, 0x10, RZ ;  /* 0x000000105c817819 */ /* 0x000fe200000006ff */
[----:B------:R-:W-:Y:S01]  /*39b0*/  FADD.FTZ R163, R163, -R160 ;  /* 0x800000a0a3a37221 */ /* 0x000fe20000010000 */
[----:B------:R-:W-:Y:S01]  /*39c0*/  SHF.R.U32.HI R92, RZ, 0x10, R139 ;  /* 0x00000010ff5c7819 */ /* 0x000fe2000001168b */
[C---:B------:R-:W-:Y:S01]  /*39d0*/  FFMA.FTZ R97, R168.reuse, R195, R97 ;  /* 0x000000c3a8617223 */ /* 0x040fe20000010061 */
[----:B------:R-:W-:Y:S01]  /*39e0*/  FADD.FTZ R161, R161, -R158 ;  /* 0x8000009ea1a17221 */ /* 0x000fe20000010000 */
[----:B------:R-:W-:Y:S01]  /*39f0*/  FFMA.FTZ R129, R168, R187, R129 ;  /* 0x000000bba8817223 */ /* 0x000fe20000010081 */
[----:B------:R-:W-:Y:S01]  /*3a00*/  SHF.L.U32 R187, R92, 0x10, RZ ;  /* 0x000000105cbb7819 */ /* 0x000fe200000006ff */
[----:B------:R1:W-:Y:S01]  /*3a10*/  F2F.BF16.F32 R130, R99 ;  /* 0x0000006300827304 */ /* 0x0003e20000202000 */
[----:B------:R-:W-:Y:S01]  /*3a20*/  MOV R92, R138 ;  /* 0x0000008a005c7202 */ /* 0x000fe20000000f00 */
[-CC-:B------:R-:W-:Y:S01]  /*3a30*/  FFMA.FTZ R155, R155, R154.reuse, R159.reuse ;  /* 0x0000009a9b9b7223 */ /* 0x180fe2000001009f */
[-CC-:B------:R-:W-:Y:S01]  /*3a40*/  FFMA.FTZ R176, R176, R154.reuse, R159.reuse ;  /* 0x0000009ab0b07223 */ /* 0x180fe2000001009f */
[-C--:B------:R-:W-:Y:S01]  /*3a50*/  FFMA.FTZ R148, R148, R154.reuse, R159 ;  /* 0x0000009a94947223 */ /* 0x080fe2000001009f */
[----:B0-----:R-:W-:Y:S01]  /*3a60*/  SHF.L.U32 R93, R92, 0x10, RZ ;  /* 0x000000105c5d7819 */ /* 0x001fe200000006ff */
[----:B------:R-:W-:Y:S01]  /*3a70*/  FADD.FTZ R155, R152, -R155 ;  /* 0x8000009b989b7221 */ /* 0x000fe20000010000 */
[----:B------:R-:W-:Y:S01]  /*3a80*/  SHF.R.U64 R92, R138, 0x10, R139 ;  /* 0x000000108a5c7819 */ /* 0x000fe2000000128b */
[----:B------:R0:W-:Y:S01]  /*3a90*/  F2F.BF16.F32 R131, R129 ;  /* 0x0000008100837304 */ /* 0x0001e20000202000 */
[----:B------:R-:W-:Y:S01]  /*3aa0*/  FADD.FTZ R189, R189, -R176 ;  /* 0x800000b0bdbd7221 */ /* 0x000fe20000010000 */
[----:B------:R-:W-:Y:S01]  /*3ab0*/  FFMA.FTZ R93, R168, R169, R93 ;  /* 0x000000a9a85d7223 */ /* 0x000fe2000001005d */
[----:B-1----:R-:W-:Y:S01]  /*3ac0*/  SHF.L.U32 R99, R92, 0x10, RZ ;  /* 0x000000105c637819 */ /* 0x002fe200000006ff */
[----:B------:R-:W-:Y:S01]  /*3ad0*/  FFMA.FTZ R162, R162, R154, R159 ;  /* 0x0000009aa2a27223 */ /* 0x000fe2000001009f */
[----:B------:R-:W-:Y:S01]  /*3ae0*/  MOV R92, R137 ;  /* 0x00000089005c7202 */ /* 0x000fe20000000f00 */
[----:B------:R-:W-:Y:S01]  /*3af0*/  FFMA.FTZ R187, R168, R189, R187 ;  /* 0x000000bda8bb7223 */ /* 0x000fe200000100bb */
[----:B------:R-:W-:Y:S01]  /*3b00*/  FADD.FTZ R147, R147, -R148 ;  /* 0x8000009493937221 */ /* 0x000fe20000010000 */
[----:B------:R1:W-:Y:S01]  /*3b10*/  F2F.BF16.F32 R169, R93 ;  /* 0x0000005d00a97304 */ /* 0x0003e20000202000 */
[----:B0-----:R-:W-:Y:S01]  /*3b20*/  SHF.L.U32 R129, R92, 0x10, RZ ;  /* 0x000000105c817819 */ /* 0x001fe200000006ff */
[----:B------:R-:W-:Y:S01]  /*3b30*/  FFMA.FTZ R99, R168, R185, R99 ;  /* 0x000000b9a8637223 */ /* 0x000fe20000010063 */
[----:B------:R-:W-:Y:S01]  /*3b40*/  SHF.R.U32.HI R92, RZ, 0x10, R137 ;  /* 0x00000010ff5c7819 */ /* 0x000fe20000011689 */
[----:B------:R-:W-:-:S02]  /*3b50*/  FADD.FTZ R167, R167, -R162 ;  /* 0x800000a2a7a77221 */ /* 0x000fc40000010000 */
[----:B------:R-:W-:Y:S01]  /*3b60*/  FFMA.FTZ R129, R168, R165, R129 ;  /* 0x000000a5a8817223 */ /* 0x000fe20000010081 */
[----:B------:R-:W-:Y:S01]  /*3b70*/  SHF.L.U32 R165, R92, 0x10, RZ ;  /* 0x000000105ca57819 */ /* 0x000fe200000006ff */
[----:B------:R0:W-:Y:S01]  /*3b80*/  F2F.BF16.F32 R128, R99 ;  /* 0x0000006300807304 */ /* 0x0001e20000202000 */
[----:B------:R-:W-:-:S03]  /*3b90*/  MOV R92, R136 ;  /* 0x00000088005c7202 */ /* 0x000fc60000000f00 */
[----:B------:R-:W-:Y:S01]  /*3ba0*/  FFMA.FTZ R165, R168, R167, R165 ;  /* 0x000000a7a8a57223 */ /* 0x000fe200000100a5 */
[----:B-1----:R-:W-:Y:S02]  /*3bb0*/  SHF.L.U32 R93, R92, 0x10, RZ ;  /* 0x000000105c5d7819 */ /* 0x002fe400000006ff */
[----:B------:R-:W-:Y:S01]  /*3bc0*/  SHF.R.U64 R92, R136, 0x10, R137 ;  /* 0x00000010885c7819 */ /* 0x000fe20000001289 */
[----:B------:R-:W-:Y:S02]  /*3bd0*/  F2F.BF16.F32 R97, R97 ;  /* 0x0000006100617304 */ /* 0x000fe40000202000 */
[----:B------:R-:W-:Y:S01]  /*3be0*/  FFMA.FTZ R93, R168, R161, R93 ;  /* 0x000000a1a85d7223 */ /* 0x000fe2000001005d */
[----:B0-----:R-:W-:Y:S02]  /*3bf0*/  SHF.L.U32 R99, R92, 0x10, RZ ;  /* 0x000000105c637819 */ /* 0x001fe400000006ff */
[----:B------:R-:W-:-:S03]  /*3c00*/  SHF.R.U32.HI R92, RZ, 0x10, R135 ;  /* 0x00000010ff5c7819 */ /* 0x000fc60000011687 */
[----:B------:R-:W-:Y:S01]  /*3c10*/  FFMA.FTZ R99, R168, R163, R99 ;  /* 0x000000a3a8637223 */ /* 0x000fe20000010063 */
[----:B------:R-:W-:Y:S01]  /*3c20*/  SHF.L.U32 R163, R92, 0x10, RZ ;  /* 0x000000105ca37819 */ /* 0x000fe200000006ff */
[-CC-:B------:R-:W-:Y:S01]  /*3c30*/  FFMA.FTZ R92, R151, R154.reuse, R159.reuse ;  /* 0x0000009a975c7223 */ /* 0x180fe2000001009f */
[----:B------:R-:W0:Y:S03]  /*3c40*/  F2F.BF16.F32 R98, R98 ;  /* 0x0000006200627304 */ /* 0x000e260000202000 */
[----:B------:R-:W-:Y:S01]  /*3c50*/  FADD.FTZ R149, R149, -R92 ;  /* 0x8000005c95957221 */ /* 0x000fe20000010000 */
[----:B------:R-:W-:Y:S01]  /*3c60*/  FFMA.FTZ R92, R150, R154, R159 ;  /* 0x0000009a965c7223 */ /* 0x000fe2000001009f */
[----:B------:R-:W-:-:S03]  /*3c70*/  FFMA.FTZ R155, R168, R155, R163 ;  /* 0x0000009ba89b7223 */ /* 0x000fc600000100a3 */
[----:B------:R1:W-:Y:S01]  /*3c80*/  F2F.BF16.F32 R156, R129 ;  /* 0x00000081009c7304 */ /* 0x0003e20000202000 */
[----:B------:R-:W-:Y:S01]  /*3c90*/  FADD.FTZ R153, R153, -R92 ;  /* 0x8000005c99997221 */ /* 0x000fe20000010000 */
[----:B------:R-:W-:-:S04]  /*3ca0*/  MOV R92, R134 ;  /* 0x00000086005c7202 */ /* 0x000fc80000000f00 */
[----:B------:R-:W-:Y:S02]  /*3cb0*/  SHF.L.U32 R148, R92, 0x10, RZ ;  /* 0x000000105c947819 */ /* 0x000fe400000006ff */
[----:B------:R2:W-:Y:S01]  /*3cc0*/  F2F.BF16.F32 R161, R93 ;  /* 0x0000005d00a17304 */ /* 0x0005e20000202000 */
[----:B-1----:R-:W-:-:S04]  /*3cd0*/  SHF.R.U64 R129, R134, 0x10, R135 ;  /* 0x0000001086817819 */ /* 0x002fc80000001287 */
[----:B------:R-:W-:-:S03]  /*3ce0*/  SHF.L.U32 R129, R129, 0x10, RZ ;  /* 0x0000001081817819 */ /* 0x000fc600000006ff */
[----:B------:R1:W-:Y:S01]  /*3cf0*/  F2F.BF16.F32 R152, R99 ;  /* 0x0000006300987304 */ /* 0x0003e20000202000 */
[----:B--2---:R-:W-:Y:S01]  /*3d00*/  MOV R93, R135 ;  /* 0x00000087005d7202 */ /* 0x004fe20000000f00 */
[----:B------:R-:W-:Y:S01]  /*3d10*/  FFMA.FTZ R150, R168, R149, R129 ;  /* 0x00000095a8967223 */ /* 0x000fe20000010081 */
[----:B0-----:R-:W-:-:S05]  /*3d20*/  PRMT R149, R97, 0x5410, R98 ;  /* 0x0000541061957816 */ /* 0x001fca0000000062 */
[----:B------:R-:W0:Y:S01]  /*3d30*/  F2F.BF16.F32 R96, R96 ;  /* 0x0000006000607304 */ /* 0x000e220000202000 */
[----:B-1----:R-:W-:Y:S02]  /*3d40*/  SHF.L.U32 R99, R93, 0x10, RZ ;  /* 0x000000105d637819 */ /* 0x002fe400000006ff */
[----:B------:R-:W1:Y:S03]  /*3d50*/  LDC.64 R92, c[0x0][0x478] ;  /* 0x00011e00ff5c7b82 */ /* 0x000e660000000a00 */
[C---:B------:R-:W-:Y:S01]  /*3d60*/  FFMA.FTZ R153, R168.reuse, R153, R99 ;  /* 0x00000099a8997223 */ /* 0x040fe20000010063 */
[----:B------:R-:W-:Y:S01]  /*3d70*/  FFMA.FTZ R168, R168, R147, R148 ;  /* 0x00000093a8a87223 */ /* 0x000fe20000010094 */
[----:B------:R-:W2:Y:S03]  /*3d80*/  F2F.BF16.F32 R144, R187 ;  /* 0x000000bb00907304 */ /* 0x000ea60000202000 */
[----:B------:R-:W3:Y:S01]  /*3d90*/  LDC.64 R98, c[0x0][0x468] ;  /* 0x00011a00ff627b82 */ /* 0x000ee20000000a00 */
[----:B0-----:R-:W-:-:S04]  /*3da0*/  IMAD.WIDE.U32 R96, R96, 0x10000, RZ ;  /* 0x0001000060607825 */ /* 0x001fc800078e00ff */
[----:B------:R-:W-:Y:S01]  /*3db0*/  F2F.BF16.F32 R94, R94 ;  /* 0x0000005e005e7304 */ /* 0x000fe20000202000 */
[----:B--2---:R-:W-:-:S07]  /*3dc0*/  PRMT R147, R131, 0x5410, R144 ;  /* 0x0000541083937816 */ /* 0x004fce0000000090 */
[----:B------:R-:W0:Y:S01]  /*3dd0*/  F2F.BF16.F32 R95, R95 ;  /* 0x0000005f005f7304 */ /* 0x000e220000202000 */
[----:B------:R-:W-:-:S05]  /*3de0*/  IMAD.WIDE.U32 R130, R130, 0x10000, RZ ;  /* 0x0001000082827825 */ /* 0x000fca00078e00ff */
[----:B------:R-:W-:Y:S02]  /*3df0*/  LOP3.LUT R149, R149, R131, RZ, 0xfc, !PT ;  /* 0x0000008395957212 */ /* 0x000fe400078efcff */
[----:B------:R-:W2:Y:S01]  /*3e00*/  F2F.BF16.F32 R165, R165 ;  /* 0x000000a500a57304 */ /* 0x000ea20000202000 */
[----:B------:R-:W-:Y:S01]  /*3e10*/  LOP3.LUT R148, R130, R157, RZ, 0xfc, !PT ;  /* 0x0000009d82947212 */ /* 0x000fe200078efcff */
[----:B-1----:R-:W-:-:S04]  /*3e20*/  IMAD.WIDE.U32 R130, R183, 0x8, R92 ;  /* 0x00000008b7827825 */ /* 0x002fc800078e005c */
[----:B---3--:R-:W-:Y:S01]  /*3e30*/  IMAD.WIDE.U32 R158, R179, 0x8, R98 ;  /* 0x00000008b39e7825 */ /* 0x008fe200078e0062 */
[----:B0-----:R-:W-:Y:S01]  /*3e40*/  PRMT R129, R94, 0x5410, R95 ;  /* 0x000054105e817816 */ /* 0x001fe2000000005f */
[----:B------:R0:W1:Y:S02]  /*3e50*/  F2F.BF16.F32 R164, R150 ;  /* 0x0000009600a47304 */ /* 0x0000640000202000 */
[----:B------:R-:W-:Y:S01]  /*3e60*/  IMAD.WIDE.U32 R94, R128, 0x10000, RZ ;  /* 0x00010000805e7825 */ /* 0x000fe200078e00ff */
[----:B------:R-:W-:Y:S02]  /*3e70*/  LOP3.LUT R129, R129, R97, RZ, 0xfc, !PT ;  /* 0x0000006181817212 */ /* 0x000fe400078efcff */
[----:B------:R-:W-:Y:S01]  /*3e80*/  LOP3.LUT R128, R96, R145, RZ, 0xfc, !PT ;  /* 0x0000009160807212 */ /* 0x000fe200078efcff */
[----:B------:R-:W-:Y:S01]  /*3e90*/  IMAD.WIDE.U32 R96, R152, 0x10000, RZ ;  /* 0x0001000098607825 */ /* 0x000fe200078e00ff */
[----:B--2---:R-:W-:Y:S01]  /*3ea0*/  PRMT R165, R156, 0x5410, R165 ;  /* 0x000054109ca57816 */ /* 0x004fe200000000a5 */
[----:B------:R2:W-:Y:S01]  /*3eb0*/  F2F.BF16.F32 R185, R155 ;  /* 0x0000009b00b97304 */ /* 0x0005e20000202000 */
[----:B------:R-:W-:Y:S01]  /*3ec0*/  LOP3.LUT R145, R147, R95, RZ, 0xfc, !PT ;  /* 0x0000005f93917212 */ /* 0x000fe200078efcff */
[----:B------:R-:W-:Y:S01]  /*3ed0*/  IMAD.WIDE.U32 R156, R183, 0x8, R98 ;  /* 0x00000008b79c7825 */ /* 0x000fe200078e0062 */
[----:B------:R-:W-:Y:S01]  /*3ee0*/  LOP3.LUT R144, R94, R169, RZ, 0xfc, !PT ;  /* 0x000000a95e907212 */ /* 0x000fe200078efcff */
[----:B------:R3:W-:Y:S01]  /*3ef0*/  STG.E.64 desc[UR8][R130.64], R128 ;  /* 0x0000008082007986 */ /* 0x0007e2000c101b08 */
[----:B------:R-:W-:Y:S01]  /*3f00*/  LOP3.LUT R96, R96, R161, RZ, 0xfc, !PT ;  /* 0x000000a160607212 */ /* 0x000fe200078efcff */
[--C-:B0-----:R-:W-:Y:S01]  /*3f10*/  IMAD.WIDE.U32 R150, R177, 0x8, R92.reuse ;  /* 0x00000008b1967825 */ /* 0x101fe200078e005c */
[----:B------:R-:W-:Y:S01]  /*3f20*/  LOP3.LUT R97, R165, R97, RZ, 0xfc, !PT ;  /* 0x00000061a5617212 */ /* 0x000fe200078efcff */
[----:B------:R0:W4:Y:S01]  /*3f30*/  F2F.BF16.F32 R166, R153 ;  /* 0x0000009900a67304 */ /* 0x0001220000202000 */
[----:B------:R4:W-:Y:S01]  /*3f40*/  STG.E.64 desc[UR8][R156.64], R128 ;  /* 0x000000809c007986 */ /* 0x0009e2000c101b08 */
[----:B--2---:R-:W-:-:S04]  /*3f50*/  IMAD.WIDE.U32 R154, R179, 0x8, R92 ;  /* 0x00000008b39a7825 */ /* 0x004fc800078e005c */
[C---:B-1----:R-:W-:Y:S01]  /*3f60*/  IMAD.WIDE.U32 R94, R164.reuse, 0x10000, RZ ;  /* 0x00010000a45e7825 */ /* 0x042fe200078e00ff */
[----:B------:R1:W-:Y:S01]  /*3f70*/  STG.E.64 desc[UR8][R154.64], R148 ;  /* 0x000000949a007986 */ /* 0x0003e2000c101b08 */
[----:B------:R-:W2:Y:S02]  /*3f80*/  F2F.BF16.F32 R167, R168 ;  /* 0x000000a800a77304 */ /* 0x000ea40000202000 */
[----:B------:R-:W-:Y:S01]  /*3f90*/  IMAD.WIDE.U32 R160, R177, 0x8, R98 ;  /* 0x00000008b1a07825 */ /* 0x000fe200078e0062 */
[----:B------:R1:W-:Y:S01]  /*3fa0*/  STG.E.64 desc[UR8][R158.64], R148 ;  /* 0x000000949e007986 */ /* 0x0003e2000c101b08 */
[----:B---3--:R-:W-:Y:S02]  /*3fb0*/  PRMT R130, R164, 0x7610, R130 ;  /* 0x00007610a4827816 */ /* 0x008fe40000000082 */
[C---:B0-----:R-:W-:Y:S01]  /*3fc0*/  IMAD.WIDE.U32 R152, R175.reuse, 0x8, R92 ;  /* 0x00000008af987825 */ /* 0x041fe200078e005c */
[C---:B----4-:R-:W-:Y:S01]  /*3fd0*/  PRMT R147, R166.reuse, 0x5410, R185 ;  /* 0x00005410a6937816 */ /* 0x050fe200000000b9 */
[----:B------:R1:W-:Y:S01]  /*3fe0*/  STG.E.64 desc[UR8][R150.64], R144 ;  /* 0x0000009096007986 */ /* 0x0003e2000c101b08 */
[----:B------:R-:W-:Y:S01]  /*3ff0*/  PRMT R129, R166, 0x7610, R129 ;  /* 0x00007610a6817816 */ /* 0x000fe20000000081 */
[----:B------:R-:W-:Y:S01]  /*4000*/  IMAD.WIDE.U32 R162, R175, 0x8, R98 ;  /* 0x00000008afa27825 */ /* 0x000fe200078e0062 */
[----:B------:R-:W-:Y:S01]  /*4010*/  LOP3.LUT R95, R147, R95, RZ, 0xfc, !PT ;  /* 0x0000005f935f7212 */ /* 0x000fe200078efcff */
[----:B------:R1:W-:Y:S01]  /*4020*/  STG.E.64 desc[UR8][R160.64], R144 ;  /* 0x00000090a0007986 */ /* 0x0003e2000c101b08 */
[----:B------:R-:W-:Y:S01]  /*4030*/  PRMT R128, R185, 0x7610, R128 ;  /* 0x00007610b9807816 */ /* 0x000fe20000000080 */
[----:B------:R-:W-:Y:S01]  /*4040*/  IMAD.WIDE.U32 R92, R173, 0x8, R92 ;  /* 0x00000008ad5c7825 */ /* 0x000fe200078e005c */
[----:B--2---:R-:W-:Y:S01]  /*4050*/  LOP3.LUT R94, R94, R167, RZ, 0xfc, !PT ;  /* 0x000000a75e5e7212 */ /* 0x004fe200078efcff */
[----:B------:R1:W-:Y:S01]  /*4060*/  STG.E.64 desc[UR8][R152.64], R96 ;  /* 0x0000006098007986 */ /* 0x0003e2000c101b08 */
[----:B------:R-:W-:Y:S01]  /*4070*/  PRMT R131, R167, 0x7610, R131 ;  /* 0x00007610a7837816 */ /* 0x000fe20000000083 */
[----:B------:R-:W-:-:S02]  /*4080*/  IMAD.WIDE.U32 R98, R173, 0x8, R98 ;  /* 0x00000008ad627825 */ /* 0x000fc400078e0062 */
[----:B------:R1:W-:Y:S04]  /*4090*/  STG.E.64 desc[UR8][R162.64], R96 ;  /* 0x00000060a2007986 */ /* 0x0003e8000c101b08 */
[----:B------:R1:W-:Y:S04]  /*40a0*/  STG.E.64 desc[UR8][R92.64], R94 ;  /* 0x0000005e5c007986 */ /* 0x0003e8000c101b08 */
[----:B------:R1:W-:Y:S01]  /*40b0*/  STG.E.64 desc[UR8][R98.64], R94 ;  /* 0x0000005e62007986 */ /* 0x0003e2000c101b08 */
[----:B------:R-:W-:Y:S05]  /*40c0*/  BRA `(.L_x_1208) ;  /* 0x00000030002c7947 */ /* 0x000fea0003800000 */
.L_x_1209:
        /* <DEDUP_REMOVED lines=19> */
[-C--:B------:R-:W-:Y:S01]  /*4200*/  FFMA.FTZ R184, R184, R154.reuse, R159 ;  /* 0x0000009ab8b87223 */ /* 0x080fe2000001009f */
        /* <DEDUP_REMOVED lines=24> */
[----:B------:R-:W-:Y:S01]  /*4390*/  F2F.BF16.F32 R94, R94 ;  /* 0x0000005e005e7304 */ /* 0x000fe20000202000 */
[----:B------:R-:W-:Y:S01]  /*43a0*/  FFMA.FTZ R93, R168, R191, R93 ;  /* 0x000000bfa85d7223 */ /* 0x000fe2000001005d */
[----:B------:R-:W-:Y:S01]  /*43b0*/  SHF.L.U32 R131, R92, 0x10, RZ ;  /* 0x000000105c837819 */ /* 0x000fe200000006ff */
[----:B------:R-:W-:Y:S01]  /*43c0*/  FADD.FTZ R161, R161, -R158 ;  /* 0x8000009ea1a17221 */ /* 0x000fe20000010000 */
[----:B------:R-:W-:Y:S01]  /*43d0*/  MOV R92, R139 ;  /* 0x0000008b005c7202 */ /* 0x000fe20000000f00 */
[-CC-:B------:R-:W-:Y:S01]  /*43e0*/  FFMA.FTZ R180, R180, R154.reuse, R159.reuse ;  /* 0x0000009ab4b47223 */ /* 0x180fe2000001009f */
[-CC-:B------:R-:W-:Y:S01]  /*43f0*/  FFMA.FTZ R182, R182, R154.reuse, R159.reuse ;  /* 0x0000009ab6b67223 */ /* 0x180fe2000001009f */
        /* <DEDUP_REMOVED lines=8> */
[----:B------:R-:W-:Y:S01]  /*4480*/  FFMA.FTZ R97, R168, R195, R97 ;  /* 0x000000c3a8617223 */ /* 0x000fe20000010061 */
[----:B------:R-:W-:Y:S01]  /*4490*/  MOV R92, R138 ;  /* 0x0000008a005c7202 */ /* 0x000fe20000000f00 */
[----:B------:R-:W1:Y:S01]  /*44a0*/  F2F.BF16.F32 R95, R95 ;  /* 0x0000005f005f7304 */ /* 0x000e620000202000 */
[-C--:B------:R-:W-:Y:S01]  /*44b0*/  FFMA.FTZ R162, R162, R154.reuse, R159 ;  /* 0x0000009aa2a27223 */ /* 0x080fe2000001009f */
[----:B------:R-:W-:Y:S01]  /*44c0*/  FFMA.FTZ R189, R168, R189, R133 ;  /* 0x000000bda8bd7223 */ /* 0x000fe20000010085 */
[----:B0-----:R-:W-:Y:S01]  /*44d0*/  SHF.L.U32 R93, R92, 0x10, RZ ;  /* 0x000000105c5d7819 */ /* 0x001fe200000006ff */
[----:B------:R-:W-:Y:S01]  /*44e0*/  FFMA.FTZ R131, R168, R193, R131 ;  /* 0x000000c1a8837223 */ /* 0x000fe20000010083 */
[----:B------:R-:W-:Y:S01]  /*44f0*/  SHF.R.U64 R92, R138, 0x10, R139 ;  /* 0x000000108a5c7819 */ /* 0x000fe2000000128b */
[-CC-:B------:R-:W-:Y:S01]  /*4500*/  FFMA.FTZ R160, R160, R154.reuse, R159.reuse ;  /* 0x0000009aa0a07223 */ /* 0x180fe2000001009f */
[-C--:B------:R-:W-:Y:S01]  /*4510*/  FFMA.FTZ R148, R148, R154.reuse, R159 ;  /* 0x0000009a94947223 */ /* 0x080fe2000001009f */
[----:B------:R-:W-:Y:S01]  /*4520*/  FFMA.FTZ R93, R168, R169, R93 ;  /* 0x000000a9a85d7223 */ /* 0x000fe2000001005d */
[----:B------:R-:W-:Y:S01]  /*4530*/  SHF.L.U32 R133, R92, 0x10, RZ ;  /* 0x000000105c857819 */ /* 0x000fe200000006ff */
[----:B------:R-:W0:Y:S01]  /*4540*/  F2F.BF16.F32 R96, R96 ;  /* 0x0000006000607304 */ /* 0x000e220000202000 */
[----:B------:R-:W-:Y:S01]  /*4550*/  MOV R92, R137 ;  /* 0x00000089005c7202 */ /* 0x000fe20000000f00 */
[----:B------:R-:W-:Y:S01]  /*4560*/  FADD.FTZ R153, R153, -R150 ;  /* 0x8000009699997221 */ /* 0x000fe20000010000 */
[----:B------:R-:W-:Y:S01]  /*4570*/  FFMA.FTZ R155, R155, R154, R159 ;  /* 0x0000009a9b9b7223 */ /* 0x000fe2000001009f */
[----:B------:R-:W-:Y:S01]  /*4580*/  FFMA.FTZ R133, R168, R185, R133 ;  /* 0x000000b9a8857223 */ /* 0x000fe20000010085 */
[----:B------:R-:W-:Y:S01]  /*4590*/  SHF.L.U32 R157, R92, 0x10, RZ ;  /* 0x000000105c9d7819 */ /* 0x000fe200000006ff */
[----:B------:R-:W-:Y:S01]  /*45a0*/  FADD.FTZ R167, R167, -R162 ;  /* 0x800000a2a7a77221 */ /* 0x000fe20000010000 */
[----:B------:R-:W-:Y:S01]  /*45b0*/  SHF.R.U32.HI R92, RZ, 0x10, R137 ;  /* 0x00000010ff5c7819 */ /* 0x000fe20000011689 */
[----:B------:R2:W-:Y:S01]  /*45c0*/  F2F.BF16.F32 R145, R93 ;  /* 0x0000005d00917304 */ /* 0x0005e20000202000 */
[----:B------:R-:W-:Y:S01]  /*45d0*/  FADD.FTZ R163, R163, -R160 ;  /* 0x800000a0a3a37221 */ /* 0x000fe20000010000 */
[----:B------:R-:W-:Y:S01]  /*45e0*/  FFMA.FTZ R157, R168, R165, R157 ;  /* 0x000000a5a89d7223 */ /* 0x000fe2000001009d */
[----:B------:R-:W-:Y:S01]  /*45f0*/  SHF.L.U32 R165, R92, 0x10, RZ ;  /* 0x000000105ca57819 */ /* 0x000fe200000006ff */
[----:B------:R-:W-:Y:S01]  /*4600*/  FADD.FTZ R147, R147, -R148 ;  /* 0x8000009493937221 */ /* 0x000fe20000010000 */
[----:B------:R-:W-:Y:S01]  /*4610*/  MOV R92, R136 ;  /* 0x00000088005c7202 */ /* 0x000fe20000000f00 */
[----:B------:R-:W-:-:S02]  /*4620*/  FADD.FTZ R155, R152, -R155 ;  /* 0x8000009b989b7221 */ /* 0x000fc40000010000 */
[----:B------:R3:W-:Y:S01]  /*4630*/  F2F.BF16.F32 R128, R133 ;  /* 0x0000008500807304 */ /* 0x0007e20000202000 */
[----:B--2---:R-:W-:Y:S01]  /*4640*/  SHF.L.U32 R93, R92, 0x10, RZ ;  /* 0x000000105c5d7819 */ /* 0x004fe200000006ff */
[----:B------:R-:W-:Y:S01]  /*4650*/  FFMA.FTZ R165, R168, R167, R165 ;  /* 0x000000a7a8a57223 */ /* 0x000fe200000100a5 */
[----:B------:R-:W-:-:S03]  /*4660*/  SHF.R.U64 R92, R136, 0x10, R137 ;  /* 0x00000010885c7819 */ /* 0x000fc60000001289 */
[----:B------:R-:W-:Y:S02]  /*4670*/  FFMA.FTZ R93, R168, R161, R93 ;  /* 0x000000a1a85d7223 */ /* 0x000fe4000001005d */
[----:B------:R-:W-:Y:S01]  /*4680*/  F2F.BF16.F32 R144, R157 ;  /* 0x0000009d00907304 */ /* 0x000fe20000202000 */
[----:B---3--:R-:W-:Y:S02]  /*4690*/  SHF.L.U32 R133, R92, 0x10, RZ ;  /* 0x000000105c857819 */ /* 0x008fe400000006ff */
[----:B------:R-:W-:-:S03]  /*46a0*/  SHF.R.U32.HI R92, RZ, 0x10, R135 ;  /* 0x00000010ff5c7819 */ /* 0x000fc60000011687 */
[----:B------:R-:W-:Y:S01]  /*46b0*/  FFMA.FTZ R133, R168, R163, R133 ;  /* 0x000000a3a8857223 */ /* 0x000fe20000010085 */
[----:B------:R-:W-:Y:S01]  /*46c0*/  SHF.L.U32 R161, R92, 0x10, RZ ;  /* 0x000000105ca17819 */ /* 0x000fe200000006ff */
[----:B------:R2:W-:Y:S01]  /*46d0*/  F2F.BF16.F32 R157, R93 ;  /* 0x0000005d009d7304 */ /* 0x0005e20000202000 */
[----:B------:R-:W-:Y:S01]  /*46e0*/  FFMA.FTZ R92, R151, R154, R159 ;  /* 0x0000009a975c7223 */ /* 0x000fe2000001009f */
[----:B------:R-:W-:Y:S02]  /*46f0*/  SHF.R.U64 R151, R134, 0x10, R135 ;  /* 0x0000001086977819 */ /* 0x000fe40000001287 */
[----:B-1----:R-:W-:Y:S01]  /*4700*/  PRMT R159, R94, 0x5410, R95 ;  /* 0x000054105e9f7816 */ /* 0x002fe2000000005f */
[----:B------:R-:W-:Y:S01]  /*4710*/  FADD.FTZ R149, R149, -R92 ;  /* 0x8000005c95957221 */ /* 0x000fe20000010000 */
[----:B------:R-:W-:Y:S01]  /*4720*/  MOV R92, R134 ;  /* 0x00000086005c7202 */ /* 0x000fe20000000f00 */
[----:B0-----:R-:W-:Y:S01]  /*4730*/  IMAD.WIDE.U32 R94, R96, 0x10000, RZ ;  /* 0x00010000605e7825 */ /* 0x001fe200078e00ff */
[----:B------:R-:W-:Y:S01]  /*4740*/  F2F.BF16.F32 R97, R97 ;  /* 0x0000006100617304 */ /* 0x000fe20000202000 */
[----:B--2---:R-:W-:-:S02]  /*4750*/  MOV R93, R135 ;  /* 0x00000087005d7202 */ /* 0x004fc40000000f00 */
[----:B------:R-:W-:Y:S01]  /*4760*/  FFMA.FTZ R155, R168, R155, R161 ;  /* 0x0000009ba89b7223 */ /* 0x000fe200000100a1 */
[----:B------:R-:W-:Y:S02]  /*4770*/  SHF.L.U32 R151, R151, 0x10, RZ ;  /* 0x0000001097977819 */ /* 0x000fe400000006ff */
[----:B------:R-:W-:Y:S02]  /*4780*/  SHF.L.U32 R93, R93, 0x10, RZ ;  /* 0x000000105d5d7819 */ /* 0x000fe400000006ff */
[----:B------:R-:W-:Y:S01]  /*4790*/  SHF.L.U32 R150, R92, 0x10, RZ ;  /* 0x000000105c967819 */ /* 0x000fe200000006ff */
[----:B------:R-:W0:Y:S01]  /*47a0*/  F2F.BF16.F32 R98, R98 ;  /* 0x0000006200627304 */ /* 0x000e220000202000 */
[----:B------:R-:W-:Y:S01]  /*47b0*/  LOP3.LUT R159, R159, R95, RZ, 0xfc, !PT ;  /* 0x0000005f9f9f7212 */ /* 0x000fe200078efcff */
[----:B------:R-:W-:Y:S01]  /*47c0*/  FFMA.FTZ R148, R168, R153, R93 ;  /* 0x00000099a8947223 */ /* 0x000fe2000001005d */
[----:B------:R-:W-:Y:S01]  /*47d0*/  LOP3.LUT R158, R94, R99, RZ, 0xfc, !PT ;  /* 0x000000635e9e7212 */ /* 0x000fe200078efcff */
[----:B------:R-:W1:Y:S01]  /*47e0*/  LDC.64 R152, c[0x0][0x478] ;  /* 0x00011e00ff987b82 */ /* 0x000e620000000a00 */
[C---:B------:R-:W-:Y:S01]  /*47f0*/  FFMA.FTZ R149, R168.reuse, R149, R151 ;  /* 0x00000095a8957223 */ /* 0x040fe20000010097 */
[----:B------:R-:W-:-:S02]  /*4800*/  FFMA.FTZ R147, R168, R147, R150 ;  /* 0x00000093a8937223 */ /* 0x000fc40000010096 */
[----:B------:R-:W2:Y:S04]  /*4810*/  F2F.BF16.F32 R131, R131 ;  /* 0x0000008300837304 */ /* 0x000ea80000202000 */
[----:B------:R-:W3:Y:S04]  /*4820*/  LDC.64 R92, c[0x0][0x468] ;  /* 0x00011a00ff5c7b82 */ /* 0x000ee80000000a00 */
[----:B------:R0:W4:Y:S04]  /*4830*/  F2F.BF16.F32 R132, R133 ;  /* 0x0000008500847304 */ /* 0x0001280000202000 */
[----:B------:R-:W3:Y:S04]  /*4840*/  LDC.64 R94, c[0x0][0x470] ;  /* 0x00011c00ff5e7b82 */ /* 0x000ee80000000a00 */
[----:B------:R-:W1:Y:S01]  /*4850*/  F2F.BF16.F32 R165, R165 ;  /* 0x000000a500a57304 */ /* 0x000e620000202000 */
[----:B0-----:R-:W-:Y:S01]  /*4860*/  PRMT R133, R97, 0x5410, R98 ;  /* 0x0000541061857816 */ /* 0x001fe20000000062 */
[----:B--2---:R-:W-:-:S04]  /*4870*/  IMAD.WIDE.U32 R96, R131, 0x10000, RZ ;  /* 0x0001000083607825 */ /* 0x004fc800078e00ff */
[----:B------:R-:W-:Y:S01]  /*4880*/  IMAD.WIDE.U32 R98, R128, 0x10000, RZ ;  /* 0x0001000080627825 */ /* 0x000fe200078e00ff */
[----:B------:R-:W-:Y:S01]  /*4890*/  LOP3.LUT R96, R96, R129, RZ, 0xfc, !PT ;  /* 0x0000008160607212 */ /* 0x000fe200078efcff */
[----:B------:R-:W-:Y:S01]  /*48a0*/  F2F.BF16.F32 R187, R187 ;  /* 0x000000bb00bb7304 */ /* 0x000fe20000202000 */
[----:B------:R-:W-:Y:S01]  /*48b0*/  LOP3.LUT R97, R133, R97, RZ, 0xfc, !PT ;  /* 0x0000006185617212 */ /* 0x000fe200078efcff */
[----:B----4-:R-:W-:Y:S01]  /*48c0*/  IMAD.WIDE.U32 R128, R132, 0x10000, RZ ;  /* 0x0001000084807825 */ /* 0x010fe200078e00ff */
[----:B------:R-:W-:-:S03]  /*48d0*/  LOP3.LUT R98, R98, R145, RZ, 0xfc, !PT ;  /* 0x0000009162627212 */ /* 0x000fc600078efcff */
[----:B-1----:R-:W-:Y:S01]  /*48e0*/  IMAD.WIDE.U32 R162, R183, 0x8, R152 ;  /* 0x00000008b7a27825 */ /* 0x002fe200078e0098 */
[----:B------:R-:W-:Y:S01]  /*48f0*/  PRMT R165, R144, 0x5410, R165 ;  /* 0x0000541090a57816 */ /* 0x000fe200000000a5 */
[----:B------:R-:W0:Y:S01]  /*4900*/  F2F.BF16.F32 R130, R189 ;  /* 0x000000bd00827304 */ /* 0x000e220000202000 */
[----:B------:R-:W-:Y:S01]  /*4910*/  LOP3.LUT R144, R128, R157, RZ, 0xfc, !PT ;  /* 0x0000009d80907212 */ /* 0x000fe200078efcff */
[----:B------:R-:W-:Y:S01]  /*4920*/  IMAD.WIDE.U32 R132, R177, 0x8, R152 ;  /* 0x00000008b1847825 */ /* 0x000fe200078e0098 */
[----:B------:R-:W-:Y:S01]  /*4930*/  LOP3.LUT R145, R165, R129, RZ, 0xfc, !PT ;  /* 0x00000081a5917212 */ /* 0x000fe200078efcff */
[----:B------:R1:W-:Y:S02]  /*4940*/  STG.E.64 desc[UR8][R162.64], R158 ;  /* 0x0000009ea2007986 */ /* 0x0003e4000c101b08 */
[C---:B---3--:R-:W-:Y:S02]  /*4950*/  IMAD.WIDE.U32 R164, R183.reuse, 0x8, R92 ;  /* 0x00000008b7a47825 */ /* 0x048fe400078e005c */
[----:B------:R-:W2:Y:S02]  /*4960*/  F2F.BF16.F32 R169, R149 ;  /* 0x0000009500a97304 */ /* 0x000ea40000202000 */
[----:B------:R-:W-:Y:S01]  /*4970*/  IMAD.WIDE.U32 R160, R183, 0x8, R94 ;  /* 0x00000008b7a07825 */ /* 0x000fe200078e005e */
[----:B------:R3:W-:Y:S03]  /*4980*/  STG.E.64 desc[UR8][R164.64], R158 ;  /* 0x0000009ea4007986 */ /* 0x0007e6000c101b08 */
[----:B------:R-:W-:Y:S01]  /*4990*/  IMAD.WIDE.U32 R128, R179, 0x8, R152 ;  /* 0x00000008b3807825 */ /* 0x000fe200078e0098 */
[----:B0-----:R-:W-:Y:S01]  /*49a0*/  PRMT R187, R187, 0x5410, R130 ;  /* 0x00005410bbbb7816 */ /* 0x001fe20000000082 */
[----:B------:R0:W4:Y:S01]  /*49b0*/  F2F.BF16.F32 R185, R155 ;  /* 0x0000009b00b97304 */ /* 0x0001220000202000 */
[----:B------:R-:W-:Y:S01]  /*49c0*/  STG.E.64 desc[UR8][R160.64], R158 ;  /* 0x0000009ea0007986 */ /* 0x000fe2000c101b08 */
[----:B-1----:R-:W-:Y:S01]  /*49d0*/  IMAD.WIDE.U32 R162, R179, 0x8, R94 ;  /* 0x00000008b3a27825 */ /* 0x002fe200078e005e */
[----:B------:R-:W-:-:S02]  /*49e0*/  LOP3.LUT R99, R187, R99, RZ, 0xfc, !PT ;  /* 0x00000063bb637212 */ /* 0x000fc400078efcff */
[----:B------:R4:W-:Y:S01]  /*49f0*/  STG.E.64 desc[UR8][R128.64], R96 ;  /* 0x0000006080007986 */ /* 0x0009e2000c101b08 */
[----:B------:R-:W-:Y:S01]  /*4a00*/  IMAD.WIDE.U32 R150, R175, 0x8, R152 ;  /* 0x00000008af967825 */ /* 0x000fe200078e0098 */
[C---:B--2---:R-:W-:Y:S01]  /*4a10*/  PRMT R170, R169.reuse, 0x7610, R170 ;  /* 0x00007610a9aa7816 */ /* 0x044fe200000000aa */
[----:B------:R-:W1:Y:S02]  /*4a20*/  F2F.BF16.F32 R168, R148 ;  /* 0x0000009400a87304 */ /* 0x000e640000202000 */
[----:B------:R-:W-:-:S04]  /*4a30*/  IMAD.WIDE.U32 R130, R169, 0x10000, RZ ;  /* 0x00010000a9827825 */ /* 0x000fc800078e00ff */
[C---:B0-----:R-:W-:Y:S02]  /*4a40*/  IMAD.WIDE.U32 R154, R177.reuse, 0x8, R92 ;  /* 0x00000008b19a7825 */ /* 0x041fe400078e005c */
[----:B------:R-:W0:Y:S02]  /*4a50*/  F2F.BF16.F32 R147, R147 ;  /* 0x0000009300937304 */ /* 0x000e240000202000 */
[----:B---3--:R-:W-:Y:S01]  /*4a60*/  IMAD.WIDE.U32 R164, R177, 0x8, R94 ;  /* 0x00000008b1a47825 */ /* 0x008fe200078e005e */
[----:B----4-:R-:W-:-:S03]  /*4a70*/  PRMT R128, R185, 0x7610, R128 ;  /* 0x00007610b9807816 */ /* 0x010fc60000000080 */
[C---:B------:R-:W-:Y:S01]  /*4a80*/  IMAD.WIDE.U32 R156, R175.reuse, 0x8, R92 ;  /* 0x00000008af9c7825 */ /* 0x040fe200078e005c */
[C---:B-1----:R-:W-:Y:S02]  /*4a90*/  PRMT R149, R168.reuse, 0x5410, R185 ;  /* 0x00005410a8957816 */ /* 0x042fe400000000b9 */
[----:B------:R-:W-:Y:S01]  /*4aa0*/  PRMT R129, R168, 0x7610, R129 ;  /* 0x00007610a8817816 */ /* 0x000fe20000000081 */
[----:B------:R-:W-:Y:S01]  /*4ab0*/  IMAD.WIDE.U32 R166, R175, 0x8, R94 ;  /* 0x00000008afa67825 */ /* 0x000fe200078e005e */
[----:B------:R-:W-:-:S03]  /*4ac0*/  LOP3.LUT R149, R149, R131, RZ, 0xfc, !PT ;  /* 0x0000008395957212 */ /* 0x000fc600078efcff */
[----:B------:R-:W-:Y:S01]  /*4ad0*/  IMAD.WIDE.U32 R152, R173, 0x8, R152 ;  /* 0x00000008ad987825 */ /* 0x000fe200078e0098 */
[----:B0-----:R-:W-:Y:S02]  /*4ae0*/  LOP3.LUT R148, R130, R147, RZ, 0xfc, !PT ;  /* 0x0000009382947212 */ /* 0x001fe400078efcff */
[----:B------:R-:W-:Y:S01]  /*4af0*/  PRMT R171, R147, 0x7610, R171 ;  /* 0x0000761093ab7816 */ /* 0x000fe200000000ab */
[----:B------:R-:W-:-:S04]  /*4b00*/  IMAD.WIDE.U32 R130, R179, 0x8, R92 ;  /* 0x00000008b3827825 */ /* 0x000fc800078e005c */
[C---:B------:R-:W-:Y:S01]  /*4b10*/  IMAD.WIDE.U32 R92, R173.reuse, 0x8, R92 ;  /* 0x00000008ad5c7825 */ /* 0x040fe200078e005c */
[----:B------:R0:W-:Y:S03]  /*4b20*/  STG.E.64 desc[UR8][R130.64], R96 ;  /* 0x0000006082007986 */ /* 0x0001e6000c101b08 */
[----:B------:R-:W-:Y:S01]  /*4b30*/  IMAD.WIDE.U32 R94, R173, 0x8, R94 ;  /* 0x00000008ad5e7825 */ /* 0x000fe200078e005e */
[----:B------:R-:W-:Y:S04]  /*4b40*/  STG.E.64 desc[UR8][R162.64], R96 ;  /* 0x00000060a2007986 */ /* 0x000fe8000c101b08 */
[----:B------:R1:W-:Y:S04]  /*4b50*/  STG.E.64 desc[UR8][R132.64], R98 ;  /* 0x0000006284007986 */ /* 0x0003e8000c101b08 */
[----:B------:R2:W-:Y:S01]  /*4b60*/  STG.E.64 desc[UR8][R154.64], R98 ;  /* 0x000000629a007986 */ /* 0x0005e2000c101b08 */
[----:B0-----:R-:W-:-:S03]  /*4b70*/  PRMT R131, R147, 0x7610, R131 ;  /* 0x0000761093837816 */ /* 0x001fc60000000083 */
[----:B------:R2:W-:Y:S01]  /*4b80*/  STG.E.64 desc[UR8][R164.64], R98 ;  /* 0x00000062a4007986 */ /* 0x0005e2000c101b08 */
[----:B------:R-:W-:-:S03]  /*4b90*/  PRMT R130, R169, 0x7610, R130 ;  /* 0x00007610a9827816 */ /* 0x000fc60000000082 */
[----:B------:R2:W-:Y:S01]  /*4ba0*/  STG.E.64 desc[UR8][R150.64], R144 ;  /* 0x0000009096007986 */ /* 0x0005e2000c101b08 */
[----:B-1----:R-:W-:-:S03]  /*4bb0*/  PRMT R133, R168, 0x7610, R133 ;  /* 0x00007610a8857816 */ /* 0x002fc60000000085 */
[----:B------:R2:W-:Y:S01]  /*4bc0*/  STG.E.64 desc[UR8][R156.64], R144 ;  /* 0x000000909c007986 */ /* 0x0005e2000c101b08 */
[----:B------:R-:W-:-:S03]  /*4bd0*/  PRMT R132, R185, 0x7610, R132 ;  /* 0x00007610b9847816 */ /* 0x000fc60000000084 */
[----:B------:R2:W-:Y:S04]  /*4be0*/  STG.E.64 desc[UR8][R166.64], R144 ;  /* 0x00000090a6007986 */ /* 0x0005e8000c101b08 */
[----:B------:R2:W-:Y:S04]  /*4bf0*/  STG.E.64 desc[UR8][R152.64], R148 ;  /* 0x0000009498007986 */ /* 0x0005e8000c101b08 */
[----:B------:R2:W-:Y:S04]  /*4c00*/  STG.E.64 desc[UR8][R92.64], R148 ;  /* 0x000000945c007986 */ /* 0x0005e8000c101b08 */
[----:B------:R2:W-:Y:S01]  /*4c10*/  STG.E.64 desc[UR8][R94.64], R148 ;  /* 0x000000945e007986 */ /* 0x0005e2000c101b08 */
[----:B------:R-:W-:Y:S05]  /*4c20*/  BRA `(.L_x_1208) ;  /* 0x0000002400547947 */ /* 0x000fea0003800000 */
.L_x_1205:
        /* <DEDUP_REMOVED lines=24> */
.L_x_1211:
        /* <DEDUP_REMOVED lines=23> */
.L_x_1210:
        /* <DEDUP_REMOVED lines=26> */
.L_x_1213:
        /* <DEDUP_REMOVED lines=26> */
.L_x_1212:
        /* <DEDUP_REMOVED lines=16> */
.L_x_1214:
        /* <DEDUP_REMOVED lines=10> */
.L_x_1215:
        /* <DEDUP_REMOVED lines=28> */
.L_x_1217:
        /* <DEDUP_REMOVED lines=23> */
.L_x_1216:
        /* <DEDUP_REMOVED lines=24> */
.L_x_1219:
        /* <DEDUP_REMOVED lines=18> */
.L_x_1218:
        /* <DEDUP_REMOVED lines=15> */
.L_x_1220:
        /* <DEDUP_REMOVED lines=10> */
.L_x_1221:
        /* <DEDUP_REMOVED lines=28> */
.L_x_1223:
        /* <DEDUP_REMOVED lines=23> */
.L_x_1222:
        /* <DEDUP_REMOVED lines=24> */
.L_x_1225:
        /* <DEDUP_REMOVED lines=18> */
.L_x_1224:
        /* <DEDUP_REMOVED lines=15> */
.L_x_1226:
        /* <DEDUP_REMOVED lines=10> */
.L_x_1227:
        /* <DEDUP_REMOVED lines=28> */
.L_x_1229:
        /* <DEDUP_REMOVED lines=23> */
.L_x_1228:
        /* <DEDUP_REMOVED lines=24> */
.L_x_1231:
        /* <DEDUP_REMOVED lines=18> */
.L_x_1230:
        /* <DEDUP_REMOVED lines=15> */
.L_x_1232:
        /* <DEDUP_REMOVED lines=10> */
.L_x_1233:
        /* <DEDUP_REMOVED lines=16> */
[----:B0-----:R-:W-:Y:S02]  /*6b20*/  PRMT R99, R96, 0x7632, R99 ;  /* 0x0000763260637816 */ /* 0x001fe40000000063 */
        /* <DEDUP_REMOVED lines=11> */
.L_x_1235:
        /* <DEDUP_REMOVED lines=23> */
.L_x_1234:
        /* <DEDUP_REMOVED lines=24> */
.L_x_1237:
        /* <DEDUP_REMOVED lines=16> */
[C---:B0-----:R-:W-:Y:S02]  /*6fd0*/  PRMT R99, R153.reuse, 0x7632, R99 ;  /* 0x0000763299637816 */ /* 0x041fe40000000063 */
[----:B------:R-:W-:-:S07]  /*6fe0*/  PRMT R96, R153, 0x7610, R96 ;  /* 0x0000761099607816 */ /* 0x000fce0000000060 */
.L_x_1236:
        /* <DEDUP_REMOVED lines=15> */
.L_x_1238:
[----:B------:R4:W-:Y:S01]  /*70e0*/  STG.E.64 desc[UR8][R92.64], R94 ;  /* 0x0000005e5c007986 */ /* 0x0009e2000c101b08 */
[----:B------:R-:W-:Y:S05]  /*70f0*/  BRA.U !UP2, `(.L_x_1208) ;  /* 0x000000010a207547 */ /* 0x000fea000b800000 */
[----:B----4-:R-:W1:Y:S01]  /*7100*/  LDC.64 R94, c[0x0][0x470] ;  /* 0x00011c00ff5e7b82 */ /* 0x010e620000000a00 */
[----:B------:R-:W-:Y:S02]  /*7110*/  LOP3.LUT R92, R170, 0xffff, RZ, 0xc0, !PT ;  /* 0x0000ffffaa5c7812 */ /* 0x000fe400078ec0ff */
[----:B0-----:R-:W-:-:S03]  /*7120*/  PRMT R97, R133, 0x5410, R132 ;  /* 0x0000541085617816 */ /* 0x001fc60000000084 */
[----:B------:R-:W-:-:S05]  /*7130*/  IMAD.WIDE.U32 R92, R92, 0x10000, RZ ;  /* 0x000100005c5c7825 */ /* 0x000fca00078e00ff */
[----:B------:R-:W-:Y:S02]  /*7140*/  LOP3.LUT R93, R97, R93, RZ, 0xfc, !PT ;  /* 0x0000005d615d7212 */ /* 0x000fe400078efcff */
[----:B------:R-:W-:Y:S01]  /*7150*/  LOP3.LUT R92, R92, 0xffff, R171, 0xf8, !PT ;  /* 0x0000ffff5c5c7812 */ /* 0x000fe200078ef8ab */
[----:B-1----:R-:W-:-:S05]  /*7160*/  IMAD.WIDE.U32 R94, R173, 0x8, R94 ;  /* 0x00000008ad5e7825 */ /* 0x002fca00078e005e */
[----:B------:R0:W-:Y:S02]  /*7170*/  STG.E.64 desc[UR8][R94.64], R92 ;  /* 0x0000005c5e007986 */ /* 0x0001e4000c101b08 */
.L_x_1208:
[----:B------:R-:W-:Y:S01]  /*7180*/  UPLOP3.LUT UP1, UPT, UPT, UPT, UP1, 0x40, 0x4 ;  /* 0x000000000004789c */ /* 0x000fe20003f2e810 */
[----:B------:R-:W-:Y:S10]  /*7190*/  @!P2 BRA `(.L_x_1239) ;  /* 0xffffff940050a947 */ /* 0x000ff4000383ffff */
        /* <DEDUP_REMOVED lines=22> */
[----:B01234-:R-:W-:Y:S02]  /*7300*/  MOV R94, R23 ;  /* 0x00000017005e7202 */ /* 0x01ffe40000000f00 */
        /* <DEDUP_REMOVED lines=56> */
[----:B------:R-:W-:-:S07]  /*7690*/  MOV R23, R0 ;  /* 0x0000000000177202 */ /* 0x000fce0000000f00 */
.L_x_1202:
        /* <DEDUP_REMOVED lines=33> */
.L_x_1240:
        /* <DEDUP_REMOVED lines=13> */
.L_x_5397:


//--------------------- .text._ZN10layer_norm31ln_parallel_residual_bwd_kernelINS_13Kernel_traitsIf13__nv_bfloat16S2_S2_fjLj2560ELj1ELj1ELj4ELj8ENS_18Kernel_traits_baseILj2560EfS2_S2_S2_fjLj128EEEEELb0ELb1ELb0EEEvNS_9BwdParamsE --------------------------
	.section	.text._ZN10layer_norm31ln_parallel_residual_bwd_kernelINS_13Kernel_traitsIf13__nv_bfloat16S2_S2_fjLj2560ELj1ELj1ELj4ELj8ENS_18Kernel_traits_baseILj2560EfS2_S2_S2_fjLj128EEEEELb0ELb1ELb0EEEvNS_9BwdParamsE,"ax",@progbits
	.align	128
        .global         _ZN10layer_norm31ln_parallel_residual_bwd_kernelINS_13Kernel_traitsIf13__nv_bfloat16S2_S2_fjLj2560ELj1ELj1ELj4ELj8ENS_18Kernel_traits_baseILj2560EfS2_S2_S2_fjLj128EEEEELb0ELb1ELb0EEEvNS_9BwdParamsE
        .type           _ZN10layer_norm31ln_parallel_residual_bwd_kernelINS_13Kernel_traitsIf13__nv_bfloat16S2_S2_fjLj2560ELj1ELj1ELj4ELj8ENS_18Kernel_traits_baseILj2560EfS2_S2_S2_fjLj128EEEEELb0ELb1ELb0EEEvNS_9BwdParamsE,@function
        .size           _ZN10layer_norm31ln_parallel_residual_bwd_kernelINS_13Kernel_traitsIf13__nv_bfloat16S2_S2_fjLj2560ELj1ELj1ELj4ELj8ENS_18Kernel_traits_baseILj2560EfS2_S2_S2_fjLj128EEEEELb0ELb1ELb0EEEvNS_9BwdParamsE,(.L_x_5398 - _ZN10layer_norm31ln_parallel_residual_bwd_kernelINS_13Kernel_traitsIf13__nv_bfloat16S2_S2_fjLj2560ELj1ELj1ELj4ELj8ENS_18Kernel_traits_baseILj2560EfS2_S2_S2_fjLj128EEEEELb0ELb1ELb0EEEvNS_9BwdParamsE)
        .other          _ZN10layer_norm31ln_parallel_residual_bwd_kernelINS_13Kernel_traitsIf13__nv_bfloat16S2_S2_fjLj2560ELj1ELj1ELj4ELj8ENS_18Kernel_traits_baseILj2560EfS2_S2_S2_fjLj128EEEEELb0ELb1ELb0EEEvNS_9BwdParamsE,@"STO_CUDA_ENTRY STV_DEFAULT"
_ZN10layer_norm31ln_parallel_residual_bwd_kernelINS_13Kernel_traitsIf13__nv_bfloat16S2_S2_fjLj2560ELj1ELj1ELj4ELj8ENS_18Kernel_traits_baseILj2560EfS2_S2_S2_fjLj128EEEEELb0ELb1ELb0EEEvNS_9BwdParamsE:
.text._ZN10layer_norm31ln_parallel_residual_bwd_kernelINS_13Kernel_traitsIf13__nv_bfloat16S2_S2_fjLj2560ELj1ELj1ELj4ELj8ENS_18Kernel_traits_baseILj2560EfS2_S2_S2_fjLj128EEEEELb0ELb1ELb0EEEvNS_9BwdParamsE:
        /* <DEDUP_REMOVED lines=8> */
[----:B0-----:R-:W-:-:S04]  /*0080*/  LOP3.LUT R4, R0, 0x7f, RZ, 0x3c, !PT ;  /* 0x0000007f00047812 */ /* 0x001fc800078e3cff */
[----:B------:R-:W-:Y:S02]  /*0090*/  LEA.HI.SX32 R4, R3, R4, 0x1e ;  /* 0x0000000403047211 */ /* 0x000fe400078ff2ff */
[----:B------:R-:W-:Y:S02]  /*00a0*/  MOV R3, R0 ;  /* 0x0000000000037202 */ /* 0x000fe40000000f00 */
[C---:B------:R-:W-:Y:S02]  /*00b0*/  ISETP.GE.U32.AND P0, PT, R4.reuse, 0x80, PT ;  /* 0x000000800400780c */ /* 0x040fe40003f06070 */
[C---:B------:R-:W-:Y:S02]  /*00c0*/  ISETP.GE.U32.AND P1, PT, R4.reuse, 0x100, PT ;  /* 0x000001000400780c */ /* 0x040fe40003f26070 */
[C---:B------:R-:W-:Y:S02]  /*00d0*/  ISETP.GE.U32.AND P2, PT, R4.reuse, 0x180, PT ;  /* 0x000001800400780c */ /* 0x040fe40003f46070 */
[----:B------:R-:W-:-:S02]  /*00e0*/  ISETP.GE.U32.AND P3, PT, R4, 0x200, PT ;  /* 0x000002000400780c */ /* 0x000fc40003f66070 */
[----:B------:R-:W-:-:S05]  /*00f0*/  ISETP.GE.U32.AND P4, PT, R4, 0x280, PT ;  /* 0x000002800400780c */ /* 0x000fca0003f86070 */
[----:B------:R-:W0:Y:S08]  /*0100*/  @P0 LDC.64 R6, c[0x0][0x3d0] ;  /* 0x0000f400ff060b82 */ /* 0x000e300000000a00 */
[----:B------:R-:W1:Y:S08]  /*0110*/  @P1 LDC.64 R8, c[0x0][0x3d0] ;  /* 0x0000f400ff081b82 */ /* 0x000e700000000a00 */
[----:B------:R-:W4:Y:S08]  /*0120*/  @P2 LDC.64 R12, c[0x0][0x3d0] ;  /* 0x0000f400ff0c2b82 */ /* 0x000f300000000a00 */
[----:B------:R-:W3:Y:S01]  /*0130*/  @P3 LDC.64 R14, c[0x0][0x3d0] ;  /* 0x0000f400ff0e3b82 */ /* 0x000ee20000000a00 */
[C---:B0-----:R-:W-:Y:S01]  /*0140*/  @P0 IMAD.WIDE.U32 R6, R3.reuse, 0x10, R6 ;  /* 0x0000001003060825 */ /* 0x041fe200078e0006 */
[----:B------:R-:W-:-:S04]  /*0150*/  @P0 LOP3.LUT R3, R3, 0x80, RZ, 0xfc, !PT ;  /* 0x0000008003030812 */ /* 0x000fc800078efcff */
[----:B--2---:R0:W5:Y:S02]  /*0160*/  @P0 LDG.E.128 R80, desc[UR12][R6.64] ;  /* 0x0000000c06500981 */ /* 0x004164000c1e1d00 */
[----:B------:R-:W2:Y:S01]  /*0170*/  @P4 LDC.64 R16, c[0x0][0x3d0] ;  /* 0x0000f400ff104b82 */ /* 0x000ea20000000a00 */
[C---:B-1----:R-:W-:Y:S01]  /*0180*/  @P1 IMAD.WIDE.U32 R10, R3.reuse, 0x10, R8 ;  /* 0x00000010030a1825 */ /* 0x042fe200078e0008 */
[----:B------:R-:W-:-:S04]  /*0190*/  @P1 IADD3 R3, PT, PT, R3, 0x80, RZ ;  /* 0x0000008003031810 */ /* 0x000fc80007ffe0ff */
[----:B------:R0:W5:Y:S01]  /*01a0*/  @P1 LDG.E.128 R76, desc[UR12][R10.64] ;  /* 0x0000000c0a4c1981 */ /* 0x000162000c1e1d00 */
[C---:B----4-:R-:W-:Y:S01]  /*01b0*/  @P2 IMAD.WIDE.U32 R12, R3.reuse, 0x10, R12 ;  /* 0x00000010030c2825 */ /* 0x050fe200078e000c */
[----:B------:R-:W-:-:S04]  /*01c0*/  @P2 IADD3 R3, PT, PT, R3, 0x80, RZ ;  /* 0x0000008003032810 */ /* 0x000fc80007ffe0ff */
[----:B------:R0:W5:Y:S01]  /*01d0*/  @P2 LDG.E.128 R72, desc[UR12][R12.64] ;  /* 0x0000000c0c482981 */ /* 0x000162000c1e1d00 */
[----:B---3--:R-:W-:-:S04]  /*01e0*/  @P3 IMAD.WIDE.U32 R14, R3, 0x10, R14 ;  /* 0x00000010030e3825 */ /* 0x008fc800078e000e */
[----:B------:R-:W-:Y:S01]  /*01f0*/  @P3 VIADD R3, R3, 0x80 ;  /* 0x0000008003033836 */ /* 0x000fe20000000000 */
[----:B------:R0:W5:Y:S03]  /*0200*/  @P3 LDG.E.128 R68, desc[UR12][R14.64] ;  /* 0x0000000c0e443981 */ /* 0x000166000c1e1d00 */
[----:B--2---:R-:W-:-:S05]  /*0210*/  @P4 IMAD.WIDE.U32 R8, R3, 0x10, R16 ;  /* 0x0000001003084825 */ /* 0x004fca00078e0010 */
[----:B------:R0:W5:Y:S01]  /*0220*/  @P4 LDG.E.128 R64, desc[UR12][R8.64] ;  /* 0x0000000c08404981 */ /* 0x000162000c1e1d00 */
[----:B------:R-:W1:Y:S01]  /*0230*/  S2UR UR4, SR_CTAID.X ;  /* 0x00000000000479c3 */ /* 0x000e620000002500 */
[----:B------:R-:W-:Y:S02]  /*0240*/  CS2R R60, SRZ ;  /* 0x00000000003c7805 */ /* 0x000fe4000001ff00 */
[----:B------:R-:W-:Y:S02]  /*0250*/  CS2R R62, SRZ ;  /* 0x00000000003e7805 */ /* 0x000fe4000001ff00 */
[----:B------:R-:W-:Y:S02]  /*0260*/  CS2R R56, SRZ ;  /* 0x0000000000387805 */ /* 0x000fe4000001ff00 */
[----:B------:R-:W-:Y:S02]  /*0270*/  CS2R R58, SRZ ;  /* 0x00000000003a7805 */ /* 0x000fe4000001ff00 */
[----:B------:R-:W-:-:S02]  /*0280*/  CS2R R52, SRZ ;  /* 0x0000000000347805 */ /* 0x000fc4000001ff00 */
[----:B-1----:R-:W-:-:S04]  /*0290*/  MOV R5, UR4 ;  /* 0x0000000400057c02 */ /* 0x002fc80008000f00 */
        /* <DEDUP_REMOVED lines=15> */
[----:B------:R-:W-:Y:S01]  /*0390*/  CS2R R26, SRZ ;  /* 0x00000000001a7805 */ /* 0x000fe2000001ff00 */
[----:B0-----:R-:W-:Y:S06]  /*03a0*/  @P5 BRA `(.L_x_1241) ;  /* 0x0000006800c85947 */ /* 0x001fec0003800000 */
        /* <DEDUP_REMOVED lines=21> */
[----:B------:R-:W-:Y:S01]  /*0500*/  CS2R R26, SRZ ;  /* 0x00000000001a7805 */ /* 0x000fe2000001ff00 */
[----:B------:R-:W-:Y:S01]  /*0510*/  UPLOP3.LUT UP1, UPT, UPT, UPT, UPT, 0x40, 0x4 ;  /* 0x000000000004789c */ /* 0x000fe20003f2e870 */
[----:B------:R-:W-:Y:S01]  /*0520*/  PLOP3.LUT P5, PT, PT, PT, UP0, 0x80, 0x8 ;  /* 0x000000000008781c */ /* 0x000fe20003faf008 */
[----:B------:R-:W0:Y:S01]  /*0530*/  LDCU UR11, c[0x0][0x400] ;  /* 0x00008000ff0b77ac */ /* 0x000e220008000800 */
[----:B------:R-:W1:Y:S01]  /*0540*/  LDCU.64 UR6, c[0x0][0x470] ;  /* 0x00008e00ff0677ac */ /* 0x000e620008000a00 */
[----:B------:R-:W2:Y:S01]  /*0550*/  LDCU.64 UR14, c[0x0][0x438] ;  /* 0x00008700ff0e77ac */ /* 0x000ea20008000a00 */
[----:B------:R-:W3:Y:S09]  /*0560*/  LDCU.64 UR8, c[0x0][0x478] ;  /* 0x00008f00ff0877ac */ /* 0x000ef20008000a00 */
.L_x_1313:
[----:B----45:R-:W4:Y:S08]  /*0570*/  LDC.64 R6, c[0x0][0x3c0] ;  /* 0x0000f000ff067b82 */ /* 0x030f300000000a00 */
[----:B0-----:R-:W0:Y:S01]  /*0580*/  LDC R2, c[0x0][0x388] ;  /* 0x0000e200ff027b82 */ /* 0x001e220000000800 */
[----:B-12-4-:R-:W-:-:S07]  /*0590*/  IMAD.WIDE R86, R5, 0x4, R6 ;  /* 0x0000000405567825 */ /* 0x016fce00078e0206 */
[----:B------:R-:W4:Y:S01]  /*05a0*/  LDC.64 R6, c[0x0][0x3c8] ;  /* 0x0000f200ff067b82 */ /* 0x000f220000000a00 */
[----:B------:R-:W2:Y:S01]  /*05b0*/  LDG.E R86, desc[UR12][R86.64] ;  /* 0x0000000c56567981 */ /* 0x000ea2000c1e1900 */
[C---:B0--3--:R-:W-:Y:S02]  /*05c0*/  IMAD R88, R5.reuse, R2, RZ ;  /* 0x0000000205587224 */ /* 0x049fe400078e02ff */
[----:B----4-:R-:W-:-:S03]  /*05d0*/  IMAD.WIDE R84, R5, 0x4, R6 ;  /* 0x0000000405547825 */ /* 0x010fc600078e0206 */
[----:B------:R-:W-:Y:S02]  /*05e0*/  SHF.R.S32.HI R7, RZ, 0x1f, R88 ;  /* 0x0000001fff077819 */ /* 0x000fe40000011458 */
[----:B-----5:R0:W5:Y:S02]  /*05f0*/  LDG.E R6, desc[UR12][R84.64] ;  /* 0x0000000c54067981 */ /* 0x020164000c1e1900 */
[----:B------:R-:W-:Y:S01]  /*0600*/  LEA.HI R7, R7, R88, RZ, 0x2 ;  /* 0x0000005807077211 */ /* 0x000fe200078f10ff */
[----:B------:R-:W-:Y:S01]  /*0610*/  BSSY.RECONVERGENT B0, `(.L_x_1242) ;  /* 0x0000041000007945 */ /* 0x000fe20003800200 */
[----:B------:R-:W-:Y:S01]  /*0620*/  HFMA2 R123, -RZ, RZ, 0, 0 ;  /* 0x00000000ff7b7431 */ /* 0x000fe200000001ff */
[C---:B------:R-:W-:Y:S02]  /*0630*/  ISETP.GE.U32.AND P1, PT, R4.reuse, 0x100, PT ;  /* 0x000001000400780c */ /* 0x040fe40003f26070 */
[----:B------:R-:W-:Y:S02]  /*0640*/  LEA.HI.SX32 R7, R7, R0, 0x1e ;  /* 0x0000000007077211 */ /* 0x000fe400078ff2ff */
[----:B------:R-:W-:-:S02]  /*0650*/  ISETP.GE.U32.AND P2, PT, R4, 0x180, PT ;  /* 0x000001800400780c */ /* 0x000fc40003f46070 */
[C---:B------:R-:W-:Y:S02]  /*0660*/  ISETP.GE.U32.AND P3, PT, R4.reuse, 0x200, PT ;  /* 0x000002000400780c */ /* 0x040fe40003f66070 */
[----:B------:R-:W-:Y:S02]  /*0670*/  ISETP.GE.U32.AND P4, PT, R4, 0x280, PT ;  /* 0x000002800400780c */ /* 0x000fe40003f86070 */
[----:B------:R-:W-:Y:S02]  /*0680*/  MOV R90, RZ ;  /* 0x000000ff005a7202 */ /* 0x000fe40000000f00 */
[----:B------:R-:W-:Y:S02]  /*0690*/  MOV R91, R7 ;  /* 0x00000007005b7202 */ /* 0x000fe40000000f00 */
[----:B--2---:R-:W-:Y:S01]  /*06a0*/  FSEL R0, R86, RZ, !P5 ;  /* 0x000000ff56007208 */ /* 0x004fe20006800000 */
[----:B0-----:R-:W-:Y:S06]  /*06b0*/  @!P0 BRA `(.L_x_1243) ;  /* 0x0000000000d88947 */ /* 0x001fec0003800000 */
        /* <DEDUP_REMOVED lines=9> */
[C---:B------:R-:W-:Y:S02]  /*0750*/  VIADD R91, R7.reuse, 0x80 ;  /* 0x00000080075b7836 */ /* 0x040fe40000000000 */
[----:B0-----:R-:W-:-:S05]  /*0760*/  @P0 IMAD.WIDE.U32 R12, R7, 0x8, R12 ;  /* 0x00000008070c0825 */ /* 0x001fca00078e000c */
[----:B------:R0:W5:Y:S01]  /*0770*/  @P0 LDG.E.64 R120, desc[UR12][R12.64] ;  /* 0x0000000c0c780981 */ /* 0x000162000c1e1b00 */
[--C-:B----4-:R-:W-:Y:S02]  /*0780*/  SHF.R.U64 R86, R10, 0x10, R11.reuse ;  /* 0x000000100a567819 */ /* 0x110fe4000000120b */
[----:B------:R-:W-:Y:S02]  /*0790*/  MOV R84, R11 ;  /* 0x0000000b00547202 */ /* 0x000fe40000000f00 */
[----:B------:R-:W-:Y:S02]  /*07a0*/  SHF.R.U32.HI R88, RZ, 0x10, R11 ;  /* 0x00000010ff587819 */ /* 0x000fe4000001160b */
[C---:B--2---:R-:W-:Y:S01]  /*07b0*/  SHF.R.U64 R11, R8.reuse, 0x10, R9 ;  /* 0x00000010080b7819 */ /* 0x044fe20000001209 */
[----:B------:R-:W-:Y:S01]  /*07c0*/  IMAD.MOV.U32 R14, RZ, RZ, R10 ;  /* 0x000000ffff0e7224 */ /* 0x000fe200078e000a */
[----:B------:R-:W-:Y:S02]  /*07d0*/  SHF.L.U32 R3, R8, 0x10, RZ ;  /* 0x0000001008037819 */ /* 0x000fe400000006ff */
[----:B------:R-:W-:-:S02]  /*07e0*/  SHF.L.U32 R11, R11, 0x10, RZ ;  /* 0x000000100b0b7819 */ /* 0x000fc400000006ff */
[----:B------:R-:W-:Y:S01]  /*07f0*/  SHF.R.U32.HI R87, RZ, 0x10, R9 ;  /* 0x00000010ff577819 */ /* 0x000fe20000011609 */
[C---:B------:R-:W-:Y:S01]  /*0800*/  FADD.FTZ R3, -R0.reuse, R3 ;  /* 0x0000000300037221 */ /* 0x040fe20000010100 */
[----:B------:R-:W-:Y:S01]  /*0810*/  SHF.L.U32 R85, R9, 0x10, RZ ;  /* 0x0000001009557819 */ /* 0x000fe200000006ff */
[----:B------:R-:W-:Y:S01]  /*0820*/  FADD.FTZ R11, -R0, R11 ;  /* 0x0000000b000b7221 */ /* 0x000fe20000010100 */
[----:B------:R-:W-:Y:S01]  /*0830*/  SHF.L.U32 R9, R14, 0x10, RZ ;  /* 0x000000100e097819 */ /* 0x000fe200000006ff */
[----:B-----5:R-:W-:Y:S01]  /*0840*/  FMUL.FTZ R3, R6, R3 ;  /* 0x0000000306037220 */ /* 0x020fe20000410000 */
[----:B------:R-:W-:Y:S02]  /*0850*/  IMAD.U32 R14, R86, 0x10000, RZ ;  /* 0x00010000560e7824 */ /* 0x000fe400078e00ff */
[----:B------:R-:W-:Y:S01]  /*0860*/  FADD.FTZ R85, -R0, R85 ;  /* 0x0000005500557221 */ /* 0x000fe20000010100 */
[----:B------:R-:W-:Y:S01]  /*0870*/  FMUL.FTZ R8, R6, R11 ;  /* 0x0000000b06087220 */ /* 0x000fe20000410000 */
[-C--:B------:R-:W-:Y:S01]  /*0880*/  FMUL.FTZ R10, R80, R9.reuse ;  /* 0x00000009500a7220 */ /* 0x080fe20000410000 */
[----:B------:R-:W-:Y:S01]  /*0890*/  SHF.L.U32 R87, R87, 0x10, RZ ;  /* 0x0000001057577819 */ /* 0x000fe200000006ff */
[----:B------:R-:W-:Y:S01]  /*08a0*/  FADD.FTZ R40, R40, R9 ;  /* 0x0000000928287221 */ /* 0x000fe20000010000 */
[----:B------:R-:W-:Y:S01]  /*08b0*/  FFMA.FTZ R60, R3, R9, R60 ;  /* 0x00000009033c7223 */ /* 0x000fe2000001003c */
[----:B0-----:R-:W-:Y:S01]  /*08c0*/  SHF.L.U32 R13, R84, 0x10, RZ ;  /* 0x00000010540d7819 */ /* 0x001fe200000006ff */
[----:B------:R-:W-:Y:S01]  /*08d0*/  FMUL.FTZ R9, R6, R85 ;  /* 0x0000005506097220 */ /* 0x000fe20000410000 */
[----:B------:R-:W-:Y:S01]  /*08e0*/  FADD.FTZ R41, R41, R14 ;  /* 0x0000000e29297221 */ /* 0x000fe20000010000 */
[-C--:B------:R-:W-:Y:S01]  /*08f0*/  FFMA.FTZ R61, R8, R14.reuse, R61 ;  /* 0x0000000e083d7223 */ /* 0x080fe2000001003d */
[----:B------:R-:W-:Y:S01]  /*0900*/  FMUL.FTZ R11, R81, R14 ;  /* 0x0000000e510b7220 */ /* 0x000fe20000410000 */
[----:B------:R-:W-:Y:S01]  /*0910*/  FADD.FTZ R14, RZ, R10 ;  /* 0x0000000aff0e7221 */ /* 0x000fe20000010000 */
[----:B------:R-:W-:Y:S01]  /*0920*/  FFMA.FTZ R85, R3, R10, RZ ;  /* 0x0000000a03557223 */ /* 0x000fe200000100ff */
[----:B------:R-:W-:Y:S01]  /*0930*/  SHF.L.U32 R88, R88, 0x10, RZ ;  /* 0x0000001058587819 */ /* 0x000fe200000006ff */
[----:B------:R-:W-:Y:S01]  /*0940*/  FADD.FTZ R89, -R0, R87 ;  /* 0x0000005700597221 */ /* 0x000fe20000010100 */
[----:B------:R-:W-:Y:S01]  /*0950*/  FMUL.FTZ R12, R82, R13 ;  /* 0x0000000d520c7220 */ /* 0x000fe20000410000 */
        /* <DEDUP_REMOVED lines=12> */
.L_x_1243:
[----:B-1-3--:R-:W-:Y:S05]  /*0a20*/  BSYNC.RECONVERGENT B0 ;  /* 0x0000000000007941 */ /* 0x00afea0003800200 */
.L_x_1242:
        /* <DEDUP_REMOVED lines=10> */
[----:B------:R-:W0:Y:S02]  /*0ad0*/  @P0 LDC.64 R18, c[0x0][0x438] ;  /* 0x00010e00ff120b82 */ /* 0x000e240000000a00 */
[----:B0-----:R-:W-:-:S05]  /*0ae0*/  @P0 IMAD.WIDE.U32 R18, R91, 0x8, R18 ;  /* 0x000000085b120825 */ /* 0x001fca00078e0012 */
[----:B------:R0:W5:Y:S01]  /*0af0*/  @P0 LDG.E.64 R118, desc[UR12][R18.64] ;  /* 0x0000000c12760981 */ /* 0x000162000c1e1b00 */
[----:B------:R-:W-:Y:S02]  /*0b00*/  IADD3 R91, PT, PT, R91, 0x80, RZ ;  /* 0x000000805b5b7810 */ /* 0x000fe40007ffe0ff */
[C---:B--2---:R-:W-:Y:S02]  /*0b10*/  SHF.R.U64 R86, R16.reuse, 0x10, R17 ;  /* 0x0000001010567819 */ /* 0x044fe40000001211 */
[----:B------:R-:W-:Y:S02]  /*0b20*/  SHF.L.U32 R15, R16, 0x10, RZ ;  /* 0x00000010100f7819 */ /* 0x000fe400000006ff */
[----:B0-----:R-:W-:-:S03]  /*0b30*/  SHF.L.U32 R19, R86, 0x10, RZ ;  /* 0x0000001056137819 */ /* 0x001fc600000006ff */
[----:B------:R-:W-:Y:S01]  /*0b40*/  FADD.FTZ R15, -R0, R15 ;  /* 0x0000000f000f7221 */ /* 0x000fe20000010100 */
[----:B---3--:R-:W-:Y:S02]  /*0b50*/  MOV R22, R20 ;  /* 0x0000001400167202 */ /* 0x008fe40000000f00 */
[--C-:B------:R-:W-:Y:S02]  /*0b60*/  SHF.R.U64 R85, R20, 0x10, R21.reuse ;  /* 0x0000001014557819 */ /* 0x100fe40000001215 */
[----:B------:R-:W-:Y:S02]  /*0b70*/  MOV R84, R21 ;  /* 0x0000001500547202 */ /* 0x000fe40000000f00 */
[----:B------:R-:W-:Y:S02]  /*0b80*/  SHF.R.U32.HI R88, RZ, 0x10, R21 ;  /* 0x00000010ff587819 */ /* 0x000fe40000011615 */
[----:B------:R-:W-:Y:S01]  /*0b90*/  SHF.L.U32 R21, R17, 0x10, RZ ;  /* 0x0000001011157819 */ /* 0x000fe200000006ff */
[----:B------:R-:W-:Y:S01]  /*0ba0*/  FADD.FTZ R19, -R0, R19 ;  /* 0x0000001300137221 */ /* 0x000fe20000010100 */
[----:B------:R-:W-:Y:S01]  /*0bb0*/  SHF.R.U32.HI R87, RZ, 0x10, R17 ;  /* 0x00000010ff577819 */ /* 0x000fe20000011611 */
[----:B------:R-:W-:-:S02]  /*0bc0*/  IMAD.U32 R17, R22, 0x10000, RZ ;  /* 0x0001000016117824 */ /* 0x000fc400078e00ff */
[----:B-----5:R-:W-:Y:S01]  /*0bd0*/  FMUL.FTZ R15, R6, R15 ;  /* 0x0000000f060f7220 */ /* 0x020fe20000410000 */
[----:B------:R-:W-:Y:S01]  /*0be0*/  FADD.FTZ R21, -R0, R21 ;  /* 0x0000001500157221 */ /* 0x000fe20000010100 */
[----:B------:R-:W-:Y:S01]  /*0bf0*/  SHF.L.U32 R20, R85, 0x10, RZ ;  /* 0x0000001055147819 */ /* 0x000fe200000006ff */
[----:B------:R-:W-:Y:S01]  /*0c00*/  FADD.FTZ R36, R36, R17 ;  /* 0x0000001124247221 */ /* 0x000fe20000010000 */
[----:B------:R-:W-:Y:S01]  /*0c10*/  SHF.L.U32 R85, R84, 0x10, RZ ;  /* 0x0000001054557819 */ /* 0x000fe200000006ff */
[----:B------:R-:W-:Y:S01]  /*0c20*/  FMUL.FTZ R16, R6, R19 ;  /* 0x0000001306107220 */ /* 0x000fe20000410000 */
[-C--:B------:R-:W-:Y:S01]  /*0c30*/  FFMA.FTZ R56, R15, R17.reuse, R56 ;  /* 0x000000110f387223 */ /* 0x080fe20000010038 */
[----:B------:R-:W-:Y:S01]  /*0c40*/  FMUL.FTZ R18, R76, R17 ;  /* 0x000000114c127220 */ /* 0x000fe20000410000 */
[----:B------:R-:W-:Y:S01]  /*0c50*/  FMUL.FTZ R17, R6, R21 ;  /* 0x0000001506117220 */ /* 0x000fe20000410000 */
[----:B------:R-:W-:Y:S01]  /*0c60*/  FADD.FTZ R37, R37, R20 ;  /* 0x0000001425257221 */ /* 0x000fe20000010000 */
[-C--:B------:R-:W-:Y:S01]  /*0c70*/  FFMA.FTZ R57, R16, R20.reuse, R57 ;  /* 0x0000001410397223 */ /* 0x080fe20000010039 */
[----:B------:R-:W-:Y:S01]  /*0c80*/  FMUL.FTZ R19, R77, R20 ;  /* 0x000000144d137220 */ /* 0x000fe20000410000 */
[----:B------:R-:W-:-:S02]  /*0c90*/  IMAD.U32 R87, R87, 0x10000, RZ ;  /* 0x0001000057577824 */ /* 0x000fc400078e00ff */
[----:B------:R-:W-:Y:S01]  /*0ca0*/  FADD.FTZ R38, R38, R85 ;  /* 0x0000005526267221 */ /* 0x000fe20000010000 */
[-C--:B------:R-:W-:Y:S01]  /*0cb0*/  FFMA.FTZ R58, R17, R85.reuse, R58 ;  /* 0x00000055113a7223 */ /* 0x080fe2000001003a */
[----:B------:R-:W-:Y:S01]  /*0cc0*/  FMUL.FTZ R20, R78, R85 ;  /* 0x000000554e147220 */ /* 0x000fe20000410000 */
[----:B------:R-:W-:Y:S01]  /*0cd0*/  FADD.FTZ R22, R123, R18 ;  /* 0x000000127b167221 */ /* 0x000fe20000010000 */
[----:B------:R-:W-:Y:S01]  /*0ce0*/  FFMA.FTZ R85, R15, R18, R90 ;  /* 0x000000120f557223 */ /* 0x000fe2000001005a */
[----:B------:R-:W-:Y:S01]  /*0cf0*/  SHF.L.U32 R88, R88, 0x10, RZ ;  /* 0x0000001058587819 */ /* 0x000fe200000006ff */
[----:B------:R-:W-:Y:S01]  /*0d00*/  FADD.FTZ R89, -R0, R87 ;  /* 0x0000005700597221 */ /* 0x000fe20000010100 */
[----:B------:R-:W-:Y:S01]  /*0d10*/  FADD.FTZ R87, R22, R19 ;  /* 0x0000001316577221 */ /* 0x000fe20000010000 */
        /* <DEDUP_REMOVED lines=9> */
.L_x_1245:
[----:B------:R-:W-:Y:S05]  /*0db0*/  BSYNC.RECONVERGENT B0 ;  /* 0x0000000000007941 */ /* 0x000fea0003800200 */
.L_x_1244:
        /* <DEDUP_REMOVED lines=14> */
[----:B--2---:R-:W-:Y:S02]  /*0ea0*/  MOV R23, R88 ;  /* 0x0000005800177202 */ /* 0x004fe40000000f00 */
[----:B------:R-:W-:Y:S02]  /*0eb0*/  SHF.R.U64 R94, R88, 0x10, R89 ;  /* 0x00000010585e7819 */ /* 0x000fe40000001259 */
[C---:B---3--:R-:W-:Y:S02]  /*0ec0*/  SHF.R.U64 R88, R84.reuse, 0x10, R85 ;  /* 0x0000001054587819 */ /* 0x048fe40000001255 */
[----:B------:R-:W-:Y:S02]  /*0ed0*/  SHF.L.U32 R95, R84, 0x10, RZ ;  /* 0x00000010545f7819 */ /* 0x000fe400000006ff */
[----:B------:R-:W-:Y:S01]  /*0ee0*/  SHF.L.U32 R97, R88, 0x10, RZ ;  /* 0x0000001058617819 */ /* 0x000fe200000006ff */
[----:B------:R-:W-:Y:S01]  /*0ef0*/  IMAD.U32 R137, R85, 0x10000, RZ ;  /* 0x0001000055897824 */ /* 0x000fe200078e00ff */
[----:B------:R-:W-:-:S02]  /*0f00*/  MOV R92, R89 ;  /* 0x00000059005c7202 */ /* 0x000fc40000000f00 */
[----:B------:R-:W-:Y:S01]  /*0f10*/  SHF.R.U32.HI R93, RZ, 0x10, R89 ;  /* 0x00000010ff5d7819 */ /* 0x000fe20000011659 */
[C---:B------:R-:W-:Y:S01]  /*0f20*/  FADD.FTZ R97, -R0.reuse, R97 ;  /* 0x0000006100617221 */ /* 0x040fe20000010100 */
[----:B------:R-:W-:Y:S02]  /*0f30*/  SHF.R.U32.HI R89, RZ, 0x10, R85 ;  /* 0x00000010ff597819 */ /* 0x000fe40000011655 */
[----:B------:R-:W-:Y:S01]  /*0f40*/  SHF.L.U32 R85, R23, 0x10, RZ ;  /* 0x0000001017557819 */ /* 0x000fe200000006ff */
[----:B------:R-:W-:Y:S01]  /*0f50*/  FADD.FTZ R23, -R0, R95 ;  /* 0x0000005f00177221 */ /* 0x000fe20000010100 */
[----:B------:R-:W-:Y:S01]  /*0f60*/  SHF.L.U32 R84, R94, 0x10, RZ ;  /* 0x000000105e547819 */ /* 0x000fe200000006ff */
[----:B------:R-:W-:Y:S01]  /*0f70*/  IMAD.U32 R88, R93, 0x10000, RZ ;  /* 0x000100005d587824 */ /* 0x000fe200078e00ff */
[----:B0-----:R-:W-:Y:S01]  /*0f80*/  SHF.L.U32 R87, R92, 0x10, RZ ;  /* 0x000000105c577819 */ /* 0x001fe200000006ff */
[----:B------:R-:W-:Y:S01]  /*0f90*/  FADD.FTZ R93, -R0, R137 ;  /* 0x00000089005d7221 */ /* 0x000fe20000010100 */
[C---:B-----5:R-:W-:Y:S01]  /*0fa0*/  FMUL.FTZ R92, R6.reuse, R97 ;  /* 0x00000061065c7220 */ /* 0x060fe20000410000 */
[----:B------:R-:W-:Y:S01]  /*0fb0*/  FMUL.FTZ R23, R6, R23 ;  /* 0x0000001706177220 */ /* 0x000fe20000410000 */
[----:B------:R-:W-:Y:S01]  /*0fc0*/  FMUL.FTZ R94, R72, R85 ;  /* 0x00000055485e7220 */ /* 0x000fe20000410000 */
[----:B------:R-:W-:Y:S01]  /*0fd0*/  FMUL.FTZ R93, R6, R93 ;  /* 0x0000005d065d7220 */ /* 0x000fe20000410000 */
[----:B------:R-:W-:Y:S01]  /*0fe0*/  FADD.FTZ R33, R33, R84 ;  /* 0x0000005421217221 */ /* 0x000fe20000010000 */
[-C--:B------:R-:W-:Y:S01]  /*0ff0*/  FFMA.FTZ R53, R92, R84.reuse, R53 ;  /* 0x000000545c357223 */ /* 0x080fe20000010035 */
[----:B------:R-:W-:Y:S01]  /*1000*/  FMUL.FTZ R95, R73, R84 ;  /* 0x00000054495f7220 */ /* 0x000fe20000410000 */
[----:B------:R-:W-:Y:S01]  /*1010*/  SHF.L.U32 R89, R89, 0x10, RZ ;  /* 0x0000001059597819 */ /* 0x000fe200000006ff */
[----:B------:R-:W-:Y:S01]  /*1020*/  FADD.FTZ R32, R32, R85 ;  /* 0x0000005520207221 */ /* 0x000fe20000010000 */
[----:B------:R-:W-:Y:S01]  /*1030*/  FFMA.FTZ R52, R23, R85, R52 ;  /* 0x0000005517347223 */ /* 0x000fe20000010034 */
[----:B------:R-:W-:Y:S01]  /*1040*/  FADD.FTZ R84, R123, R94 ;  /* 0x0000005e7b547221 */ /* 0x000fe20000010000 */
[----:B------:R-:W-:Y:S01]  /*1050*/  FFMA.FTZ R85, R23, R94, R90 ;  /* 0x0000005e17557223 */ /* 0x000fe2000001005a */
[----:B------:R-:W-:Y:S01]  /*1060*/  FADD.FTZ R34, R34, R87 ;  /* 0x0000005722227221 */ /* 0x000fe20000010000 */
[-C--:B------:R-:W-:Y:S01]  /*1070*/  FFMA.FTZ R54, R93, R87.reuse, R54 ;  /* 0x000000575d367223 */ /* 0x080fe20000010036 */
[----:B------:R-:W-:Y:S01]  /*1080*/  FMUL.FTZ R96, R74, R87 ;  /* 0x000000574a607220 */ /* 0x000fe20000410000 */
[----:B------:R-:W-:Y:S01]  /*1090*/  FADD.FTZ R87, R84, R95 ;  /* 0x0000005f54577221 */ /* 0x000fe20000010000 */
[----:B------:R-:W-:Y:S01]  /*10a0*/  FADD.FTZ R89, -R0, R89 ;  /* 0x0000005900597221 */ /* 0x000fe20000010100 */
[----:B------:R-:W-:Y:S01]  /*10b0*/  FFMA.FTZ R84, R92, R95, R85 ;  /* 0x0000005f5c547223 */ /* 0x000fe20000010055 */
[----:B------:R-:W-:Y:S01]  /*10c0*/  FMUL.FTZ R97, R75, R88 ;  /* 0x000000584b617220 */ /* 0x000fe20000410000 */
[----:B------:R-:W-:Y:S01]  /*10d0*/  FADD.FTZ R86, R87, R96 ;  /* 0x0000006057567221 */ /* 0x000fe20000010000 */
[----:B------:R-:W-:Y:S01]  /*10e0*/  FMUL.FTZ R98, R6, R89 ;  /* 0x0000005906627220 */ /* 0x000fe20000410000 */
[----:B------:R-:W-:Y:S01]  /*10f0*/  FFMA.FTZ R84, R93, R96, R84 ;  /* 0x000000605d547223 */ /* 0x000fe20000010054 */
[----:B------:R-:W-:Y:S01]  /*1100*/  FADD.FTZ R35, R35, R88 ;  /* 0x0000005823237221 */ /* 0x000fe20000010000 */
[----:B------:R-:W-:Y:S01]  /*1110*/  FADD.FTZ R123, R86, R97 ;  /* 0x00000061567b7221 */ /* 0x000fe20000010000 */
[C---:B------:R-:W-:Y:S01]  /*1120*/  FFMA.FTZ R55, R98.reuse, R88, R55 ;  /* 0x0000005862377223 */ /* 0x040fe20000010037 */
[----:B------:R-:W-:-:S07]  /*1130*/  FFMA.FTZ R90, R98, R97, R84 ;  /* 0x00000061625a7223 */ /* 0x000fce0000010054 */
.L_x_1247:
[----:B------:R-:W-:Y:S05]  /*1140*/  BSYNC.RECONVERGENT B0 ;  /* 0x0000000000007941 */ /* 0x000fea0003800200 */
.L_x_1246:
        /* <DEDUP_REMOVED lines=16> */
[C---:B---3--:R-:W-:Y:S01]  /*1250*/  SHF.R.U64 R88, R84.reuse, 0x10, R85 ;  /* 0x0000001054587819 */ /* 0x048fe20000001255 */
[----:B------:R-:W-:-:S03]  /*1260*/  IMAD.U32 R103, R84, 0x10000, RZ ;  /* 0x0001000054677824 */ /* 0x000fc600078e00ff */
[----:B------:R-:W-:Y:S02]  /*1270*/  SHF.L.U32 R105, R88, 0x10, RZ ;  /* 0x0000001058697819 */ /* 0x000fe400000006ff */
[----:B------:R-:W-:Y:S02]  /*1280*/  MOV R100, R89 ;  /* 0x0000005900647202 */ /* 0x000fe40000000f00 */
[----:B------:R-:W-:Y:S01]  /*1290*/  SHF.R.U32.HI R101, RZ, 0x10, R89 ;  /* 0x00000010ff657819 */ /* 0x000fe20000011659 */
[C---:B------:R-:W-:Y:S01]  /*12a0*/  FADD.FTZ R105, -R0.reuse, R105 ;  /* 0x0000006900697221 */ /* 0x040fe20000010100 */
[----:B------:R-:W-:Y:S02]  /*12b0*/  SHF.R.U32.HI R89, RZ, 0x10, R85 ;  /* 0x00000010ff597819 */ /* 0x000fe40000011655 */
[----:B------:R-:W-:Y:S02]  /*12c0*/  SHF.L.U32 R137, R85, 0x10, RZ ;  /* 0x0000001055897819 */ /* 0x000fe400000006ff */
[----:B------:R-:W-:Y:S01]  /*12d0*/  SHF.L.U32 R85, R99, 0x10, RZ ;  /* 0x0000001063557819 */ /* 0x000fe200000006ff */
[----:B------:R-:W-:Y:S01]  /*12e0*/  FADD.FTZ R99, -R0, R103 ;  /* 0x0000006700637221 */ /* 0x000fe20000010100 */
[----:B------:R-:W-:Y:S01]  /*12f0*/  SHF.L.U32 R84, R102, 0x10, RZ ;  /* 0x0000001066547819 */ /* 0x000fe200000006ff */
[----:B0-----:R-:W-:Y:S01]  /*1300*/  IMAD.U32 R87, R100, 0x10000, RZ ;  /* 0x0001000064577824 */ /* 0x001fe200078e00ff */
[----:B------:R-:W-:Y:S01]  /*1310*/  SHF.L.U32 R88, R101, 0x10, RZ ;  /* 0x0000001065587819 */ /* 0x000fe200000006ff */
        /* <DEDUP_REMOVED lines=27> */
.L_x_1249:
[----:B------:R-:W-:Y:S05]  /*14d0*/  BSYNC.RECONVERGENT B0 ;  /* 0x0000000000007941 */ /* 0x000fea0003800200 */
.L_x_1248:
        /* <DEDUP_REMOVED lines=13> */
[C-C-:B--2---:R-:W-:Y:S01]  /*15b0*/  SHF.R.U64 R111, R84.reuse, 0x10, R85.reuse ;  /* 0x00000010546f7819 */ /* 0x144fe20000001255 */
[----:B------:R-:W-:Y:S01]  /*15c0*/  IMAD.U32 R107, R85, 0x10000, RZ ;  /* 0x00010000556b7824 */ /* 0x000fe200078e00ff */
[----:B------:R-:W-:Y:S02]  /*15d0*/  SHF.R.U32.HI R109, RZ, 0x10, R85 ;  /* 0x00000010ff6d7819 */ /* 0x000fe40000011655 */
[----:B------:R-:W-:Y:S02]  /*15e0*/  SHF.L.U32 R91, R84, 0x10, RZ ;  /* 0x00000010545b7819 */ /* 0x000fe400000006ff */
[----:B------:R-:W-:Y:S02]  /*15f0*/  SHF.L.U32 R85, R111, 0x10, RZ ;  /* 0x000000106f557819 */ /* 0x000fe400000006ff */
[----:B---3--:R-:W-:Y:S02]  /*1600*/  MOV R84, R88 ;  /* 0x0000005800547202 */ /* 0x008fe40000000f00 */
[----:B------:R-:W-:Y:S01]  /*1610*/  SHF.L.U32 R109, R109, 0x10, RZ ;  /* 0x000000106d6d7819 */ /* 0x000fe200000006ff */
[----:B0-----:R-:W-:Y:S01]  /*1620*/  FADD.FTZ R87, -R0, R85 ;  /* 0x0000005500577221 */ /* 0x001fe20000010100 */
[----:B------:R-:W-:-:S02]  /*1630*/  SHF.R.U64 R110, R88, 0x10, R89 ;  /* 0x00000010586e7819 */ /* 0x000fc40000001259 */
[----:B------:R-:W-:Y:S01]  /*1640*/  MOV R108, R89 ;  /* 0x00000059006c7202 */ /* 0x000fe20000000f00 */
[----:B------:R-:W-:Y:S01]  /*1650*/  FADD.FTZ R91, -R0, R91 ;  /* 0x0000005b005b7221 */ /* 0x000fe20000010100 */
[----:B------:R-:W-:Y:S01]  /*1660*/  IMAD.U32 R85, R84, 0x10000, RZ ;  /* 0x0001000054557824 */ /* 0x000fe200078e00ff */
[----:B------:R-:W-:Y:S01]  /*1670*/  SHF.R.U32.HI R88, RZ, 0x10, R89 ;  /* 0x00000010ff587819 */ /* 0x000fe20000011659 */
[C---:B------:R-:W-:Y:S01]  /*1680*/  FADD.FTZ R111, -R0.reuse, R107 ;  /* 0x0000006b006f7221 */ /* 0x040fe20000010100 */
[----:B------:R-:W-:Y:S01]  /*1690*/  FADD.FTZ R137, -R0, R109 ;  /* 0x0000006d00897221 */ /* 0x000fe20000010100 */
[----:B------:R-:W-:Y:S02]  /*16a0*/  SHF.L.U32 R0, R110, 0x10, RZ ;  /* 0x000000106e007819 */ /* 0x000fe400000006ff */
[----:B------:R-:W-:Y:S01]  /*16b0*/  SHF.L.U32 R89, R108, 0x10, RZ ;  /* 0x000000106c597819 */ /* 0x000fe200000006ff */
[C---:B-----5:R-:W-:Y:S01]  /*16c0*/  FMUL.FTZ R108, R6.reuse, R87 ;  /* 0x00000057066c7220 */ /* 0x060fe20000410000 */
[----:B------:R-:W-:Y:S01]  /*16d0*/  FMUL.FTZ R107, R6, R91 ;  /* 0x0000005b066b7220 */ /* 0x000fe20000410000 */
[-C--:B------:R-:W-:Y:S01]  /*16e0*/  FMUL.FTZ R110, R64, R85.reuse ;  /* 0x00000055406e7220 */ /* 0x080fe20000410000 */
[----:B------:R-:W-:Y:S01]  /*16f0*/  FADD.FTZ R25, R25, R0 ;  /* 0x0000000019197221 */ /* 0x000fe20000010000 */
[-C--:B------:R-:W-:Y:S01]  /*1700*/  FFMA.FTZ R45, R108, R0.reuse, R45 ;  /* 0x000000006c2d7223 */ /* 0x080fe2000001002d */
[----:B------:R-:W-:Y:S01]  /*1710*/  FMUL.FTZ R109, R65, R0 ;  /* 0x00000000416d7220 */ /* 0x000fe20000410000 */
[----:B------:R-:W-:Y:S01]  /*1720*/  FADD.FTZ R24, R24, R85 ;  /* 0x0000005518187221 */ /* 0x000fe20000010000 */
[----:B------:R-:W-:Y:S01]  /*1730*/  FFMA.FTZ R44, R107, R85, R44 ;  /* 0x000000556b2c7223 */ /* 0x000fe2000001002c */
[----:B------:R-:W-:Y:S01]  /*1740*/  FADD.FTZ R0, R123, R110 ;  /* 0x0000006e7b007221 */ /* 0x000fe20000010000 */
[----:B------:R-:W-:Y:S01]  /*1750*/  FFMA.FTZ R85, R107, R110, R90 ;  /* 0x0000006e6b557223 */ /* 0x000fe2000001005a */
[----:B------:R-:W-:Y:S01]  /*1760*/  SHF.L.U32 R86, R88, 0x10, RZ ;  /* 0x0000001058567819 */ /* 0x000fe200000006ff */
[----:B------:R-:W-:Y:S01]  /*1770*/  FMUL.FTZ R111, R6, R111 ;  /* 0x0000006f066f7220 */ /* 0x000fe20000410000 */
[----:B------:R-:W-:Y:S01]  /*1780*/  FADD.FTZ R87, R0, R109 ;  /* 0x0000006d00577221 */ /* 0x000fe20000010000 */
[----:B------:R-:W-:Y:S01]  /*1790*/  FMUL.FTZ R124, R66, R89 ;  /* 0x00000059427c7220 */ /* 0x000fe20000410000 */
        /* <DEDUP_REMOVED lines=11> */
.L_x_1251:
[----:B------:R-:W-:Y:S05]  /*1850*/  BSYNC.RECONVERGENT B0 ;  /* 0x0000000000007941 */ /* 0x000fea0003800200 */
.L_x_1250:
[----:B------:R-:W0:Y:S01]  /*1860*/  SHFL.DOWN PT, R0, R123, 0x10, 0x1f ;  /* 0x0a001f007b007f89 */ /* 0x000e2200000e0000 */
[----:B------:R-:W-:Y:S03]  /*1870*/  BSSY.RECONVERGENT B0, `(.L_x_1252) ;  /* 0x000001f000007945 */ /* 0x000fe60003800200 */
        /* <DEDUP_REMOVED lines=20> */
[----:B0-----:R-:W-:-:S08]  /*19c0*/  FADD.FTZ R85, R90, R85 ;  /* 0x000000555a557221 */ /* 0x001fd00000010000 */
        /* <DEDUP_REMOVED lines=9> */
.L_x_1253:
[----:B------:R-:W-:Y:S05]  /*1a60*/  BSYNC.RECONVERGENT B0 ;  /* 0x0000000000007941 */ /* 0x000fea0003800200 */
.L_x_1252:
        /* <DEDUP_REMOVED lines=58> */
.L_x_1258:
        /* <DEDUP_REMOVED lines=22> */
.L_x_1257:
        /* <DEDUP_REMOVED lines=25> */
.L_x_1260:
        /* <DEDUP_REMOVED lines=26> */
.L_x_1256:
        /* <DEDUP_REMOVED lines=32> */
[----:B------:R-:W-:Y:S01]  /*24a0*/  PRMT R87, R86, 0x7632, R87 ;  /* 0x0000763256577816 */ /* 0x000fe20000000057 */
[----:B------:R-:W-:Y:S06]  /*24b0*/  BRA `(.L_x_1259) ;  /* 0x0000000400807947 */ /* 0x000fec0003800000 */
.L_x_1262:
[--C-:B------:R-:W-:Y:S01]  /*24c0*/  SHF.R.U32.HI R127, RZ, 0x10, R121.reuse ;  /* 0x00000010ff7f7819 */ /* 0x100fe20000011679 */
[--C-:B------:R-:W-:Y:S01]  /*24d0*/  FFMA.FTZ R89, R9, R123, R122.reuse ;  /* 0x0000007b09597223 */ /* 0x100fe2000001007a */
[----:B------:R-:W-:Y:S01]  /*24e0*/  MOV R88, R121 ;  /* 0x0000007900587202 */ /* 0x000fe20000000f00 */
[-CC-:B------:R-:W-:Y:S01]  /*24f0*/  FFMA.FTZ R90, R14, R123.reuse, R122.reuse ;  /* 0x0000007b0e5a7223 */ /* 0x180fe2000001007a */
[----:B------:R-:W-:Y:S01]  /*2500*/  MOV R84, R120 ;  /* 0x0000007800547202 */ /* 0x000fe20000000f00 */
[-CC-:B------:R-:W-:Y:S01]  /*2510*/  FFMA.FTZ R85, R3, R123.reuse, R122.reuse ;  /* 0x0000007b03557223 */ /* 0x180fe2000001007a */
[----:B------:R-:W-:Y:S01]  /*2520*/  SHF.R.U64 R87, R120, 0x10, R121 ;  /* 0x0000001078577819 */ /* 0x000fe20000001279 */
[----:B------:R-:W-:Y:S01]  /*2530*/  FFMA.FTZ R86, R8, R123, R122 ;  /* 0x0000007b08567223 */ /* 0x000fe2000001007a */
[----:B------:R-:W-:Y:S01]  /*2540*/  SHF.L.U32 R91, R88, 0x10, RZ ;  /* 0x00000010585b7819 */ /* 0x000fe200000006ff */
[----:B------:R-:W-:Y:S01]  /*2550*/  IMAD.U32 R128, R127, 0x10000, RZ ;  /* 0x000100007f807824 */ /* 0x000fe200078e00ff */
[----:B------:R-:W-:Y:S01]  /*2560*/  SHF.L.U32 R84, R84, 0x10, RZ ;  /* 0x0000001054547819 */ /* 0x000fe200000006ff */
[----:B------:R-:W-:Y:S01]  /*2570*/  FADD.FTZ R89, R12, -R89 ;  /* 0x800000590c597221 */ /* 0x000fe20000010000 */
        /* <DEDUP_REMOVED lines=18> */
.L_x_1261:
        /* <DEDUP_REMOVED lines=33> */
.L_x_1263:
        /* <DEDUP_REMOVED lines=33> */
.L_x_1259:
        /* <DEDUP_REMOVED lines=18> */
.L_x_1264:
        /* <DEDUP_REMOVED lines=12> */
.L_x_1265:
[----:B------:R-:W-:-:S07]  /*2ca0*/  IADD3 R7, PT, PT, R7, 0x80, RZ ;  /* 0x0000008007077810 */ /* 0x000fce0007ffe0ff */
.L_x_1255:
[----:B------:R-:W-:Y:S05]  /*2cb0*/  BSYNC.RECONVERGENT B0 ;  /* 0x0000000000007941 */ /* 0x000fea0003800200 */
.L_x_1254:
        /* <DEDUP_REMOVED lines=11> */
[----:B01----:R-:W-:Y:S01]  /*2d70*/  IMAD.MOV.U32 R84, RZ, RZ, R118 ;  /* 0x000000ffff547224 */ /* 0x003fe200078e0076 */
        /* <DEDUP_REMOVED lines=34> */
.L_x_1270:
[--C-:B------:R-:W-:Y:S01]  /*2fa0*/  SHF.R.U32.HI R131, RZ, 0x10, R119.reuse ;  /* 0x00000010ff837819 */ /* 0x100fe20000011677 */
[--C-:B0-----:R-:W-:Y:S01]  /*2fb0*/  FFMA.FTZ R89, R17, R123, R122.reuse ;  /* 0x0000007b11597223 */ /* 0x101fe2000001007a */
[----:B------:R-:W-:Y:S01]  /*2fc0*/  MOV R88, R119 ;  /* 0x0000007700587202 */ /* 0x000fe20000000f00 */
[-CC-:B------:R-:W-:Y:S01]  /*2fd0*/  FFMA.FTZ R90, R22, R123.reuse, R122.reuse ;  /* 0x0000007b165a7223 */ /* 0x180fe2000001007a */
[----:B-1----:R-:W-:Y:S01]  /*2fe0*/  MOV R84, R118 ;  /* 0x0000007600547202 */ /* 0x002fe20000000f00 */
        /* <DEDUP_REMOVED lines=26> */
.L_x_1269:
        /* <DEDUP_REMOVED lines=34> */
.L_x_1272:
[----:B01----:R-:W-:Y:S01]  /*33b0*/  MOV R84, R118 ;  /* 0x0000007600547202 */ /* 0x003fe20000000f00 */
[-CC-:B------:R-:W-:Y:S01]  /*33c0*/  FFMA.FTZ R85, R15, R123.reuse, R122.reuse ;  /* 0x0000007b0f557223 */ /* 0x180fe2000001007a */
[--C-:B------:R-:W-:Y:S01]  /*33d0*/  SHF.R.U64 R88, R118, 0x10, R119.reuse ;  /* 0x0000001076587819 */ /* 0x100fe20000001277 */
[--C-:B------:R-:W-:Y:S01]  /*33e0*/  FFMA.FTZ R86, R16, R123, R122.reuse ;  /* 0x0000007b10567223 */ /* 0x100fe2000001007a */
[----:B------:R-:W-:Y:S01]  /*33f0*/  MOV R90, R119 ;  /* 0x00000077005a7202 */ /* 0x000fe20000000f00 */
        /* <DEDUP_REMOVED lines=22> */
.L_x_1268:
        /* <DEDUP_REMOVED lines=33> */
.L_x_1274:
        /* <DEDUP_REMOVED lines=23> */
.L_x_1273:
        /* <DEDUP_REMOVED lines=26> */
.L_x_1275:
        /* <DEDUP_REMOVED lines=17> */
.L_x_1271:
        /* <DEDUP_REMOVED lines=16> */
.L_x_1276:
        /* <DEDUP_REMOVED lines=10> */
.L_x_1277:
[----:B------:R-:W-:-:S07]  /*3d30*/  IADD3 R7, PT, PT, R7, 0x80, RZ ;  /* 0x0000008007077810 */ /* 0x000fce0007ffe0ff */
.L_x_1267:
[----:B------:R-:W-:Y:S05]  /*3d40*/  BSYNC.RECONVERGENT B0 ;  /* 0x0000000000007941 */ /* 0x000fea0003800200 */
.L_x_1266:
        /* <DEDUP_REMOVED lines=46> */
.L_x_1282:
        /* <DEDUP_REMOVED lines=31> */
.L_x_1281:
        /* <DEDUP_REMOVED lines=34> */
.L_x_1284:
[----:B012---:R-:W-:Y:S01]  /*4440*/  IMAD.MOV.U32 R84, RZ, RZ, R116 ;  /* 0x000000ffff547224 */ /* 0x007fe200078e0074 */
[--C-:B------:R-:W-:Y:S01]  /*4450*/  SHF.R.U64 R88, R116, 0x10, R117.reuse ;  /* 0x0000001074587819 */ /* 0x100fe20000001275 */
[--C-:B------:R-:W-:Y:S01]  /*4460*/  FFMA.FTZ R85, R23, R123, R122.reuse ;  /* 0x0000007b17557223 */ /* 0x100fe2000001007a */
[----:B------:R-:W-:Y:S01]  /*4470*/  MOV R90, R117 ;  /* 0x00000075005a7202 */ /* 0x000fe20000000f00 */
        /* <DEDUP_REMOVED lines=23> */
.L_x_1280:
        /* <DEDUP_REMOVED lines=33> */
.L_x_1286:
        /* <DEDUP_REMOVED lines=23> */
.L_x_1285:
        /* <DEDUP_REMOVED lines=26> */
.L_x_1287:
        /* <DEDUP_REMOVED lines=17> */
.L_x_1283:
        /* <DEDUP_REMOVED lines=16> */
.L_x_1288:
        /* <DEDUP_REMOVED lines=10> */
.L_x_1289:
[----:B------:R-:W-:-:S07]  /*4dc0*/  VIADD R7, R7, 0x80 ;  /* 0x0000008007077836 */ /* 0x000fce0000000000 */
.L_x_1279:
[----:B------:R-:W-:Y:S05]  /*4dd0*/  BSYNC.RECONVERGENT B0 ;  /* 0x0000000000007941 */ /* 0x000fea0003800200 */
.L_x_1278:
        /* <DEDUP_REMOVED lines=46> */
.L_x_1294:
[--C-:B012---:R-:W-:Y:S01]  /*50c0*/  SHF.R.U64 R87, R114, 0x10, R115.reuse ;  /* 0x0000001072577819 */ /* 0x107fe20000001273 */
[--C-:B------:R-:W-:Y:S01]  /*50d0*/  FFMA.FTZ R89, R101, R123, R122.reuse ;  /* 0x0000007b65597223 */ /* 0x100fe2000001007a */
        /* <DEDUP_REMOVED lines=29> */
.L_x_1293:
[----:B------:R-:W-:-:S04]  /*52b0*/  UISETP.NE.U32.AND UP2, UPT, UR6, URZ, UPT ;  /* 0x000000ff0600728c */ /* 0x000fc8000bf45070 */
[----:B------:R-:W-:-:S09]  /*52c0*/  UISETP.NE.AND.EX UP2, UPT, UR7, URZ, UPT, UP2 ;  /* 0x000000ff0700728c */ /* 0x000fd2000bf45320 */
[----:B------:R-:W-:Y:S05]  /*52d0*/  BRA.U !UP2, `(.L_x_1296) ;  /* 0x000000010a7c7547 */ /* 0x000fea000b800000 */
        /* <DEDUP_REMOVED lines=31> */
.L_x_1296:
        /* <DEDUP_REMOVED lines=27> */
.L_x_1292:
        /* <DEDUP_REMOVED lines=33> */
.L_x_1298:
        /* <DEDUP_REMOVED lines=23> */
.L_x_1297:
        /* <DEDUP_REMOVED lines=26> */
.L_x_1299:
        /* <DEDUP_REMOVED lines=17> */
.L_x_1295:
        /* <DEDUP_REMOVED lines=16> */
.L_x_1300:
        /* <DEDUP_REMOVED lines=10> */
.L_x_1301:
[----:B------:R-:W-:-:S07]  /*5e50*/  IADD3 R7, PT, PT, R7, 0x80, RZ ;  /* 0x0000008007077810 */ /* 0x000fce0007ffe0ff */
.L_x_1291:
[----:B------:R-:W-:Y:S05]  /*5e60*/  BSYNC.RECONVERGENT B0 ;  /* 0x0000000000007941 */ /* 0x000fea0003800200 */
.L_x_1290:
        /* <DEDUP_REMOVED lines=15> */
[----:B------:R-:W-:Y:S01]  /*5f60*/  MOV R87, R113 ;  /* 0x0000007100577202 */ /* 0x000fe20000000f00 */
[----:B------:R-:W-:Y:S01]  /*5f70*/  FADD.FTZ R85, R110, -R85 ;  /* 0x800000556e557221 */ /* 0x000fe20000010000 */
[----:B------:R-:W-:Y:S01]  /*5f80*/  MOV R84, R112 ;  /* 0x0000007000547202 */ /* 0x000fe20000000f00 */
[----:B------:R-:W-:Y:S01]  /*5f90*/  FADD.FTZ R89, R125, -R88 ;  /* 0x800000587d597221 */ /* 0x000fe20000010000 */
[--C-:B------:R-:W-:Y:S01]  /*5fa0*/  SHF.R.U64 R122, R112, 0x10, R113.reuse ;  /* 0x00000010707a7819 */ /* 0x100fe20000001271 */
[----:B------:R-:W-:Y:S01]  /*5fb0*/  IMAD.U32 R90, R87, 0x10000, RZ ;  /* 0x00010000575a7824 */ /* 0x000fe200078e00ff */
[----:B------:R-:W-:Y:S01]  /*5fc0*/  SHF.R.U32.HI R91, RZ, 0x10, R113 ;  /* 0x00000010ff5b7819 */ /* 0x000fe20000011671 */
[----:B------:R-:W-:Y:S01]  /*5fd0*/  FADD.FTZ R123, R124, -R123 ;  /* 0x8000007b7c7b7221 */ /* 0x000fe20000010000 */
[----:B------:R-:W-:Y:S01]  /*5fe0*/  SHF.L.U32 R84, R84, 0x10, RZ ;  /* 0x0000001054547819 */ /* 0x000fe200000006ff */
[----:B------:R-:W-:Y:S01]  /*5ff0*/  FADD.FTZ R87, R109, -R86 ;  /* 0x800000566d577221 */ /* 0x000fe20000010000 */
[----:B------:R-:W-:Y:S01]  /*6000*/  SHF.L.U32 R91, R91, 0x10, RZ ;  /* 0x000000105b5b7819 */ /* 0x000fe200000006ff */
[----:B-----5:R-:W-:Y:S01]  /*6010*/  FFMA.FTZ R90, R6, R123, R90 ;  /* 0x0000007b065a7223 */ /* 0x020fe2000001005a */
[----:B------:R-:W-:Y:S01]  /*6020*/  SHF.L.U32 R88, R122, 0x10, RZ ;  /* 0x000000107a587819 */ /* 0x000fe200000006ff */
[----:B------:R-:W-:-:S02]  /*6030*/  FFMA.FTZ R84, R6, R85, R84 ;  /* 0x0000005506547223 */ /* 0x000fc40000010054 */
[C---:B------:R-:W-:Y:S02]  /*6040*/  FFMA.FTZ R89, R6.reuse, R89, R91 ;  /* 0x0000005906597223 */ /* 0x040fe4000001005b */
        /* <DEDUP_REMOVED lines=15> */
.L_x_1306:
[--C-:B01----:R-:W-:Y:S01]  /*6140*/  FFMA.FTZ R90, R126, R123, R122.reuse ;  /* 0x0000007b7e5a7223 */ /* 0x103fe2000001007a */
[----:B------:R-:W-:Y:S01]  /*6150*/  MOV R88, R113 ;  /* 0x0000007100587202 */ /* 0x000fe20000000f00 */
[-CC-:B--2---:R-:W-:Y:S01]  /*6160*/  FFMA.FTZ R85, R107, R123.reuse, R122.reuse ;  /* 0x0000007b6b557223 */ /* 0x184fe2000001007a */
[-CC-:B------:R-:W-:Y:S01]  /*6170*/  FFMA.FTZ R86, R108, R123.reuse, R122.reuse ;  /* 0x0000007b6c567223 */ /* 0x180fe2000001007a */
[----:B------:R-:W-:Y:S01]  /*6180*/  MOV R84, R112 ;  /* 0x0000007000547202 */ /* 0x000fe20000000f00 */
[----:B------:R-:W-:Y:S01]  /*6190*/  FFMA.FTZ R123, R111, R123, R122 ;  /* 0x0000007b6f7b7223 */ /* 0x000fe2000001007a */
[--C-:B------:R-:W-:Y:S01]  /*61a0*/  SHF.R.U64 R87, R112, 0x10, R113.reuse ;  /* 0x0000001070577819 */ /* 0x100fe20000001271 */
[----:B------:R-:W-:Y:S01]  /*61b0*/  FADD.FTZ R89, R125, -R90 ;  /* 0x8000005a7d597221 */ /* 0x000fe20000010000 */
[----:B------:R-:W-:Y:S01]  /*61c0*/  SHF.R.U32.HI R91, RZ, 0x10, R113 ;  /* 0x00000010ff5b7819 */ /* 0x000fe20000011671 */
        /* <DEDUP_REMOVED lines=21> */
.L_x_1305:
[----:B------:R-:W-:-:S04]  /*6320*/  UISETP.NE.U32.AND UP2, UPT, UR6, URZ, UPT ;  /* 0x000000ff0600728c */ /* 0x000fc8000bf45070 */
[----:B------:R-:W-:-:S09]  /*6330*/  UISETP.NE.AND.EX UP2, UPT, UR7, URZ, UPT, UP2 ;  /* 0x000000ff0700728c */ /* 0x000fd2000bf45320 */
[----:B------:R-:W-:Y:S05]  /*6340*/  BRA.U !UP2, `(.L_x_1308) ;  /* 0x000000010a787547 */ /* 0x000fea000b800000 */
        /* <DEDUP_REMOVED lines=30> */
.L_x_1308:
[-CC-:B012---:R-:W-:Y:S01]  /*6530*/  FFMA.FTZ R85, R107, R123.reuse, R122.reuse ;  /* 0x0000007b6b557223 */ /* 0x187fe2000001007a */
[-CC-:B------:R-:W-:Y:S01]  /*6540*/  FFMA.FTZ R86, R108, R123.reuse, R122.reuse ;  /* 0x0000007b6c567223 */ /* 0x180fe2000001007a */
[-CC-:B------:R-:W-:Y:S01]  /*6550*/  FFMA.FTZ R134, R126, R123.reuse, R122.reuse ;  /* 0x0000007b7e867223 */ /* 0x180fe2000001007a */
[----:B------:R-:W-:Y:S01]  /*6560*/  FFMA.FTZ R123, R111, R123, R122 ;  /* 0x0000007b6f7b7223 */ /* 0x000fe2000001007a */
[----:B------:R-:W-:Y:S01]  /*6570*/  MOV R84, R112 ;  /* 0x0000007000547202 */ /* 0x000fe20000000f00 */
[----:B------:R-:W-:Y:S01]  /*6580*/  FADD.FTZ R85, R110, -R85 ;  /* 0x800000556e557221 */ /* 0x000fe20000010000 */
[--C-:B------:R-:W-:Y:S01]  /*6590*/  SHF.R.U64 R88, R112, 0x10, R113.reuse ;  /* 0x0000001070587819 */ /* 0x100fe20000001271 */
        /* <DEDUP_REMOVED lines=20> */
.L_x_1304:
        /* <DEDUP_REMOVED lines=32> */
.L_x_1310:
        /* <DEDUP_REMOVED lines=23> */
.L_x_1309:
        /* <DEDUP_REMOVED lines=26> */
.L_x_1311:
        /* <DEDUP_REMOVED lines=17> */
.L_x_1307:
        /* <DEDUP_REMOVED lines=16> */
.L_x_1312:
        /* <DEDUP_REMOVED lines=10> */
.L_x_1303:
[----:B------:R-:W-:Y:S05]  /*6ea0*/  BSYNC.RECONVERGENT B0 ;  /* 0x0000000000007941 */ /* 0x000fea0003800200 */
.L_x_1302:
[----:B------:R-:W-:Y:S01]  /*6eb0*/  UPLOP3.LUT UP1, UPT, UPT, UPT, UP1, 0x40, 0x4 ;  /* 0x000000000004789c */ /* 0x000fe20003f2e810 */
[----:B------:R-:W-:Y:S10]  /*6ec0*/  @!P6 BRA `(.L_x_1313) ;  /* 0xffffff9400a8e947 */ /* 0x000ff4000383ffff */
.L_x_1241:
        /* <DEDUP_REMOVED lines=10> */
[----:B------:R-:W-:Y:S01]  /*6f70*/  @P0 IADD3 R21, PT, PT, R21, 0x80, RZ ;  /* 0x0000008015150810 */ /* 0x000fe20007ffe0ff */
[----:B------:R2:W-:Y:S04]  /*6f80*/  @P0 STG.E.128 desc[UR12][R2.64], R40 ;  /* 0x0000002802000986 */ /* 0x0005e8000c101d0c */
[----:B------:R2:W-:Y:S01]  /*6f90*/  @P0 STG.E.128 desc[UR12][R4.64], R60 ;  /* 0x0000003c04000986 */ /* 0x0005e2000c101d0c */
        /* <DEDUP_REMOVED lines=26> */
.L_x_1314:
        /* <DEDUP_REMOVED lines=12> */
.L_x_5398:


//--------------------- .text._ZN10layer_norm31ln_parallel_residual_bwd_kernelINS_13Kernel_traitsIf13__nv_bfloat16S2_S2_fjLj2560ELj1ELj1ELj4ELj8ENS_18Kernel_traits_baseILj2560EfS2_S2_S2_fjLj128EEEEELb0ELb1ELb1EEEvNS_9BwdParamsE --------------------------
	.section	.text._ZN10layer_norm31ln_parallel_residual_bwd_kernelINS_13Kernel_traitsIf13__nv_bfloat16S2_S2_fjLj2560ELj1ELj1ELj4ELj8ENS_18Kernel_traits_baseILj2560EfS2_S2_S2_fjLj128EEEEELb0ELb1ELb1EEEvNS_9BwdParamsE,"ax",@progbits
	.align	128
        .global         _ZN10layer_norm31ln_parallel_residual_bwd_kernelINS_13Kernel_traitsIf13__nv_bfloat16S2_S2_fjLj2560ELj1ELj1ELj4ELj8ENS_18Kernel_traits_baseILj2560EfS2_S2_S2_fjLj128EEEEELb0ELb1ELb1EEEvNS_9BwdParamsE
        .type           _ZN10layer_norm31ln_parallel_residual_bwd_kernelINS_13Kernel_traitsIf13__nv_bfloat16S2_S2_fjLj2560ELj1ELj1ELj4ELj8ENS_18Kernel_traits_baseILj2560EfS2_S2_S2_fjLj128EEEEELb0ELb1ELb1EEEvNS_9BwdParamsE,@function
        .size           _ZN10layer_norm31ln_parallel_residual_bwd_kernelINS_13Kernel_traitsIf13__nv_bfloat16S2_S2_fjLj2560ELj1ELj1ELj4ELj8ENS_18Kernel_traits_baseILj2560EfS2_S2_S2_fjLj128EEEEELb0ELb1ELb1EEEvNS_9BwdParamsE,(.L_x_5399 - _ZN10layer_norm31ln_parallel_residual_bwd_kernelINS_13Kernel_traitsIf13__nv_bfloat16S2_S2_fjLj2560ELj1ELj1ELj4ELj8ENS_18Kernel_traits_baseILj2560EfS2_S2_S2_fjLj128EEEEELb0ELb1ELb1EEEvNS_9BwdParamsE)
        .other          _ZN10layer_norm31ln_parallel_residual_bwd_kernelINS_13Kernel_traitsIf13__nv_bfloat16S2_S2_fjLj2560ELj1ELj1ELj4ELj8ENS_18Kernel_traits_baseILj2560EfS2_S2_S2_fjLj128EEEEELb0ELb1ELb1EEEvNS_9BwdParamsE,@"STO_CUDA_ENTRY STV_DEFAULT"
_ZN10layer_norm31ln_parallel_residual_bwd_kernelINS_13Kernel_traitsIf13__nv_bfloat16S2_S2_fjLj2560ELj1ELj1ELj4ELj8ENS_18Kernel_traits_baseILj2560EfS2_S2_S2_fjLj128EEEEELb0ELb1ELb1EEEvNS_9BwdParamsE:
.text._ZN10layer_norm31ln_parallel_residual_bwd_kernelINS_13Kernel_traitsIf13__nv_bfloat16S2_S2_fjLj2560ELj1ELj1ELj4ELj8ENS_18Kernel_traits_baseILj2560EfS2_S2_S2_fjLj128EEEEELb0ELb1ELb1EEEvNS_9BwdParamsE:
        /* <DEDUP_REMOVED lines=51> */
[----:B-1----:R1:W5:Y:S01]  /*0330*/  LDG.E.128 R20, desc[UR12][R2.64+0x2000] ;  /* 0x0020000c02147981 */ /* 0x002362000c1e1d00 */
[----:B------:R-:W0:Y:S03]  /*0340*/  LDCU.64 UR8, c[0x0][0x478] ;  /* 0x00008f00ff0877ac */ /* 0x000e260008000a00 */
[----:B------:R1:W5:Y:S04]  /*0350*/  LDG.E.128 R16, desc[UR12][R2.64+0x1800] ;  /* 0x0018000c02107981 */ /* 0x000368000c1e1d00 */
[----:B------:R1:W5:Y:S04]  /*0360*/  LDG.E.128 R12, desc[UR12][R2.64+0x1000] ;  /* 0x0010000c020c7981 */ /* 0x000368000c1e1d00 */
[----:B------:R1:W5:Y:S04]  /*0370*/  LDG.E.128 R8, desc[UR12][R2.64+0x800] ;  /* 0x0008000c02087981 */ /* 0x000368000c1e1d00 */
[----:B------:R1:W5:Y:S01]  /*0380*/  LDG.E.128 R4, desc[UR12][R2.64] ;  /* 0x0000000c02047981 */ /* 0x000362000c1e1d00 */
        /* <DEDUP_REMOVED lines=10> */
[----:B01-34-:R-:W-:-:S13]  /*0430*/  PLOP3.LUT P0, PT, PT, PT, UP1, 0x80, 0x8 ;  /* 0x000000000008781c */ /* 0x01bfda0003f0f018 */
.L_x_1370:
[----:B------:R-:W0:Y:S08]  /*0440*/  LDC.64 R24, c[0x0][0x3c0] ;  /* 0x0000f000ff187b82 */ /* 0x000e300000000a00 */
[----:B-1----:R-:W1:Y:S01]  /*0450*/  LDC.64 R88, c[0x0][0x3c8] ;  /* 0x0000f200ff587b82 */ /* 0x002e620000000a00 */
[----:B0-----:R-:W-:-:S05]  /*0460*/  IMAD.WIDE R24, R81, 0x4, R24 ;  /* 0x0000000451187825 */ /* 0x001fca00078e0218 */
[----:B--2---:R-:W2:Y:S01]  /*0470*/  LDG.E R0, desc[UR12][R24.64] ;  /* 0x0000000c18007981 */ /* 0x004ea2000c1e1900 */
[----:B-1----:R-:W-:-:S06]  /*0480*/  IMAD.WIDE R88, R81, 0x4, R88 ;  /* 0x0000000451587825 */ /* 0x002fcc00078e0258 */
[----:B-----5:R0:W5:Y:S01]  /*0490*/  LDG.E R88, desc[UR12][R88.64] ;  /* 0x0000000c58587981 */ /* 0x020162000c1e1900 */
[----:B----4-:R-:W-:-:S05]  /*04a0*/  IMAD R26, R81, UR14, RZ ;  /* 0x0000000e511a7c24 */ /* 0x010fca000f8e02ff */
[----:B------:R-:W-:-:S04]  /*04b0*/  SHF.R.S32.HI R27, RZ, 0x1f, R26 ;  /* 0x0000001fff1b7819 */ /* 0x000fc8000001141a */
[----:B------:R-:W-:-:S04]  /*04c0*/  LEA.HI R27, R27, R26, RZ, 0x2 ;  /* 0x0000001a1b1b7211 */ /* 0x000fc800078f10ff */
[----:B------:R-:W-:Y:S02]  /*04d0*/  LEA.HI.SX32 R97, R27, R40, 0x1e ;  /* 0x000000281b617211 */ /* 0x000fe400078ff2ff */
[----:B--2---:R-:W-:Y:S01]  /*04e0*/  FSEL R0, R0, RZ, !P0 ;  /* 0x000000ff00007208 */ /* 0x004fe20004000000 */
[----:B0--3--:R-:W-:Y:S06]  /*04f0*/  BRA.U UP0, `(.L_x_1316) ;  /* 0x0000000d003c7547 */ /* 0x009fec000b800000 */
[----:B------:R-:W0:Y:S01]  /*0500*/  LDC.64 R98, c[0x0][0x3a8] ;  /* 0x0000ea00ff627b82 */ /* 0x000e220000000a00 */
[C---:B------:R-:W-:Y:S02]  /*0510*/  IADD3 R95, PT, PT, R97.reuse, 0x80, RZ ;  /* 0x00000080615f7810 */ /* 0x040fe40007ffe0ff */
[----:B------:R-:W-:-:S05]  /*0520*/  IADD3 R93, PT, PT, R97, 0x100, RZ ;  /* 0x00000100615d7810 */ /* 0x000fca0007ffe0ff */
[----:B------:R-:W1:Y:S01]  /*0530*/  LDC.64 R100, c[0x0][0x428] ;  /* 0x00010a00ff647b82 */ /* 0x000e620000000a00 */
[C---:B------:R-:W-:Y:S02]  /*0540*/  IADD3 R91, PT, PT, R97.reuse, 0x180, RZ ;  /* 0x00000180615b7810 */ /* 0x040fe40007ffe0ff */
[----:B------:R-:W-:-:S03]  /*0550*/  IADD3 R89, PT, PT, R97, 0x200, RZ ;  /* 0x0000020061597810 */ /* 0x000fc60007ffe0ff */
[----:B0-----:R-:W-:-:S04]  /*0560*/  IMAD.WIDE.U32 R30, R91, 0x8, R98 ;  /* 0x000000085b1e7825 */ /* 0x001fc800078e0062 */
[--C-:B------:R-:W-:Y:S01]  /*0570*/  IMAD.WIDE.U32 R24, R97, 0x8, R98.reuse ;  /* 0x0000000861187825 */ /* 0x100fe200078e0062 */
[----:B------:R-:W2:Y:S03]  /*0580*/  LDG.E.64 R122, desc[UR12][R30.64] ;  /* 0x0000000c1e7a7981 */ /* 0x000ea6000c1e1b00 */
[--C-:B------:R-:W-:Y:S01]  /*0590*/  IMAD.WIDE.U32 R26, R95, 0x8, R98.reuse ;  /* 0x000000085f1a7825 */ /* 0x100fe200078e0062 */
[----:B------:R-:W3:Y:S03]  /*05a0*/  LDG.E.64 R102, desc[UR12][R24.64] ;  /* 0x0000000c18667981 */ /* 0x000ee6000c1e1b00 */
[--C-:B------:R-:W-:Y:S01]  /*05b0*/  IMAD.WIDE.U32 R28, R93, 0x8, R98.reuse ;  /* 0x000000085d1c7825 */ /* 0x100fe200078e0062 */
[----:B------:R0:W4:Y:S03]  /*05c0*/  LDG.E.64 R106, desc[UR12][R26.64] ;  /* 0x0000000c1a6a7981 */ /* 0x000126000c1e1b00 */
[----:B------:R-:W-:Y:S01]  /*05d0*/  IMAD.WIDE.U32 R98, R89, 0x8, R98 ;  /* 0x0000000859627825 */ /* 0x000fe200078e0062 */
[----:B------:R4:W4:Y:S04]  /*05e0*/  LDG.E.64 R114, desc[UR12][R28.64] ;  /* 0x0000000c1c727981 */ /* 0x000928000c1e1b00 */
[----:B------:R-:W4:Y:S01]  /*05f0*/  LDG.E.64 R134, desc[UR12][R98.64] ;  /* 0x0000000c62867981 */ /* 0x000f22000c1e1b00 */
[----:B-1----:R-:W-:-:S04]  /*0600*/  IMAD.WIDE.U32 R128, R97, 0x8, R100 ;  /* 0x0000000861807825 */ /* 0x002fc800078e0064 */
[--C-:B0-----:R-:W-:Y:S02]  /*0610*/  IMAD.WIDE.U32 R26, R93, 0x8, R100.reuse ;  /* 0x000000085d1a7825 */ /* 0x101fe400078e0064 */
[----:B------:R-:W4:Y:S02]  /*0620*/  LDG.E.64 R128, desc[UR12][R128.64] ;  /* 0x0000000c80807981 */ /* 0x000f24000c1e1b00 */
[--C-:B------:R-:W-:Y:S02]  /*0630*/  IMAD.WIDE.U32 R24, R89, 0x8, R100.reuse ;  /* 0x0000000859187825 */ /* 0x100fe400078e0064 */
[----:B------:R-:W4:Y:S02]  /*0640*/  LDG.E.64 R26, desc[UR12][R26.64] ;  /* 0x0000000c1a1a7981 */ /* 0x000f24000c1e1b00 */
[--C-:B------:R-:W-:Y:S02]  /*0650*/  IMAD.WIDE.U32 R120, R95, 0x8, R100.reuse ;  /* 0x000000085f787825 */ /* 0x100fe400078e0064 */
[----:B------:R-:W4:Y:S04]  /*0660*/  LDG.E.64 R24, desc[UR12][R24.64] ;  /* 0x0000000c18187981 */ /* 0x000f28000c1e1b00 */
[----:B------:R-:W4:Y:S01]  /*0670*/  LDG.E.64 R120, desc[UR12][R120.64] ;  /* 0x0000000c78787981 */ /* 0x000f22000c1e1b00 */
[----:B------:R-:W-:-:S06]  /*0680*/  IMAD.WIDE.U32 R130, R91, 0x8, R100 ;  /* 0x000000085b827825 */ /* 0x000fcc00078e0064 */
[----:B------:R-:W4:Y:S01]  /*0690*/  LDG.E.64 R130, desc[UR12][R130.64] ;  /* 0x0000000c82827981 */ /* 0x000f22000c1e1b00 */
[----:B--2---:R-:W-:Y:S02]  /*06a0*/  SHF.R.U32.HI R127, RZ, 0x10, R123 ;  /* 0x00000010ff7f7819 */ /* 0x004fe4000001167b */
[----:B------:R-:W-:Y:S02]  /*06b0*/  SHF.L.U32 R119, R122, 0x10, RZ ;  /* 0x000000107a777819 */ /* 0x000fe400000006ff */
[----:B------:R-:W-:Y:S02]  /*06c0*/  SHF.L.U32 R127, R127, 0x10, RZ ;  /* 0x000000107f7f7819 */ /* 0x000fe400000006ff */
[--C-:B---3--:R-:W-:Y:S02]  /*06d0*/  SHF.R.U64 R31, R102, 0x10, R103.reuse ;  /* 0x00000010661f7819 */ /* 0x108fe40000001267 */
[----:B------:R-:W-:Y:S02]  /*06e0*/  SHF.R.U32.HI R101, RZ, 0x10, R103 ;  /* 0x00000010ff657819 */ /* 0x000fe40000011667 */
[----:B----4-:R-:W-:-:S02]  /*06f0*/  SHF.R.U64 R105, R106, 0x10, R107 ;  /* 0x000000106a697819 */ /* 0x010fc4000000126b */
[----:B------:R-:W-:Y:S02]  /*0700*/  SHF.R.U32.HI R109, RZ, 0x10, R107 ;  /* 0x00000010ff6d7819 */ /* 0x000fe4000001166b */
[C-C-:B------:R-:W-:Y:S02]  /*0710*/  SHF.R.U64 R30, R134.reuse, 0x10, R135.reuse ;  /* 0x00000010861e7819 */ /* 0x140fe40000001287 */
[----:B------:R-:W-:Y:S02]  /*0720*/  SHF.R.U32.HI R28, RZ, 0x10, R135 ;  /* 0x00000010ff1c7819 */ /* 0x000fe40000011687 */
[----:B------:R-:W-:Y:S02]  /*0730*/  SHF.L.U32 R133, R134, 0x10, RZ ;  /* 0x0000001086857819 */ /* 0x000fe400000006ff */
[----:B------:R-:W-:Y:S02]  /*0740*/  SHF.L.U32 R135, R135, 0x10, RZ ;  /* 0x0000001087877819 */ /* 0x000fe400000006ff */
[----:B------:R-:W-:-:S02]  /*0750*/  SHF.R.U64 R113, R114, 0x10, R115 ;  /* 0x0000001072717819 */ /* 0x000fc40000001273 */
[----:B------:R-:W-:Y:S02]  /*0760*/  SHF.R.U32.HI R117, RZ, 0x10, R115 ;  /* 0x00000010ff757819 */ /* 0x000fe40000011673 */
[----:B------:R-:W-:Y:S02]  /*0770*/  SHF.R.U64 R90, R122, 0x10, R123 ;  /* 0x000000107a5a7819 */ /* 0x000fe4000000127b */
[----:B------:R-:W-:Y:S01]  /*0780*/  SHF.L.U32 R29, R102, 0x10, RZ ;  /* 0x00000010661d7819 */ /* 0x000fe200000006ff */
[C---:B------:R-:W-:Y:S01]  /*0790*/  FADD.FTZ R125, -R0.reuse, R119 ;  /* 0x00000077007d7221 */ /* 0x040fe20000010100 */
[----:B------:R-:W-:Y:S01]  /*07a0*/  SHF.L.U32 R99, R103, 0x10, RZ ;  /* 0x0000001067637819 */ /* 0x000fe200000006ff */
[C---:B------:R-:W-:Y:S01]  /*07b0*/  FADD.FTZ R141, -R0.reuse, R133 ;  /* 0x00000085008d7221 */ /* 0x040fe20000010100 */
[----:B------:R-:W-:Y:S01]  /*07c0*/  SHF.L.U32 R123, R123, 0x10, RZ ;  /* 0x000000107b7b7819 */ /* 0x000fe200000006ff */
[----:B------:R-:W-:Y:S01]  /*07d0*/  FADD.FTZ R143, -R0, R135 ;  /* 0x00000087008f7221 */ /* 0x000fe20000010100 */
[----:B------:R-:W-:Y:S01]  /*07e0*/  SHF.L.U32 R103, R106, 0x10, RZ ;  /* 0x000000106a677819 */ /* 0x000fe200000006ff */
[----:B------:R-:W-:Y:S01]  /*07f0*/  FADD.FTZ R153, -R0, R127 ;  /* 0x0000007f00997221 */ /* 0x000fe20000010100 */
        /* <DEDUP_REMOVED lines=13> */
[----:B------:R-:W-:-:S02]  /*08d0*/  SHF.R.U64 R138, R128, 0x10, R129 ;  /* 0x00000010808a7819 */ /* 0x000fc40000001281 */
        /* <DEDUP_REMOVED lines=18> */
[C---:B-----5:R-:W-:Y:S01]  /*0a00*/  FMUL.FTZ R0, R88.reuse, R29 ;  /* 0x0000001d58007220 */ /* 0x060fe20000410000 */
[----:B------:R-:W-:Y:S01]  /*0a10*/  SHF.R.U32.HI R140, RZ, 0x10, R129 ;  /* 0x00000010ff8c7819 */ /* 0x000fe20000011681 */
[C---:B------:R-:W-:Y:S01]  /*0a20*/  FMUL.FTZ R158, R88.reuse, R99 ;  /* 0x00000063589e7220 */ /* 0x040fe20000410000 */
[----:B------:R-:W-:Y:S01]  /*0a30*/  SHF.L.U32 R129, R129, 0x10, RZ ;  /* 0x0000001081817819 */ /* 0x000fe200000006ff */
[----:B------:R-:W-:Y:S01]  /*0a40*/  FMUL.FTZ R109, R88, R139 ;  /* 0x0000008b586d7220 */ /* 0x000fe20000410000 */
[----:B------:R-:W-:Y:S01]  /*0a50*/  SHF.R.U64 R146, R26, 0x10, R27 ;  /* 0x000000101a927819 */ /* 0x000fe2000000121b */
[----:B------:R-:W-:Y:S01]  /*0a60*/  FMUL.FTZ R99, R88, R141 ;  /* 0x0000008d58637220 */ /* 0x000fe20000410000 */
[----:B------:R-:W-:Y:S01]  /*0a70*/  SHF.L.U32 R126, R26, 0x10, RZ ;  /* 0x000000101a7e7819 */ /* 0x000fe200000006ff */
[----:B------:R-:W-:Y:S01]  /*0a80*/  FMUL.FTZ R139, R5, R138 ;  /* 0x0000008a058b7220 */ /* 0x000fe20000410000 */
[----:B------:R-:W-:Y:S01]  /*0a90*/  SHF.R.U64 R154, R24, 0x10, R25 ;  /* 0x00000010189a7819 */ /* 0x000fe20000001219 */
[----:B------:R-:W-:Y:S01]  /*0aa0*/  FMUL.FTZ R141, R88, R31 ;  /* 0x0000001f588d7220 */ /* 0x000fe20000410000 */
[----:B------:R-:W-:Y:S01]  /*0ab0*/  SHF.L.U32 R134, R24, 0x10, RZ ;  /* 0x0000001018867819 */ /* 0x000fe200000006ff */
[----:B------:R-:W-:Y:S01]  /*0ac0*/  FADD.FTZ R24, RZ, R133 ;  /* 0x00000085ff187221 */ /* 0x000fe20000010000 */
[----:B------:R-:W-:Y:S01]  /*0ad0*/  FFMA.FTZ R26, R0, R133, RZ ;  /* 0x00000085001a7223 */ /* 0x000fe200000100ff */
[----:B------:R-:W-:Y:S01]  /*0ae0*/  SHF.R.U32.HI R156, RZ, 0x10, R25 ;  /* 0x00000010ff9c7819 */ /* 0x000fe20000011619 */
[----:B------:R-:W-:Y:S01]  /*0af0*/  FMUL.FTZ R135, R6, R129 ;  /* 0x0000008106877220 */ /* 0x000fe20000410000 */
[----:B------:R-:W-:Y:S01]  /*0b00*/  SHF.L.U32 R136, R25, 0x10, RZ ;  /* 0x0000001019887819 */ /* 0x000fe200000006ff */
[----:B------:R-:W-:Y:S01]  /*0b10*/  FADD.FTZ R24, R24, R139 ;  /* 0x0000008b18187221 */ /* 0x000fe20000010000 */
[----:B------:R-:W-:Y:S01]  /*0b20*/  SHF.L.U32 R140, R140, 0x10, RZ ;  /* 0x000000108c8c7819 */ /* 0x000fe200000006ff */
[----:B------:R-:W-:Y:S01]  /*0b30*/  FFMA.FTZ R25, R141, R139, R26 ;  /* 0x0000008b8d197223 */ /* 0x000fe2000001001a */
[----:B------:R-:W-:Y:S01]  /*0b40*/  SHF.R.U64 R142, R120, 0x10, R121 ;  /* 0x00000010788e7819 */ /* 0x000fe20000001279 */
[----:B------:R-:W-:Y:S01]  /*0b50*/  FMUL.FTZ R101, R88, R143 ;  /* 0x0000008f58657220 */ /* 0x000fe20000410000 */
[----:B------:R-:W-:Y:S01]  /*0b60*/  SHF.L.U32 R120, R120, 0x10, RZ ;  /* 0x0000001078787819 */ /* 0x000fe200000006ff */
[----:B------:R-:W-:Y:S01]  /*0b70*/  FMUL.FTZ R143, R7, R140 ;  /* 0x0000008c078f7220 */ /* 0x000fe20000410000 */
        /* <DEDUP_REMOVED lines=8> */
[----:B------:R-:W-:Y:S01]  /*0c00*/  SHF.R.U32.HI R144, RZ, 0x10, R121 ;  /* 0x00000010ff907819 */ /* 0x000fe20000011679 */
[----:B------:R-:W-:Y:S01]  /*0c10*/  FMUL.FTZ R118, R9, R142 ;  /* 0x0000008e09767220 */ /* 0x000fe20000410000 */
[----:B------:R-:W-:Y:S01]  /*0c20*/  SHF.L.U32 R124, R121, 0x10, RZ ;  /* 0x00000010797c7819 */ /* 0x000fe200000006ff */
[----:B------:R-:W-:Y:S01]  /*0c30*/  FADD.FTZ R25, R25, R116 ;  /* 0x0000007419197221 */ /* 0x000fe20000010000 */
[--C-:B------:R-:W-:Y:S01]  /*0c40*/  SHF.R.U64 R150, R130, 0x10, R131.reuse ;  /* 0x0000001082967819 */ /* 0x100fe20000001283 */
[----:B------:R-:W-:Y:S01]  /*0c50*/  FFMA.FTZ R26, R119, R116, R26 ;  /* 0x00000074771a7223 */ /* 0x000fe2000001001a */
[----:B------:R-:W-:-:S02]  /*0c60*/  SHF.R.U32.HI R152, RZ, 0x10, R131 ;  /* 0x00000010ff987819 */ /* 0x000fc40000011683 */
[----:B------:R-:W-:Y:S01]  /*0c70*/  SHF.L.U32 R132, R131, 0x10, RZ ;  /* 0x0000001083847819 */ /* 0x000fe200000006ff */
[----:B------:R-:W-:Y:S01]  /*0c80*/  FMUL.FTZ R131, R88, R105 ;  /* 0x0000006958837220 */ /* 0x000fe20000410000 */
        /* <DEDUP_REMOVED lines=14> */
[----:B------:R-:W-:Y:S01]  /*0d70*/  SHF.R.U32.HI R148, RZ, 0x10, R27 ;  /* 0x00000010ff947819 */ /* 0x000fe2000001161b */
[----:B------:R-:W-:Y:S01]  /*0d80*/  FMUL.FTZ R112, R13, R146 ;  /* 0x000000920d707220 */ /* 0x000fe20000410000 */
        /* <DEDUP_REMOVED lines=70> */
.L_x_1316:
[----:B------:R-:W0:Y:S01]  /*11f0*/  LDC.64 R2, c[0x0][0x3a8] ;  /* 0x0000ea00ff027b82 */ /* 0x000e220000000a00 */
[C---:B------:R-:W-:Y:S02]  /*1200*/  IADD3 R95, PT, PT, R97.reuse, 0x80, RZ ;  /* 0x00000080615f7810 */ /* 0x040fe40007ffe0ff */
[C---:B------:R-:W-:Y:S02]  /*1210*/  IADD3 R93, PT, PT, R97.reuse, 0x100, RZ ;  /* 0x00000100615d7810 */ /* 0x040fe40007ffe0ff */
[C---:B------:R-:W-:Y:S02]  /*1220*/  IADD3 R91, PT, PT, R97.reuse, 0x180, RZ ;  /* 0x00000180615b7810 */ /* 0x040fe40007ffe0ff */
[C---:B------:R-:W-:Y:S01]  /*1230*/  IADD3 R89, PT, PT, R97.reuse, 0x200, RZ ;  /* 0x0000020061597810 */ /* 0x040fe20007ffe0ff */
[----:B------:R-:W1:Y:S01]  /*1240*/  LDC.64 R38, c[0x0][0x438] ;  /* 0x00010e00ff267b82 */ /* 0x000e620000000a00 */
[----:B0-----:R-:W-:-:S04]  /*1250*/  IMAD.WIDE.U32 R24, R97, 0x8, R2 ;  /* 0x0000000861187825 */ /* 0x001fc800078e0002 */
[--C-:B------:R-:W-:Y:S01]  /*1260*/  IMAD.WIDE.U32 R26, R95, 0x8, R2.reuse ;  /* 0x000000085f1a7825 */ /* 0x100fe200078e0002 */
[----:B------:R0:W2:Y:S03]  /*1270*/  LDG.E.64 R98, desc[UR12][R24.64] ;  /* 0x0000000c18627981 */ /* 0x0000a6000c1e1b00 */
[--C-:B------:R-:W-:Y:S01]  /*1280*/  IMAD.WIDE.U32 R28, R93, 0x8, R2.reuse ;  /* 0x000000085d1c7825 */ /* 0x100fe200078e0002 */
[----:B------:R-:W3:Y:S03]  /*1290*/  LDG.E.64 R104, desc[UR12][R26.64] ;  /* 0x0000000c1a687981 */ /* 0x000ee6000c1e1b00 */
[--C-:B------:R-:W-:Y:S01]  /*12a0*/  IMAD.WIDE.U32 R30, R91, 0x8, R2.reuse ;  /* 0x000000085b1e7825 */ /* 0x100fe200078e0002 */
[----:B------:R-:W4:Y:S03]  /*12b0*/  LDG.E.64 R112, desc[UR12][R28.64] ;  /* 0x0000000c1c707981 */ /* 0x000f26000c1e1b00 */
[----:B------:R-:W-:Y:S01]  /*12c0*/  IMAD.WIDE.U32 R32, R89, 0x8, R2 ;  /* 0x0000000859207825 */ /* 0x000fe200078e0002 */
[----:B------:R-:W4:Y:S01]  /*12d0*/  LDG.E.64 R122, desc[UR12][R30.64] ;  /* 0x0000000c1e7a7981 */ /* 0x000f22000c1e1b00 */
[----:B------:R-:W1:Y:S03]  /*12e0*/  LDC.64 R2, c[0x0][0x428] ;  /* 0x00010a00ff027b82 */ /* 0x000e660000000a00 */
[----:B------:R0:W4:Y:S01]  /*12f0*/  LDG.E.64 R136, desc[UR12][R32.64] ;  /* 0x0000000c20887981 */ /* 0x000122000c1e1b00 */
        /* <DEDUP_REMOVED lines=10> */
[----:B------:R-:W-:-:S04]  /*13a0*/  IMAD.WIDE.U32 R2, R97, 0x8, R38 ;  /* 0x0000000861027825 */ /* 0x000fc800078e0026 */
        /* <DEDUP_REMOVED lines=9> */
[C-C-:B--2---:R-:W-:Y:S02]  /*1440*/  SHF.R.U64 R26, R98.reuse, 0x10, R99.reuse ;  /* 0x00000010621a7819 */ /* 0x144fe40000001263 */
[----:B------:R-:W-:Y:S02]  /*1450*/  SHF.L.U32 R29, R98, 0x10, RZ ;  /* 0x00000010621d7819 */ /* 0x000fe400000006ff */
[----:B------:R-:W-:Y:S02]  /*1460*/  SHF.R.U32.HI R27, RZ, 0x10, R99 ;  /* 0x00000010ff1b7819 */ /* 0x000fe40000011663 */
[----:B---3--:R-:W-:-:S02]  /*1470*/  SHF.R.U64 R28, R104, 0x10, R105 ;  /* 0x00000010681c7819 */ /* 0x008fc40000001269 */
[----:B----4-:R-:W-:Y:S02]  /*1480*/  SHF.R.U32.HI R96, RZ, 0x10, R123 ;  /* 0x00000010ff607819 */ /* 0x010fe4000001167b */
[----:B------:R-:W-:Y:S02]  /*1490*/  SHF.R.U32.HI R30, RZ, 0x10, R105 ;  /* 0x00000010ff1e7819 */ /* 0x000fe40000011669 */
[----:B------:R-:W-:Y:S02]  /*14a0*/  SHF.L.U32 R133, R136, 0x10, RZ ;  /* 0x0000001088857819 */ /* 0x000fe400000006ff */
[----:B------:R-:W-:Y:S02]  /*14b0*/  SHF.L.U32 R127, R96, 0x10, RZ ;  /* 0x00000010607f7819 */ /* 0x000fe400000006ff */
[--C-:B------:R-:W-:Y:S02]  /*14c0*/  SHF.R.U64 R90, R112, 0x10, R113.reuse ;  /* 0x00000010705a7819 */ /* 0x100fe40000001271 */
[----:B------:R-:W-:-:S02]  /*14d0*/  SHF.R.U32.HI R92, RZ, 0x10, R113 ;  /* 0x00000010ff5c7819 */ /* 0x000fc40000011671 */
[----:B------:R-:W-:Y:S02]  /*14e0*/  SHF.R.U64 R94, R122, 0x10, R123 ;  /* 0x000000107a5e7819 */ /* 0x000fe4000000127b */
[--C-:B------:R-:W-:Y:S02]  /*14f0*/  SHF.R.U64 R98, R136, 0x10, R137.reuse ;  /* 0x0000001088627819 */ /* 0x100fe40000001289 */
[----:B------:R-:W-:Y:S01]  /*1500*/  SHF.R.U32.HI R100, RZ, 0x10, R137 ;  /* 0x00000010ff647819 */ /* 0x000fe20000011689 */
[C---:B------:R-:W-:Y:S01]  /*1510*/  FADD.FTZ R139, -R0.reuse, R133 ;  /* 0x00000085008b7221 */ /* 0x040fe20000010100 */
[----:B------:R-:W-:Y:S01]  /*1520*/  SHF.L.U32 R99, R99, 0x10, RZ ;  /* 0x0000001063637819 */ /* 0x000fe200000006ff */
[----:B------:R-:W-:Y:S01]  /*1530*/  FADD.FTZ R153, -R0, R127 ;  /* 0x0000007f00997221 */ /* 0x000fe20000010100 */
        /* <DEDUP_REMOVED lines=15> */
[----:B------:R-:W-:Y:S01]  /*1630*/  SHF.L.U32 R143, R100, 0x10, RZ ;  /* 0x00000010648f7819 */ /* 0x000fe200000006ff */
[----:B------:R-:W-:Y:S01]  /*1640*/  FADD.FTZ R29, -R0, R29 ;  /* 0x0000001d001d7221 */ /* 0x000fe20000010100 */
[C---:B------:R-:W-:Y:S02]  /*1650*/  SHF.R.U64 R138, R128.reuse, 0x10, R129 ;  /* 0x00000010808a7819 */ /* 0x040fe40000001281 */
        /* <DEDUP_REMOVED lines=23> */
[C---:B------:R-:W-:Y:S01]  /*17d0*/  FMUL.FTZ R119, R88.reuse, R101 ;  /* 0x0000006558777220 */ /* 0x040fe20000410000 */
[----:B------:R-:W-:Y:S01]  /*17e0*/  SHF.L.U32 R129, R129, 0x10, RZ ;  /* 0x0000001081817819 */ /* 0x000fe200000006ff */
[----:B------:R-:W-:Y:S01]  /*17f0*/  FMUL.FTZ R99, R88, R139 ;  /* 0x0000008b58637220 */ /* 0x000fe20000410000 */
[----:B------:R-:W-:Y:S01]  /*1800*/  SHF.R.U64 R146, R24, 0x10, R25 ;  /* 0x0000001018927819 */ /* 0x000fe20000001219 */
[----:B------:R-:W-:Y:S01]  /*1810*/  FMUL.FTZ R101, R88, R141 ;  /* 0x0000008d58657220 */ /* 0x000fe20000410000 */
[----:B------:R-:W-:Y:S01]  /*1820*/  SHF.L.U32 R126, R24, 0x10, RZ ;  /* 0x00000010187e7819 */ /* 0x000fe200000006ff */
[----:B------:R-:W-:Y:S01]  /*1830*/  FADD.FTZ R24, RZ, R133 ;  /* 0x00000085ff187221 */ /* 0x000fe20000010000 */
[----:B------:R-:W-:Y:S01]  /*1840*/  FMUL.FTZ R139, R5, R138 ;  /* 0x0000008a058b7220 */ /* 0x000fe20000410000 */
[----:B------:R-:W-:Y:S01]  /*1850*/  FMUL.FTZ R141, R88, R31 ;  /* 0x0000001f588d7220 */ /* 0x000fe20000410000 */
[----:B------:R-:W-:Y:S01]  /*1860*/  FFMA.FTZ R26, R0, R133, RZ ;  /* 0x00000085001a7223 */ /* 0x000fe200000100ff */
[----:B------:R-:W-:Y:S01]  /*1870*/  SHF.R.U32.HI R148, RZ, 0x10, R25 ;  /* 0x00000010ff947819 */ /* 0x000fe20000011619 */
[----:B------:R-:W-:Y:S01]  /*1880*/  FADD.FTZ R24, R24, R139 ;  /* 0x0000008b18187221 */ /* 0x000fe20000010000 */
[----:B------:R-:W-:Y:S01]  /*1890*/  SHF.L.U32 R128, R25, 0x10, RZ ;  /* 0x0000001019807819 */ /* 0x000fe200000006ff */
[----:B------:R-:W-:Y:S01]  /*18a0*/  FFMA.FTZ R25, R141, R139, R26 ;  /* 0x0000008b8d197223 */ /* 0x000fe2000001001a */
[----:B------:R-:W-:-:S02]  /*18b0*/  SHF.R.U64 R154, R134, 0x10, R135 ;  /* 0x00000010869a7819 */ /* 0x000fc40000001287 */
[----:B------:R-:W-:Y:S02]  /*18c0*/  SHF.R.U32.HI R156, RZ, 0x10, R135 ;  /* 0x00000010ff9c7819 */ /* 0x000fe40000011687 */
[----:B------:R-:W-:Y:S01]  /*18d0*/  SHF.L.U32 R136, R135, 0x10, RZ ;  /* 0x0000001087887819 */ /* 0x000fe200000006ff */
[----:B------:R-:W-:Y:S01]  /*18e0*/  FMUL.FTZ R135, R6, R129 ;  /* 0x0000008106877220 */ /* 0x000fe20000410000 */
[----:B------:R-:W-:Y:S02]  /*18f0*/  SHF.L.U32 R140, R140, 0x10, RZ ;  /* 0x000000108c8c7819 */ /* 0x000fe400000006ff */
[----:B------:R-:W-:Y:S01]  /*1900*/  SHF.R.U64 R142, R120, 0x10, R121 ;  /* 0x00000010788e7819 */ /* 0x000fe20000001279 */
        /* <DEDUP_REMOVED lines=103> */
.L_x_1317:
        /* <DEDUP_REMOVED lines=32> */
.L_x_1319:
[----:B------:R-:W-:Y:S05]  /*2180*/  BSYNC.RECONVERGENT B0 ;  /* 0x0000000000007941 */ /* 0x000fea0003800200 */
.L_x_1318:
        /* <DEDUP_REMOVED lines=93> */
.L_x_1322:
        /* <DEDUP_REMOVED lines=23> */
.L_x_1321:
        /* <DEDUP_REMOVED lines=26> */
.L_x_1324:
        /* <DEDUP_REMOVED lines=27> */
.L_x_1320:
        /* <DEDUP_REMOVED lines=9> */
[--C-:B------:R-:W-:Y:S01]  /*2cb0*/  FFMA.FTZ R24, R26, R141, R28.reuse ;  /* 0x0000008d1a187223 */ /* 0x100fe2000001001c */
[----:B------:R-:W-:Y:S01]  /*2cc0*/  SHF.R.U64 R27, R2, 0x10, R3 ;  /* 0x00000010021b7819 */ /* 0x000fe20000001203 */
[--C-:B------:R-:W-:Y:S01]  /*2cd0*/  FFMA.FTZ R158, R26, R158, R28.reuse ;  /* 0x0000009e1a9e7223 */ /* 0x100fe2000001001c */
        /* <DEDUP_REMOVED lines=20> */
[----:B------:R-:W-:Y:S01]  /*2e20*/  PRMT R120, R29, 0x7632, R120 ;  /* 0x000076321d787816 */ /* 0x000fe20000000078 */
[----:B------:R-:W-:Y:S06]  /*2e30*/  BRA `(.L_x_1323) ;  /* 0x00000004008c7947 */ /* 0x000fec0003800000 */
.L_x_1326:
[C-C-:B------:R-:W-:Y:S01]  /*2e40*/  FFMA.FTZ R0, R26.reuse, R0, R28.reuse ;  /* 0x000000001a007223 */ /* 0x140fe2000001001c */
[C-C-:B------:R-:W-:Y:S01]  /*2e50*/  FFMA.FTZ R24, R26.reuse, R145, R28.reuse ;  /* 0x000000911a187223 */ /* 0x140fe2000001001c */
[----:B------:R-:W-:Y:S01]  /*2e60*/  MOV R27, R3 ;  /* 0x00000003001b7202 */ /* 0x000fe20000000f00 */
[--C-:B------:R-:W-:Y:S01]  /*2e70*/  FFMA.FTZ R158, R26, R158, R28.reuse ;  /* 0x0000009e1a9e7223 */ /* 0x100fe2000001001c */
[----:B------:R-:W-:Y:S01]  /*2e80*/  FADD.FTZ R133, -R0, R133 ;  /* 0x0000008500857221 */ /* 0x000fe20000010100 */
[----:B------:R-:W-:Y:S01]  /*2e90*/  SHF.R.U32.HI R29, RZ, 0x10, R3 ;  /* 0x00000010ff1d7819 */ /* 0x000fe20000011603 */
[----:B------:R-:W-:Y:S01]  /*2ea0*/  FADD.FTZ R143, -R24, R143 ;  /* 0x0000008f188f7221 */ /* 0x000fe20000010100 */
[----:B------:R-:W-:Y:S01]  /*2eb0*/  MOV R0, R2 ;  /* 0x0000000200007202 */ /* 0x000fe20000000f00 */
[----:B------:R-:W-:Y:S01]  /*2ec0*/  FFMA.FTZ R24, R26, R141, R28 ;  /* 0x0000008d1a187223 */ /* 0x000fe2000001001c */
[----:B------:R-:W-:Y:S01]  /*2ed0*/  SHF.R.U64 R25, R2, 0x10, R3 ;  /* 0x0000001002197819 */ /* 0x000fe20000001203 */
[----:B------:R-:W-:Y:S01]  /*2ee0*/  FADD.FTZ R135, -R158, R135 ;  /* 0x000000879e877221 */ /* 0x000fe20000010100 */
[----:B------:R-:W-:Y:S01]  /*2ef0*/  SHF.L.U32 R27, R27, 0x10, RZ ;  /* 0x000000101b1b7819 */ /* 0x000fe200000006ff */
[----:B------:R-:W-:Y:S01]  /*2f00*/  FADD.FTZ R139, -R24, R139 ;  /* 0x0000008b188b7221 */ /* 0x000fe20000010100 */
[----:B------:R-:W-:-:S02]  /*2f10*/  SHF.L.U32 R82, R29, 0x10, RZ ;  /* 0x000000101d527819 */ /* 0x000fc400000006ff */
        /* <DEDUP_REMOVED lines=17> */
.L_x_1325:
[----:B------:R-:W-:-:S04]  /*3030*/  UISETP.NE.U32.AND UP1, UPT, UR6, URZ, UPT ;  /* 0x000000ff0600728c */ /* 0x000fc8000bf25070 */
[----:B------:R-:W-:-:S09]  /*3040*/  UISETP.NE.AND.EX UP1, UPT, UR7, URZ, UPT, UP1 ;  /* 0x000000ff0700728c */ /* 0x000fd2000bf25310 */
[----:B------:R-:W-:Y:S05]  /*3050*/  BRA.U UP1, `(.L_x_1327) ;  /* 0x00000001017c7547 */ /* 0x000fea000b800000 */
        /* <DEDUP_REMOVED lines=31> */
.L_x_1327:
        /* <DEDUP_REMOVED lines=34> */
.L_x_1323:
[----:B------:R-:W0:Y:S01]  /*3470*/  LDC.64 R24, c[0x0][0x468] ;  /* 0x00011a00ff187b82 */ /* 0x000e220000000a00 */
[----:B------:R-:W-:Y:S01]  /*3480*/  UISETP.NE.U32.AND UP1, UPT, UR4, URZ, UPT ;  /* 0x000000ff0400728c */ /* 0x000fe2000bf25070 */
[----:B------:R-:W-:Y:S01]  /*3490*/  LOP3.LUT R30, R0, 0xffff, RZ, 0xc0, !PT ;  /* 0x0000ffff001e7812 */ /* 0x000fe200078ec0ff */
[----:B------:R-:W-:Y:S01]  /*34a0*/  UISETP.NE.U32.AND UP3, UPT, UR16, URZ, UPT ;  /* 0x000000ff1000728c */ /* 0x000fe2000bf65070 */
        /* <DEDUP_REMOVED lines=15> */
.L_x_1328:
        /* <DEDUP_REMOVED lines=13> */
.L_x_1329:
[----:B------:R-:W-:Y:S05]  /*3670*/  BRA.U !UP3, `(.L_x_1330) ;  /* 0x000000050bf07547 */ /* 0x000fea000b800000 */
[----:B------:R-:W-:Y:S05]  /*3680*/  BRA.U !UP1, `(.L_x_1331) ;  /* 0x0000000509087547 */ /* 0x000fea000b800000 */
[----:B------:R-:W-:Y:S05]  /*3690*/  BRA.U !UP2, `(.L_x_1332) ;  /* 0x000000010a8c7547 */ /* 0x000fea000b800000 */
[----:B------:R-:W-:Y:S01]  /*36a0*/  MOV R27, R33 ;  /* 0x00000021001b7202 */ /* 0x000fe20000000f00 */
[C-C-:B------:R-:W-:Y:S01]  /*36b0*/  FFMA.FTZ R121, R26.reuse, R121, R28.reuse ;  /* 0x000000791a797223 */ /* 0x140fe2000001001c */
[--C-:B------:R-:W-:Y:S01]  /*36c0*/  SHF.R.U32.HI R82, RZ, 0x10, R33.reuse ;  /* 0x00000010ff527819 */ /* 0x100fe20000011621 */
[C-C-:B------:R-:W-:Y:S01]  /*36d0*/  FFMA.FTZ R137, R26.reuse, R137, R28.reuse ;  /* 0x000000891a897223 */ /* 0x140fe2000001001c */
[----:B------:R-:W-:Y:S01]  /*36e0*/  MOV R0, R32 ;  /* 0x0000002000007202 */ /* 0x000fe20000000f00 */
[--C-:B------:R-:W-:Y:S01]  /*36f0*/  FFMA.FTZ R119, R26, R119, R28.reuse ;  /* 0x000000771a777223 */ /* 0x100fe2000001001c */
[----:B01----:R-:W-:Y:S01]  /*3700*/  SHF.R.U64 R30, R32, 0x10, R33 ;  /* 0x00000010201e7819 */ /* 0x003fe20000001221 */
        /* <DEDUP_REMOVED lines=28> */
.L_x_1332:
[--C-:B01----:R-:W-:Y:S01]  /*38d0*/  SHF.R.U32.HI R30, RZ, 0x10, R33.reuse ;  /* 0x00000010ff1e7819 */ /* 0x103fe20000011621 */
[C-C-:B------:R-:W-:Y:S01]  /*38e0*/  FFMA.FTZ R119, R26.reuse, R119, R28.reuse ;  /* 0x000000771a777223 */ /* 0x140fe2000001001c */
[----:B------:R-:W-:Y:S01]  /*38f0*/  MOV R29, R33 ;  /* 0x00000021001d7202 */ /* 0x000fe20000000f00 */
[C-C-:B------:R-:W-:Y:S01]  /*3900*/  FFMA.FTZ R121, R26.reuse, R121, R28.reuse ;  /* 0x000000791a797223 */ /* 0x140fe2000001001c */
[----:B------:R-:W-:Y:S01]  /*3910*/  MOV R0, R32 ;  /* 0x0000002000007202 */ /* 0x000fe20000000f00 */
[--C-:B------:R-:W-:Y:S01]  /*3920*/  FFMA.FTZ R137, R26, R137, R28.reuse ;  /* 0x000000891a897223 */ /* 0x100fe2000001001c */
        /* <DEDUP_REMOVED lines=24> */
.L_x_1331:
[----:B------:R-:W-:Y:S05]  /*3ab0*/  BRA.U !UP2, `(.L_x_1334) ;  /* 0x000000010a787547 */ /* 0x000fea000b800000 */
        /* <DEDUP_REMOVED lines=30> */
.L_x_1334:
[C-C-:B------:R-:W-:Y:S01]  /*3ca0*/  FFMA.FTZ R121, R26.reuse, R121, R28.reuse ;  /* 0x000000791a797223 */ /* 0x140fe2000001001c */
[----:B------:R-:W-:Y:S01]  /*3cb0*/  MOV R0, R32 ;  /* 0x0000002000007202 */ /* 0x000fe20000000f00 */
[--C-:B------:R-:W-:Y:S01]  /*3cc0*/  FFMA.FTZ R119, R26, R119, R28.reuse ;  /* 0x000000771a777223 */ /* 0x100fe2000001001c */
[--C-:B------:R-:W-:Y:S01]  /*3cd0*/  SHF.R.U64 R29, R32, 0x10, R33.reuse ;  /* 0x00000010201d7819 */ /* 0x100fe20000001221 */
[C-C-:B------:R-:W-:Y:S01]  /*3ce0*/  FFMA.FTZ R131, R26.reuse, R131, R28.reuse ;  /* 0x000000831a837223 */ /* 0x140fe2000001001c */
[----:B01----:R-:W-:Y:S01]  /*3cf0*/  MOV R30, R33 ;  /* 0x00000021001e7202 */ /* 0x003fe20000000f00 */
[----:B------:R-:W-:Y:S01]  /*3d00*/  FFMA.FTZ R137, R26, R137, R28 ;  /* 0x000000891a897223 */ /* 0x000fe2000001001c */
[----:B------:R-:W-:Y:S01]  /*3d10*/  SHF.R.U32.HI R31, RZ, 0x10, R33 ;  /* 0x00000010ff1f7819 */ /* 0x000fe20000011621 */
[----:B------:R-:W-:Y:S01]  /*3d20*/  FADD.FTZ R121, -R121, R114 ;  /* 0x0000007279797221 */ /* 0x000fe20000010100 */
        /* <DEDUP_REMOVED lines=13> */
[----:B------:R-:W-:Y:S02]  /*3e00*/  PRMT R0, R27, 0x7632, R0 ;  /* 0x000076321b007816 */ /* 0x000fe40000000000 */
[C---:B------:R-:W-:Y:S02]  /*3e10*/  PRMT R114, R30.reuse, 0x7632, R114 ;  /* 0x000076321e727816 */ /* 0x040fe40000000072 */
[----:B------:R-:W-:Y:S01]  /*3e20*/  PRMT R29, R30, 0x7610, R29 ;  /* 0x000076101e1d7816 */ /* 0x000fe2000000001d */
[----:B------:R-:W-:Y:S06]  /*3e30*/  BRA `(.L_x_1333) ;  /* 0x0000000400707947 */ /* 0x000fec0003800000 */
.L_x_1330:
[----:B------:R-:W-:Y:S05]  /*3e40*/  BRA.U !UP1, `(.L_x_1335) ;  /* 0x0000000109c47547 */ /* 0x000fea000b800000 */
        /* <DEDUP_REMOVED lines=10> */
[C---:B01----:R-:W-:Y:S01]  /*3ef0*/  FMUL.FTZ R30, R88.reuse, R137 ;  /* 0x00000089581e7220 */ /* 0x043fe20000410000 */
[C---:B------:R-:W-:Y:S01]  /*3f00*/  FMUL.FTZ R0, R88.reuse, R119 ;  /* 0x0000007758007220 */ /* 0x040fe20000410000 */
[----:B------:R-:W-:-:S03]  /*3f10*/  FMUL.FTZ R27, R88, R27 ;  /* 0x0000001b581b7220 */ /* 0x000fc60000410000 */
[----:B------:R-:W-:Y:S02]  /*3f20*/  F2FP.BF16.F32.PACK_AB R29, R30, R29 ;  /* 0x0000001d1e1d723e */ /* 0x000fe400000010ff */
[----:B------:R-:W-:Y:S02]  /*3f30*/  F2FP.BF16.F32.PACK_AB R27, R27, R0 ;  /* 0x000000001b1b723e */ /* 0x000fe400000010ff */
        /* <DEDUP_REMOVED lines=11> */
.L_x_1336:
        /* <DEDUP_REMOVED lines=23> */
.L_x_1335:
        /* <DEDUP_REMOVED lines=24> */
.L_x_1337:
        /* <DEDUP_REMOVED lines=11> */
[----:B01----:R-:W-:-:S03]  /*4390*/  FMUL.FTZ R30, R88, R137 ;  /* 0x00000089581e7220 */ /* 0x003fc60000410000 */
[----:B------:R-:W-:Y:S02]  /*43a0*/  F2FP.BF16.F32.PACK_AB R119, R0, R119 ;  /* 0x000000770077723e */ /* 0x000fe400000010ff */
[----:B------:R-:W-:Y:S02]  /*43b0*/  F2FP.BF16.F32.PACK_AB R30, R30, R121 ;  /* 0x000000791e1e723e */ /* 0x000fe400000010ff */
[C---:B------:R-:W-:Y:S02]  /*43c0*/  PRMT R0, R119.reuse, 0x7632, R0 ;  /* 0x0000763277007816 */ /* 0x040fe40000000000 */
[----:B------:R-:W-:Y:S02]  /*43d0*/  PRMT R27, R119, 0x7610, R27 ;  /* 0x00007610771b7816 */ /* 0x000fe4000000001b */
[C---:B------:R-:W-:Y:S02]  /*43e0*/  PRMT R114, R30.reuse, 0x7632, R114 ;  /* 0x000076321e727816 */ /* 0x040fe40000000072 */
[----:B------:R-:W-:-:S07]  /*43f0*/  PRMT R29, R30, 0x7610, R29 ;  /* 0x000076101e1d7816 */ /* 0x000fce000000001d */
.L_x_1333:
        /* <DEDUP_REMOVED lines=15> */
.L_x_1338:
        /* <DEDUP_REMOVED lines=10> */
.L_x_1339:
        /* <DEDUP_REMOVED lines=9> */
[----:B0-2---:R-:W-:Y:S01]  /*4620*/  SHF.R.U64 R30, R34, 0x10, R35 ;  /* 0x00000010221e7819 */ /* 0x005fe20000001223 */
        /* <DEDUP_REMOVED lines=28> */
.L_x_1342:
[--C-:B0-2---:R-:W-:Y:S01]  /*47f0*/  SHF.R.U32.HI R30, RZ, 0x10, R35.reuse ;  /* 0x00000010ff1e7819 */ /* 0x105fe20000011623 */
        /* <DEDUP_REMOVED lines=29> */
.L_x_1341:
[----:B------:R-:W-:Y:S05]  /*49d0*/  BRA.U !UP2, `(.L_x_1344) ;  /* 0x000000010a787547 */ /* 0x000fea000b800000 */
        /* <DEDUP_REMOVED lines=30> */
.L_x_1344:
[C-C-:B------:R-:W-:Y:S01]  /*4bc0*/  FFMA.FTZ R113, R26.reuse, R113, R28.reuse ;  /* 0x000000711a717223 */ /* 0x140fe2000001001c */
[----:B------:R-:W-:Y:S01]  /*4bd0*/  MOV R0, R34 ;  /* 0x0000002200007202 */ /* 0x000fe20000000f00 */
[--C-:B------:R-:W-:Y:S01]  /*4be0*/  FFMA.FTZ R111, R26, R111, R28.reuse ;  /* 0x0000006f1a6f7223 */ /* 0x100fe2000001001c */
[--C-:B------:R-:W-:Y:S01]  /*4bf0*/  SHF.R.U64 R29, R34, 0x10, R35.reuse ;  /* 0x00000010221d7819 */ /* 0x100fe20000001223 */
[C-C-:B------:R-:W-:Y:S01]  /*4c00*/  FFMA.FTZ R123, R26.reuse, R123, R28.reuse ;  /* 0x0000007b1a7b7223 */ /* 0x140fe2000001001c */
[----:B0-2---:R-:W-:Y:S01]  /*4c10*/  MOV R30, R35 ;  /* 0x00000023001e7202 */ /* 0x005fe20000000f00 */
        /* <DEDUP_REMOVED lines=20> */
.L_x_1340:
        /* <DEDUP_REMOVED lines=27> */
.L_x_1346:
        /* <DEDUP_REMOVED lines=23> */
.L_x_1345:
        /* <DEDUP_REMOVED lines=24> */
.L_x_1347:
        /* <DEDUP_REMOVED lines=16> */
[C---:B------:R-:W-:Y:S02]  /*5300*/  PRMT R106, R30.reuse, 0x7632, R106 ;  /* 0x000076321e6a7816 */ /* 0x040fe4000000006a */
[----:B------:R-:W-:-:S07]  /*5310*/  PRMT R29, R30, 0x7610, R29 ;  /* 0x000076101e1d7816 */ /* 0x000fce000000001d */
.L_x_1343:
[----:B------:R-:W-:Y:S01]  /*5320*/  LOP3.LUT R30, R0, 0xffff, RZ, 0xc0, !PT ;  /* 0x0000ffff001e7812 */ /* 0x000fe200078ec0ff */
[----:B------:R-:W-:Y:S01]  /*5330*/  IMAD.WIDE.U32 R110, R93, 0x8, R24 ;  /* 0x000000085d6e7825 */ /* 0x000fe200078e0018 */
[----:B------:R-:W-:-:S03]  /*5340*/  PRMT R29, R29, 0x5410, R106 ;  /* 0x000054101d1d7816 */ /* 0x000fc6000000006a */
[----:B------:R-:W-:-:S05]  /*5350*/  IMAD.WIDE.U32 R30, R30, 0x10000, RZ ;  /* 0x000100001e1e7825 */ /* 0x000fca00078e00ff */
[----:B------:R-:W-:Y:S02]  /*5360*/  LOP3.LUT R113, R29, R31, RZ, 0xfc, !PT ;  /* 0x0000001f1d717212 */ /* 0x000fe400078efcff */
[----:B------:R-:W-:Y:S01]  /*5370*/  LOP3.LUT R112, R30, 0xffff, R27, 0xf8, !PT ;  /* 0x0000ffff1e707812 */ /* 0x000fe200078ef81b */
[----:B------:R-:W-:Y:S06]  /*5380*/  BRA.U !UP1, `(.L_x_1348) ;  /* 0x0000000109207547 */ /* 0x000fec000b800000 */
[----:B-1----:R-:W0:Y:S01]  /*5390*/  LDC.64 R118, c[0x0][0x478] ;  /* 0x00011e00ff767b82 */ /* 0x002e220000000a00 */
[----:B------:R-:W-:Y:S02]  /*53a0*/  LOP3.LUT R30, R149, 0xffff, RZ, 0xc0, !PT ;  /* 0x0000ffff951e7812 */ /* 0x000fe400078ec0ff */
[----:B------:R-:W-:-:S03]  /*53b0*/  PRMT R121, R86, 0x5410, R85 ;  /* 0x0000541056797816 */ /* 0x000fc60000000055 */
[----:B------:R-:W-:-:S05]  /*53c0*/  IMAD.WIDE.U32 R30, R30, 0x10000, RZ ;  /* 0x000100001e1e7825 */ /* 0x000fca00078e00ff */
[----:B------:R-:W-:Y:S02]  /*53d0*/  LOP3.LUT R121, R121, R31, RZ, 0xfc, !PT ;  /* 0x0000001f79797212 */ /* 0x000fe400078efcff */
[----:B------:R-:W-:Y:S01]  /*53e0*/  LOP3.LUT R120, R30, 0xffff, R87, 0xf8, !PT ;  /* 0x0000ffff1e787812 */ /* 0x000fe200078ef857 */
[----:B0-----:R-:W-:-:S05]  /*53f0*/  IMAD.WIDE.U32 R30, R93, 0x8, R118 ;  /* 0x000000085d1e7825 */ /* 0x001fca00078e0076 */
[----:B------:R0:W-:Y:S02]  /*5400*/  STG.E.64 desc[UR12][R30.64], R120 ;  /* 0x000000781e007986 */ /* 0x0001e4000c101b0c */
.L_x_1348:
[----:B------:R2:W-:Y:S01]  /*5410*/  STG.E.64 desc[UR12][R110.64], R112 ;  /* 0x000000706e007986 */ /* 0x0005e2000c101b0c */
[----:B------:R-:W-:Y:S05]  /*5420*/  BRA.U !UP2, `(.L_x_1349) ;  /* 0x000000010a207547 */ /* 0x000fea000b800000 */
[----:B--2---:R-:W2:Y:S01]  /*5430*/  LDC.64 R110, c[0x0][0x470] ;  /* 0x00011c00ff6e7b82 */ /* 0x004ea20000000a00 */
[----:B0-----:R-:W-:Y:S02]  /*5440*/  LOP3.LUT R30, R147, 0xffff, RZ, 0xc0, !PT ;  /* 0x0000ffff931e7812 */ /* 0x001fe400078ec0ff */
[----:B------:R-:W-:-:S03]  /*5450*/  PRMT R113, R83, 0x5410, R82 ;  /* 0x0000541053717816 */ /* 0x000fc60000000052 */
[----:B------:R-:W-:-:S05]  /*5460*/  IMAD.WIDE.U32 R30, R30, 0x10000, RZ ;  /* 0x000100001e1e7825 */ /* 0x000fca00078e00ff */
[----:B------:R-:W-:Y:S02]  /*5470*/  LOP3.LUT R113, R113, R31, RZ, 0xfc, !PT ;  /* 0x0000001f71717212 */ /* 0x000fe400078efcff */
[----:B------:R-:W-:Y:S01]  /*5480*/  LOP3.LUT R112, R30, 0xffff, R84, 0xf8, !PT ;  /* 0x0000ffff1e707812 */ /* 0x000fe200078ef854 */
[----:B--2---:R-:W-:-:S05]  /*5490*/  IMAD.WIDE.U32 R30, R93, 0x8, R110 ;  /* 0x000000085d1e7825 */ /* 0x004fca00078e006e */
[----:B------:R3:W-:Y:S02]  /*54a0*/  STG.E.64 desc[UR12][R30.64], R112 ;  /* 0x000000701e007986 */ /* 0x0007e4000c101b0c */
.L_x_1349:
        /* <DEDUP_REMOVED lines=9> */
[----:B0--3--:R-:W-:Y:S01]  /*5540*/  SHF.R.U64 R30, R36, 0x10, R37 ;  /* 0x00000010241e7819 */ /* 0x009fe20000001225 */
        /* <DEDUP_REMOVED lines=28> */
.L_x_1352:
[--C-:B0--3--:R-:W-:Y:S01]  /*5710*/  SHF.R.U32.HI R30, RZ, 0x10, R37.reuse ;  /* 0x00000010ff1e7819 */ /* 0x109fe20000011625 */
        /* <DEDUP_REMOVED lines=29> */
.L_x_1351:
[----:B------:R-:W-:Y:S05]  /*58f0*/  BRA.U !UP2, `(.L_x_1354) ;  /* 0x000000010a787547 */ /* 0x000fea000b800000 */
        /* <DEDUP_REMOVED lines=30> */
.L_x_1354:
[C-C-:B------:R-:W-:Y:S01]  /*5ae0*/  FFMA.FTZ R107, R26.reuse, R107, R28.reuse ;  /* 0x0000006b1a6b7223 */ /* 0x140fe2000001001c */
[----:B------:R-:W-:Y:S01]  /*5af0*/  MOV R0, R36 ;  /* 0x0000002400007202 */ /* 0x000fe20000000f00 */
[--C-:B------:R-:W-:Y:S01]  /*5b00*/  FFMA.FTZ R115, R26, R115, R28.reuse ;  /* 0x000000731a737223 */ /* 0x100fe2000001001c */
[--C-:B------:R-:W-:Y:S01]  /*5b10*/  SHF.R.U64 R29, R36, 0x10, R37.reuse ;  /* 0x00000010241d7819 */ /* 0x100fe20000001225 */
[C-C-:B------:R-:W-:Y:S01]  /*5b20*/  FFMA.FTZ R109, R26.reuse, R109, R28.reuse ;  /* 0x0000006d1a6d7223 */ /* 0x140fe2000001001c */
[----:B0--3--:R-:W-:Y:S01]  /*5b30*/  MOV R30, R37 ;  /* 0x00000025001e7202 */ /* 0x009fe20000000f00 */
        /* <DEDUP_REMOVED lines=20> */
.L_x_1350:
        /* <DEDUP_REMOVED lines=11> */
[C---:B0--3--:R-:W-:Y:S01]  /*5d30*/  FMUL.FTZ R30, R88.reuse, R117 ;  /* 0x00000075581e7220 */ /* 0x049fe20000410000 */
        /* <DEDUP_REMOVED lines=15> */
.L_x_1356:
        /* <DEDUP_REMOVED lines=23> */
.L_x_1355:
        /* <DEDUP_REMOVED lines=24> */
.L_x_1357:
        /* <DEDUP_REMOVED lines=11> */
[----:B0--3--:R-:W-:-:S03]  /*61d0*/  FMUL.FTZ R30, R88, R117 ;  /* 0x00000075581e7220 */ /* 0x009fc60000410000 */
[----:B------:R-:W-:Y:S02]  /*61e0*/  F2FP.BF16.F32.PACK_AB R107, R0, R107 ;  /* 0x0000006b006b723e */ /* 0x000fe400000010ff */
[----:B------:R-:W-:Y:S02]  /*61f0*/  F2FP.BF16.F32.PACK_AB R30, R30, R109 ;  /* 0x0000006d1e1e723e */ /* 0x000fe400000010ff */
[C---:B------:R-:W-:Y:S02]  /*6200*/  PRMT R0, R107.reuse, 0x7632, R0 ;  /* 0x000076326b007816 */ /* 0x040fe40000000000 */
[----:B------:R-:W-:Y:S02]  /*6210*/  PRMT R27, R107, 0x7610, R27 ;  /* 0x000076106b1b7816 */ /* 0x000fe4000000001b */
[C---:B------:R-:W-:Y:S02]  /*6220*/  PRMT R98, R30.reuse, 0x7632, R98 ;  /* 0x000076321e627816 */ /* 0x040fe40000000062 */
[----:B------:R-:W-:-:S07]  /*6230*/  PRMT R29, R30, 0x7610, R29 ;  /* 0x000076101e1d7816 */ /* 0x000fce000000001d */
.L_x_1353:
[----:B------:R-:W-:Y:S01]  /*6240*/  LOP3.LUT R30, R0, 0xffff, RZ, 0xc0, !PT ;  /* 0x0000ffff001e7812 */ /* 0x000fe200078ec0ff */
[----:B------:R-:W-:Y:S01]  /*6250*/  IMAD.WIDE.U32 R106, R91, 0x8, R24 ;  /* 0x000000085b6a7825 */ /* 0x000fe200078e0018 */
[----:B------:R-:W-:-:S03]  /*6260*/  PRMT R29, R29, 0x5410, R98 ;  /* 0x000054101d1d7816 */ /* 0x000fc60000000062 */
[----:B------:R-:W-:-:S05]  /*6270*/  IMAD.WIDE.U32 R30, R30, 0x10000, RZ ;  /* 0x000100001e1e7825 */ /* 0x000fca00078e00ff */
[----:B------:R-:W-:Y:S02]  /*6280*/  LOP3.LUT R109, R29, R31, RZ, 0xfc, !PT ;  /* 0x0000001f1d6d7212 */ /* 0x000fe400078efcff */
[----:B------:R-:W-:Y:S01]  /*6290*/  LOP3.LUT R108, R30, 0xffff, R27, 0xf8, !PT ;  /* 0x0000ffff1e6c7812 */ /* 0x000fe200078ef81b */
[----:B------:R-:W-:Y:S06]  /*62a0*/  BRA.U !UP1, `(.L_x_1358) ;  /* 0x0000000109207547 */ /* 0x000fec000b800000 */
[----:B--2---:R-:W0:Y:S01]  /*62b0*/  LDC.64 R110, c[0x0][0x478] ;  /* 0x00011e00ff6e7b82 */ /* 0x004e220000000a00 */
[----:B------:R-:W-:Y:S02]  /*62c0*/  LOP3.LUT R30, R149, 0xffff, RZ, 0xc0, !PT ;  /* 0x0000ffff951e7812 */ /* 0x000fe400078ec0ff */
[----:B------:R-:W-:-:S03]  /*62d0*/  PRMT R113, R86, 0x5410, R85 ;  /* 0x0000541056717816 */ /* 0x000fc60000000055 */
[----:B------:R-:W-:-:S05]  /*62e0*/  IMAD.WIDE.U32 R30, R30, 0x10000, RZ ;  /* 0x000100001e1e7825 */ /* 0x000fca00078e00ff */
[----:B------:R-:W-:Y:S02]  /*62f0*/  LOP3.LUT R113, R113, R31, RZ, 0xfc, !PT ;  /* 0x0000001f71717212 */ /* 0x000fe400078efcff */
[----:B------:R-:W-:Y:S01]  /*6300*/  LOP3.LUT R112, R30, 0xffff, R87, 0xf8, !PT ;  /* 0x0000ffff1e707812 */ /* 0x000fe200078ef857 */
[----:B0-----:R-:W-:-:S05]  /*6310*/  IMAD.WIDE.U32 R30, R91, 0x8, R110 ;  /* 0x000000085b1e7825 */ /* 0x001fca00078e006e */
[----:B------:R0:W-:Y:S02]  /*6320*/  STG.E.64 desc[UR12][R30.64], R112 ;  /* 0x000000701e007986 */ /* 0x0001e4000c101b0c */
.L_x_1358:
[----:B------:R3:W-:Y:S01]  /*6330*/  STG.E.64 desc[UR12][R106.64], R108 ;  /* 0x0000006c6a007986 */ /* 0x0007e2000c101b0c */
[----:B------:R-:W-:Y:S05]  /*6340*/  BRA.U !UP2, `(.L_x_1359) ;  /* 0x000000010a207547 */ /* 0x000fea000b800000 */
[----:B---3--:R-:W3:Y:S01]  /*6350*/  LDC.64 R106, c[0x0][0x470] ;  /* 0x00011c00ff6a7b82 */ /* 0x008ee20000000a00 */
[----:B0-----:R-:W-:Y:S02]  /*6360*/  LOP3.LUT R30, R147, 0xffff, RZ, 0xc0, !PT ;  /* 0x0000ffff931e7812 */ /* 0x001fe400078ec0ff */
[----:B------:R-:W-:-:S03]  /*6370*/  PRMT R109, R83, 0x5410, R82 ;  /* 0x00005410536d7816 */ /* 0x000fc60000000052 */
[----:B------:R-:W-:-:S05]  /*6380*/  IMAD.WIDE.U32 R30, R30, 0x10000, RZ ;  /* 0x000100001e1e7825 */ /* 0x000fca00078e00ff */
[----:B------:R-:W-:Y:S02]  /*6390*/  LOP3.LUT R109, R109, R31, RZ, 0xfc, !PT ;  /* 0x0000001f6d6d7212 */ /* 0x000fe400078efcff */
[----:B------:R-:W-:Y:S01]  /*63a0*/  LOP3.LUT R108, R30, 0xffff, R84, 0xf8, !PT ;  /* 0x0000ffff1e6c7812 */ /* 0x000fe200078ef854 */
[----:B---3--:R-:W-:-:S05]  /*63b0*/  IMAD.WIDE.U32 R30, R91, 0x8, R106 ;  /* 0x000000085b1e7825 */ /* 0x008fca00078e006a */
[----:B------:R4:W-:Y:S02]  /*63c0*/  STG.E.64 desc[UR12][R30.64], R108 ;  /* 0x0000006c1e007986 */ /* 0x0009e4000c101b0c */
.L_x_1359:
        /* <DEDUP_REMOVED lines=9> */
[--C-:B------:R-:W-:Y:S01]  /*6460*/  SHF.R.U32.HI R27, RZ, 0x10, R39.reuse ;  /* 0x00000010ff1b7819 */ /* 0x100fe20000011627 */
        /* <DEDUP_REMOVED lines=17> */
[----:B0---4-:R-:W-:Y:S02]  /*6580*/  PRMT R31, R103, 0x7610, R31 ;  /* 0x00007610671f7816 */ /* 0x011fe4000000001f */
        /* <DEDUP_REMOVED lines=9> */
.L_x_1362:
[C-C-:B------:R-:W-:Y:S01]  /*6620*/  FFMA.FTZ R99, R26.reuse, R99, R28.reuse ;  /* 0x000000631a637223 */ /* 0x140fe2000001001c */
[C-C-:B------:R-:W-:Y:S01]  /*6630*/  FFMA.FTZ R101, R26.reuse, R101, R28.reuse ;  /* 0x000000651a657223 */ /* 0x140fe2000001001c */
[C-C-:B------:R-:W-:Y:S01]  /*6640*/  FFMA.FTZ R105, R26.reuse, R105, R28.reuse ;  /* 0x000000691a697223 */ /* 0x140fe2000001001c */
[----:B------:R-:W-:Y:S01]  /*6650*/  FFMA.FTZ R103, R26, R103, R28 ;  /* 0x000000671a677223 */ /* 0x000fe2000001001c */
[--C-:B------:R-:W-:Y:S01]  /*6660*/  SHF.R.U32.HI R28, RZ, 0x10, R39.reuse ;  /* 0x00000010ff1c7819 */ /* 0x100fe20000011627 */
        /* <DEDUP_REMOVED lines=23> */
[----:B------:R-:W-:Y:S01]  /*67e0*/  PRMT R87, R31, 0x7610, R87 ;  /* 0x000076101f577816 */ /* 0x000fe20000000057 */
[----:B------:R-:W-:Y:S06]  /*67f0*/  BRA `(.L_x_1363) ;  /* 0x0000000800607947 */ /* 0x000fec0003800000 */
.L_x_1361:
[----:B------:R-:W-:Y:S05]  /*6800*/  BRA.U !UP2, `(.L_x_1364) ;  /* 0x000000010a787547 */ /* 0x000fea000b800000 */
        /* <DEDUP_REMOVED lines=30> */
.L_x_1364:
[C-C-:B------:R-:W-:Y:S01]  /*69f0*/  FFMA.FTZ R99, R26.reuse, R99, R28.reuse ;  /* 0x000000631a637223 */ /* 0x140fe2000001001c */
[C-C-:B------:R-:W-:Y:S01]  /*6a00*/  FFMA.FTZ R103, R26.reuse, R103, R28.reuse ;  /* 0x000000671a677223 */ /* 0x140fe2000001001c */
[C-C-:B------:R-:W-:Y:S01]  /*6a10*/  FFMA.FTZ R105, R26.reuse, R105, R28.reuse ;  /* 0x000000691a697223 */ /* 0x140fe2000001001c */
[----:B------:R-:W-:Y:S01]  /*6a20*/  FFMA.FTZ R101, R26, R101, R28 ;  /* 0x000000651a657223 */ /* 0x000fe2000001001c */
[----:B------:R-:W-:Y:S01]  /*6a30*/  MOV R0, R38 ;  /* 0x0000002600007202 */ /* 0x000fe20000000f00 */
[----:B------:R-:W-:Y:S01]  /*6a40*/  FADD.FTZ R99, -R99, R90 ;  /* 0x0000005a63637221 */ /* 0x000fe20000010100 */
[--C-:B------:R-:W-:Y:S01]  /*6a50*/  SHF.R.U64 R26, R38, 0x10, R39.reuse ;  /* 0x00000010261a7819 */ /* 0x100fe20000001227 */
[----:B------:R-:W-:Y:S01]  /*6a60*/  FADD.FTZ R103, -R103, R94 ;  /* 0x0000005e67677221 */ /* 0x000fe20000010100 */
[----:B------:R-:W-:Y:S01]  /*6a70*/  SHF.R.U32.HI R29, RZ, 0x10, R39 ;  /* 0x00000010ff1d7819 */ /* 0x000fe20000011627 */
[----:B------:R-:W-:Y:S01]  /*6a80*/  FADD.FTZ R105, -R105, R96 ;  /* 0x0000006069697221 */ /* 0x000fe20000010100 */
[----:B------:R-:W-:Y:S01]  /*6a90*/  MOV R28, R39 ;  /* 0x00000027001c7202 */ /* 0x000fe20000000f00 */
[----:B------:R-:W-:Y:S01]  /*6aa0*/  FADD.FTZ R101, -R101, R92 ;  /* 0x0000005c65657221 */ /* 0x000fe20000010100 */
[----:B------:R-:W-:-:S02]  /*6ab0*/  SHF.L.U32 R27, R0, 0x10, RZ ;  /* 0x00000010001b7819 */ /* 0x000fc400000006ff */
[----:B------:R-:W-:Y:S02]  /*6ac0*/  SHF.L.U32 R26, R26, 0x10, RZ ;  /* 0x000000101a1a7819 */ /* 0x000fe400000006ff */
[----:B0---4-:R-:W-:Y:S01]  /*6ad0*/  SHF.L.U32 R30, R29, 0x10, RZ ;  /* 0x000000101d1e7819 */ /* 0x011fe200000006ff */
        /* <DEDUP_REMOVED lines=12> */
.L_x_1360:
        /* <DEDUP_REMOVED lines=19> */
[----:B0---4-:R-:W-:-:S02]  /*6cd0*/  PRMT R31, R27, 0x7610, R31 ;  /* 0x000076101b1f7816 */ /* 0x011fc4000000001f */
        /* <DEDUP_REMOVED lines=9> */
.L_x_1366:
        /* <DEDUP_REMOVED lines=21> */
[----:B------:R-:W-:Y:S01]  /*6ec0*/  PRMT R87, R31, 0x7610, R87 ;  /* 0x000076101f577816 */ /* 0x000fe20000000057 */
[----:B------:R-:W-:Y:S06]  /*6ed0*/  BRA `(.L_x_1363) ;  /* 0x0000000000a87947 */ /* 0x000fec0003800000 */
.L_x_1365:
        /* <DEDUP_REMOVED lines=24> */
.L_x_1367:
        /* <DEDUP_REMOVED lines=15> */
[----:B0---4-:R-:W-:Y:S02]  /*7150*/  PRMT R31, R99, 0x7610, R31 ;  /* 0x00007610631f7816 */ /* 0x011fe4000000001f */
[C---:B------:R-:W-:Y:S02]  /*7160*/  PRMT R29, R88.reuse, 0x7632, R29 ;  /* 0x00007632581d7816 */ /* 0x040fe4000000001d */
[----:B------:R-:W-:-:S07]  /*7170*/  PRMT R28, R88, 0x7610, R28 ;  /* 0x00007610581c7816 */ /* 0x000fce000000001c */
.L_x_1363:
        /* <DEDUP_REMOVED lines=15> */
.L_x_1368:
[----:B------:R4:W-:Y:S01]  /*7270*/  STG.E.64 desc[UR12][R28.64], R26 ;  /* 0x0000001a1c007986 */ /* 0x0009e2000c101b0c */
[----:B------:R-:W-:Y:S05]  /*7280*/  BRA.U !UP2, `(.L_x_1369) ;  /* 0x000000010a207547 */ /* 0x000fea000b800000 */
[----:B----4-:R-:W4:Y:S01]  /*7290*/  LDC.64 R26, c[0x0][0x470] ;  /* 0x00011c00ff1a7b82 */ /* 0x010f220000000a00 */
[----:B0-----:R-:W-:Y:S02]  /*72a0*/  LOP3.LUT R24, R147, 0xffff, RZ, 0xc0, !PT ;  /* 0x0000ffff93187812 */ /* 0x001fe400078ec0ff */
[----:B------:R-:W-:-:S03]  /*72b0*/  PRMT R29, R83, 0x5410, R82 ;  /* 0x00005410531d7816 */ /* 0x000fc60000000052 */
[----:B------:R-:W-:-:S05]  /*72c0*/  IMAD.WIDE.U32 R24, R24, 0x10000, RZ ;  /* 0x0001000018187825 */ /* 0x000fca00078e00ff */
[----:B------:R-:W-:Y:S02]  /*72d0*/  LOP3.LUT R29, R29, R25, RZ, 0xfc, !PT ;  /* 0x000000191d1d7212 */ /* 0x000fe400078efcff */
[----:B------:R-:W-:Y:S01]  /*72e0*/  LOP3.LUT R28, R24, 0xffff, R84, 0xf8, !PT ;  /* 0x0000ffff181c7812 */ /* 0x000fe200078ef854 */
[----:B----4-:R-:W-:-:S05]  /*72f0*/  IMAD.WIDE.U32 R24, R89, 0x8, R26 ;  /* 0x0000000859187825 */ /* 0x010fca00078e001a */
[----:B------:R0:W-:Y:S02]  /*7300*/  STG.E.64 desc[UR12][R24.64], R28 ;  /* 0x0000001c18007986 */ /* 0x0001e4000c101b0c */
.L_x_1369:
[----:B0-----:R-:W0:Y:S01]  /*7310*/  LDC.64 R24, c[0x0][0x380] ;  /* 0x0000e000ff187b82 */ /* 0x001e220000000a00 */
[----:B------:R-:W-:Y:S01]  /*7320*/  UPLOP3.LUT UP4, UPT, UPT, UPT, UP4, 0x40, 0x4 ;  /* 0x000000000004789c */ /* 0x000fe20003f8e840 */
[----:B0-----:R-:W-:-:S04]  /*7330*/  IADD3 R81, PT, PT, R81, R24, RZ ;  /* 0x0000001851517210 */ /* 0x001fc80007ffe0ff */
[----:B------:R-:W-:-:S13]  /*7340*/  ISETP.GE.AND P1, PT, R81, R25, PT ;  /* 0x000000195100720c */ /* 0x000fda0003f26270 */
[----:B------:R-:W-:Y:S05]  /*7350*/  @!P1 BRA `(.L_x_1370) ;  /* 0xffffff9000389947 */ /* 0x000fea000383ffff */
        /* <DEDUP_REMOVED lines=18> */
[----:B----4-:R-:W-:Y:S02]  /*7480*/  MOV R26, R59 ;  /* 0x0000003b001a7202 */ /* 0x010fe40000000f00 */
        /* <DEDUP_REMOVED lines=19> */
[----:B------:R-:W-:-:S07]  /*75c0*/  MOV R81, R79 ;  /* 0x0000004f00517202 */ /* 0x000fce0000000f00 */
.L_x_1315:
[----:B------:R-:W0:Y:S01]  /*75d0*/  S2R R7, SR_TID.X ;  /* 0x0000000000077919 */ /* 0x000e220000002100 */
[----:B------:R-:W4:Y:S08]  /*75e0*/  LDC R0, c[0x0][0x388] ;  /* 0x0000e200ff007b82 */ /* 0x000f300000000800 */
[----:B------:R-:W5:Y:S08]  /*75f0*/  LDC.64 R2, c[0x0][0x440] ;  /* 0x00011000ff027b82 */ /* 0x000f700000000a00 */
[----:B------:R-:W2:Y:S01]  /*7600*/  LDC.64 R4, c[0x0][0x448] ;  /* 0x00011200ff047b82 */ /* 0x000ea20000000a00 */
[----:B----4-:R-:W-:-:S05]  /*7610*/  IMAD R0, R0, UR11, RZ ;  /* 0x0000000b00007c24 */ /* 0x010fca000f8e02ff */
[----:B0-----:R-:W-:-:S05]  /*7620*/  LEA.HI R7, R0, R7, RZ, 0x1e ;  /* 0x0000000700077211 */ /* 0x001fca00078ff0ff */
[----:B-----5:R-:W-:-:S04]  /*7630*/  IMAD.WIDE.U32 R2, R7, 0x10, R2 ;  /* 0x0000001007027825 */ /* 0x020fc800078e0002 */
[----:B--2---:R-:W-:Y:S01]  /*7640*/  IMAD.WIDE.U32 R4, R7, 0x10, R4 ;  /* 0x0000001007047825 */ /* 0x004fe200078e0004 */
        /* <DEDUP_REMOVED lines=11> */
.L_x_1371:
        /* <DEDUP_REMOVED lines=16> */
.L_x_5399:


//--------------------- .text._ZN10layer_norm31ln_parallel_residual_bwd_kernelINS_13Kernel_traitsIf13__nv_bfloat16S2_S2_fjLj2560ELj1ELj1ELj4ELj8ENS_18Kernel_traits_baseILj2560EfS2_S2_S2_fjLj128EEEEELb1ELb0ELb0EEEvNS_9BwdParamsE --------------------------
	.section	.text._ZN10layer_norm31ln_parallel_residual_bwd_kernelINS_13Kernel_traitsIf13__nv_bfloat16S2_S2_fjLj2560ELj1ELj1ELj4ELj8ENS_18Kernel_traits_baseILj2560EfS2_S2_S2_fjLj128EEEEELb1ELb0ELb0EEEvNS_9BwdParamsE,"ax",@progbits
	.align	128
        .global         _ZN10layer_norm31ln_parallel_residual_bwd_kernelINS_13Kernel_traitsIf13__nv_bfloat16S2_S2_fjLj2560ELj1ELj1ELj4ELj8ENS_18Kernel_traits_baseILj2560EfS2_S2_S2_fjLj128EEEEELb1ELb0ELb0EEEvNS_9BwdParamsE
        .type           _ZN10layer_norm31ln_parallel_residual_bwd_kernelINS_13Kernel_traitsIf13__nv_bfloat16S2_S2_fjLj2560ELj1ELj1ELj4ELj8ENS_18Kernel_traits_baseILj2560EfS2_S2_S2_fjLj128EEEEELb1ELb0ELb0EEEvNS_9BwdParamsE,@function
        .size           _ZN10layer_norm31ln_parallel_residual_bwd_kernelINS_13Kernel_traitsIf13__nv_bfloat16S2_S2_fjLj2560ELj1ELj1ELj4ELj8ENS_18Kernel_traits_baseILj2560EfS2_S2_S2_fjLj128EEEEELb1ELb0ELb0EEEvNS_9BwdParamsE,(.L_x_5400 - _ZN10layer_norm31ln_parallel_residual_bwd_kernelINS_13Kernel_traitsIf13__nv_bfloat16S2_S2_fjLj2560ELj1ELj1ELj4ELj8ENS_18Kernel_traits_baseILj2560EfS2_S2_S2_fjLj128EEEEELb1ELb0ELb0EEEvNS_9BwdParamsE)
        .other          _ZN10layer_norm31ln_parallel_residual_bwd_kernelINS_13Kernel_traitsIf13__nv_bfloat16S2_S2_fjLj2560ELj1ELj1ELj4ELj8ENS_18Kernel_traits_baseILj2560EfS2_S2_S2_fjLj128EEEEELb1ELb0ELb0EEEvNS_9BwdParamsE,@"STO_CUDA_ENTRY STV_DEFAULT"
_ZN10layer_norm31ln_parallel_residual_bwd_kernelINS_13Kernel_traitsIf13__nv_bfloat16S2_S2_fjLj2560ELj1ELj1ELj4ELj8ENS_18Kernel_traits_baseILj2560EfS2_S2_S2_fjLj128EEEEELb1ELb0ELb0EEEvNS_9BwdParamsE:
.text._ZN10layer_norm31ln_parallel_residual_bwd_kernelINS_13Kernel_traitsIf13__nv_bfloat16S2_S2_fjLj2560ELj1ELj1ELj4ELj8ENS_18Kernel_traits_baseILj2560EfS2_S2_S2_fjLj128EEEEELb1ELb0ELb0EEEvNS_9BwdParamsE:
        /* <DEDUP_REMOVED lines=27> */
[----:B------:R3:W5:Y:S04]  /*01b0*/  @P0 LDG.E.128 R148, desc[UR10][R6.64] ;  /* 0x0000000a06940981 */ /* 0x000768000c1e1d00 */
[C---:B----4-:R-:W-:Y:S01]  /*01c0*/  @P1 IMAD.WIDE.U32 R14, R3.reuse, 0x10, R10 ;  /* 0x00000010030e1825 */ /* 0x050fe200078e000a */
[----:B------:R3:W5:Y:S01]  /*01d0*/  @P0 LDG.E.128 R144, desc[UR10][R8.64] ;  /* 0x0000000a08900981 */ /* 0x000762000c1e1d00 */
[----:B------:R-:W4:Y:S02]  /*01e0*/  LDC.64 R26, c[0x0][0x3d0] ;  /* 0x0000f400ff1a7b82 */ /* 0x000f240000000a00 */
[C---:B-1----:R-:W-:Y:S01]  /*01f0*/  @P1 IMAD.WIDE.U32 R16, R3.reuse, 0x10, R12 ;  /* 0x0000001003101825 */ /* 0x042fe200078e000c */
[----:B------:R3:W5:Y:S03]  /*0200*/  @P1 LDG.E.128 R140, desc[UR10][R14.64] ;  /* 0x0000000a0e8c1981 */ /* 0x000766000c1e1d00 */
[----:B------:R-:W-:Y:S01]  /*0210*/  @P1 VIADD R3, R3, 0x80 ;  /* 0x0000008003031836 */ /* 0x000fe20000000000 */
[----:B------:R3:W5:Y:S01]  /*0220*/  @P1 LDG.E.128 R136, desc[UR10][R16.64] ;  /* 0x0000000a10881981 */ /* 0x000762000c1e1d00 */
[----:B------:R-:W1:Y:S02]  /*0230*/  LDC.64 R28, c[0x0][0x3d8] ;  /* 0x0000f600ff1c7b82 */ /* 0x000e640000000a00 */
[----:B0-----:R-:W-:-:S04]  /*0240*/  @P2 IMAD.WIDE.U32 R18, R3, 0x10, R18 ;  /* 0x0000001003122825 */ /* 0x001fc800078e0012 */
[C---:B------:R-:W-:Y:S01]  /*0250*/  @P2 IMAD.WIDE.U32 R20, R3.reuse, 0x10, R20 ;  /* 0x0000001003142825 */ /* 0x040fe200078e0014 */
[----:B------:R3:W5:Y:S03]  /*0260*/  @P2 LDG.E.128 R132, desc[UR10][R18.64] ;  /* 0x0000000a12842981 */ /* 0x000766000c1e1d00 */
[----:B------:R-:W-:Y:S01]  /*0270*/  @P2 VIADD R3, R3, 0x80 ;  /* 0x0000008003032836 */ /* 0x000fe20000000000 */
[----:B------:R3:W5:Y:S03]  /*0280*/  @P2 LDG.E.128 R128, desc[UR10][R20.64] ;  /* 0x0000000a14802981 */ /* 0x000766000c1e1d00 */
[----:B------:R-:W-:-:S04]  /*0290*/  @P3 IMAD.WIDE.U32 R22, R3, 0x10, R22 ;  /* 0x0000001003163825 */ /* 0x000fc800078e0016 */
[C---:B--2---:R-:W-:Y:S01]  /*02a0*/  @P3 IMAD.WIDE.U32 R24, R3.reuse, 0x10, R24 ;  /* 0x0000001003183825 */ /* 0x044fe200078e0018 */
[----:B------:R3:W5:Y:S03]  /*02b0*/  @P3 LDG.E.128 R124, desc[UR10][R22.64] ;  /* 0x0000000a167c3981 */ /* 0x000766000c1e1d00 */
[----:B------:R-:W-:Y:S01]  /*02c0*/  @P3 VIADD R3, R3, 0x80 ;  /* 0x0000008003033836 */ /* 0x000fe20000000000 */
[----:B------:R3:W5:Y:S03]  /*02d0*/  @P3 LDG.E.128 R120, desc[UR10][R24.64] ;  /* 0x0000000a18783981 */ /* 0x000766000c1e1d00 */
[----:B----4-:R-:W-:-:S04]  /*02e0*/  @P4 IMAD.WIDE.U32 R10, R3, 0x10, R26 ;  /* 0x00000010030a4825 */ /* 0x010fc800078e001a */
[----:B-1----:R-:W-:Y:S01]  /*02f0*/  @P4 IMAD.WIDE.U32 R12, R3, 0x10, R28 ;  /* 0x00000010030c4825 */ /* 0x002fe200078e001c */
[----:B------:R3:W5:Y:S04]  /*0300*/  @P4 LDG.E.128 R116, desc[UR10][R10.64] ;  /* 0x0000000a0a744981 */ /* 0x000768000c1e1d00 */
[----:B------:R3:W5:Y:S01]  /*0310*/  @P4 LDG.E.128 R112, desc[UR10][R12.64] ;  /* 0x0000000a0c704981 */ /* 0x000762000c1e1d00 */
[----:B------:R-:W0:Y:S01]  /*0320*/  S2UR UR4, SR_CTAID.X ;  /* 0x00000000000479c3 */ /* 0x000e220000002500 */
[----:B------:R-:W-:Y:S02]  /*0330*/  CS2R R108, SRZ ;  /* 0x00000000006c7805 */ /* 0x000fe4000001ff00 */
[----:B------:R-:W-:Y:S02]  /*0340*/  CS2R R110, SRZ ;  /* 0x00000000006e7805 */ /* 0x000fe4000001ff00 */
[----:B------:R-:W-:-:S02]  /*0350*/  CS2R R104, SRZ ;  /* 0x0000000000687805 */ /* 0x000fc4000001ff00 */
        /* <DEDUP_REMOVED lines=89> */
.L_x_1444:
[----:B0----5:R-:W0:Y:S08]  /*08f0*/  LDC.64 R6, c[0x0][0x3c0] ;  /* 0x0000f000ff067b82 */ /* 0x021e300000000a00 */
[----:B-1----:R-:W1:Y:S01]  /*0900*/  LDC R2, c[0x0][0x388] ;  /* 0x0000e200ff027b82 */ /* 0x002e620000000800 */
[----:B0-2-4-:R-:W-:-:S07]  /*0910*/  IMAD.WIDE R154, R5, 0x4, R6 ;  /* 0x00000004059a7825 */ /* 0x015fce00078e0206 */
[----:B------:R-:W0:Y:S01]  /*0920*/  LDC.64 R6, c[0x0][0x3c8] ;  /* 0x0000f200ff067b82 */ /* 0x000e220000000a00 */
[----:B------:R-:W2:Y:S01]  /*0930*/  LDG.E R154, desc[UR10][R154.64] ;  /* 0x0000000a9a9a7981 */ /* 0x000ea2000c1e1900 */
[C---:B-1-3--:R-:W-:Y:S02]  /*0940*/  IMAD R156, R5.reuse, R2, RZ ;  /* 0x00000002059c7224 */ /* 0x04afe400078e02ff */
[----:B0-----:R-:W-:-:S03]  /*0950*/  IMAD.WIDE R152, R5, 0x4, R6 ;  /* 0x0000000405987825 */ /* 0x001fc600078e0206 */
[----:B------:R-:W-:Y:S02]  /*0960*/  SHF.R.S32.HI R7, RZ, 0x1f, R156 ;  /* 0x0000001fff077819 */ /* 0x000fe4000001149c */
[----:B-----5:R0:W5:Y:S02]  /*0970*/  LDG.E R6, desc[UR10][R152.64] ;  /* 0x0000000a98067981 */ /* 0x020164000c1e1900 */
[----:B------:R-:W-:Y:S01]  /*0980*/  LEA.HI R7, R7, R156, RZ, 0x2 ;  /* 0x0000009c07077211 */ /* 0x000fe200078f10ff */
[----:B------:R-:W-:Y:S01]  /*0990*/  BSSY.RECONVERGENT B0, `(.L_x_1373) ;  /* 0x0000062000007945 */ /* 0x000fe20003800200 */
[C---:B------:R-:W-:Y:S01]  /*09a0*/  ISETP.GE.U32.AND P1, PT, R4.reuse, 0x100, PT ;  /* 0x000001000400780c */ /* 0x040fe20003f26070 */
[----:B------:R-:W-:Y:S01]  /*09b0*/  IMAD.MOV.U32 R205, RZ, RZ, RZ ;  /* 0x000000ffffcd7224 */ /* 0x000fe200078e00ff */
[----:B------:R-:W-:Y:S01]  /*09c0*/  LEA.HI.SX32 R7, R7, R0, 0x1e ;  /* 0x0000000007077211 */ /* 0x000fe200078ff2ff */
[----:B------:R-:W-:Y:S01]  /*09d0*/  IMAD.MOV.U32 R0, RZ, RZ, RZ ;  /* 0x000000ffff007224 */ /* 0x000fe200078e00ff */
[----:B------:R-:W-:-:S02]  /*09e0*/  ISETP.GE.U32.AND P2, PT, R4, 0x180, PT ;  /* 0x000001800400780c */ /* 0x000fc40003f46070 */
[C---:B------:R-:W-:Y:S01]  /*09f0*/  ISETP.GE.U32.AND P3, PT, R4.reuse, 0x200, PT ;  /* 0x000002000400780c */ /* 0x040fe20003f66070 */
[----:B------:R-:W-:Y:S01]  /*0a00*/  IMAD.MOV.U32 R197, RZ, RZ, R7 ;  /* 0x000000ffffc57224 */ /* 0x000fe200078e0007 */
[----:B------:R-:W-:Y:S02]  /*0a10*/  ISETP.GE.U32.AND P4, PT, R4, 0x280, PT ;  /* 0x000002800400780c */ /* 0x000fe40003f86070 */
        /* <DEDUP_REMOVED lines=8> */
[----:B------:R-:W4:Y:S01]  /*0aa0*/  LDG.E.64 R10, desc[UR10][R10.64] ;  /* 0x0000000a0a0a7981 */ /* 0x000f22000c1e1b00 */
[----:B-1----:R-:W-:-:S06]  /*0ab0*/  IMAD.WIDE.U32 R14, R7, 0x8, R14 ;  /* 0x00000008070e7825 */ /* 0x002fcc00078e000e */
[----:B------:R-:W4:Y:S01]  /*0ac0*/  LDG.E.64 R14, desc[UR10][R14.64] ;  /* 0x0000000a0e0e7981 */ /* 0x000f22000c1e1b00 */
[----:B--2---:R-:W-:-:S06]  /*0ad0*/  IMAD.WIDE.U32 R12, R7, 0x8, R12 ;  /* 0x00000008070c7825 */ /* 0x004fcc00078e000c */
[----:B------:R-:W2:Y:S01]  /*0ae0*/  LDG.E.64 R12, desc[UR10][R12.64] ;  /* 0x0000000a0c0c7981 */ /* 0x000ea2000c1e1b00 */
[----:B---3--:R-:W-:Y:S02]  /*0af0*/  ISETP.NE.U32.AND P0, PT, RZ, UR16, PT ;  /* 0x00000010ff007c0c */ /* 0x008fe4000bf05070 */
[----:B------:R-:W-:Y:S02]  /*0b00*/  ISETP.NE.AND.EX P5, PT, RZ, UR13, PT, P5 ;  /* 0x0000000dff007c0c */ /* 0x000fe4000bfa5350 */
[----:B------:R-:W-:-:S11]  /*0b10*/  ISETP.NE.AND.EX P0, PT, RZ, UR17, PT, P0 ;  /* 0x00000011ff007c0c */ /* 0x000fd6000bf05300 */
[----:B------:R-:W1:Y:S08]  /*0b20*/  @P5 LDC.64 R152, c[0x0][0x3b8] ;  /* 0x0000ee00ff985b82 */ /* 0x000e700000000a00 */
[----:B------:R-:W3:Y:S01]  /*0b30*/  @P0 LDC.64 R156, c[0x0][0x438] ;  /* 0x00010e00ff9c0b82 */ /* 0x000ee20000000a00 */
[----:B0-----:R-:W-:-:S05]  /*0b40*/  IMAD.WIDE.U32 R154, R7, 0x4, R154 ;  /* 0x00000004079a7825 */ /* 0x001fca00078e009a */
[----:B------:R-:W5:Y:S01]  /*0b50*/  LDG.E R9, desc[UR10][R154.64] ;  /* 0x0000000a9a097981 */ /* 0x000f62000c1e1900 */
[----:B-1----:R-:W-:-:S05]  /*0b60*/  @P5 IMAD.WIDE.U32 R152, R7, 0x4, R152 ;  /* 0x0000000407985825 */ /* 0x002fca00078e0098 */
[----:B------:R0:W5:Y:S01]  /*0b70*/  @P5 LDG.E R8, desc[UR10][R152.64] ;  /* 0x0000000a98085981 */ /* 0x000162000c1e1900 */
[----:B---3--:R-:W-:-:S05]  /*0b80*/  @P0 IMAD.WIDE.U32 R156, R7, 0x8, R156 ;  /* 0x00000008079c0825 */ /* 0x008fca00078e009c */
[----:B------:R1:W5:Y:S01]  /*0b90*/  @P0 LDG.E.64 R194, desc[UR10][R156.64] ;  /* 0x0000000a9cc20981 */ /* 0x000362000c1e1b00 */
[----:B----4-:R-:W-:-:S04]  /*0ba0*/  IMAD.MOV.U32 R0, RZ, RZ, R10 ;  /* 0x000000ffff007224 */ /* 0x010fc800078e000a */
[----:B------:R-:W-:Y:S01]  /*0bb0*/  IMAD.U32 R3, R0, 0x10000, RZ ;  /* 0x0001000000037824 */ /* 0x000fe200078e00ff */
[----:B0-----:R-:W-:Y:S01]  /*0bc0*/  SHF.R.U64 R153, R10, 0x10, R11 ;  /* 0x000000100a997819 */ /* 0x001fe2000000120b */
[----:B------:R-:W-:Y:S01]  /*0bd0*/  IMAD.MOV.U32 R16, RZ, RZ, R14 ;  /* 0x000000ffff107224 */ /* 0x000fe200078e000e */
[----:B------:R-:W-:Y:S01]  /*0be0*/  SHF.R.U64 R205, R14, 0x10, R15 ;  /* 0x000000100ecd7819 */ /* 0x000fe2000000120f */
[----:B------:R-:W-:Y:S01]  /*0bf0*/  FADD.FTZ R3, -R196, R3 ;  /* 0x00000003c4037221 */ /* 0x000fe20000010100 */
[----:B------:R-:W-:Y:S02]  /*0c00*/  IMAD.MOV.U32 R152, RZ, RZ, R11 ;  /* 0x000000ffff987224 */ /* 0x000fe400078e000b */
[----:B--2---:R-:W-:Y:S01]  /*0c10*/  IMAD.MOV.U32 R14, RZ, RZ, R12 ;  /* 0x000000ffff0e7224 */ /* 0x004fe200078e000c */
[--C-:B------:R-:W-:Y:S01]  /*0c20*/  SHF.R.U64 R12, R12, 0x10, R13.reuse ;  /* 0x000000100c0c7819 */ /* 0x100fe2000000120d */
[--C-:B------:R-:W-:Y:S01]  /*0c30*/  IMAD.MOV.U32 R159, RZ, RZ, R13.reuse ;  /* 0x000000ffff9f7224 */ /* 0x100fe200078e000d */
[----:B-1----:R-:W-:Y:S01]  /*0c40*/  SHF.R.U32.HI R156, RZ, 0x10, R13 ;  /* 0x00000010ff9c7819 */ /* 0x002fe2000001160d */
[----:B------:R-:W-:-:S02]  /*0c50*/  IMAD.U32 R13, R14, 0x10000, RZ ;  /* 0x000100000e0d7824 */ /* 0x000fc400078e00ff */
[----:B-----5:R-:W-:Y:S01]  /*0c60*/  FMUL.FTZ R3, R6, R3 ;  /* 0x0000000306037220 */ /* 0x020fe20000410000 */
[----:B------:R-:W-:Y:S01]  /*0c70*/  IMAD.U32 R153, R153, 0x10000, RZ ;  /* 0x0001000099997824 */ /* 0x000fe200078e00ff */
[--C-:B------:R-:W-:Y:S01]  /*0c80*/  SHF.R.U32.HI R197, RZ, 0x10, R15.reuse ;  /* 0x00000010ffc57819 */ /* 0x100fe2000001160f */
[----:B------:R-:W-:Y:S02]  /*0c90*/  IMAD.MOV.U32 R158, RZ, RZ, R15 ;  /* 0x000000ffff9e7224 */ /* 0x000fe400078e000f */
[-C--:B------:R-:W-:Y:S01]  /*0ca0*/  FMUL.FTZ R15, R144, R13.reuse ;  /* 0x0000000d900f7220 */ /* 0x080fe20000410000 */
[----:B------:R-:W-:Y:S01]  /*0cb0*/  FADD.FTZ R48, R48, R13 ;  /* 0x0000000d30307221 */ /* 0x000fe20000010000 */
[----:B------:R-:W-:Y:S01]  /*0cc0*/  FFMA.FTZ R68, R3, R13, R68 ;  /* 0x0000000d03447223 */ /* 0x000fe20000010044 */
[----:B------:R-:W-:Y:S02]  /*0cd0*/  IMAD.U32 R14, R12, 0x10000, RZ ;  /* 0x000100000c0e7824 */ /* 0x000fe400078e00ff */
[----:B------:R-:W-:Y:S01]  /*0ce0*/  FADD.FTZ R153, -R196, R153 ;  /* 0x00000099c4997221 */ /* 0x000fe20000010100 */
[----:B------:R-:W-:Y:S01]  /*0cf0*/  IMAD.U32 R13, R152, 0x10000, RZ ;  /* 0x00010000980d7824 */ /* 0x000fe200078e00ff */
[----:B------:R-:W-:Y:S01]  /*0d00*/  SHF.R.U32.HI R155, RZ, 0x10, R11 ;  /* 0x00000010ff9b7819 */ /* 0x000fe2000001160b */
[----:B------:R-:W-:-:S02]  /*0d10*/  IMAD.U32 R11, R16, 0x10000, RZ ;  /* 0x00010000100b7824 */ /* 0x000fc400078e00ff */
[----:B------:R-:W-:Y:S01]  /*0d20*/  FMUL.FTZ R16, R145, R14 ;  /* 0x0000000e91107220 */ /* 0x000fe20000410000 */
[----:B------:R-:W-:Y:S02]  /*0d30*/  IMAD.U32 R0, R205, 0x10000, RZ ;  /* 0x00010000cd007824 */ /* 0x000fe400078e00ff */
[----:B------:R-:W-:Y:S01]  /*0d40*/  FMUL.FTZ R12, R6, R153 ;  /* 0x00000099060c7220 */ /* 0x000fe20000410000 */
[----:B------:R-:W-:Y:S02]  /*0d50*/  IMAD.U32 R159, R159, 0x10000, RZ ;  /* 0x000100009f9f7824 */ /* 0x000fe400078e00ff */
[----:B------:R-:W-:Y:S01]  /*0d60*/  FADD.FTZ R13, -R196, R13 ;  /* 0x0000000dc40d7221 */ /* 0x000fe20000010100 */
[----:B------:R-:W-:Y:S02]  /*0d70*/  IMAD.U32 R154, R156, 0x10000, RZ ;  /* 0x000100009c9a7824 */ /* 0x000fe400078e00ff */
[----:B------:R-:W-:Y:S01]  /*0d80*/  FADD.FTZ R88, R88, R11 ;  /* 0x0000000b58587221 */ /* 0x000fe20000010000 */
[-C--:B------:R-:W-:Y:S01]  /*0d90*/  FFMA.FTZ R10, R148, R11.reuse, R15 ;  /* 0x0000000b940a7223 */ /* 0x080fe2000001000f */
[----:B------:R-:W-:Y:S01]  /*0da0*/  FFMA.FTZ R108, R3, R11, R108 ;  /* 0x0000000b036c7223 */ /* 0x000fe2000001006c */
[----:B------:R-:W-:Y:S01]  /*0db0*/  FADD.FTZ R89, R89, R0 ;  /* 0x0000000059597221 */ /* 0x000fe20000010000 */
[-C--:B------:R-:W-:Y:S01]  /*0dc0*/  FFMA.FTZ R11, R149, R0.reuse, R16 ;  /* 0x00000000950b7223 */ /* 0x080fe20000010010 */
[----:B------:R-:W-:Y:S01]  /*0dd0*/  FFMA.FTZ R109, R12, R0, R109 ;  /* 0x000000000c6d7223 */ /* 0x000fe2000001006d */
[----:B------:R-:W-:-:S02]  /*0de0*/  IMAD.U32 R15, R158, 0x10000, RZ ;  /* 0x000100009e0f7824 */ /* 0x000fc400078e00ff */
[----:B------:R-:W-:Y:S01]  /*0df0*/  FMUL.FTZ R153, R146, R159 ;  /* 0x0000009f92997220 */ /* 0x000fe20000410000 */
[----:B------:R-:W-:Y:S01]  /*0e00*/  FMUL.FTZ R13, R6, R13 ;  /* 0x0000000d060d7220 */ /* 0x000fe20000410000 */
[----:B------:R-:W-:Y:S02]  /*0e10*/  IMAD.U32 R155, R155, 0x10000, RZ ;  /* 0x000100009b9b7824 */ /* 0x000fe400078e00ff */
[----:B------:R-:W-:Y:S01]  /*0e20*/  FMUL.FTZ R0, R147, R154 ;  /* 0x0000009a93007220 */ /* 0x000fe20000410000 */
[----:B------:R-:W-:Y:S02]  /*0e30*/  IMAD.U32 R152, R197, 0x10000, RZ ;  /* 0x00010000c5987824 */ /* 0x000fe400078e00ff */
[----:B------:R-:W-:Y:S01]  /*0e40*/  FADD.FTZ R49, R49, R14 ;  /* 0x0000000e31317221 */ /* 0x000fe20000010000 */
[----:B------:R-:W-:Y:S01]  /*0e50*/  FFMA.FTZ R69, R12, R14, R69 ;  /* 0x0000000e0c457223 */ /* 0x000fe20000010045 */
[----:B------:R-:W-:Y:S01]  /*0e60*/  FADD.FTZ R90, R90, R15 ;  /* 0x0000000f5a5a7221 */ /* 0x000fe20000010000 */
[-C--:B------:R-:W-:Y:S01]  /*0e70*/  FFMA.FTZ R14, R150, R15.reuse, R153 ;  /* 0x0000000f960e7223 */ /* 0x080fe20000010099 */
[----:B------:R-:W-:Y:S01]  /*0e80*/  FFMA.FTZ R110, R13, R15, R110 ;  /* 0x0000000f0d6e7223 */ /* 0x000fe2000001006e */
[----:B------:R-:W-:Y:S01]  /*0e90*/  FADD.FTZ R155, -R196, R155 ;  /* 0x0000009bc49b7221 */ /* 0x000fe20000010100 */
[----:B------:R-:W-:Y:S01]  /*0ea0*/  FFMA.FTZ R15, R151, R152, R0 ;  /* 0x00000098970f7223 */ /* 0x000fe20000010000 */
[----:B------:R-:W-:Y:S01]  /*0eb0*/  FADD.FTZ R0, RZ, R10 ;  /* 0x0000000aff007221 */ /* 0x000fe20000010000 */
[----:B------:R-:W-:Y:S01]  /*0ec0*/  FFMA.FTZ R153, R3, R10, RZ ;  /* 0x0000000a03997223 */ /* 0x000fe200000100ff */
        /* <DEDUP_REMOVED lines=10> */
[----:B------:R-:W-:Y:S01]  /*0f70*/  FADD.FTZ R51, R51, R154 ;  /* 0x0000009a33337221 */ /* 0x000fe20000010000 */
[----:B------:R-:W-:Y:S01]  /*0f80*/  FFMA.FTZ R71, R16, R154, R71 ;  /* 0x0000009a10477223 */ /* 0x000fe20000010047 */
[----:B------:R-:W-:-:S02]  /*0f90*/  VIADD R197, R7, 0x80 ;  /* 0x0000008007c57836 */ /* 0x000fc40000000000 */
[----:B------:R-:W-:-:S07]  /*0fa0*/  FFMA.FTZ R0, R16, R15, R152 ;  /* 0x0000000f10007223 */ /* 0x000fce0000010098 */
.L_x_1374:
[----:B---34-:R-:W-:Y:S05]  /*0fb0*/  BSYNC.RECONVERGENT B0 ;  /* 0x0000000000007941 */ /* 0x018fea0003800200 */
.L_x_1373:
        /* <DEDUP_REMOVED lines=17> */
[----:B------:R-:W0:Y:S01]  /*10d0*/  @P0 LDC.64 R154, c[0x0][0x438] ;  /* 0x00010e00ff9a0b82 */ /* 0x000e220000000a00 */
[----:B-1----:R-:W-:-:S04]  /*10e0*/  @P5 IMAD.WIDE.U32 R156, R197, 0x4, R18 ;  /* 0x00000004c59c5825 */ /* 0x002fc800078e0012 */
[C---:B0-----:R-:W-:Y:S01]  /*10f0*/  IMAD.WIDE.U32 R18, R197.reuse, 0x4, R152 ;  /* 0x00000004c5127825 */ /* 0x041fe200078e0098 */
[----:B------:R-:W5:Y:S03]  /*1100*/  @P5 LDG.E R17, desc[UR10][R156.64] ;  /* 0x0000000a9c115981 */ /* 0x000f66000c1e1900 */
[C---:B------:R-:W-:Y:S02]  /*1110*/  @P0 IMAD.WIDE.U32 R154, R197.reuse, 0x8, R154 ;  /* 0x00000008c59a0825 */ /* 0x040fe400078e009a */
[----:B------:R0:W5:Y:S04]  /*1120*/  LDG.E R18, desc[UR10][R18.64] ;  /* 0x0000000a12127981 */ /* 0x000168000c1e1900 */
[----:B------:R1:W5:Y:S01]  /*1130*/  @P0 LDG.E.64 R192, desc[UR10][R154.64] ;  /* 0x0000000a9ac00981 */ /* 0x000362000c1e1b00 */
[----:B------:R-:W-:-:S02]  /*1140*/  VIADD R197, R197, 0x80 ;  /* 0x00000080c5c57836 */ /* 0x000fc40000000000 */
[----:B---3--:R-:W-:Y:S01]  /*1150*/  IMAD.MOV.U32 R26, RZ, RZ, R20 ;  /* 0x000000ffff1a7224 */ /* 0x008fe200078e0014 */
[--C-:B------:R-:W-:Y:S01]  /*1160*/  SHF.R.U64 R207, R20, 0x10, R21.reuse ;  /* 0x0000001014cf7819 */ /* 0x100fe20000001215 */
[--C-:B------:R-:W-:Y:S01]  /*1170*/  IMAD.MOV.U32 R158, RZ, RZ, R21.reuse ;  /* 0x000000ffff9e7224 */ /* 0x100fe200078e0015 */
[----:B------:R-:W-:Y:S01]  /*1180*/  SHF.R.U32.HI R206, RZ, 0x10, R21 ;  /* 0x00000010ffce7819 */ /* 0x000fe20000011615 */
[----:B----4-:R-:W-:-:S04]  /*1190*/  IMAD.MOV.U32 R20, RZ, RZ, R24 ;  /* 0x000000ffff147224 */ /* 0x010fc800078e0018 */
[----:B------:R-:W-:Y:S01]  /*11a0*/  IMAD.U32 R21, R20, 0x10000, RZ ;  /* 0x0001000014157824 */ /* 0x000fe200078e00ff */
[----:B------:R-:W-:Y:S01]  /*11b0*/  SHF.R.U64 R153, R24, 0x10, R25 ;  /* 0x0000001018997819 */ /* 0x000fe20000001219 */
[----:B--2---:R-:W-:Y:S02]  /*11c0*/  IMAD.MOV.U32 R152, RZ, RZ, R22 ;  /* 0x000000ffff987224 */ /* 0x004fe400078e0016 */
[----:B0-----:R-:W-:Y:S01]  /*11d0*/  FADD.FTZ R19, -R196, R21 ;  /* 0x00000015c4137221 */ /* 0x001fe20000010100 */
[--C-:B------:R-:W-:Y:S01]  /*11e0*/  SHF.R.U64 R22, R22, 0x10, R23.reuse ;  /* 0x0000001016167819 */ /* 0x100fe20000001217 */
[--C-:B------:R-:W-:Y:S01]  /*11f0*/  IMAD.MOV.U32 R159, RZ, RZ, R23.reuse ;  /* 0x000000ffff9f7224 */ /* 0x100fe200078e0017 */
[----:B-1----:R-:W-:Y:S01]  /*1200*/  SHF.R.U32.HI R155, RZ, 0x10, R23 ;  /* 0x00000010ff9b7819 */ /* 0x002fe20000011617 */
[----:B------:R-:W-:Y:S02]  /*1210*/  IMAD.U32 R23, R152, 0x10000, RZ ;  /* 0x0001000098177824 */ /* 0x000fe400078e00ff */
[----:B-----5:R-:W-:Y:S01]  /*1220*/  FMUL.FTZ R19, R6, R19 ;  /* 0x0000001306137220 */ /* 0x020fe20000410000 */
[--C-:B------:R-:W-:Y:S01]  /*1230*/  IMAD.MOV.U32 R154, RZ, RZ, R25.reuse ;  /* 0x000000ffff9a7224 */ /* 0x100fe200078e0019 */
[----:B------:R-:W-:Y:S01]  /*1240*/  SHF.R.U32.HI R157, RZ, 0x10, R25 ;  /* 0x00000010ff9d7819 */ /* 0x000fe20000011619 */
[----:B------:R-:W-:-:S02]  /*1250*/  IMAD.U32 R21, R26, 0x10000, RZ ;  /* 0x000100001a157824 */ /* 0x000fc400078e00ff */
[-C--:B------:R-:W-:Y:S01]  /*1260*/  FMUL.FTZ R25, R136, R23.reuse ;  /* 0x0000001788197220 */ /* 0x080fe20000410000 */
[----:B------:R-:W-:Y:S02]  /*1270*/  IMAD.U32 R153, R153, 0x10000, RZ ;  /* 0x0001000099997824 */ /* 0x000fe400078e00ff */
[----:B------:R-:W-:Y:S01]  /*1280*/  FADD.FTZ R44, R44, R23 ;  /* 0x000000172c2c7221 */ /* 0x000fe20000010000 */
[----:B------:R-:W-:Y:S01]  /*1290*/  FFMA.FTZ R64, R19, R23, R64 ;  /* 0x0000001713407223 */ /* 0x000fe20000010040 */
[----:B------:R-:W-:Y:S02]  /*12a0*/  IMAD.U32 R26, R22, 0x10000, RZ ;  /* 0x00010000161a7824 */ /* 0x000fe400078e00ff */
[----:B------:R-:W-:Y:S02]  /*12b0*/  IMAD.U32 R23, R154, 0x10000, RZ ;  /* 0x000100009a177824 */ /* 0x000fe400078e00ff */
[----:B------:R-:W-:Y:S01]  /*12c0*/  FADD.FTZ R153, -R196, R153 ;  /* 0x00000099c4997221 */ /* 0x000fe20000010100 */
[----:B------:R-:W-:-:S02]  /*12d0*/  IMAD.U32 R24, R207, 0x10000, RZ ;  /* 0x00010000cf187824 */ /* 0x000fc400078e00ff */
[----:B------:R-:W-:Y:S01]  /*12e0*/  FMUL.FTZ R152, R137, R26 ;  /* 0x0000001a89987220 */ /* 0x000fe20000410000 */
[----:B------:R-:W-:Y:S02]  /*12f0*/  IMAD.U32 R159, R159, 0x10000, RZ ;  /* 0x000100009f9f7824 */ /* 0x000fe400078e00ff */
[----:B------:R-:W-:Y:S01]  /*1300*/  FADD.FTZ R23, -R196, R23 ;  /* 0x00000017c4177221 */ /* 0x000fe20000010100 */
[----:B------:R-:W-:Y:S02]  /*1310*/  IMAD.U32 R156, R155, 0x10000, RZ ;  /* 0x000100009b9c7824 */ /* 0x000fe400078e00ff */
[----:B------:R-:W-:Y:S01]  /*1320*/  FADD.FTZ R84, R84, R21 ;  /* 0x0000001554547221 */ /* 0x000fe20000010000 */
[-C--:B------:R-:W-:Y:S01]  /*1330*/  FFMA.FTZ R20, R140, R21.reuse, R25 ;  /* 0x000000158c147223 */ /* 0x080fe20000010019 */
[----:B------:R-:W-:Y:S01]  /*1340*/  FFMA.FTZ R104, R19, R21, R104 ;  /* 0x0000001513687223 */ /* 0x000fe20000010068 */
[----:B------:R-:W-:Y:S01]  /*1350*/  FMUL.FTZ R22, R6, R153 ;  /* 0x0000009906167220 */ /* 0x000fe20000410000 */
        /* <DEDUP_REMOVED lines=14> */
[----:B------:R-:W-:Y:S01]  /*1440*/  FADD.FTZ R152, R205, R20 ;  /* 0x00000014cd987221 */ /* 0x000fe20000010000 */
[----:B------:R-:W-:Y:S01]  /*1450*/  FFMA.FTZ R153, R19, R20, R0 ;  /* 0x0000001413997223 */ /* 0x000fe20000010000 */
[----:B------:R-:W-:Y:S01]  /*1460*/  FADD.FTZ R45, R45, R26 ;  /* 0x0000001a2d2d7221 */ /* 0x000fe20000010000 */
[----:B------:R-:W-:Y:S01]  /*1470*/  FFMA.FTZ R65, R22, R26, R65 ;  /* 0x0000001a16417223 */ /* 0x000fe20000010041 */
[----:B------:R-:W-:Y:S01]  /*1480*/  FMUL.FTZ R26, R6, R155 ;  /* 0x0000009b061a7220 */ /* 0x000fe20000410000 */
[----:B------:R-:W-:Y:S01]  /*1490*/  FADD.FTZ R155, R152, R21 ;  /* 0x00000015989b7221 */ /* 0x000fe20000010000 */
[----:B------:R-:W-:-:S03]  /*14a0*/  FFMA.FTZ R153, R22, R21, R153 ;  /* 0x0000001516997223 */ /* 0x000fc60000010099 */
        /* <DEDUP_REMOVED lines=9> */
[----:B------:R-:W-:-:S07]  /*1540*/  FFMA.FTZ R0, R26, R25, R152 ;  /* 0x000000191a007223 */ /* 0x000fce0000010098 */
.L_x_1376:
[----:B------:R-:W-:Y:S05]  /*1550*/  BSYNC.RECONVERGENT B0 ;  /* 0x0000000000007941 */ /* 0x000fea0003800200 */
.L_x_1375:
        /* <DEDUP_REMOVED lines=24> */
[----:B------:R-:W-:Y:S02]  /*16e0*/  VIADD R197, R197, 0x80 ;  /* 0x00000080c5c57836 */ /* 0x000fe40000000000 */
[----:B---3--:R-:W-:Y:S01]  /*16f0*/  IMAD.MOV.U32 R160, RZ, RZ, R154 ;  /* 0x000000ffffa07224 */ /* 0x008fe200078e009a */
[--C-:B------:R-:W-:Y:S01]  /*1700*/  SHF.R.U64 R206, R154, 0x10, R155.reuse ;  /* 0x000000109ace7819 */ /* 0x100fe2000000129b */
[--C-:B------:R-:W-:Y:S01]  /*1710*/  IMAD.MOV.U32 R161, RZ, RZ, R155.reuse ;  /* 0x000000ffffa17224 */ /* 0x100fe200078e009b */
[----:B------:R-:W-:Y:S01]  /*1720*/  SHF.R.U32.HI R164, RZ, 0x10, R155 ;  /* 0x00000010ffa47819 */ /* 0x000fe2000001169b */
[----:B----4-:R-:W-:Y:S01]  /*1730*/  IMAD.MOV.U32 R154, RZ, RZ, R30 ;  /* 0x000000ffff9a7224 */ /* 0x010fe200078e001e */
[----:B0-----:R-:W-:Y:S01]  /*1740*/  SHF.R.U64 R157, R30, 0x10, R31 ;  /* 0x000000101e9d7819 */ /* 0x001fe2000000121f */
[----:B--2---:R-:W-:Y:S01]  /*1750*/  IMAD.MOV.U32 R155, RZ, RZ, R152 ;  /* 0x000000ffff9b7224 */ /* 0x004fe200078e0098 */
[--C-:B------:R-:W-:Y:S01]  /*1760*/  SHF.R.U64 R152, R152, 0x10, R153.reuse ;  /* 0x0000001098987819 */ /* 0x100fe20000001299 */
[--C-:B------:R-:W-:Y:S01]  /*1770*/  IMAD.MOV.U32 R162, RZ, RZ, R153.reuse ;  /* 0x000000ffffa27224 */ /* 0x100fe200078e0099 */
[----:B------:R-:W-:Y:S01]  /*1780*/  SHF.R.U32.HI R163, RZ, 0x10, R153 ;  /* 0x00000010ffa37819 */ /* 0x000fe20000011699 */
[----:B------:R-:W-:-:S02]  /*1790*/  IMAD.U32 R153, R154, 0x10000, RZ ;  /* 0x000100009a997824 */ /* 0x000fc400078e00ff */
[----:B------:R-:W-:Y:S02]  /*17a0*/  IMAD.U32 R155, R155, 0x10000, RZ ;  /* 0x000100009b9b7824 */ /* 0x000fe400078e00ff */
[----:B------:R-:W-:Y:S01]  /*17b0*/  FADD.FTZ R29, -R196, R153 ;  /* 0x00000099c41d7221 */ /* 0x000fe20000010100 */
[----:B------:R-:W-:Y:S01]  /*17c0*/  IMAD.U32 R154, R152, 0x10000, RZ ;  /* 0x00010000989a7824 */ /* 0x000fe200078e00ff */
[--C-:B-1----:R-:W-:Y:S01]  /*17d0*/  SHF.R.U32.HI R159, RZ, 0x10, R31.reuse ;  /* 0x00000010ff9f7819 */ /* 0x102fe2000001161f */
[----:B------:R-:W-:Y:S02]  /*17e0*/  IMAD.MOV.U32 R158, RZ, RZ, R31 ;  /* 0x000000ffff9e7224 */ /* 0x000fe400078e001f */
[----:B------:R-:W-:Y:S01]  /*17f0*/  FMUL.FTZ R153, R128, R155 ;  /* 0x0000009b80997220 */ /* 0x000fe20000410000 */
[----:B------:R-:W-:Y:S02]  /*1800*/  IMAD.U32 R157, R157, 0x10000, RZ ;  /* 0x000100009d9d7824 */ /* 0x000fe400078e00ff */
[----:B-----5:R-:W-:Y:S01]  /*1810*/  FMUL.FTZ R29, R6, R29 ;  /* 0x0000001d061d7220 */ /* 0x020fe20000410000 */
[----:B------:R-:W-:-:S02]  /*1820*/  IMAD.U32 R31, R160, 0x10000, RZ ;  /* 0x00010000a01f7824 */ /* 0x000fc400078e00ff */
[----:B------:R-:W-:Y:S01]  /*1830*/  FMUL.FTZ R156, R129, R154 ;  /* 0x0000009a819c7220 */ /* 0x000fe20000410000 */
[----:B------:R-:W-:Y:S02]  /*1840*/  IMAD.U32 R152, R206, 0x10000, RZ ;  /* 0x00010000ce987824 */ /* 0x000fe400078e00ff */
[----:B------:R-:W-:Y:S01]  /*1850*/  FADD.FTZ R157, -R196, R157 ;  /* 0x0000009dc49d7221 */ /* 0x000fe20000010100 */
[----:B------:R-:W-:Y:S01]  /*1860*/  FADD.FTZ R80, R80, R31 ;  /* 0x0000001f50507221 */ /* 0x000fe20000010000 */
[-C--:B------:R-:W-:Y:S01]  /*1870*/  FFMA.FTZ R30, R132, R31.reuse, R153 ;  /* 0x0000001f841e7223 */ /* 0x080fe20000010099 */
[----:B------:R-:W-:Y:S01]  /*1880*/  FFMA.FTZ R100, R29, R31, R100 ;  /* 0x0000001f1d647223 */ /* 0x000fe20000010064 */
[----:B------:R-:W-:Y:S01]  /*1890*/  FFMA.FTZ R31, R133, R152, R156 ;  /* 0x00000098851f7223 */ /* 0x000fe2000001009c */
[----:B------:R-:W-:Y:S02]  /*18a0*/  IMAD.U32 R156, R163, 0x10000, RZ ;  /* 0x00010000a39c7824 */ /* 0x000fe400078e00ff */
[----:B------:R-:W-:Y:S01]  /*18b0*/  FMUL.FTZ R160, R6, R157 ;  /* 0x0000009d06a07220 */ /* 0x000fe20000410000 */
[----:B------:R-:W-:-:S02]  /*18c0*/  IMAD.U32 R163, R159, 0x10000, RZ ;  /* 0x000100009fa37824 */ /* 0x000fc400078e00ff */
[----:B------:R-:W-:Y:S02]  /*18d0*/  IMAD.U32 R153, R158, 0x10000, RZ ;  /* 0x000100009e997824 */ /* 0x000fe400078e00ff */
[----:B------:R-:W-:Y:S01]  /*18e0*/  FADD.FTZ R81, R81, R152 ;  /* 0x0000009851517221 */ /* 0x000fe20000010000 */
[C---:B------:R-:W-:Y:S01]  /*18f0*/  FFMA.FTZ R101, R160.reuse, R152, R101 ;  /* 0x00000098a0657223 */ /* 0x040fe20000010065 */
[----:B------:R-:W-:Y:S01]  /*1900*/  FADD.FTZ R41, R41, R154 ;  /* 0x0000009a29297221 */ /* 0x000fe20000010000 */
[----:B------:R-:W-:Y:S01]  /*1910*/  FFMA.FTZ R61, R160, R154, R61 ;  /* 0x0000009aa03d7223 */ /* 0x000fe2000001003d */
[----:B------:R-:W-:Y:S01]  /*1920*/  FADD.FTZ R163, -R196, R163 ;  /* 0x000000a3c4a37221 */ /* 0x000fe20000010100 */
[----:B------:R-:W-:Y:S02]  /*1930*/  IMAD.U32 R157, R162, 0x10000, RZ ;  /* 0x00010000a29d7824 */ /* 0x000fe400078e00ff */
[----:B------:R-:W-:Y:S01]  /*1940*/  FADD.FTZ R153, -R196, R153 ;  /* 0x00000099c4997221 */ /* 0x000fe20000010100 */
[----:B------:R-:W-:-:S02]  /*1950*/  IMAD.U32 R154, R164, 0x10000, RZ ;  /* 0x00010000a49a7824 */ /* 0x000fc400078e00ff */
[----:B------:R-:W-:Y:S01]  /*1960*/  FMUL.FTZ R152, R131, R156 ;  /* 0x0000009c83987220 */ /* 0x000fe20000410000 */
[----:B------:R-:W-:Y:S01]  /*1970*/  FADD.FTZ R40, R40, R155 ;  /* 0x0000009b28287221 */ /* 0x000fe20000010000 */
[----:B------:R-:W-:Y:S01]  /*1980*/  FFMA.FTZ R60, R29, R155, R60 ;  /* 0x0000009b1d3c7223 */ /* 0x000fe2000001003c */
[----:B------:R-:W-:Y:S02]  /*1990*/  IMAD.U32 R155, R161, 0x10000, RZ ;  /* 0x00010000a19b7824 */ /* 0x000fe400078e00ff */
[----:B------:R-:W-:Y:S01]  /*19a0*/  FMUL.FTZ R164, R6, R163 ;  /* 0x000000a306a47220 */ /* 0x000fe20000410000 */
[----:B------:R-:W-:Y:S01]  /*19b0*/  FMUL.FTZ R159, R130, R157 ;  /* 0x0000009d829f7220 */ /* 0x000fe20000410000 */
[----:B------:R-:W-:Y:S01]  /*19c0*/  FMUL.FTZ R161, R6, R153 ;  /* 0x0000009906a17220 */ /* 0x000fe20000410000 */
[----:B------:R-:W-:Y:S01]  /*19d0*/  FFMA.FTZ R163, R135, R154, R152 ;  /* 0x0000009a87a37223 */ /* 0x000fe20000010098 */
[----:B------:R-:W-:Y:S01]  /*19e0*/  FADD.FTZ R152, R205, R30 ;  /* 0x0000001ecd987221 */ /* 0x000fe20000010000 */
[----:B------:R-:W-:Y:S01]  /*19f0*/  FFMA.FTZ R153, R29, R30, R0 ;  /* 0x0000001e1d997223 */ /* 0x000fe20000010000 */
[----:B------:R-:W-:Y:S01]  /*1a00*/  FADD.FTZ R82, R82, R155 ;  /* 0x0000009b52527221 */ /* 0x000fe20000010000 */
[-C--:B------:R-:W-:Y:S01]  /*1a10*/  FFMA.FTZ R162, R134, R155.reuse, R159 ;  /* 0x0000009b86a27223 */ /* 0x080fe2000001009f */
[----:B------:R-:W-:Y:S01]  /*1a20*/  FFMA.FTZ R102, R161, R155, R102 ;  /* 0x0000009ba1667223 */ /* 0x000fe20000010066 */
        /* <DEDUP_REMOVED lines=12> */
.L_x_1378:
[----:B------:R-:W-:Y:S05]  /*1af0*/  BSYNC.RECONVERGENT B0 ;  /* 0x0000000000007941 */ /* 0x000fea0003800200 */
.L_x_1377:
        /* <DEDUP_REMOVED lines=21> */
[----:B------:R0:W5:Y:S01]  /*1c50*/  @P5 LDG.E R165, desc[UR10][R168.64] ;  /* 0x0000000aa8a55981 */ /* 0x000162000c1e1900 */
[----:B------:R-:W-:-:S05]  /*1c60*/  @P0 IMAD.WIDE.U32 R158, R197, 0x8, R158 ;  /* 0x00000008c59e0825 */ /* 0x000fca00078e009e */
[----:B------:R1:W5:Y:S01]  /*1c70*/  @P0 LDG.E.64 R188, desc[UR10][R158.64] ;  /* 0x0000000a9ebc0981 */ /* 0x000362000c1e1b00 */
[----:B------:R-:W-:Y:S02]  /*1c80*/  VIADD R197, R197, 0x80 ;  /* 0x00000080c5c57836 */ /* 0x000fe40000000000 */
        /* <DEDUP_REMOVED lines=8> */
[----:B--2---:R-:W-:Y:S01]  /*1d10*/  IMAD.MOV.U32 R156, RZ, RZ, R152 ;  /* 0x000000ffff9c7224 */ /* 0x004fe200078e0098 */
[----:B0-----:R-:W-:Y:S01]  /*1d20*/  SHF.R.U64 R169, R152, 0x10, R153 ;  /* 0x0000001098a97819 */ /* 0x001fe20000001299 */
[----:B------:R-:W-:-:S02]  /*1d30*/  IMAD.U32 R154, R154, 0x10000, RZ ;  /* 0x000100009a9a7824 */ /* 0x000fc400078e00ff */
[----:B------:R-:W-:Y:S02]  /*1d40*/  IMAD.U32 R155, R156, 0x10000, RZ ;  /* 0x000100009c9b7824 */ /* 0x000fe400078e00ff */
[----:B------:R-:W-:Y:S02]  /*1d50*/  IMAD.U32 R169, R169, 0x10000, RZ ;  /* 0x00010000a9a97824 */ /* 0x000fe400078e00ff */
[----:B------:R-:W-:Y:S02]  /*1d60*/  IMAD.U32 R157, R157, 0x10000, RZ ;  /* 0x000100009d9d7824 */ /* 0x000fe400078e00ff */
[C---:B------:R-:W-:Y:S01]  /*1d70*/  FADD.FTZ R155, -R196.reuse, R155 ;  /* 0x0000009bc49b7221 */ /* 0x040fe20000010100 */
[----:B------:R-:W-:Y:S01]  /*1d80*/  FADD.FTZ R169, -R196, R169 ;  /* 0x000000a9c4a97221 */ /* 0x000fe20000010100 */
[----:B------:R-:W-:Y:S02]  /*1d90*/  IMAD.U32 R152, R207, 0x10000, RZ ;  /* 0x00010000cf987824 */ /* 0x000fe400078e00ff */
[----:B------:R-:W-:Y:S01]  /*1da0*/  FMUL.FTZ R156, R121, R154 ;  /* 0x0000009a799c7220 */ /* 0x000fe20000410000 */
[--C-:B-1----:R-:W-:Y:S01]  /*1db0*/  IMAD.MOV.U32 R158, RZ, RZ, R153.reuse ;  /* 0x000000ffff9e7224 */ /* 0x102fe200078e0099 */
[----:B------:R-:W-:Y:S01]  /*1dc0*/  SHF.R.U32.HI R206, RZ, 0x10, R153 ;  /* 0x00000010ffce7819 */ /* 0x000fe20000011699 */
[----:B------:R-:W-:-:S02]  /*1dd0*/  IMAD.U32 R153, R170, 0x10000, RZ ;  /* 0x00010000aa997824 */ /* 0x000fc400078e00ff */
[----:B------:R-:W-:Y:S01]  /*1de0*/  FMUL.FTZ R159, R120, R157 ;  /* 0x0000009d789f7220 */ /* 0x000fe20000410000 */
[C---:B-----5:R-:W-:Y:S01]  /*1df0*/  FMUL.FTZ R167, R6.reuse, R155 ;  /* 0x0000009b06a77220 */ /* 0x060fe20000410000 */
[----:B------:R-:W-:Y:S01]  /*1e00*/  FMUL.FTZ R170, R6, R169 ;  /* 0x000000a906aa7220 */ /* 0x000fe20000410000 */
[----:B------:R-:W-:Y:S01]  /*1e10*/  FFMA.FTZ R169, R125, R152, R156 ;  /* 0x000000987da97223 */ /* 0x000fe2000001009c */
[----:B------:R-:W-:Y:S02]  /*1e20*/  IMAD.U32 R156, R173, 0x10000, RZ ;  /* 0x00010000ad9c7824 */ /* 0x000fe400078e00ff */
[----:B------:R-:W-:Y:S01]  /*1e30*/  FADD.FTZ R76, R76, R153 ;  /* 0x000000994c4c7221 */ /* 0x000fe20000010000 */
[-C--:B------:R-:W-:Y:S01]  /*1e40*/  FFMA.FTZ R168, R124, R153.reuse, R159 ;  /* 0x000000997ca87223 */ /* 0x080fe2000001009f */
[----:B------:R-:W-:Y:S01]  /*1e50*/  FFMA.FTZ R96, R167, R153, R96 ;  /* 0x00000099a7607223 */ /* 0x000fe20000010060 */
[----:B------:R-:W-:Y:S02]  /*1e60*/  IMAD.U32 R173, R206, 0x10000, RZ ;  /* 0x00010000cead7824 */ /* 0x000fe400078e00ff */
[----:B------:R-:W-:-:S02]  /*1e70*/  IMAD.U32 R153, R158, 0x10000, RZ ;  /* 0x000100009e997824 */ /* 0x000fc400078e00ff */
[----:B------:R-:W-:Y:S01]  /*1e80*/  FADD.FTZ R36, R36, R157 ;  /* 0x0000009d24247221 */ /* 0x000fe20000010000 */
[----:B------:R-:W-:Y:S01]  /*1e90*/  FFMA.FTZ R56, R167, R157, R56 ;  /* 0x0000009da7387223 */ /* 0x000fe20000010038 */
        /* <DEDUP_REMOVED lines=31> */
.L_x_1380:
[----:B------:R-:W-:Y:S05]  /*2090*/  BSYNC.RECONVERGENT B0 ;  /* 0x0000000000007941 */ /* 0x000fea0003800200 */
.L_x_1379:
        /* <DEDUP_REMOVED lines=18> */
[----:B0-----:R-:W-:-:S05]  /*21c0*/  IMAD.WIDE.U32 R178, R197, 0x4, R178 ;  /* 0x00000004c5b27825 */ /* 0x001fca00078e00b2 */
[----:B------:R-:W5:Y:S01]  /*21d0*/  LDG.E R175, desc[UR10][R178.64] ;  /* 0x0000000ab2af7981 */ /* 0x000f62000c1e1900 */
[----:B-1----:R-:W-:-:S05]  /*21e0*/  @P0 IMAD.WIDE.U32 R158, R197, 0x8, R158 ;  /* 0x00000008c59e0825 */ /* 0x002fca00078e009e */
[----:B------:R-:W5:Y:S01]  /*21f0*/  @P0 LDG.E.64 R186, desc[UR10][R158.64] ;  /* 0x0000000a9eba0981 */ /* 0x000f62000c1e1b00 */
[----:B------:R-:W-:-:S05]  /*2200*/  @P5 IMAD.WIDE.U32 R180, R197, 0x4, R180 ;  /* 0x00000004c5b45825 */ /* 0x000fca00078e00b4 */
[----:B------:R0:W5:Y:S01]  /*2210*/  @P5 LDG.E R176, desc[UR10][R180.64] ;  /* 0x0000000ab4b05981 */ /* 0x000162000c1e1900 */
[----:B---3--:R-:W-:Y:S01]  /*2220*/  IMAD.MOV.U32 R177, RZ, RZ, R154 ;  /* 0x000000ffffb17224 */ /* 0x008fe200078e009a */
[--C-:B------:R-:W-:Y:S01]  /*2230*/  SHF.R.U64 R154, R154, 0x10, R155.reuse ;  /* 0x000000109a9a7819 */ /* 0x100fe2000000129b */
[--C-:B------:R-:W-:Y:S01]  /*2240*/  IMAD.MOV.U32 R182, RZ, RZ, R155.reuse ;  /* 0x000000ffffb67224 */ /* 0x100fe200078e009b */
[----:B------:R-:W-:-:S03]  /*2250*/  SHF.R.U32.HI R197, RZ, 0x10, R155 ;  /* 0x00000010ffc57819 */ /* 0x000fc6000001169b */
[----:B------:R-:W-:Y:S02]  /*2260*/  IMAD.U32 R155, R154, 0x10000, RZ ;  /* 0x000100009a9b7824 */ /* 0x000fe400078e00ff */
[----:B----4-:R-:W-:Y:S01]  /*2270*/  IMAD.MOV.U32 R154, RZ, RZ, R152 ;  /* 0x000000ffff9a7224 */ /* 0x010fe200078e0098 */
[----:B0-----:R-:W-:Y:S01]  /*2280*/  SHF.R.U64 R180, R152, 0x10, R153 ;  /* 0x0000001098b47819 */ /* 0x001fe20000001299 */
[----:B------:R-:W-:Y:S01]  /*2290*/  FADD.FTZ R159, -R196, R155 ;  /* 0x0000009bc49f7221 */ /* 0x000fe20000010100 */
[----:B------:R-:W-:Y:S02]  /*22a0*/  IMAD.U32 R177, R177, 0x10000, RZ ;  /* 0x00010000b1b17824 */ /* 0x000fe400078e00ff */
[----:B------:R-:W-:Y:S02]  /*22b0*/  IMAD.U32 R183, R182, 0x10000, RZ ;  /* 0x00010000b6b77824 */ /* 0x000fe400078e00ff */
[----:B--2---:R-:W-:Y:S01]  /*22c0*/  IMAD.MOV.U32 R155, RZ, RZ, R156 ;  /* 0x000000ffff9b7224 */ /* 0x004fe200078e009c */
[----:B------:R-:W-:Y:S01]  /*22d0*/  SHF.R.U64 R152, R156, 0x10, R157 ;  /* 0x000000109c987819 */ /* 0x000fe2000000129d */
[----:B------:R-:W-:Y:S01]  /*22e0*/  IMAD.U32 R197, R197, 0x10000, RZ ;  /* 0x00010000c5c57824 */ /* 0x000fe200078e00ff */
[--C-:B------:R-:W-:Y:S01]  /*22f0*/  SHF.R.U32.HI R182, RZ, 0x10, R153.reuse ;  /* 0x00000010ffb67819 */ /* 0x100fe20000011699 */
[----:B------:R-:W-:-:S02]  /*2300*/  IMAD.MOV.U32 R158, RZ, RZ, R153 ;  /* 0x000000ffff9e7224 */ /* 0x000fc400078e0099 */
[----:B------:R-:W-:Y:S02]  /*2310*/  IMAD.U32 R155, R155, 0x10000, RZ ;  /* 0x000100009b9b7824 */ /* 0x000fe400078e00ff */
[----:B------:R-:W-:Y:S01]  /*2320*/  FADD.FTZ R177, -R196, R177 ;  /* 0x000000b1c4b17221 */ /* 0x000fe20000010100 */
[----:B------:R-:W-:Y:S02]  /*2330*/  IMAD.U32 R153, R154, 0x10000, RZ ;  /* 0x000100009a997824 */ /* 0x000fe400078e00ff */
[C---:B------:R-:W-:Y:S01]  /*2340*/  FADD.FTZ R181, -R196.reuse, R183 ;  /* 0x000000b7c4b57221 */ /* 0x040fe20000010100 */
[----:B------:R-:W-:Y:S01]  /*2350*/  FADD.FTZ R197, -R196, R197 ;  /* 0x000000c5c4c57221 */ /* 0x000fe20000010100 */
[----:B------:R-:W-:Y:S01]  /*2360*/  IMAD.U32 R154, R152, 0x10000, RZ ;  /* 0x00010000989a7824 */ /* 0x000fe200078e00ff */
[--C-:B------:R-:W-:Y:S01]  /*2370*/  SHF.R.U32.HI R196, RZ, 0x10, R157.reuse ;  /* 0x00000010ffc47819 */ /* 0x100fe2000001169d */
[----:B------:R-:W-:Y:S02]  /*2380*/  IMAD.MOV.U32 R179, RZ, RZ, R157 ;  /* 0x000000ffffb37224 */ /* 0x000fe400078e009d */
[----:B------:R-:W-:Y:S01]  /*2390*/  FMUL.FTZ R157, R112, R155 ;  /* 0x0000009b709d7220 */ /* 0x000fe20000410000 */
[----:B------:R-:W-:-:S02]  /*23a0*/  IMAD.U32 R152, R180, 0x10000, RZ ;  /* 0x00010000b4987824 */ /* 0x000fc400078e00ff */
[----:B------:R-:W-:Y:S01]  /*23b0*/  FMUL.FTZ R156, R113, R154 ;  /* 0x0000009a719c7220 */ /* 0x000fe20000410000 */
[----:B-----5:R-:W-:Y:S01]  /*23c0*/  FMUL.FTZ R180, R6, R159 ;  /* 0x0000009f06b47220 */ /* 0x020fe20000410000 */
[----:B------:R-:W-:Y:S01]  /*23d0*/  FFMA.FTZ R178, R116, R153, R157 ;  /* 0x0000009974b27223 */ /* 0x000fe2000001009d */
[----:B------:R-:W-:Y:S02]  /*23e0*/  IMAD.U32 R196, R196, 0x10000, RZ ;  /* 0x00010000c4c47824 */ /* 0x000fe400078e00ff */
[----:B------:R-:W-:Y:S01]  /*23f0*/  FADD.FTZ R73, R73, R152 ;  /* 0x0000009849497221 */ /* 0x000fe20000010000 */
[----:B------:R-:W-:Y:S02]  /*2400*/  IMAD.U32 R157, R179, 0x10000, RZ ;  /* 0x00010000b39d7824 */ /* 0x000fe400078e00ff */
[-C--:B------:R-:W-:Y:S01]  /*2410*/  FFMA.FTZ R179, R117, R152.reuse, R156 ;  /* 0x0000009875b37223 */ /* 0x080fe2000001009c */
[----:B------:R-:W-:Y:S01]  /*2420*/  FFMA.FTZ R93, R180, R152, R93 ;  /* 0x00000098b45d7223 */ /* 0x000fe2000001005d */
[----:B------:R-:W-:Y:S01]  /*2430*/  FMUL.FTZ R177, R6, R177 ;  /* 0x000000b106b17220 */ /* 0x000fe20000410000 */
[----:B------:R-:W-:-:S02]  /*2440*/  IMAD.U32 R152, R182, 0x10000, RZ ;  /* 0x00010000b6987824 */ /* 0x000fc400078e00ff */
[----:B------:R-:W-:Y:S01]  /*2450*/  FMUL.FTZ R156, R115, R196 ;  /* 0x000000c4739c7220 */ /* 0x000fe20000410000 */
[----:B------:R-:W-:Y:S01]  /*2460*/  FMUL.FTZ R182, R6, R197 ;  /* 0x000000c506b67220 */ /* 0x000fe20000410000 */
[----:B------:R-:W-:Y:S01]  /*2470*/  FADD.FTZ R72, R72, R153 ;  /* 0x0000009948487221 */ /* 0x000fe20000010000 */
[----:B------:R-:W-:Y:S01]  /*2480*/  FFMA.FTZ R92, R177, R153, R92 ;  /* 0x00000099b15c7223 */ /* 0x000fe2000001005c */
[----:B------:R-:W-:Y:S02]  /*2490*/  IMAD.U32 R153, R158, 0x10000, RZ ;  /* 0x000100009e997824 */ /* 0x000fe400078e00ff */
[----:B------:R-:W-:Y:S01]  /*24a0*/  FMUL.FTZ R159, R114, R157 ;  /* 0x0000009d729f7220 */ /* 0x000fe20000410000 */
[----:B------:R-:W-:Y:S01]  /*24b0*/  FMUL.FTZ R181, R6, R181 ;  /* 0x000000b506b57220 */ /* 0x000fe20000410000 */
[----:B------:R-:W-:Y:S01]  /*24c0*/  FADD.FTZ R75, R75, R152 ;  /* 0x000000984b4b7221 */ /* 0x000fe20000010000 */
[-C--:B------:R-:W-:Y:S01]  /*24d0*/  FFMA.FTZ R183, R119, R152.reuse, R156 ;  /* 0x0000009877b77223 */ /* 0x080fe2000001009c */
[----:B------:R-:W-:Y:S01]  /*24e0*/  FFMA.FTZ R95, R182, R152, R95 ;  /* 0x00000098b65f7223 */ /* 0x000fe2000001005f */
[----:B------:R-:W-:Y:S01]  /*24f0*/  FADD.FTZ R152, R205, R178 ;  /* 0x000000b2cd987221 */ /* 0x000fe20000010000 */
[----:B------:R-:W-:Y:S01]  /*2500*/  FFMA.FTZ R0, R177, R178, R0 ;  /* 0x000000b2b1007223 */ /* 0x000fe20000010000 */
[----:B------:R-:W-:Y:S01]  /*2510*/  FADD.FTZ R74, R74, R153 ;  /* 0x000000994a4a7221 */ /* 0x000fe20000010000 */
[-C--:B------:R-:W-:Y:S01]  /*2520*/  FFMA.FTZ R184, R118, R153.reuse, R159 ;  /* 0x0000009976b87223 */ /* 0x080fe2000001009f */
[----:B------:R-:W-:Y:S01]  /*2530*/  FFMA.FTZ R94, R181, R153, R94 ;  /* 0x00000099b55e7223 */ /* 0x000fe2000001005e */
[----:B------:R-:W-:Y:S01]  /*2540*/  FADD.FTZ R32, R32, R155 ;  /* 0x0000009b20207221 */ /* 0x000fe20000010000 */
        /* <DEDUP_REMOVED lines=13> */
.L_x_1382:
[----:B------:R-:W-:Y:S05]  /*2620*/  BSYNC.RECONVERGENT B0 ;  /* 0x0000000000007941 */ /* 0x000fea0003800200 */
.L_x_1381:
        /* <DEDUP_REMOVED lines=32> */
.L_x_1384:
[----:B------:R-:W-:Y:S05]  /*2830*/  BSYNC.RECONVERGENT B0 ;  /* 0x0000000000007941 */ /* 0x000fea0003800200 */
.L_x_1383:
        /* <DEDUP_REMOVED lines=72> */
.L_x_1389:
        /* <DEDUP_REMOVED lines=37> */
.L_x_1388:
        /* <DEDUP_REMOVED lines=44> */
.L_x_1391:
        /* <DEDUP_REMOVED lines=45> */
.L_x_1387:
        /* <DEDUP_REMOVED lines=52> */
.L_x_1393:
        /* <DEDUP_REMOVED lines=49> */
.L_x_1392:
        /* <DEDUP_REMOVED lines=57> */
.L_x_1394:
[----:B------:R-:W-:Y:S02]  /*3e80*/  IMAD.MOV.U32 R152, RZ, RZ, R195 ;  /* 0x000000ffff987224 */ /* 0x000fe400078e00c3 */
[-CC-:B------:R-:W-:Y:S01]  /*3e90*/  FFMA.FTZ R153, R13, R196.reuse, R197.reuse ;  /* 0x000000c40d997223 */ /* 0x180fe200000100c5 */
[----:B------:R-:W-:Y:S01]  /*3ea0*/  LOP3.LUT P6, RZ, R9, 0xff0000, RZ, 0xc0, !PT ;  /* 0x00ff000009ff7812 */ /* 0x000fe200078cc0ff */
[----:B------:R-:W-:Y:S01]  /*3eb0*/  FFMA.FTZ R156, R12, R196, R197 ;  /* 0x000000c40c9c7223 */ /* 0x000fe200000100c5 */
[----:B------:R-:W-:Y:S02]  /*3ec0*/  IMAD.U32 R155, R152, 0x10000, RZ ;  /* 0x00010000989b7824 */ /* 0x000fe400078e00ff */
        /* <DEDUP_REMOVED lines=51> */
.L_x_1390:
        /* <DEDUP_REMOVED lines=18> */
.L_x_1395:
        /* <DEDUP_REMOVED lines=12> */
.L_x_1396:
[----:B------:R-:W-:-:S07]  /*43e0*/  VIADD R7, R7, 0x80 ;  /* 0x0000008007077836 */ /* 0x000fce0000000000 */
.L_x_1386:
[----:B------:R-:W-:Y:S05]  /*43f0*/  BSYNC.RECONVERGENT B0 ;  /* 0x0000000000007941 */ /* 0x000fea0003800200 */
.L_x_1385:
        /* <DEDUP_REMOVED lines=13> */
[----:B------:R-:W-:Y:S01]  /*44d0*/  LOP3.LUT P6, RZ, R18, 0xff0000, RZ, 0xc0, !PT ;  /* 0x00ff000012ff7812 */ /* 0x000fe200078cc0ff */
[----:B0-----:R-:W-:Y:S01]  /*44e0*/  FFMA.FTZ R156, R22, R196, R197 ;  /* 0x000000c4169c7223 */ /* 0x001fe200000100c5 */
[----:B------:R-:W-:Y:S02]  /*44f0*/  IMAD.U32 R155, R152, 0x10000, RZ ;  /* 0x00010000989b7824 */ /* 0x000fe400078e00ff */
[----:B------:R-:W-:Y:S01]  /*4500*/  FADD.FTZ R153, R24, -R153 ;  /* 0x8000009918997221 */ /* 0x000fe20000010000 */
[----:B------:R-:W-:-:S03]  /*4510*/  SHF.R.U64 R157, R192, 0x10, R193 ;  /* 0x00000010c09d7819 */ /* 0x000fc600000012c1 */
[----:B-----5:R-:W-:Y:S01]  /*4520*/  FFMA.FTZ R199, R6, R153, R155 ;  /* 0x0000009906c77223 */ /* 0x020fe2000001009b */
[----:B------:R-:W-:Y:S01]  /*4530*/  SHF.R.U32.HI R155, RZ, 0x10, R193 ;  /* 0x00000010ff9b7819 */ /* 0x000fe200000116c1 */
[----:B------:R-:W-:Y:S02]  /*4540*/  IMAD.U32 R157, R157, 0x10000, RZ ;  /* 0x000100009d9d7824 */ /* 0x000fe400078e00ff */
        /* <DEDUP_REMOVED lines=14> */
[C---:B------:R-:W-:Y:S02]  /*4630*/  FSEL R206, R152.reuse, RZ, P6 ;  /* 0x000000ff98ce7208 */ /* 0x040fe40003000000 */
        /* <DEDUP_REMOVED lines=9> */
[----:B------:R-:W-:-:S03]  /*46d0*/  FADD.FTZ R155, R21, -R156 ;  /* 0x8000009c159b7221 */ /* 0x000fc60000010000 */
[----:B------:R-:W-:Y:S01]  /*46e0*/  FMUL.FTZ R152, R153, UR14 ;  /* 0x0000000e99987c20 */ /* 0x000fe20008410000 */
[----:B------:R-:W-:-:S04]  /*46f0*/  FFMA.FTZ R155, R6, R155, R157 ;  /* 0x0000009b069b7223 */ /* 0x000fc8000001009d */
        /* <DEDUP_REMOVED lines=20> */
.L_x_1401:
[----:B-1----:R-:W-:Y:S01]  /*4840*/  SHF.R.U64 R153, R192, 0x10, R193 ;  /* 0x00000010c0997819 */ /* 0x002fe200000012c1 */
[-CC-:B------:R-:W-:Y:S01]  /*4850*/  FFMA.FTZ R152, R22, R196.reuse, R197.reuse ;  /* 0x000000c416987223 */ /* 0x180fe200000100c5 */
[----:B------:R-:W-:Y:S01]  /*4860*/  LOP3.LUT P6, RZ, R18, 0xff00, RZ, 0xc0, !PT ;  /* 0x0000ff0012ff7812 */ /* 0x000fe200078cc0ff */
[----:B0-----:R-:W-:Y:S02]  /*4870*/  FFMA.FTZ R158, R26, R196, R197 ;  /* 0x000000c41a9e7223 */ /* 0x001fe400000100c5 */
[----:B------:R-:W-:Y:S02]  /*4880*/  IMAD.U32 R155, R153, 0x10000, RZ ;  /* 0x00010000999b7824 */ /* 0x000fe400078e00ff */
[----:B------:R-:W-:Y:S01]  /*4890*/  FADD.FTZ R153, R21, -R152 ;  /* 0x8000009815997221 */ /* 0x000fe20000010000 */
[----:B------:R-:W-:-:S03]  /*48a0*/  IMAD.MOV.U32 R152, RZ, RZ, R193 ;  /* 0x000000ffff987224 */ /* 0x000fc600078e00c1 */
[----:B-----5:R-:W-:Y:S01]  /*48b0*/  FFMA.FTZ R153, R6, R153, R155 ;  /* 0x0000009906997223 */ /* 0x020fe2000001009b */
[----:B------:R-:W-:Y:S02]  /*48c0*/  IMAD.U32 R155, R152, 0x10000, RZ ;  /* 0x00010000989b7824 */ /* 0x000fe400078e00ff */
[----:B------:R-:W-:Y:S02]  /*48d0*/  IMAD.MOV.U32 R152, RZ, RZ, R192 ;  /* 0x000000ffff987224 */ /* 0x000fe400078e00c0 */
        /* <DEDUP_REMOVED lines=10> */
[----:B------:R-:W-:-:S03]  /*4980*/  IMAD.U32 R155, R152, 0x10000, RZ ;  /* 0x00010000989b7824 */ /* 0x000fc600078e00ff */
        /* <DEDUP_REMOVED lines=10> */
[----:B------:R-:W-:-:S03]  /*4a30*/  SHF.R.U32.HI R155, RZ, 0x10, R193 ;  /* 0x00000010ff9b7819 */ /* 0x000fc600000116c1 */
[----:B------:R-:W-:Y:S02]  /*4a40*/  FMUL.FTZ R153, R153, UR14 ;  /* 0x0000000e99997c20 */ /* 0x000fe40008410000 */
[----:B------:R-:W-:Y:S02]  /*4a50*/  IMAD.U32 R201, R155, 0x10000, RZ ;  /* 0x000100009bc97824 */ /* 0x000fe400078e00ff */
        /* <DEDUP_REMOVED lines=17> */
.L_x_1400:
[----:B------:R-:W-:-:S04]  /*4b70*/  UISETP.NE.U32.AND UP2, UPT, UR6, URZ, UPT ;  /* 0x000000ff0600728c */ /* 0x000fc8000bf45070 */
[----:B------:R-:W-:-:S09]  /*4b80*/  UISETP.NE.AND.EX UP2, UPT, UR7, URZ, UPT, UP2 ;  /* 0x000000ff0700728c */ /* 0x000fd2000bf45320 */
[----:B------:R-:W-:Y:S05]  /*4b90*/  BRA.U !UP2, `(.L_x_1403) ;  /* 0x000000010ac47547 */ /* 0x000fea000b800000 */
[-CC-:B-1----:R-:W-:Y:S01]  /*4ba0*/  FFMA.FTZ R153, R23, R196.reuse, R197.reuse ;  /* 0x000000c417997223 */ /* 0x182fe200000100c5 */
[----:B------:R-:W-:Y:S01]  /*4bb0*/  LOP3.LUT P6, RZ, R18, 0xff0000, RZ, 0xc0, !PT ;  /* 0x00ff000012ff7812 */ /* 0x000fe200078cc0ff */
[----:B------:R-:W-:Y:S02]  /*4bc0*/  FFMA.FTZ R154, R22, R196, R197 ;  /* 0x000000c4169a7223 */ /* 0x000fe400000100c5 */
[----:B------:R-:W-:Y:S02]  /*4bd0*/  FADD.FTZ R153, R24, -R153 ;  /* 0x8000009918997221 */ /* 0x000fe40000010000 */
[----:B0-----:R-:W-:Y:S02]  /*4be0*/  FADD.FTZ R157, R21, -R154 ;  /* 0x8000009a159d7221 */ /* 0x001fe40000010000 */
        /* <DEDUP_REMOVED lines=20> */
[----:B------:R-:W-:Y:S01]  /*4d30*/  FMUL.FTZ R152, R6, R153 ;  /* 0x0000009906987220 */ /* 0x000fe20000410000 */
[----:B------:R-:W-:Y:S02]  /*4d40*/  LOP3.LUT P6, RZ, R18, 0xff, RZ, 0xc0, !PT ;  /* 0x000000ff12ff7812 */ /* 0x000fe400078cc0ff */
[----:B------:R-:W-:Y:S01]  /*4d50*/  F2FP.BF16.F32.PACK_AB R206, R207, R206 ;  /* 0x000000cecfce723e */ /* 0x000fe200000010ff */
[----:B------:R-:W-:-:S03]  /*4d60*/  FMUL.FTZ R153, R152, UR14 ;  /* 0x0000000e98997c20 */ /* 0x000fc60008410000 */
[----:B------:R-:W-:Y:S02]  /*4d70*/  PRMT R204, R206, 0x7632, R204 ;  /* 0x00007632cecc7816 */ /* 0x000fe400000000cc */
[----:B------:R-:W-:Y:S02]  /*4d80*/  FSEL R155, R153, RZ, P6 ;  /* 0x000000ff999b7208 */ /* 0x000fe40003000000 */
[----:B------:R-:W-:Y:S02]  /*4d90*/  LOP3.LUT P6, RZ, R17, 0xff, RZ, 0xc0, !PT ;  /* 0x000000ff11ff7812 */ /* 0x000fe400078cc0ff */
[----:B------:R-:W-:Y:S02]  /*4da0*/  F2FP.BF16.F32.PACK_AB R155, R155, R152 ;  /* 0x000000989b9b723e */ /* 0x000fe400000010ff */
[----:B------:R-:W-:Y:S02]  /*4db0*/  FSEL R153, R153, RZ, P6 ;  /* 0x000000ff99997208 */ /* 0x000fe40003000000 */
[----:B------:R-:W-:-:S02]  /*4dc0*/  LOP3.LUT P6, RZ, R18, 0xff00, RZ, 0xc0, !PT ;  /* 0x0000ff0012ff7812 */ /* 0x000fc400078cc0ff */
[----:B------:R-:W-:Y:S02]  /*4dd0*/  F2FP.BF16.F32.PACK_AB R153, R154, R153 ;  /* 0x000000999a99723e */ /* 0x000fe400000010ff */
[C---:B------:R-:W-:Y:S02]  /*4de0*/  FSEL R158, R156.reuse, RZ, P6 ;  /* 0x000000ff9c9e7208 */ /* 0x040fe40003000000 */
[----:B------:R-:W-:Y:S02]  /*4df0*/  LOP3.LUT P6, RZ, R17, 0xff00, RZ, 0xc0, !PT ;  /* 0x0000ff0011ff7812 */ /* 0x000fe400078cc0ff */
[C---:B------:R-:W-:Y:S02]  /*4e00*/  PRMT R157, R155.reuse, 0x7632, R157 ;  /* 0x000076329b9d7816 */ /* 0x040fe4000000009d */
        /* <DEDUP_REMOVED lines=8> */
[----:B------:R-:W-:Y:S01]  /*4e90*/  PRMT R159, R206, 0x7610, R159 ;  /* 0x00007610ce9f7816 */ /* 0x000fe2000000009f */
[----:B------:R-:W-:Y:S06]  /*4ea0*/  BRA `(.L_x_1402) ;  /* 0x0000000c002c7947 */ /* 0x000fec0003800000 */
.L_x_1403:
[-CC-:B-1----:R-:W-:Y:S01]  /*4eb0*/  FFMA.FTZ R152, R22, R196.reuse, R197.reuse ;  /* 0x000000c416987223 */ /* 0x182fe200000100c5 */
[----:B------:R-:W-:Y:S01]  /*4ec0*/  LOP3.LUT P6, RZ, R18, 0xff00, RZ, 0xc0, !PT ;  /* 0x0000ff0012ff7812 */ /* 0x000fe200078cc0ff */
[----:B0-----:R-:W-:Y:S02]  /*4ed0*/  FFMA.FTZ R158, R26, R196, R197 ;  /* 0x000000c41a9e7223 */ /* 0x001fe400000100c5 */
        /* <DEDUP_REMOVED lines=40> */
.L_x_1399:
        /* <DEDUP_REMOVED lines=8> */
[-C--:B------:R-:W-:Y:S01]  /*51e0*/  FFMA.FTZ R154, R22, R196.reuse, R197 ;  /* 0x000000c4169a7223 */ /* 0x080fe200000100c5 */
[----:B0-----:R-:W-:Y:S01]  /*51f0*/  IMAD.MOV.U32 R156, RZ, RZ, R193 ;  /* 0x000000ffff9c7224 */ /* 0x001fe200078e00c1 */
        /* <DEDUP_REMOVED lines=41> */
.L_x_1405:
[----:B-1----:R-:W-:Y:S02]  /*5490*/  IMAD.MOV.U32 R152, RZ, RZ, R192 ;  /* 0x000000ffff987224 */ /* 0x002fe400078e00c0 */
[-C--:B------:R-:W-:Y:S01]  /*54a0*/  FFMA.FTZ R153, R19, R196.reuse, R197 ;  /* 0x000000c413997223 */ /* 0x080fe200000100c5 */
[----:B------:R-:W-:Y:S01]  /*54b0*/  SHF.R.U64 R154, R192, 0x10, R193 ;  /* 0x00000010c09a7819 */ /* 0x000fe200000012c1 */
[----:B------:R-:W-:Y:S02]  /*54c0*/  IMAD.U32 R155, R152, 0x10000, RZ ;  /* 0x00010000989b7824 */ /* 0x000fe400078e00ff */
[----:B------:R-:W-:Y:S01]  /*54d0*/  FADD.FTZ R153, R20, -R153 ;  /* 0x8000009914997221 */ /* 0x000fe20000010000 */
[----:B------:R-:W-:Y:S01]  /*54e0*/  FFMA.FTZ R152, R22, R196, R197 ;  /* 0x000000c416987223 */ /* 0x000fe200000100c5 */
[----:B0-----:R-:W-:Y:S01]  /*54f0*/  IMAD.U32 R157, R154, 0x10000, RZ ;  /* 0x000100009a9d7824 */ /* 0x001fe200078e00ff */
[----:B------:R-:W-:Y:S01]  /*5500*/  LOP3.LUT P6, RZ, R18, 0xff, RZ, 0xc0, !PT ;  /* 0x000000ff12ff7812 */ /* 0x000fe200078cc0ff */
[C---:B-----5:R-:W-:Y:S01]  /*5510*/  FFMA.FTZ R153, R6.reuse, R153, R155 ;  /* 0x0000009906997223 */ /* 0x060fe2000001009b */
[----:B------:R-:W-:Y:S01]  /*5520*/  FADD.FTZ R155, R21, -R152 ;  /* 0x80000098159b7221 */ /* 0x000fe20000010000 */
[--C-:B------:R-:W-:Y:S01]  /*5530*/  IMAD.MOV.U32 R154, RZ, RZ, R193.reuse ;  /* 0x000000ffff9a7224 */ /* 0x100fe200078e00c1 */
[----:B------:R-:W-:Y:S01]  /*5540*/  SHF.R.U32.HI R156, RZ, 0x10, R193 ;  /* 0x00000010ff9c7819 */ /* 0x000fe200000116c1 */
[----:B------:R-:W-:Y:S01]  /*5550*/  FMUL.FTZ R153, R153, UR14 ;  /* 0x0000000e99997c20 */ /* 0x000fe20008410000 */
[----:B------:R-:W-:Y:S01]  /*5560*/  FFMA.FTZ R155, R6, R155, R157 ;  /* 0x0000009b069b7223 */ /* 0x000fe2000001009d */
[----:B------:R-:W-:-:S02]  /*5570*/  IMAD.U32 R157, R154, 0x10000, RZ ;  /* 0x000100009a9d7824 */ /* 0x000fc400078e00ff */
[----:B------:R-:W-:Y:S01]  /*5580*/  FFMA.FTZ R154, R26, R196, R197 ;  /* 0x000000c41a9a7223 */ /* 0x000fe200000100c5 */
[----:B------:R-:W-:Y:S01]  /*5590*/  IMAD.U32 R159, R156, 0x10000, RZ ;  /* 0x000100009c9f7824 */ /* 0x000fe200078e00ff */
[----:B------:R-:W-:Y:S01]  /*55a0*/  FSEL R153, R153, RZ, P6 ;  /* 0x000000ff99997208 */ /* 0x000fe20003000000 */
[----:B------:R-:W-:Y:S01]  /*55b0*/  FMUL.FTZ R155, R155, UR14 ;  /* 0x0000000e9b9b7c20 */ /* 0x000fe20008410000 */
[----:B------:R-:W-:-:S04]  /*55c0*/  LOP3.LUT P6, RZ, R18, 0xff00, RZ, 0xc0, !PT ;  /* 0x0000ff0012ff7812 */ /* 0x000fc800078cc0ff */
        /* <DEDUP_REMOVED lines=19> */
.L_x_1404:
[----:B------:R-:W-:-:S04]  /*5700*/  UISETP.NE.U32.AND UP2, UPT, UR6, URZ, UPT ;  /* 0x000000ff0600728c */ /* 0x000fc8000bf45070 */
[----:B------:R-:W-:-:S09]  /*5710*/  UISETP.NE.AND.EX UP2, UPT, UR7, URZ, UPT, UP2 ;  /* 0x000000ff0700728c */ /* 0x000fd2000bf45320 */
[----:B------:R-:W-:Y:S05]  /*5720*/  BRA.U !UP2, `(.L_x_1406) ;  /* 0x000000010a947547 */ /* 0x000fea000b800000 */
[-CC-:B-1----:R-:W-:Y:S01]  /*5730*/  FFMA.FTZ R153, R19, R196.reuse, R197.reuse ;  /* 0x000000c413997223 */ /* 0x182fe200000100c5 */
        /* <DEDUP_REMOVED lines=27> */
[----:B------:R-:W-:-:S02]  /*58f0*/  PRMT R154, R155, 0x7632, R154 ;  /* 0x000076329b9a7816 */ /* 0x000fc4000000009a */
[----:B------:R-:W-:Y:S02]  /*5900*/  PRMT R198, R155, 0x7610, R198 ;  /* 0x000076109bc67816 */ /* 0x000fe400000000c6 */
[----:B------:R-:W-:Y:S02]  /*5910*/  FSEL R199, R157, RZ, P6 ;  /* 0x000000ff9dc77208 */ /* 0x000fe40003000000 */
[----:B------:R-:W-:Y:S02]  /*5920*/  PRMT R157, R152, 0x7632, R157 ;  /* 0x00007632989d7816 */ /* 0x000fe4000000009d */
[----:B------:R-:W-:Y:S02]  /*5930*/  F2FP.BF16.F32.PACK_AB R158, R199, R158 ;  /* 0x0000009ec79e723e */ /* 0x000fe400000010ff */
[----:B------:R-:W-:Y:S02]  /*5940*/  PRMT R199, R159, 0x7610, R199 ;  /* 0x000076109fc77816 */ /* 0x000fe400000000c7 */
[----:B------:R-:W-:-:S02]  /*5950*/  PRMT R159, R158, 0x7632, R159 ;  /* 0x000076329e9f7816 */ /* 0x000fc4000000009f */
[----:B------:R-:W-:Y:S01]  /*5960*/  PRMT R200, R158, 0x7610, R200 ;  /* 0x000076109ec87816 */ /* 0x000fe200000000c8 */
[----:B------:R-:W-:Y:S06]  /*5970*/  BRA `(.L_x_1402) ;  /* 0x0000000000787947 */ /* 0x000fec0003800000 */
.L_x_1406:
[-CC-:B-1----:R-:W-:Y:S01]  /*5980*/  FFMA.FTZ R153, R19, R196.reuse, R197.reuse ;  /* 0x000000c413997223 */ /* 0x182fe200000100c5 */
[-CC-:B------:R-:W-:Y:S01]  /*5990*/  FFMA.FTZ R152, R22, R196.reuse, R197.reuse ;  /* 0x000000c416987223 */ /* 0x180fe200000100c5 */
[----:B------:R-:W-:Y:S01]  /*59a0*/  LOP3.LUT P6, RZ, R18, 0xff, RZ, 0xc0, !PT ;  /* 0x000000ff12ff7812 */ /* 0x000fe200078cc0ff */
[----:B------:R-:W-:Y:S01]  /*59b0*/  FFMA.FTZ R154, R26, R196, R197 ;  /* 0x000000c41a9a7223 */ /* 0x000fe200000100c5 */
[----:B------:R-:W-:Y:S01]  /*59c0*/  FADD.FTZ R153, R20, -R153 ;  /* 0x8000009914997221 */ /* 0x000fe20000010000 */
[----:B------:R-:W-:Y:S02]  /*59d0*/  FADD.FTZ R155, R21, -R152 ;  /* 0x80000098159b7221 */ /* 0x000fe40000010000 */
[----:B0-----:R-:W-:Y:S01]  /*59e0*/  FADD.FTZ R157, R25, -R154 ;  /* 0x8000009a199d7221 */ /* 0x001fe20000010000 */
        /* <DEDUP_REMOVED lines=23> */
.L_x_1402:
        /* <DEDUP_REMOVED lines=16> */
.L_x_1407:
        /* <DEDUP_REMOVED lines=10> */
.L_x_1408:
[----:B------:R-:W-:-:S07]  /*5d00*/  VIADD R7, R7, 0x80 ;  /* 0x0000008007077836 */ /* 0x000fce0000000000 */
.L_x_1398:
[----:B------:R-:W-:Y:S05]  /*5d10*/  BSYNC.RECONVERGENT B0 ;  /* 0x0000000000007941 */ /* 0x000fea0003800200 */
.L_x_1397:
        /* <DEDUP_REMOVED lines=68> */
.L_x_1413:
[----:B-12---:R-:W-:Y:S01]  /*6160*/  SHF.R.U64 R153, R190, 0x10, R191 ;  /* 0x00000010be997819 */ /* 0x006fe200000012bf */
        /* <DEDUP_REMOVED lines=50> */
.L_x_1412:
[----:B------:R-:W-:-:S04]  /*6490*/  UISETP.NE.U32.AND UP2, UPT, UR6, URZ, UPT ;  /* 0x000000ff0600728c */ /* 0x000fc8000bf45070 */
[----:B------:R-:W-:-:S09]  /*64a0*/  UISETP.NE.AND.EX UP2, UPT, UR7, URZ, UPT, UP2 ;  /* 0x000000ff0700728c */ /* 0x000fd2000bf45320 */
[----:B------:R-:W-:Y:S05]  /*64b0*/  BRA.U !UP2, `(.L_x_1415) ;  /* 0x000000010ac47547 */ /* 0x000fea000b800000 */
[-CC-:B-12---:R-:W-:Y:S01]  /*64c0*/  FFMA.FTZ R153, R161, R196.reuse, R197.reuse ;  /* 0x000000c4a1997223 */ /* 0x186fe200000100c5 */
        /* <DEDUP_REMOVED lines=48> */
.L_x_1415:
[-CC-:B-12---:R-:W-:Y:S01]  /*67d0*/  FFMA.FTZ R152, R160, R196.reuse, R197.reuse ;  /* 0x000000c4a0987223 */ /* 0x186fe200000100c5 */
        /* <DEDUP_REMOVED lines=42> */
.L_x_1411:
        /* <DEDUP_REMOVED lines=51> */
.L_x_1417:
[----:B-12---:R-:W-:Y:S02]  /*6db0*/  IMAD.MOV.U32 R152, RZ, RZ, R190 ;  /* 0x000000ffff987224 */ /* 0x006fe400078e00be */
        /* <DEDUP_REMOVED lines=38> */
.L_x_1416:
        /* <DEDUP_REMOVED lines=40> */
.L_x_1418:
[-CC-:B-12---:R-:W-:Y:S01]  /*72a0*/  FFMA.FTZ R153, R29, R196.reuse, R197.reuse ;  /* 0x000000c41d997223 */ /* 0x186fe200000100c5 */
        /* <DEDUP_REMOVED lines=29> */
.L_x_1414:
        /* <DEDUP_REMOVED lines=16> */
.L_x_1419:
        /* <DEDUP_REMOVED lines=10> */
.L_x_1420:
[----:B------:R-:W-:-:S07]  /*7620*/  VIADD R7, R7, 0x80 ;  /* 0x0000008007077836 */ /* 0x000fce0000000000 */
.L_x_1410:
[----:B------:R-:W-:Y:S05]  /*7630*/  BSYNC.RECONVERGENT B0 ;  /* 0x0000000000007941 */ /* 0x000fea0003800200 */
.L_x_1409:
        /* <DEDUP_REMOVED lines=68> */
.L_x_1425:
        /* <DEDUP_REMOVED lines=51> */
.L_x_1424:
        /* <DEDUP_REMOVED lines=52> */
.L_x_1427:
        /* <DEDUP_REMOVED lines=43> */
.L_x_1423:
        /* <DEDUP_REMOVED lines=51> */
.L_x_1429:
        /* <DEDUP_REMOVED lines=39> */
.L_x_1428:
        /* <DEDUP_REMOVED lines=40> */
.L_x_1430:
        /* <DEDUP_REMOVED lines=30> */
.L_x_1426:
        /* <DEDUP_REMOVED lines=16> */
.L_x_1431:
        /* <DEDUP_REMOVED lines=10> */
.L_x_1432:
[----:B------:R-:W-:-:S07]  /*8f40*/  VIADD R7, R7, 0x80 ;  /* 0x0000008007077836 */ /* 0x000fce0000000000 */
.L_x_1422:
[----:B------:R-:W-:Y:S05]  /*8f50*/  BSYNC.RECONVERGENT B0 ;  /* 0x0000000000007941 */ /* 0x000fea0003800200 */
.L_x_1421:
        /* <DEDUP_REMOVED lines=30> */
[-CC-:B------:R-:W-:Y:S01]  /*9140*/  FFMA.FTZ R153, R177, R196.reuse, R197.reuse ;  /* 0x000000c4b1997223 */ /* 0x180fe200000100c5 */
[----:B------:R-:W-:Y:S02]  /*9150*/  FFMA.FTZ R196, R180, R196, R197 ;  /* 0x000000c4b4c47223 */ /* 0x000fe400000100c5 */
[----:B------:R-:W-:Y:S01]  /*9160*/  FMUL.FTZ R152, R200, UR14 ;  /* 0x0000000ec8987c20 */ /* 0x000fe20008410000 */
[----:B------:R-:W-:-:S04]  /*9170*/  FADD.FTZ R153, R178, -R153 ;  /* 0x80000099b2997221 */ /* 0x000fc80000010000 */
[----:B------:R-:W-:Y:S02]  /*9180*/  FSEL R203, R152, RZ, P6 ;  /* 0x000000ff98cb7208 */ /* 0x000fe40003000000 */
[----:B------:R-:W-:-:S04]  /*9190*/  ISETP.GE.U32.AND P6, PT, R176, 0x1000000, PT ;  /* 0x01000000b000780c */ /* 0x000fc80003fc6070 */
[----:B------:R-:W-:Y:S01]  /*91a0*/  FSEL R204, R152, RZ, P6 ;  /* 0x000000ff98cc7208 */ /* 0x000fe20003000000 */
[----:B------:R-:W-:Y:S01]  /*91b0*/  IMAD.MOV.U32 R152, RZ, RZ, R186 ;  /* 0x000000ffff987224 */ /* 0x000fe200078e00ba */
[----:B------:R-:W-:-:S03]  /*91c0*/  LOP3.LUT P6, RZ, R175, 0xff, RZ, 0xc0, !PT ;  /* 0x000000ffafff7812 */ /* 0x000fc600078cc0ff */
[----:B------:R-:W-:-:S04]  /*91d0*/  IMAD.U32 R155, R152, 0x10000, RZ ;  /* 0x00010000989b7824 */ /* 0x000fc800078e00ff */
        /* <DEDUP_REMOVED lines=29> */
.L_x_1437:
[----:B-12---:R-:W-:Y:S01]  /*93b0*/  SHF.R.U64 R153, R186, 0x10, R187 ;  /* 0x00000010ba997819 */ /* 0x006fe200000012bb */
[----:B------:R-:W-:Y:S01]  /*93c0*/  FFMA.FTZ R152, R180, R196, R197 ;  /* 0x000000c4b4987223 */ /* 0x000fe200000100c5 */
[----:B------:R-:W-:-:S03]  /*93d0*/  LOP3.LUT P6, RZ, R175, 0xff00, RZ, 0xc0, !PT ;  /* 0x0000ff00afff7812 */ /* 0x000fc600078cc0ff */
        /* <DEDUP_REMOVED lines=9> */
[----:B0-----:R-:W-:Y:S01]  /*9470*/  FSEL R157, R153, RZ, P6 ;  /* 0x000000ff999d7208 */ /* 0x001fe20003000000 */
        /* <DEDUP_REMOVED lines=11> */
[-CC-:B------:R-:W-:Y:S01]  /*9530*/  FFMA.FTZ R153, R177, R196.reuse, R197.reuse ;  /* 0x000000c4b1997223 */ /* 0x180fe200000100c5 */
[----:B------:R-:W-:Y:S01]  /*9540*/  FFMA.FTZ R196, R182, R196, R197 ;  /* 0x000000c4b6c47223 */ /* 0x000fe200000100c5 */
[----:B------:R-:W-:Y:S02]  /*9550*/  LOP3.LUT P6, RZ, R175, 0xff, RZ, 0xc0, !PT ;  /* 0x000000ffafff7812 */ /* 0x000fe400078cc0ff */
[----:B------:R-:W-:Y:S01]  /*9560*/  FADD.FTZ R153, R178, -R153 ;  /* 0x80000099b2997221 */ /* 0x000fe20000010000 */
[----:B------:R-:W-:-:S03]  /*9570*/  F2FP.BF16.F32.PACK_AB R156, R159, R156 ;  /* 0x0000009c9f9c723e */ /* 0x000fc600000010ff */
[----:B------:R-:W-:Y:S01]  /*9580*/  FFMA.FTZ R153, R6, R153, R155 ;  /* 0x0000009906997223 */ /* 0x000fe2000001009b */
[----:B------:R-:W-:Y:S02]  /*9590*/  SHF.R.U32.HI R155, RZ, 0x10, R187 ;  /* 0x00000010ff9b7819 */ /* 0x000fe400000116bb */
[----:B------:R-:W-:Y:S01]  /*95a0*/  PRMT R203, R156, 0x7632, R203 ;  /* 0x000076329ccb7816 */ /* 0x000fe200000000cb */
        /* <DEDUP_REMOVED lines=21> */
.L_x_1436:
[----:B------:R-:W-:-:S04]  /*9700*/  UISETP.NE.U32.AND UP2, UPT, UR6, URZ, UPT ;  /* 0x000000ff0600728c */ /* 0x000fc8000bf45070 */
[----:B------:R-:W-:-:S09]  /*9710*/  UISETP.NE.AND.EX UP2, UPT, UR7, URZ, UPT, UP2 ;  /* 0x000000ff0700728c */ /* 0x000fd2000bf45320 */
[----:B------:R-:W-:Y:S05]  /*9720*/  BRA.U !UP2, `(.L_x_1439) ;  /* 0x000000010ac87547 */ /* 0x000fea000b800000 */
[----:B-12---:R-:W-:Y:S01]  /*9730*/  FFMA.FTZ R153, R181, R196, R197 ;  /* 0x000000c4b5997223 */ /* 0x006fe200000100c5 */
[----:B------:R-:W-:-:S03]  /*9740*/  LOP3.LUT P6, RZ, R175, 0xff0000, RZ, 0xc0, !PT ;  /* 0x00ff0000afff7812 */ /* 0x000fc600078cc0ff */
[----:B------:R-:W-:-:S04]  /*9750*/  FADD.FTZ R153, R184, -R153 ;  /* 0x80000099b8997221 */ /* 0x000fc80000010000 */
[----:B0----5:R-:W-:-:S04]  /*9760*/  FMUL.FTZ R158, R6, R153 ;  /* 0x00000099069e7220 */ /* 0x021fc80000410000 */
        /* <DEDUP_REMOVED lines=9> */
[-CC-:B------:R-:W-:Y:S01]  /*9800*/  FFMA.FTZ R153, R177, R196.reuse, R197.reuse ;  /* 0x000000c4b1997223 */ /* 0x180fe200000100c5 */
[----:B------:R-:W-:Y:S02]  /*9810*/  FFMA.FTZ R196, R180, R196, R197 ;  /* 0x000000c4b4c47223 */ /* 0x000fe400000100c5 */
[----:B------:R-:W-:Y:S01]  /*9820*/  FMUL.FTZ R152, R200, UR14 ;  /* 0x0000000ec8987c20 */ /* 0x000fe20008410000 */
[----:B------:R-:W-:Y:S01]  /*9830*/  FADD.FTZ R153, R178, -R153 ;  /* 0x80000099b2997221 */ /* 0x000fe20000010000 */
[----:B------:R-:W-:-:S03]  /*9840*/  FADD.FTZ R157, R179, -R196 ;  /* 0x800000c4b39d7221 */ /* 0x000fc60000010000 */
[----:B------:R-:W-:Y:S02]  /*9850*/  FSEL R203, R152, RZ, P6 ;  /* 0x000000ff98cb7208 */ /* 0x000fe40003000000 */
[----:B------:R-:W-:-:S04]  /*9860*/  ISETP.GE.U32.AND P6, PT, R176, 0x1000000, PT ;  /* 0x01000000b000780c */ /* 0x000fc80003fc6070 */
[----:B------:R-:W-:Y:S01]  /*9870*/  FSEL R204, R152, RZ, P6 ;  /* 0x000000ff98cc7208 */ /* 0x000fe20003000000 */
[C---:B------:R-:W-:Y:S01]  /*9880*/  FMUL.FTZ R152, R6.reuse, R153 ;  /* 0x0000009906987220 */ /* 0x040fe20000410000 */
[----:B------:R-:W-:Y:S01]  /*9890*/  LOP3.LUT P6, RZ, R175, 0xff, RZ, 0xc0, !PT ;  /* 0x000000ffafff7812 */ /* 0x000fe200078cc0ff */
[----:B------:R-:W-:Y:S02]  /*98a0*/  FMUL.FTZ R6, R6, R157 ;  /* 0x0000009d06067220 */ /* 0x000fe40000410000 */
[----:B------:R-:W-:Y:S02]  /*98b0*/  FMUL.FTZ R153, R152, UR14 ;  /* 0x0000000e98997c20 */ /* 0x000fe40008410000 */
[----:B------:R-:W-:-:S03]  /*98c0*/  FMUL.FTZ R154, R6, UR14 ;  /* 0x0000000e069a7c20 */ /* 0x000fc60008410000 */
[----:B------:R-:W-:Y:S02]  /*98d0*/  FSEL R155, R153, RZ, P6 ;  /* 0x000000ff999b7208 */ /* 0x000fe40003000000 */
[----:B------:R-:W-:Y:S02]  /*98e0*/  LOP3.LUT P6, RZ, R176, 0xff, RZ, 0xc0, !PT ;  /* 0x000000ffb0ff7812 */ /* 0x000fe400078cc0ff */
[----:B------:R-:W-:Y:S02]  /*98f0*/  F2FP.BF16.F32.PACK_AB R152, R155, R152 ;  /* 0x000000989b98723e */ /* 0x000fe400000010ff */
[----:B------:R-:W-:Y:S02]  /*9900*/  FSEL R153, R153, RZ, P6 ;  /* 0x000000ff99997208 */ /* 0x000fe40003000000 */
[----:B------:R-:W-:Y:S02]  /*9910*/  LOP3.LUT P6, RZ, R175, 0xff00, RZ, 0xc0, !PT ;  /* 0x0000ff00afff7812 */ /* 0x000fe400078cc0ff */
[----:B------:R-:W-:-:S02]  /*9920*/  PRMT R155, R152, 0x7632, R155 ;  /* 0x00007632989b7816 */ /* 0x000fc4000000009b */
[----:B------:R-:W-:Y:S02]  /*9930*/  FSEL R156, R154, RZ, P6 ;  /* 0x000000ff9a9c7208 */ /* 0x000fe40003000000 */
[----:B------:R-:W-:Y:S02]  /*9940*/  LOP3.LUT P6, RZ, R176, 0xff00, RZ, 0xc0, !PT ;  /* 0x0000ff00b0ff7812 */ /* 0x000fe400078cc0ff */
[----:B------:R-:W-:Y:S02]  /*9950*/  PRMT R185, R152, 0x7610, R185 ;  /* 0x0000761098b97816 */ /* 0x000fe400000000b9 */
        /* <DEDUP_REMOVED lines=15> */
.L_x_1439:
[----:B-12---:R-:W-:Y:S01]  /*9a50*/  FFMA.FTZ R152, R180, R196, R197 ;  /* 0x000000c4b4987223 */ /* 0x006fe200000100c5 */
[----:B------:R-:W-:-:S03]  /*9a60*/  LOP3.LUT P6, RZ, R175, 0xff00, RZ, 0xc0, !PT ;  /* 0x0000ff00afff7812 */ /* 0x000fc600078cc0ff */
[----:B------:R-:W-:-:S04]  /*9a70*/  FADD.FTZ R153, R179, -R152 ;  /* 0x80000098b3997221 */ /* 0x000fc80000010000 */
[----:B-----5:R-:W-:-:S04]  /*9a80*/  FMUL.FTZ R153, R6, R153 ;  /* 0x0000009906997220 */ /* 0x020fc80000410000 */
        /* <DEDUP_REMOVED lines=11> */
[----:B0-----:R-:W-:Y:S02]  /*9b40*/  FSEL R156, R153, RZ, P6 ;  /* 0x000000ff999c7208 */ /* 0x001fe40003000000 */
[----:B------:R-:W-:-:S04]  /*9b50*/  LOP3.LUT P6, RZ, R176, 0xff0000, RZ, 0xc0, !PT ;  /* 0x00ff0000b0ff7812 */ /* 0x000fc800078cc0ff */
        /* <DEDUP_REMOVED lines=8> */
[----:B------:R-:W-:Y:S01]  /*9be0*/  FMUL.FTZ R159, R6, R159 ;  /* 0x0000009f069f7220 */ /* 0x000fe20000410000 */
[----:B------:R-:W-:-:S02]  /*9bf0*/  PRMT R203, R156, 0x7632, R203 ;  /* 0x000076329ccb7816 */ /* 0x000fc400000000cb */
[----:B------:R-:W-:Y:S01]  /*9c00*/  FMUL.FTZ R153, R153, UR14 ;  /* 0x0000000e99997c20 */ /* 0x000fe20008410000 */
[----:B------:R-:W-:-:S04]  /*9c10*/  FMUL.FTZ R159, R159, UR14 ;  /* 0x0000000e9f9f7c20 */ /* 0x000fc80008410000 */
        /* <DEDUP_REMOVED lines=16> */
.L_x_1435:
        /* <DEDUP_REMOVED lines=8> */
[----:B------:R-:W-:Y:S01]  /*9da0*/  FFMA.FTZ R154, R180, R196, R197 ;  /* 0x000000c4b49a7223 */ /* 0x000fe200000100c5 */
[----:B0-----:R-:W-:Y:S01]  /*9db0*/  IMAD.MOV.U32 R156, RZ, RZ, R187 ;  /* 0x000000ffff9c7224 */ /* 0x001fe200078e00bb */
[----:B------:R-:W-:Y:S01]  /*9dc0*/  LOP3.LUT P6, RZ, R175, 0xff, RZ, 0xc0, !PT ;  /* 0x000000ffafff7812 */ /* 0x000fe200078cc0ff */
[----:B------:R-:W-:Y:S02]  /*9dd0*/  IMAD.U32 R155, R152, 0x10000, RZ ;  /* 0x00010000989b7824 */ /* 0x000fe400078e00ff */
[----:B------:R-:W-:Y:S01]  /*9de0*/  FADD.FTZ R153, R178, -R153 ;  /* 0x80000099b2997221 */ /* 0x000fe20000010000 */
[----:B------:R-:W-:Y:S01]  /*9df0*/  IMAD.U32 R159, R156, 0x10000, RZ ;  /* 0x000100009c9f7824 */ /* 0x000fe200078e00ff */
[----:B------:R-:W-:-:S02]  /*9e00*/  SHF.R.U32.HI R158, RZ, 0x10, R187 ;  /* 0x00000010ff9e7819 */ /* 0x000fc400000116bb */
[----:B-----5:R-:W-:Y:S01]  /*9e10*/  FFMA.FTZ R153, R6, R153, R155 ;  /* 0x0000009906997223 */ /* 0x020fe2000001009b */
[----:B------:R-:W-:Y:S02]  /*9e20*/  SHF.R.U64 R155, R186, 0x10, R187 ;  /* 0x00000010ba9b7819 */ /* 0x000fe400000012bb */
[----:B------:R-:W-:Y:S02]  /*9e30*/  IMAD.U32 R185, R158, 0x10000, RZ ;  /* 0x000100009eb97824 */ /* 0x000fe400078e00ff */
[----:B------:R-:W-:Y:S01]  /*9e40*/  FMUL.FTZ R152, R153, UR14 ;  /* 0x0000000e99987c20 */ /* 0x000fe20008410000 */
[----:B------:R-:W-:Y:S02]  /*9e50*/  IMAD.U32 R157, R155, 0x10000, RZ ;  /* 0x000100009b9d7824 */ /* 0x000fe400078e00ff */
[----:B------:R-:W-:Y:S02]  /*9e60*/  FADD.FTZ R155, R179, -R154 ;  /* 0x8000009ab39b7221 */ /* 0x000fe40000010000 */
[----:B------:R-:W-:-:S02]  /*9e70*/  FSEL R152, R152, RZ, P6 ;  /* 0x000000ff98987208 */ /* 0x000fc40003000000 */
[----:B------:R-:W-:Y:S01]  /*9e80*/  FFMA.FTZ R155, R6, R155, R157 ;  /* 0x0000009b069b7223 */ /* 0x000fe2000001009d */
[-CC-:B------:R-:W-:Y:S01]  /*9e90*/  FFMA.FTZ R157, R181, R196.reuse, R197.reuse ;  /* 0x000000c4b59d7223 */ /* 0x180fe200000100c5 */
[----:B------:R-:W-:Y:S01]  /*9ea0*/  FFMA.FTZ R196, R182, R196, R197 ;  /* 0x000000c4b6c47223 */ /* 0x000fe200000100c5 */
[----:B------:R-:W-:Y:S01]  /*9eb0*/  LOP3.LUT P6, RZ, R175, 0xff00, RZ, 0xc0, !PT ;  /* 0x0000ff00afff7812 */ /* 0x000fe200078cc0ff */
[----:B------:R-:W-:Y:S01]  /*9ec0*/  FMUL.FTZ R154, R155, UR14 ;  /* 0x0000000e9b9a7c20 */ /* 0x000fe20008410000 */
[----:B------:R-:W-:Y:S01]  /*9ed0*/  FADD.FTZ R157, R184, -R157 ;  /* 0x8000009db89d7221 */ /* 0x000fe20000010000 */
[----:B------:R-:W-:-:S03]  /*9ee0*/  F2FP.BF16.F32.PACK_AB R152, R152, R153 ;  /* 0x000000999898723e */ /* 0x000fc600000010ff */
[----:B------:R-:W-:Y:S01]  /*9ef0*/  FFMA.FTZ R157, R6, R157, R159 ;  /* 0x0000009d069d7223 */ /* 0x000fe2000001009f */
[----:B------:R-:W-:Y:S01]  /*9f00*/  FADD.FTZ R159, R183, -R196 ;  /* 0x800000c4b79f7221 */ /* 0x000fe20000010000 */
[----:B------:R-:W-:Y:S02]  /*9f10*/  FSEL R154, R154, RZ, P6 ;  /* 0x000000ff9a9a7208 */ /* 0x000fe40003000000 */
[----:B------:R-:W-:Y:S01]  /*9f20*/  FMUL.FTZ R156, R157, UR14 ;  /* 0x0000000e9d9c7c20 */ /* 0x000fe20008410000 */
[----:B------:R-:W-:Y:S01]  /*9f30*/  LOP3.LUT P6, RZ, R175, 0xff0000, RZ, 0xc0, !PT ;  /* 0x00ff0000afff7812 */ /* 0x000fe200078cc0ff */
[----:B------:R-:W-:Y:S01]  /*9f40*/  FFMA.FTZ R159, R6, R159, R185 ;  /* 0x0000009f069f7223 */ /* 0x000fe200000100b9 */
[----:B------:R-:W-:Y:S02]  /*9f50*/  F2FP.BF16.F32.PACK_AB R154, R154, R155 ;  /* 0x0000009b9a9a723e */ /* 0x000fe400000010ff */
[----:B------:R-:W-:Y:S01]  /*9f60*/  FSEL R156, R156, RZ, P6 ;  /* 0x000000ff9c9c7208 */ /* 0x000fe20003000000 */
[----:B------:R-:W-:Y:S01]  /*9f70*/  FMUL.FTZ R6, R159, UR14 ;  /* 0x0000000e9f067c20 */ /* 0x000fe20008410000 */
[----:B------:R-:W-:-:S02]  /*9f80*/  ISETP.GE.U32.AND P6, PT, R175, 0x1000000, PT ;  /* 0x01000000af00780c */ /* 0x000fc40003fc6070 */
[----:B------:R-:W-:Y:S02]  /*9f90*/  F2FP.BF16.F32.PACK_AB R156, R156, R157 ;  /* 0x0000009d9c9c723e */ /* 0x000fe400000010ff */
[----:B------:R-:W-:Y:S02]  /*9fa0*/  FSEL R6, R6, RZ, P6 ;  /* 0x000000ff06067208 */ /* 0x000fe40003000000 */
[----:B------:R-:W-:Y:S02]  /*9fb0*/  PRMT R198, R154, 0x7610, R198 ;  /* 0x000076109ac67816 */ /* 0x000fe400000000c6 */
[----:B------:R-:W-:Y:S02]  /*9fc0*/  F2FP.BF16.F32.PACK_AB R159, R6, R159 ;  /* 0x0000009f069f723e */ /* 0x000fe400000010ff */
        /* <DEDUP_REMOVED lines=8> */
.L_x_1441:
[----:B-12---:R-:W-:Y:S02]  /*a050*/  IMAD.MOV.U32 R152, RZ, RZ, R186 ;  /* 0x000000ffff987224 */ /* 0x006fe400078e00ba */
[-C--:B------:R-:W-:Y:S01]  /*a060*/  FFMA.FTZ R153, R177, R196.reuse, R197 ;  /* 0x000000c4b1997223 */ /* 0x080fe200000100c5 */
[----:B------:R-:W-:Y:S01]  /*a070*/  SHF.R.U64 R154, R186, 0x10, R187 ;  /* 0x00000010ba9a7819 */ /* 0x000fe200000012bb */
[----:B------:R-:W-:Y:S02]  /*a080*/  IMAD.U32 R155, R152, 0x10000, RZ ;  /* 0x00010000989b7824 */ /* 0x000fe400078e00ff */
[----:B------:R-:W-:Y:S01]  /*a090*/  FADD.FTZ R153, R178, -R153 ;  /* 0x80000099b2997221 */ /* 0x000fe20000010000 */
[-C--:B------:R-:W-:Y:S01]  /*a0a0*/  FFMA.FTZ R152, R180, R196.reuse, R197 ;  /* 0x000000c4b4987223 */ /* 0x080fe200000100c5 */
[----:B0-----:R-:W-:Y:S01]  /*a0b0*/  IMAD.U32 R157, R154, 0x10000, RZ ;  /* 0x000100009a9d7824 */ /* 0x001fe200078e00ff */
[----:B------:R-:W-:Y:S01]  /*a0c0*/  LOP3.LUT P6, RZ, R175, 0xff, RZ, 0xc0, !PT ;  /* 0x000000ffafff7812 */ /* 0x000fe200078cc0ff */
[----:B-----5:R-:W-:Y:S01]  /*a0d0*/  FFMA.FTZ R153, R6, R153, R155 ;  /* 0x0000009906997223 */ /* 0x020fe2000001009b */
[----:B------:R-:W-:Y:S01]  /*a0e0*/  FADD.FTZ R155, R179, -R152 ;  /* 0x80000098b39b7221 */ /* 0x000fe20000010000 */
[-CC-:B------:R-:W-:Y:S01]  /*a0f0*/  FFMA.FTZ R154, R182, R196.reuse, R197.reuse ;  /* 0x000000c4b69a7223 */ /* 0x180fe200000100c5 */
[----:B------:R-:W-:Y:S01]  /*a100*/  FFMA.FTZ R197, R181, R196, R197 ;  /* 0x000000c4b5c57223 */ /* 0x000fe200000100c5 */
[----:B------:R-:W-:Y:S01]  /*a110*/  FMUL.FTZ R153, R153, UR14 ;  /* 0x0000000e99997c20 */ /* 0x000fe20008410000 */
[----:B------:R-:W-:-:S02]  /*a120*/  FFMA.FTZ R155, R6, R155, R157 ;  /* 0x0000009b069b7223 */ /* 0x000fc4000001009d */
[----:B------:R-:W-:Y:S02]  /*a130*/  FADD.FTZ R197, R184, -R197 ;  /* 0x800000c5b8c57221 */ /* 0x000fe40000010000 */
[----:B------:R-:W-:Y:S01]  /*a140*/  FSEL R153, R153, RZ, P6 ;  /* 0x000000ff99997208 */ /* 0x000fe20003000000 */
[----:B------:R-:W-:Y:S01]  /*a150*/  FMUL.FTZ R155, R155, UR14 ;  /* 0x0000000e9b9b7c20 */ /* 0x000fe20008410000 */
[----:B------:R-:W-:-:S04]  /*a160*/  LOP3.LUT P6, RZ, R175, 0xff00, RZ, 0xc0, !PT ;  /* 0x0000ff00afff7812 */ /* 0x000fc800078cc0ff */
[----:B------:R-:W-:Y:S02]  /*a170*/  FSEL R152, R155, RZ, P6 ;  /* 0x000000ff9b987208 */ /* 0x000fe40003000000 */
[--C-:B------:R-:W-:Y:S02]  /*a180*/  SHF.R.U32.HI R155, RZ, 0x10, R187.reuse ;  /* 0x00000010ff9b7819 */ /* 0x100fe400000116bb */
[----:B------:R-:W-:Y:S02]  /*a190*/  ISETP.GE.U32.AND P6, PT, R175, 0x1000000, PT ;  /* 0x01000000af00780c */ /* 0x000fe40003fc6070 */
[----:B------:R-:W-:Y:S01]  /*a1a0*/  F2FP.BF16.F32.PACK_AB R152, R152, R153 ;  /* 0x000000999898723e */ /* 0x000fe200000010ff */
[----:B------:R-:W-:Y:S02]  /*a1b0*/  IMAD.U32 R157, R155, 0x10000, RZ ;  /* 0x000100009b9d7824 */ /* 0x000fe400078e00ff */
[----:B------:R-:W-:Y:S01]  /*a1c0*/  FADD.FTZ R155, R183, -R154 ;  /* 0x8000009ab79b7221 */ /* 0x000fe20000010000 */
[----:B------:R-:W-:-:S03]  /*a1d0*/  IMAD.MOV.U32 R154, RZ, RZ, R187 ;  /* 0x000000ffff9a7224 */ /* 0x000fc600078e00bb */
[----:B------:R-:W-:-:S04]  /*a1e0*/  FFMA.FTZ R155, R6, R155, R157 ;  /* 0x0000009b069b7223 */ /* 0x000fc8000001009d */
[----:B------:R-:W-:-:S05]  /*a1f0*/  FMUL.FTZ R155, R155, UR14 ;  /* 0x0000000e9b9b7c20 */ /* 0x000fca0008410000 */
[----:B------:R-:W-:Y:S01]  /*a200*/  FSEL R156, R155, RZ, P6 ;  /* 0x000000ff9b9c7208 */ /* 0x000fe20003000000 */
[----:B------:R-:W-:Y:S01]  /*a210*/  IMAD.U32 R155, R154, 0x10000, RZ ;  /* 0x000100009a9b7824 */ /* 0x000fe200078e00ff */
[----:B------:R-:W-:-:S03]  /*a220*/  LOP3.LUT P6, RZ, R175, 0xff0000, RZ, 0xc0, !PT ;  /* 0x00ff0000afff7812 */ /* 0x000fc600078cc0ff */
[----:B------:R-:W-:Y:S01]  /*a230*/  FFMA.FTZ R155, R6, R197, R155 ;  /* 0x000000c5069b7223 */ /* 0x000fe2000001009b */
[----:B------:R-:W-:-:S03]  /*a240*/  PRMT R6, R152, 0x7632, R6 ;  /* 0x0000763298067816 */ /* 0x000fc60000000006 */
[----:B------:R-:W-:-:S05]  /*a250*/  FMUL.FTZ R155, R155, UR14 ;  /* 0x0000000e9b9b7c20 */ /* 0x000fca0008410000 */
[----:B------:R-:W-:-:S04]  /*a260*/  FSEL R155, R155, RZ, P6 ;  /* 0x000000ff9b9b7208 */ /* 0x000fc80003000000 */
[----:B------:R-:W-:Y:S02]  /*a270*/  F2FP.BF16.F32.PACK_AB R156, R156, R155 ;  /* 0x0000009b9c9c723e */ /* 0x000fe400000010ff */
[----:B------:R-:W-:Y:S02]  /*a280*/  PRMT R155, R152, 0x7610, R155 ;  /* 0x00007610989b7816 */ /* 0x000fe4000000009b */
[C---:B------:R-:W-:Y:S02]  /*a290*/  PRMT R157, R156.reuse, 0x7632, R157 ;  /* 0x000076329c9d7816 */ /* 0x040fe4000000009d */
[----:B------:R-:W-:Y:S01]  /*a2a0*/  PRMT R154, R156, 0x7610, R154 ;  /* 0x000076109c9a7816 */ /* 0x000fe2000000009a */
[----:B------:R-:W-:Y:S06]  /*a2b0*/  BRA `(.L_x_1438) ;  /* 0x0000000400147947 */ /* 0x000fec0003800000 */
.L_x_1440:
        /* <DEDUP_REMOVED lines=40> */
.L_x_1442:
[----:B-12---:R-:W-:Y:S01]  /*a540*/  FFMA.FTZ R152, R182, R196, R197 ;  /* 0x000000c4b6987223 */ /* 0x006fe200000100c5 */
[----:B------:R-:W-:-:S03]  /*a550*/  ISETP.GE.U32.AND P6, PT, R175, 0x1000000, PT ;  /* 0x01000000af00780c */ /* 0x000fc60003fc6070 */
[----:B------:R-:W-:Y:S01]  /*a560*/  FADD.FTZ R153, R183, -R152 ;  /* 0x80000098b7997221 */ /* 0x000fe20000010000 */
[----:B------:R-:W-:-:S03]  /*a570*/  FFMA.FTZ R152, R180, R196, R197 ;  /* 0x000000c4b4987223 */ /* 0x000fc600000100c5 */
[----:B-----5:R-:W-:Y:S01]  /*a580*/  FMUL.FTZ R153, R6, R153 ;  /* 0x0000009906997220 */ /* 0x020fe20000410000 */
[----:B------:R-:W-:-:S03]  /*a590*/  FADD.FTZ R155, R179, -R152 ;  /* 0x80000098b39b7221 */ /* 0x000fc60000010000 */
[----:B------:R-:W-:Y:S01]  /*a5a0*/  FMUL.FTZ R153, R153, UR14 ;  /* 0x0000000e99997c20 */ /* 0x000fe20008410000 */
[----:B------:R-:W-:-:S04]  /*a5b0*/  FMUL.FTZ R155, R6, R155 ;  /* 0x0000009b069b7220 */ /* 0x000fc80000410000 */
[----:B------:R-:W-:Y:S01]  /*a5c0*/  FSEL R154, R153, RZ, P6 ;  /* 0x000000ff999a7208 */ /* 0x000fe20003000000 */
[-CC-:B------:R-:W-:Y:S01]  /*a5d0*/  FFMA.FTZ R153, R177, R196.reuse, R197.reuse ;  /* 0x000000c4b1997223 */ /* 0x180fe200000100c5 */
[----:B------:R-:W-:Y:S01]  /*a5e0*/  FFMA.FTZ R197, R181, R196, R197 ;  /* 0x000000c4b5c57223 */ /* 0x000fe200000100c5 */
[----:B------:R-:W-:Y:S01]  /*a5f0*/  LOP3.LUT P6, RZ, R175, 0xff, RZ, 0xc0, !PT ;  /* 0x000000ffafff7812 */ /* 0x000fe200078cc0ff */
[----:B------:R-:W-:Y:S01]  /*a600*/  FMUL.FTZ R155, R155, UR14 ;  /* 0x0000000e9b9b7c20 */ /* 0x000fe20008410000 */
[----:B------:R-:W-:Y:S01]  /*a610*/  FADD.FTZ R153, R178, -R153 ;  /* 0x80000099b2997221 */ /* 0x000fe20000010000 */
[----:B------:R-:W-:-:S03]  /*a620*/  FADD.FTZ R197, R184, -R197 ;  /* 0x800000c5b8c57221 */ /* 0x000fc60000010000 */
[C---:B------:R-:W-:Y:S01]  /*a630*/  FMUL.FTZ R153, R6.reuse, R153 ;  /* 0x0000009906997220 */ /* 0x040fe20000410000 */
        /* <DEDUP_REMOVED lines=12> */
[----:B0-----:R-:W-:-:S07]  /*a700*/  PRMT R157, R154, 0x7632, R157 ;  /* 0x000076329a9d7816 */ /* 0x001fce000000009d */
.L_x_1438:
        /* <DEDUP_REMOVED lines=16> */
.L_x_1443:
        /* <DEDUP_REMOVED lines=10> */
.L_x_1434:
[----:B------:R-:W-:Y:S05]  /*a8b0*/  BSYNC.RECONVERGENT B0 ;  /* 0x0000000000007941 */ /* 0x000fea0003800200 */
.L_x_1433:
[----:B------:R-:W-:Y:S01]  /*a8c0*/  ISETP.NE.AND P6, PT, R205, RZ, PT ;  /* 0x000000ffcd00720c */ /* 0x000fe20003fc5270 */
[----:B------:R-:W-:-:S12]  /*a8d0*/  UPLOP3.LUT UP1, UPT, UPT, UPT, UP1, 0x40, 0x4 ;  /* 0x000000000004789c */ /* 0x000fd80003f2e810 */
[----:B------:R-:W-:Y:S05]  /*a8e0*/  @!P6 BRA `(.L_x_1444) ;  /* 0xffffff600000e947 */ /* 0x000fea000383ffff */
.L_x_1372:
[----:B------:R-:W0:Y:S01]  /*a8f0*/  S2UR UR4, SR_CTAID.X ;  /* 0x00000000000479c3 */ /* 0x000e220000002500 */
[----:B------:R-:W-:Y:S01]  /*a900*/  BSSY.RECONVERGENT B0, `(.L_x_1445) ;  /* 0x0000011000007945 */ /* 0x000fe20003800200 */
[----:B0-----:R-:W-:-:S05]  /*a910*/  IMAD R3, R2, UR4, RZ ;  /* 0x0000000402037c24 */ /* 0x001fca000f8e02ff */
[----:B------:R-:W-:Y:S01]  /*a920*/  LEA.HI R11, R3, R0, RZ, 0x1e ;  /* 0x00000000030b7211 */ /* 0x000fe200078ff0ff */
[----:B------:R-:W-:Y:S06]  /*a930*/  @!P0 BRA `(.L_x_1446) ;  /* 0x0000000000348947 */ /* 0x000fec0003800000 */
[----:B------:R-:W0:Y:S08]  /*a940*/  LDC.64 R2, c[0x0][0x440] ;  /* 0x00011000ff027b82 */ /* 0x000e300000000a00 */
[----:B------:R-:W1:Y:S08]  /*a950*/  LDC.64 R4, c[0x0][0x448] ;  /* 0x00011200ff047b82 */ /* 0x000e700000000a00 */
[----:B-----5:R-:W2:Y:S08]  /*a960*/  LDC.64 R6, c[0x0][0x450] ;  /* 0x00011400ff067b82 */ /* 0x020eb00000000a00 */
        /* <DEDUP_REMOVED lines=10> */
.L_x_1446:
[----:B------:R-:W-:Y:S05]  /*aa10*/  BSYNC.RECONVERGENT B0 ;  /* 0x0000000000007941 */ /* 0x000fea0003800200 */
.L_x_1445:
[----:B------:R-:W-:Y:S04]  /*aa20*/  BSSY.RECONVERGENT B0, `(.L_x_1447) ;  /* 0x000000f000007945 */ /* 0x000fe80003800200 */
[----:B------:R-:W-:Y:S05]  /*aa30*/  @!P1 BRA `(.L_x_1448) ;  /* 0x0000000000349947 */ /* 0x000fea0003800000 */
[----:B0-----:R-:W0:Y:S08]  /*aa40*/  LDC.64 R2, c[0x0][0x440] ;  /* 0x00011000ff027b82 */ /* 0x001e300000000a00 */
        /* <DEDUP_REMOVED lines=12> */
.L_x_1448:
[----:B------:R-:W-:Y:S05]  /*ab10*/  BSYNC.RECONVERGENT B0 ;  /* 0x0000000000007941 */ /* 0x000fea0003800200 */
.L_x_1447:
        /* <DEDUP_REMOVED lines=15> */
.L_x_1450:
[----:B------:R-:W-:Y:S05]  /*ac10*/  BSYNC.RECONVERGENT B0 ;  /* 0x0000000000007941 */ /* 0x000fea0003800200 */
.L_x_1449:
        /* <DEDUP_REMOVED lines=15> */
.L_x_1452:
[----:B------:R-:W-:Y:S05]  /*ad10*/  BSYNC.RECONVERGENT B0 ;  /* 0x0000000000007941 */ /* 0x000fea0003800200 */
.L_x_1451:
[----:B------:R-:W-:Y:S05]  /*ad20*/  @!P4 EXIT ;  /* 0x000000000000c94d */ /* 0x000fea0003800000 */
[----:B0-----:R-:W0:Y:S08]  /*ad30*/  LDC.64 R2, c[0x0][0x440] ;  /* 0x00011000ff027b82 */ /* 0x001e300000000a00 */
[----:B------:R-:W1:Y:S08]  /*ad40*/  LDC.64 R4, c[0x0][0x448] ;  /* 0x00011200ff047b82 */ /* 0x000e700000000a00 */
[----:B-----5:R-:W2:Y:S08]  /*ad50*/  LDC.64 R6, c[0x0][0x450] ;  /* 0x00011400ff067b82 */ /* 0x020eb00000000a00 */
        /* <DEDUP_REMOVED lines=10> */
.L_x_1453:
        /* <DEDUP_REMOVED lines=16> */
.L_x_5400:


//--------------------- .text._ZN10layer_norm31ln_parallel_residual_bwd_kernelINS_13Kernel_traitsIf13__nv_bfloat16S2_S2_fjLj2560ELj1ELj1ELj4ELj8ENS_18Kernel_traits_baseILj2560EfS2_S2_S2_fjLj128EEEEELb1ELb0ELb1EEEvNS_9BwdParamsE --------------------------
	.section	.text._ZN10layer_norm31ln_parallel_residual_bwd_kernelINS_13Kernel_traitsIf13__nv_bfloat16S2_S2_fjLj2560ELj1ELj1ELj4ELj8ENS_18Kernel_traits_baseILj2560EfS2_S2_S2_fjLj128EEEEELb1ELb0ELb1EEEvNS_9BwdParamsE,"ax",@progbits
	.align	128
        .global         _ZN10layer_norm31ln_parallel_residual_bwd_kernelINS_13Kernel_traitsIf13__nv_bfloat16S2_S2_fjLj2560ELj1ELj1ELj4ELj8ENS_18Kernel_traits_baseILj2560EfS2_S2_S2_fjLj128EEEEELb1ELb0ELb1EEEvNS_9BwdParamsE
        .type           _ZN10layer_norm31ln_parallel_residual_bwd_kernelINS_13Kernel_traitsIf13__nv_bfloat16S2_S2_fjLj2560ELj1ELj1ELj4ELj8ENS_18Kernel_traits_baseILj2560EfS2_S2_S2_fjLj128EEEEELb1ELb0ELb1EEEvNS_9BwdParamsE,@function
        .size           _ZN10layer_norm31ln_parallel_residual_bwd_kernelINS_13Kernel_traitsIf13__nv_bfloat16S2_S2_fjLj2560ELj1ELj1ELj4ELj8ENS_18Kernel_traits_baseILj2560EfS2_S2_S2_fjLj128EEEEELb1ELb0ELb1EEEvNS_9BwdParamsE,(.L_x_5401 - _ZN10layer_norm31ln_parallel_residual_bwd_kernelINS_13Kernel_traitsIf13__nv_bfloat16S2_S2_fjLj2560ELj1ELj1ELj4ELj8ENS_18Kernel_traits_baseILj2560EfS2_S2_S2_fjLj128EEEEELb1ELb0ELb1EEEvNS_9BwdParamsE)
        .other          _ZN10layer_norm31ln_parallel_residual_bwd_kernelINS_13Kernel_traitsIf13__nv_bfloat16S2_S2_fjLj2560ELj1ELj1ELj4ELj8ENS_18Kernel_traits_baseILj2560EfS2_S2_S2_fjLj128EEEEELb1ELb0ELb1EEEvNS_9BwdParamsE,@"STO_CUDA_ENTRY STV_DEFAULT"
_ZN10layer_norm31ln_parallel_residual_bwd_kernelINS_13Kernel_traitsIf13__nv_bfloat16S2_S2_fjLj2560ELj1ELj1ELj4ELj8ENS_18Kernel_traits_baseILj2560EfS2_S2_S2_fjLj128EEEEELb1ELb0ELb1EEEvNS_9BwdParamsE:
.text._ZN10layer_norm31ln_parallel_residual_bwd_kernelINS_13Kernel_traitsIf13__nv_bfloat16S2_S2_fjLj2560ELj1ELj1ELj4ELj8ENS_18Kernel_traits_baseILj2560EfS2_S2_S2_fjLj128EEEEELb1ELb0ELb1EEEvNS_9BwdParamsE:
        /* <DEDUP_REMOVED lines=69> */
[----:B0-----:R-:W5:Y:S01]  /*0450*/  LDG.E.128 R88, desc[UR10][R2.64] ;  /* 0x0000000a02587981 */ /* 0x001f62000c1e1d00 */
[----:B------:R-:W-:Y:S02]  /*0460*/  CS2R R24, SRZ ;  /* 0x0000000000187805 */ /* 0x000fe4000001ff00 */
[----:B------:R-:W-:Y:S01]  /*0470*/  CS2R R50, SRZ ;  /* 0x0000000000327805 */ /* 0x000fe2000001ff00 */
[----:B--2---:R-:W-:Y:S01]  /*0480*/  IMAD.WIDE.U32 R6, R151, 0x10, R6 ;  /* 0x0000001097067825 */ /* 0x004fe200078e0006 */
[----:B------:R-:W5:Y:S01]  /*0490*/  LDG.E.128 R84, desc[UR10][R2.64+0x800] ;  /* 0x0008000a02547981 */ /* 0x000f62000c1e1d00 */
[----:B------:R-:W-:-:S02]  /*04a0*/  CS2R R102, SRZ ;  /* 0x0000000000667805 */ /* 0x000fc4000001ff00 */
[----:B------:R-:W-:Y:S02]  /*04b0*/  CS2R R106, SRZ ;  /* 0x00000000006a7805 */ /* 0x000fe4000001ff00 */
[----:B------:R-:W-:Y:S01]  /*04c0*/  CS2R R110, SRZ ;  /* 0x00000000006e7805 */ /* 0x000fe2000001ff00 */
[----:B------:R-:W5:Y:S01]  /*04d0*/  LDG.E.128 R80, desc[UR10][R2.64+0x1000] ;  /* 0x0010000a02507981 */ /* 0x000f62000c1e1d00 */
[----:B------:R-:W-:Y:S02]  /*04e0*/  CS2R R114, SRZ ;  /* 0x0000000000727805 */ /* 0x000fe4000001ff00 */
[----:B------:R-:W-:Y:S02]  /*04f0*/  CS2R R118, SRZ ;  /* 0x0000000000767805 */ /* 0x000fe4000001ff00 */
[----:B------:R-:W-:Y:S01]  /*0500*/  CS2R R122, SRZ ;  /* 0x00000000007a7805 */ /* 0x000fe2000001ff00 */
[----:B------:R-:W5:Y:S01]  /*0510*/  LDG.E.128 R76, desc[UR10][R2.64+0x1800] ;  /* 0x0018000a024c7981 */ /* 0x000f62000c1e1d00 */
[----:B------:R-:W-:-:S02]  /*0520*/  CS2R R126, SRZ ;  /* 0x00000000007e7805 */ /* 0x000fc4000001ff00 */
[----:B------:R-:W-:Y:S02]  /*0530*/  CS2R R26, SRZ ;  /* 0x00000000001a7805 */ /* 0x000fe4000001ff00 */
[----:B------:R-:W-:Y:S01]  /*0540*/  CS2R R28, SRZ ;  /* 0x00000000001c7805 */ /* 0x000fe2000001ff00 */
[----:B------:R0:W5:Y:S01]  /*0550*/  LDG.E.128 R72, desc[UR10][R2.64+0x2000] ;  /* 0x0020000a02487981 */ /* 0x000162000c1e1d00 */
[----:B------:R-:W-:Y:S02]  /*0560*/  CS2R R30, SRZ ;  /* 0x00000000001e7805 */ /* 0x000fe4000001ff00 */
[----:B------:R-:W-:Y:S02]  /*0570*/  CS2R R32, SRZ ;  /* 0x0000000000207805 */ /* 0x000fe4000001ff00 */
[----:B------:R-:W-:Y:S01]  /*0580*/  CS2R R34, SRZ ;  /* 0x0000000000227805 */ /* 0x000fe2000001ff00 */
[----:B------:R-:W5:Y:S01]  /*0590*/  LDG.E.128 R68, desc[UR10][R6.64] ;  /* 0x0000000a06447981 */ /* 0x000f62000c1e1d00 */
[----:B------:R-:W-:-:S02]  /*05a0*/  CS2R R36, SRZ ;  /* 0x0000000000247805 */ /* 0x000fc4000001ff00 */
[----:B------:R-:W-:Y:S02]  /*05b0*/  CS2R R38, SRZ ;  /* 0x0000000000267805 */ /* 0x000fe4000001ff00 */
[----:B------:R-:W-:Y:S01]  /*05c0*/  CS2R R40, SRZ ;  /* 0x0000000000287805 */ /* 0x000fe2000001ff00 */
[----:B------:R-:W5:Y:S01]  /*05d0*/  LDG.E.128 R64, desc[UR10][R6.64+0x800] ;  /* 0x0008000a06407981 */ /* 0x000f62000c1e1d00 */
[----:B------:R-:W-:Y:S02]  /*05e0*/  CS2R R42, SRZ ;  /* 0x00000000002a7805 */ /* 0x000fe4000001ff00 */
[----:B0-----:R-:W-:Y:S02]  /*05f0*/  CS2R R2, SRZ ;  /* 0x0000000000027805 */ /* 0x001fe4000001ff00 */
[----:B------:R-:W-:Y:S01]  /*0600*/  CS2R R44, SRZ ;  /* 0x00000000002c7805 */ /* 0x000fe2000001ff00 */
[----:B------:R-:W5:Y:S01]  /*0610*/  LDG.E.128 R60, desc[UR10][R6.64+0x1000] ;  /* 0x0010000a063c7981 */ /* 0x000f62000c1e1d00 */
[----:B------:R-:W-:Y:S01]  /*0620*/  CS2R R46, SRZ ;  /* 0x00000000002e7805 */ /* 0x000fe2000001ff00 */
[----:B------:R-:W-:Y:S01]  /*0630*/  IMAD.MOV.U32 R135, RZ, RZ, RZ ;  /* 0x000000ffff877224 */ /* 0x000fe200078e00ff */
[----:B------:R-:W-:Y:S01]  /*0640*/  UPLOP3.LUT UP1, UPT, UPT, UPT, UPT, 0x40, 0x4 ;  /* 0x000000000004789c */ /* 0x000fe20003f2e870 */
[----:B------:R-:W5:Y:S01]  /*0650*/  LDG.E.128 R56, desc[UR10][R6.64+0x1800] ;  /* 0x0018000a06387981 */ /* 0x000f62000c1e1d00 */
[----:B------:R-:W0:Y:S03]  /*0660*/  LDCU UR6, c[0x0][0x408] ;  /* 0x00008100ff0677ac */ /* 0x000e260008000800 */
[----:B------:R1:W5:Y:S01]  /*0670*/  LDG.E.128 R52, desc[UR10][R6.64+0x2000] ;  /* 0x0020000a06347981 */ /* 0x000362000c1e1d00 */
[----:B------:R-:W2:Y:S01]  /*0680*/  LDCU UR13, c[0x0][0x388] ;  /* 0x00007100ff0d77ac */ /* 0x000ea20008000800 */
[----:B------:R-:W3:Y:S01]  /*0690*/  LDCU.U8 UR12, c[0x0][0x410] ;  /* 0x00008200ff0c77ac */ /* 0x000ee20008000000 */
[----:B------:R-:W4:Y:S01]  /*06a0*/  LDCU UR18, c[0x0][0x400] ;  /* 0x00008000ff1277ac */ /* 0x000f220008000800 */
[----:B-1----:R-:W-:Y:S01]  /*06b0*/  CS2R R6, SRZ ;  /* 0x0000000000067805 */ /* 0x002fe2000001ff00 */
[----:B------:R-:W1:Y:S01]  /*06c0*/  LDCU.64 UR8, c[0x0][0x478] ;  /* 0x00008f00ff0877ac */ /* 0x000e620008000a00 */
[----:B------:R-:W0:Y:S01]  /*06d0*/  LDCU.64 UR14, c[0x0][0x438] ;  /* 0x00008700ff0e77ac */ /* 0x000e220008000a00 */
[----:B------:R-:W0:Y:S04]  /*06e0*/  LDCU.64 UR16, c[0x0][0x470] ;  /* 0x00008e00ff1077ac */ /* 0x000e280008000a00 */
.L_x_1507:
[----:B-12---:R-:W3:Y:S01]  /*06f0*/  LDC.64 R92, c[0x0][0x3a8] ;  /* 0x0000ea00ff5c7b82 */ /* 0x006ee20000000a00 */
[----:B--2---:R-:W-:-:S05]  /*0700*/  IMAD R94, R134, UR13, RZ ;  /* 0x0000000d865e7c24 */ /* 0x004fca000f8e02ff */
[----:B------:R-:W-:Y:S02]  /*0710*/  SHF.R.S32.HI R95, RZ, 0x1f, R94 ;  /* 0x0000001fff5f7819 */ /* 0x000fe4000001145e */
[----:B------:R-:W2:Y:S02]  /*0720*/  LDC.64 R152, c[0x0][0x428] ;  /* 0x00010a00ff987b82 */ /* 0x000ea40000000a00 */
[----:B------:R-:W-:-:S04]  /*0730*/  LEA.HI R136, R95, R94, RZ, 0x2 ;  /* 0x0000005e5f887211 */ /* 0x000fc800078f10ff */
[----:B------:R-:W-:Y:S02]  /*0740*/  LEA.HI.SX32 R136, R136, R151, 0x1e ;  /* 0x0000009788887211 */ /* 0x000fe400078ff2ff */
[----:B------:R-:W4:Y:S03]  /*0750*/  LDC.64 R156, c[0x0][0x430] ;  /* 0x00010c00ff9c7b82 */ /* 0x000f260000000a00 */
[C---:B------:R-:W-:Y:S02]  /*0760*/  VIADD R137, R136.reuse, 0x80 ;  /* 0x0000008088897836 */ /* 0x040fe40000000000 */
[C---:B------:R-:W-:Y:S02]  /*0770*/  VIADD R165, R136.reuse, 0x180 ;  /* 0x0000018088a57836 */ /* 0x040fe40000000000 */
[C---:B---3--:R-:W-:Y:S01]  /*0780*/  IMAD.WIDE.U32 R176, R136.reuse, 0x8, R92 ;  /* 0x0000000888b07825 */ /* 0x048fe200078e005c */
[----:B------:R-:W3:Y:S03]  /*0790*/  LDC.64 R180, c[0x0][0x3c0] ;  /* 0x0000f000ffb47b82 */ /* 0x000ee60000000a00 */
[----:B------:R-:W-:-:S02]  /*07a0*/  VIADD R163, R136, 0x100 ;  /* 0x0000010088a37836 */ /* 0x000fc40000000000 */
[----:B------:R-:W-:Y:S01]  /*07b0*/  IMAD.WIDE.U32 R94, R165, 0x8, R92 ;  /* 0x00000008a55e7825 */ /* 0x000fe200078e005c */
[----:B------:R-:W3:Y:S03]  /*07c0*/  LDG.E.64 R176, desc[UR10][R176.64] ;  /* 0x0000000ab0b07981 */ /* 0x000ee6000c1e1b00 */
[C-C-:B--2---:R-:W-:Y:S02]  /*07d0*/  IMAD.WIDE.U32 R178, R136.reuse, 0x8, R152.reuse ;  /* 0x0000000888b27825 */ /* 0x144fe400078e0098 */
[----:B------:R-:W2:Y:S02]  /*07e0*/  LDG.E.64 R94, desc[UR10][R94.64] ;  /* 0x0000000a5e5e7981 */ /* 0x000ea4000c1e1b00 */
[----:B------:R-:W-:Y:S02]  /*07f0*/  IMAD.WIDE.U32 R160, R137, 0x8, R152 ;  /* 0x0000000889a07825 */ /* 0x000fe400078e0098 */
[----:B------:R-:W2:Y:S02]  /*0800*/  LDG.E.64 R178, desc[UR10][R178.64] ;  /* 0x0000000ab2b27981 */ /* 0x000ea4000c1e1b00 */
[----:B----4-:R-:W-:-:S02]  /*0810*/  IMAD.WIDE.U32 R184, R136, 0x8, R156 ;  /* 0x0000000888b87825 */ /* 0x010fc400078e009c */
[----:B------:R-:W4:Y:S02]  /*0820*/  LDG.E.64 R160, desc[UR10][R160.64] ;  /* 0x0000000aa0a07981 */ /* 0x000f24000c1e1b00 */
[--C-:B0-----:R-:W-:Y:S02]  /*0830*/  IMAD.WIDE.U32 R96, R165, 0x8, R152.reuse ;  /* 0x00000008a5607825 */ /* 0x101fe400078e0098 */
[----:B------:R-:W4:Y:S02]  /*0840*/  LDG.E.64 R184, desc[UR10][R184.64] ;  /* 0x0000000ab8b87981 */ /* 0x000f24000c1e1b00 */
[----:B------:R-:W-:Y:S02]  /*0850*/  VIADD R167, R136, 0x200 ;  /* 0x0000020088a77836 */ /* 0x000fe40000000000 */
[--C-:B------:R-:W-:Y:S01]  /*0860*/  IMAD.WIDE.U32 R150, R163, 0x8, R152.reuse ;  /* 0x00000008a3967825 */ /* 0x100fe200078e0098 */
[----:B------:R-:W4:Y:S03]  /*0870*/  LDG.E.64 R96, desc[UR10][R96.64] ;  /* 0x0000000a60607981 */ /* 0x000f26000c1e1b00 */
[----:B------:R-:W-:-:S02]  /*0880*/  IMAD.WIDE.U32 R152, R167, 0x8, R152 ;  /* 0x00000008a7987825 */ /* 0x000fc400078e0098 */
[----:B------:R-:W4:Y:S02]  /*0890*/  LDG.E.64 R150, desc[UR10][R150.64] ;  /* 0x0000000a96967981 */ /* 0x000f24000c1e1b00 */
[C---:B------:R-:W-:Y:S02]  /*08a0*/  IMAD.WIDE.U32 R154, R163.reuse, 0x8, R92 ;  /* 0x00000008a39a7825 */ /* 0x040fe400078e005c */
        /* <DEDUP_REMOVED lines=8> */
[----:B------:R-:W4:Y:S02]  /*0930*/  LDG.E.64 R168, desc[UR10][R168.64] ;  /* 0x0000000aa8a87981 */ /* 0x000f24000c1e1b00 */
[----:B------:R-:W-:-:S02]  /*0940*/  IMAD.WIDE.U32 R158, R137, 0x8, R156 ;  /* 0x00000008899e7825 */ /* 0x000fc400078e009c */
[----:B------:R-:W4:Y:S02]  /*0950*/  LDG.E.64 R92, desc[UR10][R92.64] ;  /* 0x0000000a5c5c7981 */ /* 0x000f24000c1e1b00 */
[----:B------:R-:W-:Y:S02]  /*0960*/  IMAD.WIDE.U32 R156, R167, 0x8, R156 ;  /* 0x00000008a79c7825 */ /* 0x000fe400078e009c */
[----:B------:R-:W4:Y:S02]  /*0970*/  LDG.E.64 R158, desc[UR10][R158.64] ;  /* 0x0000000a9e9e7981 */ /* 0x000f24000c1e1b00 */
[C---:B---3--:R-:W-:Y:S02]  /*0980*/  IMAD.WIDE R182, R134.reuse, 0x4, R180 ;  /* 0x0000000486b67825 */ /* 0x048fe400078e02b4 */
[----:B------:R-:W3:Y:S01]  /*0990*/  LDG.E.64 R156, desc[UR10][R156.64] ;  /* 0x0000000a9c9c7981 */ /* 0x000ee2000c1e1b00 */
[----:B------:R-:W1:Y:S03]  /*09a0*/  LDC.64 R180, c[0x0][0x3c8] ;  /* 0x0000f200ffb47b82 */ /* 0x000e660000000a00 */
[----:B------:R2:W3:Y:S01]  /*09b0*/  LDG.E R175, desc[UR10][R182.64] ;  /* 0x0000000ab6af7981 */ /* 0x0004e2000c1e1900 */
[----:B-1----:R-:W-:-:S05]  /*09c0*/  IMAD.WIDE R180, R134, 0x4, R180 ;  /* 0x0000000486b47825 */ /* 0x002fca00078e02b4 */
[----:B------:R1:W3:Y:S01]  /*09d0*/  LDG.E R162, desc[UR10][R180.64] ;  /* 0x0000000ab4a27981 */ /* 0x0002e2000c1e1900 */
[----:B0-----:R-:W-:Y:S02]  /*09e0*/  ISETP.NE.U32.AND P0, PT, RZ, UR14, PT ;  /* 0x0000000eff007c0c */ /* 0x001fe4000bf05070 */
[----:B------:R-:W-:Y:S02]  /*09f0*/  ISETP.NE.U32.AND P1, PT, RZ, UR16, PT ;  /* 0x00000010ff007c0c */ /* 0x000fe4000bf25070 */
[----:B------:R-:W-:Y:S02]  /*0a00*/  ISETP.NE.AND.EX P0, PT, RZ, UR15, PT, P0 ;  /* 0x0000000fff007c0c */ /* 0x000fe4000bf05300 */
[----:B------:R-:W-:Y:S02]  /*0a10*/  ISETP.NE.AND.EX P1, PT, RZ, UR17, PT, P1 ;  /* 0x00000011ff007c0c */ /* 0x000fe4000bf25310 */
[----:B------:R-:W-:Y:S02]  /*0a20*/  ISETP.NE.AND P3, PT, RZ, UR12, PT ;  /* 0x0000000cff007c0c */ /* 0x000fe4000bf65270 */
[----:B------:R-:W-:Y:S01]  /*0a30*/  MOV R216, R176 ;  /* 0x000000b000d87202 */ /* 0x000fe20000000f00 */
[--C-:B------:R-:W-:Y:S01]  /*0a40*/  IMAD.MOV.U32 R213, RZ, RZ, R177.reuse ;  /* 0x000000ffffd57224 */ /* 0x100fe200078e00b1 */
[----:B------:R-:W-:-:S02]  /*0a50*/  SHF.R.U64 R229, R176, 0x10, R177 ;  /* 0x00000010b0e57819 */ /* 0x000fc400000012b1 */
[----:B------:R-:W-:Y:S01]  /*0a60*/  SHF.R.U32.HI R214, RZ, 0x10, R177 ;  /* 0x00000010ffd67819 */ /* 0x000fe200000116b1 */
[----:B--2---:R-:W-:Y:S01]  /*0a70*/  IMAD.MOV.U32 R228, RZ, RZ, R94 ;  /* 0x000000ffffe47224 */ /* 0x004fe200078e005e */
[--C-:B------:R-:W-:Y:S01]  /*0a80*/  SHF.R.U64 R224, R94, 0x10, R95.reuse ;  /* 0x000000105ee07819 */ /* 0x100fe2000000125f */
[----:B------:R-:W-:Y:S02]  /*0a90*/  IMAD.MOV.U32 R215, RZ, RZ, R95 ;  /* 0x000000ffffd77224 */ /* 0x000fe400078e005f */
[----:B------:R-:W-:Y:S01]  /*0aa0*/  IMAD.MOV.U32 R230, RZ, RZ, R178 ;  /* 0x000000ffffe67224 */ /* 0x000fe200078e00b2 */
[--C-:B------:R-:W-:Y:S01]  /*0ab0*/  SHF.R.U64 R176, R178, 0x10, R179.reuse ;  /* 0x00000010b2b07819 */ /* 0x100fe200000012b3 */
[--C-:B------:R-:W-:Y:S01]  /*0ac0*/  IMAD.MOV.U32 R177, RZ, RZ, R179.reuse ;  /* 0x000000ffffb17224 */ /* 0x100fe200078e00b3 */
[----:B------:R-:W-:Y:S02]  /*0ad0*/  SHF.R.U32.HI R182, RZ, 0x10, R179 ;  /* 0x00000010ffb67819 */ /* 0x000fe400000116b3 */
[----:B----4-:R-:W-:-:S02]  /*0ae0*/  MOV R220, R160 ;  /* 0x000000a000dc7202 */ /* 0x010fc40000000f00 */
[----:B------:R-:W-:Y:S01]  /*0af0*/  SHF.R.U64 R183, R160, 0x10, R161 ;  /* 0x00000010a0b77819 */ /* 0x000fe200000012a1 */
[----:B------:R-:W-:Y:S01]  /*0b00*/  IMAD.MOV.U32 R178, RZ, RZ, R184 ;  /* 0x000000ffffb27224 */ /* 0x000fe200078e00b8 */
[--C-:B------:R-:W-:Y:S01]  /*0b10*/  SHF.R.U64 R179, R184, 0x10, R185.reuse ;  /* 0x00000010b8b37819 */ /* 0x100fe200000012b9 */
[--C-:B-1----:R-:W-:Y:S01]  /*0b20*/  IMAD.MOV.U32 R181, RZ, RZ, R185.reuse ;  /* 0x000000ffffb57224 */ /* 0x102fe200078e00b9 */
[----:B------:R-:W-:Y:S01]  /*0b30*/  SHF.R.U32.HI R180, RZ, 0x10, R185 ;  /* 0x00000010ffb47819 */ /* 0x000fe200000116b9 */
[--C-:B------:R-:W-:Y:S01]  /*0b40*/  IMAD.MOV.U32 R185, RZ, RZ, R161.reuse ;  /* 0x000000ffffb97224 */ /* 0x100fe200078e00a1 */
[----:B------:R-:W-:Y:S01]  /*0b50*/  SHF.R.U32.HI R184, RZ, 0x10, R161 ;  /* 0x00000010ffb87819 */ /* 0x000fe200000116a1 */
[----:B------:R-:W-:Y:S01]  /*0b60*/  IMAD.MOV.U32 R198, RZ, RZ, R96 ;  /* 0x000000ffffc67224 */ /* 0x000fe200078e0060 */
[----:B------:R-:W-:Y:S01]  /*0b70*/  SHF.R.U32.HI R227, RZ, 0x10, R95 ;  /* 0x00000010ffe37819 */ /* 0x000fe2000001165f */
[--C-:B------:R-:W-:Y:S01]  /*0b80*/  IMAD.MOV.U32 R201, RZ, RZ, R97.reuse ;  /* 0x000000ffffc97224 */ /* 0x100fe200078e0061 */
[--C-:B------:R-:W-:Y:S01]  /*0b90*/  SHF.R.U64 R199, R96, 0x10, R97.reuse ;  /* 0x0000001060c77819 */ /* 0x100fe20000001261 */
[----:B------:R-:W0:Y:S01]  /*0ba0*/  @P0 LDC.64 R160, c[0x0][0x438] ;  /* 0x00010e00ffa00b82 */ /* 0x000e220000000a00 */
[----:B------:R-:W-:-:S02]  /*0bb0*/  SHF.R.U32.HI R200, RZ, 0x10, R97 ;  /* 0x00000010ffc87819 */ /* 0x000fc40000011661 */
[----:B------:R-:W-:-:S05]  /*0bc0*/  MOV R206, R152 ;  /* 0x0000009800ce7202 */ /* 0x000fca0000000f00 */
[----:B------:R-:W1:Y:S01]  /*0bd0*/  @P1 LDC.64 R94, c[0x0][0x3b8] ;  /* 0x0000ee00ff5e1b82 */ /* 0x000e620000000a00 */
[--C-:B------:R-:W-:Y:S01]  /*0be0*/  SHF.R.U64 R207, R152, 0x10, R153.reuse ;  /* 0x0000001098cf7819 */ /* 0x100fe20000001299 */
[--C-:B------:R-:W-:Y:S01]  /*0bf0*/  IMAD.MOV.U32 R209, RZ, RZ, R153.reuse ;  /* 0x000000ffffd17224 */ /* 0x100fe200078e0099 */
[----:B------:R-:W-:-:S05]  /*0c00*/  SHF.R.U32.HI R208, RZ, 0x10, R153 ;  /* 0x00000010ffd07819 */ /* 0x000fca0000011699 */
[----:B------:R-:W2:Y:S01]  /*0c10*/  @P0 LDC.64 R96, c[0x0][0x438] ;  /* 0x00010e00ff600b82 */ /* 0x000ea20000000a00 */
[----:B------:R-:W-:Y:S01]  /*0c20*/  IMAD.MOV.U32 R222, RZ, RZ, R154 ;  /* 0x000000ffffde7224 */ /* 0x000fe200078e009a */
[--C-:B------:R-:W-:Y:S01]  /*0c30*/  SHF.R.U64 R219, R154, 0x10, R155.reuse ;  /* 0x000000109adb7819 */ /* 0x100fe2000000129b */
[--C-:B------:R-:W-:Y:S01]  /*0c40*/  IMAD.MOV.U32 R225, RZ, RZ, R155.reuse ;  /* 0x000000ffffe17224 */ /* 0x100fe200078e009b */
[----:B------:R-:W-:-:S04]  /*0c50*/  SHF.R.U32.HI R223, RZ, 0x10, R155 ;  /* 0x00000010ffdf7819 */ /* 0x000fc8000001169b */
[----:B------:R-:W4:Y:S01]  /*0c60*/  @P0 LDC.64 R152, c[0x0][0x438] ;  /* 0x00010e00ff980b82 */ /* 0x000f220000000a00 */
[----:B------:R-:W-:Y:S01]  /*0c70*/  MOV R194, R98 ;  /* 0x0000006200c27202 */ /* 0x000fe20000000f00 */
[--C-:B------:R-:W-:Y:S01]  /*0c80*/  IMAD.MOV.U32 R197, RZ, RZ, R99.reuse ;  /* 0x000000ffffc57224 */ /* 0x100fe200078e0063 */
[--C-:B------:R-:W-:Y:S01]  /*0c90*/  SHF.R.U64 R195, R98, 0x10, R99.reuse ;  /* 0x0000001062c37819 */ /* 0x100fe20000001263 */
[----:B------:R-:W-:Y:S01]  /*0ca0*/  IMAD.MOV.U32 R190, RZ, RZ, R150 ;  /* 0x000000ffffbe7224 */ /* 0x000fe200078e0096 */
[----:B------:R-:W-:-:S03]  /*0cb0*/  SHF.R.U32.HI R196, RZ, 0x10, R99 ;  /* 0x00000010ffc47819 */ /* 0x000fc60000011663 */
[----:B------:R-:W4:Y:S01]  /*0cc0*/  LDC.64 R154, c[0x0][0x3b0] ;  /* 0x0000ec00ff9a7b82 */ /* 0x000f220000000a00 */
[--C-:B------:R-:W-:Y:S01]  /*0cd0*/  SHF.R.U64 R191, R150, 0x10, R151.reuse ;  /* 0x0000001096bf7819 */ /* 0x100fe20000001297 */
[--C-:B------:R-:W-:Y:S01]  /*0ce0*/  IMAD.MOV.U32 R193, RZ, RZ, R151.reuse ;  /* 0x000000ffffc17224 */ /* 0x100fe200078e0097 */
[----:B------:R-:W-:Y:S01]  /*0cf0*/  SHF.R.U32.HI R192, RZ, 0x10, R151 ;  /* 0x00000010ffc07819 */ /* 0x000fe20000011697 */
[----:B------:R-:W-:Y:S01]  /*0d00*/  IMAD.MOV.U32 R202, RZ, RZ, R148 ;  /* 0x000000ffffca7224 */ /* 0x000fe200078e0094 */
[--C-:B------:R-:W-:Y:S01]  /*0d10*/  SHF.R.U64 R203, R148, 0x10, R149.reuse ;  /* 0x0000001094cb7819 */ /* 0x100fe20000001295 */
[--C-:B------:R-:W-:Y:S01]  /*0d20*/  IMAD.MOV.U32 R205, RZ, RZ, R149.reuse ;  /* 0x000000ffffcd7224 */ /* 0x100fe200078e0095 */
[----:B------:R-:W-:Y:S01]  /*0d30*/  SHF.R.U32.HI R204, RZ, 0x10, R149 ;  /* 0x00000010ffcc7819 */ /* 0x000fe20000011695 */
[----:B------:R-:W4:Y:S01]  /*0d40*/  @P1 LDC.64 R98, c[0x0][0x3b8] ;  /* 0x0000ee00ff621b82 */ /* 0x000f220000000a00 */
[----:B------:R-:W-:Y:S01]  /*0d50*/  IMAD.MOV.U32 R233, RZ, RZ, R92 ;  /* 0x000000ffffe97224 */ /* 0x000fe200078e005c */
[--C-:B------:R-:W-:Y:S01]  /*0d60*/  SHF.R.U64 R232, R92, 0x10, R93.reuse ;  /* 0x000000105ce87819 */ /* 0x100fe2000000125d */
[--C-:B------:R-:W-:Y:S01]  /*0d70*/  IMAD.MOV.U32 R234, RZ, RZ, R93.reuse ;  /* 0x000000ffffea7224 */ /* 0x100fe200078e005d */
[----:B------:R-:W-:-:S04]  /*0d80*/  SHF.R.U32.HI R235, RZ, 0x10, R93 ;  /* 0x00000010ffeb7819 */ /* 0x000fc8000001165d */
[----:B------:R-:W4:Y:S08]  /*0d90*/  @P0 LDC.64 R148, c[0x0][0x438] ;  /* 0x00010e00ff940b82 */ /* 0x000f300000000a00 */
[----:B------:R-:W4:Y:S01]  /*0da0*/  @P1 LDC.64 R150, c[0x0][0x3b8] ;  /* 0x0000ee00ff961b82 */ /* 0x000f220000000a00 */
[----:B------:R-:W-:Y:S01]  /*0db0*/  IMAD.MOV.U32 R186, RZ, RZ, R158 ;  /* 0x000000ffffba7224 */ /* 0x000fe200078e009e */
[--C-:B------:R-:W-:Y:S01]  /*0dc0*/  SHF.R.U64 R187, R158, 0x10, R159.reuse ;  /* 0x000000109ebb7819 */ /* 0x100fe2000000129f */
[--C-:B------:R-:W-:Y:S01]  /*0dd0*/  IMAD.MOV.U32 R189, RZ, RZ, R159.reuse ;  /* 0x000000ffffbd7224 */ /* 0x100fe200078e009f */
[----:B------:R-:W-:-:S04]  /*0de0*/  SHF.R.U32.HI R188, RZ, 0x10, R159 ;  /* 0x00000010ffbc7819 */ /* 0x000fc8000001169f */
[----:B------:R-:W4:Y:S01]  /*0df0*/  @P1 LDC.64 R92, c[0x0][0x3b8] ;  /* 0x0000ee00ff5c1b82 */ /* 0x000f220000000a00 */
[----:B---3--:R-:W-:Y:S01]  /*0e00*/  IMAD.MOV.U32 R210, RZ, RZ, R156 ;  /* 0x000000ffffd27224 */ /* 0x008fe200078e009c */
[--C-:B------:R-:W-:Y:S01]  /*0e10*/  SHF.R.U64 R211, R156, 0x10, R157.reuse ;  /* 0x000000109cd37819 */ /* 0x100fe2000000129d */
[--C-:B------:R-:W-:Y:S01]  /*0e20*/  IMAD.MOV.U32 R212, RZ, RZ, R157.reuse ;  /* 0x000000ffffd47224 */ /* 0x100fe200078e009d */
[----:B------:R-:W-:-:S04]  /*0e30*/  SHF.R.U32.HI R231, RZ, 0x10, R157 ;  /* 0x00000010ffe77819 */ /* 0x000fc8000001169d */
[----:B------:R-:W3:Y:S01]  /*0e40*/  @P0 LDC.64 R158, c[0x0][0x438] ;  /* 0x00010e00ff9e0b82 */ /* 0x000ee20000000a00 */
[----:B0-----:R-:W-:-:S04]  /*0e50*/  @P0 IMAD.WIDE.U32 R160, R136, 0x8, R160 ;  /* 0x0000000888a00825 */ /* 0x001fc800078e00a0 */
[----:B-1----:R-:W-:Y:S01]  /*0e60*/  @P1 IMAD.WIDE.U32 R94, R136, 0x4, R94 ;  /* 0x00000004885e1825 */ /* 0x002fe200078e005e */
[----:B------:R-:W-:Y:S01]  /*0e70*/  SHF.R.U64 R226, R168, 0x10, R169 ;  /* 0x00000010a8e27819 */ /* 0x000fe200000012a9 */
[----:B-----5:R0:W5:Y:S01]  /*0e80*/  @P0 LDG.E.64 R144, desc[UR10][R160.64] ;  /* 0x0000000aa0900981 */ /* 0x020162000c1e1b00 */
[----:B------:R-:W1:Y:S01]  /*0e90*/  @P1 LDC.64 R156, c[0x0][0x3b8] ;  /* 0x0000ee00ff9c1b82 */ /* 0x000e620000000a00 */
[----:B--2---:R-:W-:Y:S01]  /*0ea0*/  @P0 IMAD.WIDE.U32 R96, R137, 0x8, R96 ;  /* 0x0000000889600825 */ /* 0x004fe200078e0060 */
[--C-:B------:R-:W-:Y:S01]  /*0eb0*/  SHF.R.U32.HI R217, RZ, 0x10, R169.reuse ;  /* 0x00000010ffd97819 */ /* 0x100fe200000116a9 */
[----:B------:R2:W5:Y:S02]  /*0ec0*/  @P1 LDG.E R132, desc[UR10][R94.64] ;  /* 0x0000000a5e841981 */ /* 0x000564000c1e1900 */
[----:B------:R-:W-:Y:S02]  /*0ed0*/  IMAD.MOV.U32 R218, RZ, RZ, R168 ;  /* 0x000000ffffda7224 */ /* 0x000fe400078e00a8 */
[----:B------:R-:W-:Y:S01]  /*0ee0*/  IMAD.MOV.U32 R221, RZ, RZ, R169 ;  /* 0x000000ffffdd7224 */ /* 0x000fe200078e00a9 */
[----:B------:R2:W5:Y:S01]  /*0ef0*/  @P0 LDG.E.64 R142, desc[UR10][R96.64] ;  /* 0x0000000a608e0981 */ /* 0x000562000c1e1b00 */
[----:B----4-:R-:W-:-:S04]  /*0f00*/  @P0 IMAD.WIDE.U32 R168, R165, 0x8, R152 ;  /* 0x00000008a5a80825 */ /* 0x010fc800078e0098 */
[--C-:B0-----:R-:W-:Y:S01]  /*0f10*/  IMAD.WIDE.U32 R160, R136, 0x4, R154.reuse ;  /* 0x0000000488a07825 */ /* 0x101fe200078e009a */
[----:B------:R-:W5:Y:S03]  /*0f20*/  @P0 LDG.E.64 R138, desc[UR10][R168.64] ;  /* 0x0000000aa88a0981 */ /* 0x000f66000c1e1b00 */
[--C-:B------:R-:W-:Y:S02]  /*0f30*/  IMAD.WIDE.U32 R152, R137, 0x4, R154.reuse ;  /* 0x0000000489987825 */ /* 0x100fe400078e009a */
[----:B------:R-:W5:Y:S02]  /*0f40*/  LDG.E R160, desc[UR10][R160.64] ;  /* 0x0000000aa0a07981 */ /* 0x000f64000c1e1900 */
[--C-:B--2---:R-:W-:Y:S02]  /*0f50*/  IMAD.WIDE.U32 R94, R163, 0x4, R154.reuse ;  /* 0x00000004a35e7825 */ /* 0x104fe400078e009a */
[----:B------:R-:W5:Y:S02]  /*0f60*/  LDG.E R152, desc[UR10][R152.64] ;  /* 0x0000000a98987981 */ /* 0x000f64000c1e1900 */
[----:B------:R-:W-:-:S02]  /*0f70*/  IMAD.WIDE.U32 R96, R165, 0x4, R154 ;  /* 0x00000004a5607825 */ /* 0x000fc400078e009a */
[----:B------:R-:W5:Y:S02]  /*0f80*/  LDG.E R236, desc[UR10][R94.64] ;  /* 0x0000000a5eec7981 */ /* 0x000f64000c1e1900 */
[----:B------:R-:W-:-:S04]  /*0f90*/  IMAD.WIDE.U32 R154, R167, 0x4, R154 ;  /* 0x00000004a79a7825 */ /* 0x000fc800078e009a */
[----:B------:R-:W-:-:S04]  /*0fa0*/  @P1 IMAD.WIDE.U32 R98, R137, 0x4, R98 ;  /* 0x0000000489621825 */ /* 0x000fc800078e0062 */
[C---:B------:R-:W-:Y:S01]  /*0fb0*/  @P0 IMAD.WIDE.U32 R148, R163.reuse, 0x8, R148 ;  /* 0x00000008a3940825 */ /* 0x040fe200078e0094 */
[----:B------:R0:W5:Y:S03]  /*0fc0*/  LDG.E R154, desc[UR10][R154.64] ;  /* 0x0000000a9a9a7981 */ /* 0x000166000c1e1900 */
[----:B------:R-:W-:Y:S01]  /*0fd0*/  @P1 IMAD.WIDE.U32 R150, R163, 0x4, R150 ;  /* 0x00000004a3961825 */ /* 0x000fe200078e0096 */
[----:B------:R2:W5:Y:S03]  /*0fe0*/  @P1 LDG.E R131, desc[UR10][R98.64] ;  /* 0x0000000a62831981 */ /* 0x000566000c1e1900 */
[----:B------:R-:W-:Y:S01]  /*0ff0*/  @P1 IMAD.WIDE.U32 R92, R167, 0x4, R92 ;  /* 0x00000004a75c1825 */ /* 0x000fe200078e005c */
[----:B------:R4:W5:Y:S03]  /*1000*/  @P0 LDG.E.64 R140, desc[UR10][R148.64] ;  /* 0x0000000a948c0981 */ /* 0x000966000c1e1b00 */
[----:B0-----:R-:W-:Y:S01]  /*1010*/  IMAD.U32 R155, R217, 0x10000, RZ ;  /* 0x00010000d99b7824 */ /* 0x001fe200078e00ff */
[----:B------:R0:W5:Y:S01]  /*1020*/  @P1 LDG.E R130, desc[UR10][R150.64] ;  /* 0x0000000a96821981 */ /* 0x000162000c1e1900 */
[----:B------:R-:W-:Y:S01]  /*1030*/  IMAD.U32 R217, R227, 0x10000, RZ ;  /* 0x00010000e3d97824 */ /* 0x000fe200078e00ff */
[----:B--2---:R-:W-:Y:S01]  /*1040*/  FSEL R98, R175, RZ, !P3 ;  /* 0x000000ffaf627208 */ /* 0x004fe20005800000 */
[----:B------:R-:W-:Y:S01]  /*1050*/  IMAD.U32 R227, R178, 0x10000, RZ ;  /* 0x00010000b2e37824 */ /* 0x000fe200078e00ff */
[----:B------:R-:W-:Y:S01]  /*1060*/  SHF.L.U32 R161, R225, 0x10, RZ ;  /* 0x00000010e1a17819 */ /* 0x000fe200000006ff */
[----:B------:R-:W-:Y:S01]  /*1070*/  IMAD.U32 R153, R226, 0x10000, RZ ;  /* 0x00010000e2997824 */ /* 0x000fe200078e00ff */
[----:B------:R2:W5:Y:S01]  /*1080*/  @P1 LDG.E R128, desc[UR10][R92.64] ;  /* 0x0000000a5c801981 */ /* 0x000562000c1e1900 */
[----:B----4-:R-:W-:-:S02]  /*1090*/  IMAD.U32 R149, R216, 0x10000, RZ ;  /* 0x00010000d8957824 */ /* 0x010fc400078e00ff */
[----:B0-----:R-:W-:Y:S01]  /*10a0*/  IMAD.U32 R151, R218, 0x10000, RZ ;  /* 0x00010000da977824 */ /* 0x001fe200078e00ff */
[----:B------:R-:W-:Y:S01]  /*10b0*/  SHF.L.U32 R225, R234, 0x10, RZ ;  /* 0x00000010eae17819 */ /* 0x000fe200000006ff */
[----:B------:R-:W-:Y:S02]  /*10c0*/  IMAD.U32 R95, R229, 0x10000, RZ ;  /* 0x00010000e55f7824 */ /* 0x000fe400078e00ff */
[----:B------:R-:W-:Y:S01]  /*10d0*/  FMUL.FTZ R229, R68, R227 ;  /* 0x000000e344e57220 */ /* 0x000fe20000410000 */
[----:B------:R-:W-:Y:S02]  /*10e0*/  IMAD.U32 R221, R221, 0x10000, RZ ;  /* 0x00010000dddd7824 */ /* 0x000fe400078e00ff */
[----:B------:R-:W-:Y:S01]  /*10f0*/  IMAD.U32 R169, R223, 0x10000, RZ ;  /* 0x00010000dfa97824 */ /* 0x000fe200078e00ff */
[----:B------:R-:W-:Y:S01]  /*1100*/  SHF.L.U32 R213, R213, 0x10, RZ ;  /* 0x00000010d5d57819 */ /* 0x000fe200000006ff */
[----:B---3--:R-:W-:-:S04]  /*1110*/  @P0 IMAD.WIDE.U32 R158, R167, 0x8, R158 ;  /* 0x00000008a79e0825 */ /* 0x008fc800078e009e */
[C---:B------:R-:W-:Y:S01]  /*1120*/  FADD.FTZ R149, -R98.reuse, R149 ;  /* 0x0000009562957221 */ /* 0x040fe20000010100 */
[----:B--2---:R-:W-:Y:S01]  /*1130*/  FADD.FTZ R93, -R98, R151 ;  /* 0x00000097625d7221 */ /* 0x004fe20000010100 */
[----:B------:R0:W5:Y:S01]  /*1140*/  LDG.E R237, desc[UR10][R96.64] ;  /* 0x0000000a60ed7981 */ /* 0x000162000c1e1900 */
[----:B------:R-:W-:Y:S02]  /*1150*/  IMAD.U32 R223, R232, 0x10000, RZ ;  /* 0x00010000e8df7824 */ /* 0x000fe400078e00ff */
[----:B------:R-:W-:Y:S02]  /*1160*/  IMAD.U32 R230, R230, 0x10000, RZ ;  /* 0x00010000e6e67824 */ /* 0x000fe400078e00ff */
[----:B------:R-:W-:Y:S02]  /*1170*/  IMAD.U32 R94, R179, 0x10000, RZ ;  /* 0x00010000b35e7824 */ /* 0x000fe400078e00ff */
[----:B------:R-:W-:Y:S01]  /*1180*/  FADD.FTZ R151, -R98, R153 ;  /* 0x0000009962977221 */ /* 0x000fe20000010100 */
[----:B-1----:R-:W-:-:S04]  /*1190*/  @P1 IMAD.WIDE.U32 R156, R165, 0x4, R156 ;  /* 0x00000004a59c1825 */ /* 0x002fc800078e009c */
[C---:B------:R-:W-:Y:S01]  /*11a0*/  FADD.FTZ R153, -R98.reuse, R221 ;  /* 0x000000dd62997221 */ /* 0x040fe20000010100 */
[----:B------:R-:W-:Y:S01]  /*11b0*/  FADD.FTZ R221, -R98, R223 ;  /* 0x000000df62dd7221 */ /* 0x000fe20000010100 */
[----:B------:R-:W-:Y:S02]  /*11c0*/  IMAD.U32 R235, R235, 0x10000, RZ ;  /* 0x00010000ebeb7824 */ /* 0x000fe400078e00ff */
[----:B------:R-:W-:Y:S01]  /*11d0*/  FMUL.FTZ R92, R69, R94 ;  /* 0x0000005e455c7220 */ /* 0x000fe20000410000 */
[----:B------:R-:W-:Y:S02]  /*11e0*/  IMAD.U32 R176, R176, 0x10000, RZ ;  /* 0x00010000b0b07824 */ /* 0x000fe400078e00ff */
[----:B------:R-:W-:Y:S01]  /*11f0*/  FFMA.FTZ R241, R88, R230, R229 ;  /* 0x000000e658f17223 */ /* 0x000fe200000100e5 */
[----:B------:R-:W-:Y:S01]  /*1200*/  IMAD.U32 R181, R181, 0x10000, RZ ;  /* 0x00010000b5b57824 */ /* 0x000fe200078e00ff */
[----:B------:R1:W5:Y:S01]  /*1210*/  @P0 LDG.E.64 R146, desc[UR10][R158.64] ;  /* 0x0000000a9e920981 */ /* 0x000362000c1e1b00 */
[C---:B------:R-:W-:Y:S01]  /*1220*/  FADD.FTZ R95, -R98.reuse, R95 ;  /* 0x0000005f625f7221 */ /* 0x040fe20000010100 */
[----:B------:R-:W-:Y:S01]  /*1230*/  FADD.FTZ R223, -R98, R225 ;  /* 0x000000e162df7221 */ /* 0x000fe20000010100 */
[----:B------:R-:W-:Y:S01]  /*1240*/  FMUL.FTZ R150, R162, R149 ;  /* 0x00000095a2967220 */ /* 0x000fe20000410000 */
[----:B------:R2:W5:Y:S01]  /*1250*/  @P1 LDG.E R129, desc[UR10][R156.64] ;  /* 0x0000000a9c811981 */ /* 0x000562000c1e1900 */
[C---:B0-----:R-:W-:Y:S01]  /*1260*/  FADD.FTZ R97, -R98.reuse, R213 ;  /* 0x000000d562617221 */ /* 0x041fe20000010100 */
[----:B------:R-:W-:Y:S01]  /*1270*/  FADD.FTZ R225, -R98, R235 ;  /* 0x000000eb62e17221 */ /* 0x000fe20000010100 */
[----:B------:R-:W-:Y:S01]  /*1280*/  IMAD.U32 R99, R214, 0x10000, RZ ;  /* 0x00010000d6637824 */ /* 0x000fe200078e00ff */
[----:B------:R-:W-:Y:S01]  /*1290*/  SHF.L.U32 R180, R180, 0x10, RZ ;  /* 0x00000010b4b47819 */ /* 0x000fe200000006ff */
[----:B------:R-:W-:-:S02]  /*12a0*/  IMAD.U32 R175, R228, 0x10000, RZ ;  /* 0x00010000e4af7824 */ /* 0x000fc400078e00ff */
[----:B-1----:R-:W-:Y:S02]  /*12b0*/  IMAD.U32 R159, R219, 0x10000, RZ ;  /* 0x00010000db9f7824 */ /* 0x002fe400078e00ff */
[----:B------:R-:W-:Y:S02]  /*12c0*/  IMAD.U32 R158, R187, 0x10000, RZ ;  /* 0x00010000bb9e7824 */ /* 0x000fe400078e00ff */
[----:B------:R-:W-:Y:S01]  /*12d0*/  FADD.FTZ R243, RZ, R241 ;  /* 0x000000f1fff37221 */ /* 0x000fe20000010000 */
[----:B--2---:R-:W-:Y:S02]  /*12e0*/  IMAD.U32 R157, R222, 0x10000, RZ ;  /* 0x00010000de9d7824 */ /* 0x004fe400078e00ff */
[----:B------:R-:W-:Y:S02]  /*12f0*/  IMAD.U32 R213, R224, 0x10000, RZ ;  /* 0x00010000e0d57824 */ /* 0x000fe400078e00ff */
[----:B------:R-:W-:Y:S02]  /*1300*/  IMAD.U32 R215, R215, 0x10000, RZ ;  /* 0x00010000d7d77824 */ /* 0x000fe400078e00ff */
[----:B------:R-:W-:-:S02]  /*1310*/  IMAD.U32 R219, R233, 0x10000, RZ ;  /* 0x00010000e9db7824 */ /* 0x000fc400078e00ff */
[----:B------:R-:W-:Y:S01]  /*1320*/  FMUL.FTZ R233, R70, R181 ;  /* 0x000000b546e97220 */ /* 0x000fe20000410000 */
[----:B------:R-:W-:Y:S02]  /*1330*/  IMAD.U32 R235, R190, 0x10000, RZ ;  /* 0x00010000beeb7824 */ /* 0x000fe400078e00ff */
[----:B------:R-:W-:Y:S02]  /*1340*/  IMAD.U32 R187, R198, 0x10000, RZ ;  /* 0x00010000c6bb7824 */ /* 0x000fe400078e00ff */
[----:B------:R-:W-:Y:S01]  /*1350*/  FFMA.FTZ R198, R89, R176, R92 ;  /* 0x000000b059c67223 */ /* 0x000fe2000001005c */
[----:B------:R-:W-:Y:S02]  /*1360*/  IMAD.U32 R168, R199, 0x10000, RZ ;  /* 0x00010000c7a87824 */ /* 0x000fe400078e00ff */
[----:B------:R-:W-:Y:S02]  /*1370*/  IMAD.U32 R177, R177, 0x10000, RZ ;  /* 0x00010000b1b17824 */ /* 0x000fe400078e00ff */
[----:B------:R-:W-:-:S02]  /*1380*/  IMAD.U32 R199, R206, 0x10000, RZ ;  /* 0x00010000cec77824 */ /* 0x000fc400078e00ff */
[----:B------:R-:W-:Y:S01]  /*1390*/  FFMA.FTZ R206, R150, R241, RZ ;  /* 0x000000f196ce7223 */ /* 0x000fe200000100ff */
[----:B------:R-:W-:Y:S02]  /*13a0*/  IMAD.U32 R190, R211, 0x10000, RZ ;  /* 0x00010000d3be7824 */ /* 0x000fe400078e00ff */
[----:B------:R-:W-:Y:S01]  /*13b0*/  FMUL.FTZ R211, R162, R95 ;  /* 0x0000005fa2d37220 */ /* 0x000fe20000410000 */
[----:B------:R-:W-:Y:S02]  /*13c0*/  IMAD.U32 R156, R191, 0x10000, RZ ;  /* 0x00010000bf9c7824 */ /* 0x000fe400078e00ff */
[C---:B------:R-:W-:Y:S01]  /*13d0*/  FADD.FTZ R99, -R98.reuse, R99 ;  /* 0x0000006362637221 */ /* 0x040fe20000010100 */
[----:B------:R-:W-:Y:S02]  /*13e0*/  IMAD.U32 R148, R195, 0x10000, RZ ;  /* 0x00010000c3947824 */ /* 0x000fe400078e00ff */
        /* <DEDUP_REMOVED lines=19> */
[----:B------:R-:W-:Y:S01]  /*1520*/  FFMA.FTZ R206, R211, R198, R206 ;  /* 0x000000c6d3ce7223 */ /* 0x000fe200000100ce */
[----:B------:R-:W-:Y:S02]  /*1530*/  IMAD.U32 R194, R231, 0x10000, RZ ;  /* 0x00010000e7c27824 */ /* 0x000fe400078e00ff */
[----:B------:R-:W-:Y:S01]  /*1540*/  FMUL.FTZ R231, R162, R97 ;  /* 0x00000061a2e77220 */ /* 0x000fe20000410000 */
[----:B------:R-:W-:Y:S02]  /*1550*/  IMAD.U32 R179, R220, 0x10000, RZ ;  /* 0x00010000dcb37824 */ /* 0x000fe400078e00ff */
[----:B------:R-:W-:Y:S01]  /*1560*/  FFMA.FTZ R214, R91, R182, R98 ;  /* 0x000000b65bd67223 */ /* 0x000fe20000010062 */
[----:B------:R-:W-:Y:S01]  /*1570*/  FMUL.FTZ R245, R64, R183 ;  /* 0x000000b740f57220 */ /* 0x000fe20000410000 */
[----:B------:R-:W-:Y:S01]  /*1580*/  FADD.FTZ R93, R202, R93 ;  /* 0x0000005dca5d7221 */ /* 0x000fe20000010000 */
[----:B------:R-:W-:Y:S01]  /*1590*/  FMUL.FTZ R239, R162, R99 ;  /* 0x00000063a2ef7220 */ /* 0x000fe20000410000 */
[----:B------:R-:W-:Y:S01]  /*15a0*/  FFMA.FTZ R220, R231, R202, R206 ;  /* 0x000000cae7dc7223 */ /* 0x000fe200000100ce */
[----:B------:R-:W-:Y:S01]  /*15b0*/  IMAD.U32 R178, R203, 0x10000, RZ ;  /* 0x00010000cbb27824 */ /* 0x000fe200078e00ff */
[----:B------:R-:W-:Y:S01]  /*15c0*/  SHF.L.U32 R189, R189, 0x10, RZ ;  /* 0x00000010bdbd7819 */ /* 0x000fe200000006ff */
[----:B------:R-:W-:Y:S01]  /*15d0*/  IMAD.U32 R186, R207, 0x10000, RZ ;  /* 0x00010000cfba7824 */ /* 0x000fe200078e00ff */
[----:B------:R-:W-:Y:S01]  /*15e0*/  SHF.L.U32 R207, R212, 0x10, RZ ;  /* 0x00000010d4cf7819 */ /* 0x000fe200000006ff */
[----:B------:R-:W-:-:S02]  /*15f0*/  IMAD.U32 R203, R210, 0x10000, RZ ;  /* 0x00010000d2cb7824 */ /* 0x000fc400078e00ff */
[----:B------:R-:W-:Y:S01]  /*1600*/  FMUL.FTZ R210, R65, R158 ;  /* 0x0000009e41d27220 */ /* 0x000fe20000410000 */
[----:B------:R-:W-:Y:S01]  /*1610*/  FFMA.FTZ R212, R84, R179, R245 ;  /* 0x000000b354d47223 */ /* 0x000fe200000100f5 */
[----:B------:R-:W-:Y:S01]  /*1620*/  FADD.FTZ R93, R214, R93 ;  /* 0x0000005dd65d7221 */ /* 0x000fe20000010000 */
[----:B------:R-:W-:Y:S01]  /*1630*/  FFMA.FTZ R220, R239, R214, R220 ;  /* 0x000000d6efdc7223 */ /* 0x000fe200000100dc */
[----:B------:R-:W-:Y:S02]  /*1640*/  IMAD.U32 R185, R185, 0x10000, RZ ;  /* 0x00010000b9b97824 */ /* 0x000fe400078e00ff */
[----:B------:R-:W-:Y:S01]  /*1650*/  FMUL.FTZ R247, R66, R189 ;  /* 0x000000bd42f77220 */ /* 0x000fe20000410000 */
[----:B------:R-:W-:Y:S02]  /*1660*/  IMAD.U32 R188, R188, 0x10000, RZ ;  /* 0x00010000bcbc7824 */ /* 0x000fe400078e00ff */
[----:B------:R-:W-:Y:S01]  /*1670*/  FFMA.FTZ R210, R85, R96, R210 ;  /* 0x0000006055d27223 */ /* 0x000fe200000100d2 */
[----:B------:R-:W-:Y:S01]  /*1680*/  FADD.FTZ R93, R212, R93 ;  /* 0x0000005dd45d7221 */ /* 0x000fe20000010000 */
[----:B------:R-:W-:Y:S01]  /*1690*/  FMUL.FTZ R233, R162, R151 ;  /* 0x00000097a2e97220 */ /* 0x000fe20000410000 */
[----:B------:R-:W-:Y:S01]  /*16a0*/  FFMA.FTZ R220, R229, R212, R220 ;  /* 0x000000d4e5dc7223 */ /* 0x000fe200000100dc */
[----:B------:R-:W-:-:S02]  /*16b0*/  IMAD.U32 R184, R184, 0x10000, RZ ;  /* 0x00010000b8b87824 */ /* 0x000fc400078e00ff */
[----:B------:R-:W-:Y:S01]  /*16c0*/  FMUL.FTZ R216, R67, R188 ;  /* 0x000000bc43d87220 */ /* 0x000fe20000410000 */
[----:B------:R-:W-:Y:S02]  /*16d0*/  IMAD.U32 R196, R196, 0x10000, RZ ;  /* 0x00010000c4c47824 */ /* 0x000fe400078e00ff */
[----:B------:R-:W-:Y:S01]  /*16e0*/  FFMA.FTZ R206, R86, R185, R247 ;  /* 0x000000b956ce7223 */ /* 0x000fe200000100f7 */
[----:B------:R-:W-:Y:S01]  /*16f0*/  FADD.FTZ R93, R210, R93 ;  /* 0x0000005dd25d7221 */ /* 0x000fe20000010000 */
[C---:B------:R-:W-:Y:S01]  /*1700*/  FMUL.FTZ R153, R162.reuse, R153 ;  /* 0x00000099a2997220 */ /* 0x040fe20000410000 */
[----:B------:R-:W-:Y:S01]  /*1710*/  FFMA.FTZ R224, R233, R210, R220 ;  /* 0x000000d2e9e07223 */ /* 0x000fe200000100dc */
[----:B------:R-:W-:Y:S01]  /*1720*/  FMUL.FTZ R243, R162, R155 ;  /* 0x0000009ba2f37220 */ /* 0x000fe20000410000 */
[----:B------:R-:W-:Y:S02]  /*1730*/  IMAD.U32 R192, R192, 0x10000, RZ ;  /* 0x00010000c0c07824 */ /* 0x000fe400078e00ff */
[----:B------:R-:W-:Y:S01]  /*1740*/  FMUL.FTZ R149, R60, R191 ;  /* 0x000000bf3c957220 */ /* 0x000fe20000410000 */
        /* <DEDUP_REMOVED lines=8> */
[----:B------:R-:W-:Y:S01]  /*17d0*/  FFMA.FTZ R159, R83, R192, R98 ;  /* 0x000000c0539f7223 */ /* 0x000fe20000010062 */
[----:B------:R-:W-:Y:S01]  /*17e0*/  FMUL.FTZ R218, R61, R148 ;  /* 0x000000943dda7220 */ /* 0x000fe20000410000 */
[----:B------:R-:W-:Y:S01]  /*17f0*/  FMUL.FTZ R157, R162, R157 ;  /* 0x0000009da29d7220 */ /* 0x000fe20000410000 */
[----:B------:R-:W-:Y:S01]  /*1800*/  FFMA.FTZ R98, R243, R155, R224 ;  /* 0x0000009bf3627223 */ /* 0x000fe200000100e0 */
[----:B------:R-:W-:-:S02]  /*1810*/  IMAD.U32 R193, R193, 0x10000, RZ ;  /* 0x00010000c1c17824 */ /* 0x000fc400078e00ff */
[----:B------:R-:W-:Y:S01]  /*1820*/  FMUL.FTZ R99, R62, R197 ;  /* 0x000000c53e637220 */ /* 0x000fe20000410000 */
[----:B------:R-:W-:Y:S01]  /*1830*/  FMUL.FTZ R222, R162, R169 ;  /* 0x000000a9a2de7220 */ /* 0x000fe20000410000 */
[----:B------:R-:W-:Y:S01]  /*1840*/  FADD.FTZ R226, R220, R93 ;  /* 0x0000005ddce27221 */ /* 0x000fe20000010000 */
[----:B------:R-:W-:Y:S01]  /*1850*/  FFMA.FTZ R169, R81, R156, R218 ;  /* 0x0000009c51a97223 */ /* 0x000fe200000100da */
[----:B------:R-:W-:Y:S01]  /*1860*/  FFMA.FTZ R93, R157, R220, R98 ;  /* 0x000000dc9d5d7223 */ /* 0x000fe20000010062 */
[----:B------:R-:W-:Y:S01]  /*1870*/  FFMA.FTZ R218, R82, R193, R99 ;  /* 0x000000c152da7223 */ /* 0x000fe20000010063 */
        /* <DEDUP_REMOVED lines=8> */
[----:B------:R-:W-:-:S02]  /*1900*/  IMAD.U32 R201, R201, 0x10000, RZ ;  /* 0x00010000c9c97824 */ /* 0x000fc400078e00ff */
[----:B------:R-:W-:Y:S01]  /*1910*/  FMUL.FTZ R95, R58, R205 ;  /* 0x000000cd3a5f7220 */ /* 0x000fe20000410000 */
[----:B------:R-:W-:Y:S01]  /*1920*/  FFMA.FTZ R234, R76, R187, R97 ;  /* 0x000000bb4cea7223 */ /* 0x000fe20000010061 */
[----:B------:R-:W-:Y:S01]  /*1930*/  FFMA.FTZ R245, R77, R168, R92 ;  /* 0x000000a84df57223 */ /* 0x000fe2000001005c */
[----:B------:R-:W-:Y:S01]  /*1940*/  FMUL.FTZ R175, R162, R175 ;  /* 0x000000afa2af7220 */ /* 0x000fe20000410000 */
[----:B------:R-:W-:Y:S01]  /*1950*/  FADD.FTZ R97, R159, R226 ;  /* 0x000000e29f617221 */ /* 0x000fe20000010000 */
[----:B------:R-:W-:Y:S01]  /*1960*/  FFMA.FTZ R92, R222, R159, R93 ;  /* 0x0000009fde5c7223 */ /* 0x000fe2000001005d */
[----:B------:R-:W-:Y:S01]  /*1970*/  FFMA.FTZ R232, R78, R201, R95 ;  /* 0x000000c94ee87223 */ /* 0x000fe2000001005f */
[----:B------:R-:W-:Y:S01]  /*1980*/  FMUL.FTZ R95, R52, R203 ;  /* 0x000000cb345f7220 */ /* 0x000fe20000410000 */
[----:B------:R-:W-:Y:S02]  /*1990*/  IMAD.U32 R204, R204, 0x10000, RZ ;  /* 0x00010000cccc7824 */ /* 0x000fe400078e00ff */
[----:B------:R-:W-:Y:S01]  /*19a0*/  FMUL.FTZ R224, R162, R213 ;  /* 0x000000d5a2e07220 */ /* 0x000fe20000410000 */
[----:B------:R-:W-:Y:S01]  /*19b0*/  FADD.FTZ R98, R234, R97 ;  /* 0x00000061ea627221 */ /* 0x000fe20000010000 */
[----:B------:R-:W-:Y:S01]  /*19c0*/  FFMA.FTZ R93, R175, R234, R92 ;  /* 0x000000eaaf5d7223 */ /* 0x000fe2000001005c */
[----:B------:R-:W-:Y:S01]  /*19d0*/  FFMA.FTZ R226, R72, R199, R95 ;  /* 0x000000c748e27223 */ /* 0x000fe2000001005f */
[----:B------:R-:W-:-:S02]  /*19e0*/  IMAD.U32 R200, R200, 0x10000, RZ ;  /* 0x00010000c8c87824 */ /* 0x000fc400078e00ff */
[----:B------:R-:W-:Y:S01]  /*19f0*/  FMUL.FTZ R228, R59, R204 ;  /* 0x000000cc3be47220 */ /* 0x000fe20000410000 */
[----:B------:R-:W-:Y:S01]  /*1a00*/  FMUL.FTZ R215, R162, R215 ;  /* 0x000000d7a2d77220 */ /* 0x000fe20000410000 */
[----:B------:R-:W-:Y:S01]  /*1a10*/  FADD.FTZ R95, R245, R98 ;  /* 0x00000062f55f7221 */ /* 0x000fe20000010000 */
[----:B------:R-:W-:Y:S01]  /*1a20*/  FFMA.FTZ R92, R224, R245, R93 ;  /* 0x000000f5e05c7223 */ /* 0x000fe2000001005d */
[----:B------:R-:W-:Y:S01]  /*1a30*/  FMUL.FTZ R238, R162, R217 ;  /* 0x000000d9a2ee7220 */ /* 0x000fe20000410000 */
[----:B------:R-:W-:Y:S01]  /*1a40*/  FFMA.FTZ R228, R79, R200, R228 ;  /* 0x000000c84fe47223 */ /* 0x000fe200000100e4 */
[----:B------:R-:W-:Y:S01]  /*1a50*/  FADD.FTZ R95, R232, R95 ;  /* 0x0000005fe85f7221 */ /* 0x000fe20000010000 */
        /* <DEDUP_REMOVED lines=11> */
[----:B------:R-:W-:Y:S02]  /*1b10*/  IMAD.U32 R208, R208, 0x10000, RZ ;  /* 0x00010000d0d07824 */ /* 0x000fe400078e00ff */
[----:B------:R-:W-:Y:S01]  /*1b20*/  FMUL.FTZ R242, R55, R194 ;  /* 0x000000c237f27220 */ /* 0x000fe20000410000 */
[----:B------:R-:W-:Y:S01]  /*1b30*/  FFMA.FTZ R213, R74, R209, R213 ;  /* 0x000000d14ad57223 */ /* 0x000fe200000100d5 */
        /* <DEDUP_REMOVED lines=41> */
.L_x_1456:
[----:B------:R-:W-:Y:S05]  /*1dd0*/  BSYNC.RECONVERGENT B0 ;  /* 0x0000000000007941 */ /* 0x000fea0003800200 */
.L_x_1455:
        /* <DEDUP_REMOVED lines=10> */
[----:B------:R-:W2:Y:S01]  /*1e80*/  LDC.64 R148, c[0x0][0x380] ;  /* 0x0000e000ff947b82 */ /* 0x000ea20000000a00 */
        /* <DEDUP_REMOVED lines=24> */
[----:B--2---:R-:W-:-:S02]  /*2010*/  IMAD.IADD R134, R134, 0x1, R148 ;  /* 0x0000000186867824 */ /* 0x004fc400078e0294 */
        /* <DEDUP_REMOVED lines=110> */
.L_x_1459:
        /* <DEDUP_REMOVED lines=34> */
.L_x_1458:
        /* <DEDUP_REMOVED lines=43> */
.L_x_1461:
        /* <DEDUP_REMOVED lines=44> */
.L_x_1457:
        /* <DEDUP_REMOVED lines=52> */
.L_x_1463:
        /* <DEDUP_REMOVED lines=50> */
.L_x_1462:
        /* <DEDUP_REMOVED lines=57> */
.L_x_1464:
        /* <DEDUP_REMOVED lines=58> */
.L_x_1460:
        /* <DEDUP_REMOVED lines=18> */
.L_x_1465:
        /* <DEDUP_REMOVED lines=10> */
.L_x_1466:
        /* <DEDUP_REMOVED lines=60> */
.L_x_1469:
        /* <DEDUP_REMOVED lines=52> */
.L_x_1468:
        /* <DEDUP_REMOVED lines=52> */
.L_x_1471:
        /* <DEDUP_REMOVED lines=45> */
.L_x_1467:
        /* <DEDUP_REMOVED lines=46> */
.L_x_1473:
        /* <DEDUP_REMOVED lines=39> */
.L_x_1472:
        /* <DEDUP_REMOVED lines=36> */
.L_x_1474:
        /* <DEDUP_REMOVED lines=30> */
.L_x_1470:
        /* <DEDUP_REMOVED lines=15> */
.L_x_1475:
        /* <DEDUP_REMOVED lines=10> */
.L_x_1476:
        /* <DEDUP_REMOVED lines=55> */
[----:B------:R-:W-:Y:S02]  /*5960*/  PRMT R98, R170, 0x7632, R98 ;  /* 0x00007632aa627816 */ /* 0x000fe40000000062 */
[----:B------:R-:W-:-:S02]  /*5970*/  PRMT R171, R95, 0x7632, R171 ;  /* 0x000076325fab7816 */ /* 0x000fc400000000ab */
[----:B------:R-:W-:Y:S02]  /*5980*/  PRMT R133, R95, 0x7610, R133 ;  /* 0x000076105f857816 */ /* 0x000fe40000000085 */
[----:B------:R-:W-:Y:S01]  /*5990*/  PRMT R174, R99, 0x7632, R174 ;  /* 0x0000763263ae7816 */ /* 0x000fe200000000ae */
[----:B------:R-:W-:Y:S06]  /*59a0*/  BRA `(.L_x_1480) ;  /* 0x0000001000b87947 */ /* 0x000fec0003800000 */
.L_x_1479:
        /* <DEDUP_REMOVED lines=52> */
.L_x_1478:
        /* <DEDUP_REMOVED lines=52> */
.L_x_1481:
        /* <DEDUP_REMOVED lines=45> */
.L_x_1477:
[----:B------:R-:W-:Y:S05]  /*6300*/  @!P0 BRA `(.L_x_1482) ;  /* 0x0000000400508947 */ /* 0x000fea0003800000 */
[----:B------:R-:W-:Y:S05]  /*6310*/  BRA.U !UP0, `(.L_x_1483) ;  /* 0x0000000108b07547 */ /* 0x000fea000b800000 */
[-CC-:B------:R-:W-:Y:S01]  /*6320*/  FFMA.FTZ R157, R157, R156.reuse, R177.reuse ;  /* 0x0000009c9d9d7223 */ /* 0x180fe200000100b1 */
[----:B0-2---:R-:W-:Y:S02]  /*6330*/  IMAD.MOV.U32 R94, RZ, RZ, R140 ;  /* 0x000000ffff5e7224 */ /* 0x005fe400078e008c */
[-C--:B------:R-:W-:Y:S01]  /*6340*/  FFMA.FTZ R161, R161, R156.reuse, R177 ;  /* 0x0000009ca1a17223 */ /* 0x080fe200000100b1 */
[----:B------:R-:W-:Y:S02]  /*6350*/  IMAD.MOV.U32 R97, RZ, RZ, R141 ;  /* 0x000000ffff617224 */ /* 0x000fe400078e008d */
        /* <DEDUP_REMOVED lines=40> */
.L_x_1483:
        /* <DEDUP_REMOVED lines=36> */
[C---:B------:R-:W-:Y:S02]  /*6820*/  PRMT R99, R94.reuse, 0x7632, R99 ;  /* 0x000076325e637816 */ /* 0x040fe40000000063 */
[----:B------:R-:W-:Y:S01]  /*6830*/  PRMT R98, R94, 0x7610, R98 ;  /* 0x000076105e627816 */ /* 0x000fe20000000062 */
[----:B------:R-:W-:Y:S06]  /*6840*/  BRA `(.L_x_1480) ;  /* 0x0000000400107947 */ /* 0x000fec0003800000 */
.L_x_1482:
        /* <DEDUP_REMOVED lines=33> */
[C---:B-1----:R-:W-:Y:S02]  /*6a60*/  PRMT R98, R94.reuse, 0x7632, R98 ;  /* 0x000076325e627816 */ /* 0x042fe40000000062 */
[----:B------:R-:W-:Y:S02]  /*6a70*/  PRMT R170, R94, 0x7610, R170 ;  /* 0x000076105eaa7816 */ /* 0x000fe400000000aa */
[C---:B------:R-:W-:Y:S02]  /*6a80*/  PRMT R99, R159.reuse, 0x7632, R99 ;  /* 0x000076329f637816 */ /* 0x040fe40000000063 */
[----:B------:R-:W-:Y:S01]  /*6a90*/  PRMT R171, R159, 0x7610, R171 ;  /* 0x000076109fab7816 */ /* 0x000fe200000000ab */
[----:B------:R-:W-:Y:S06]  /*6aa0*/  BRA `(.L_x_1480) ;  /* 0x0000000000787947 */ /* 0x000fec0003800000 */
.L_x_1484:
        /* <DEDUP_REMOVED lines=30> */
.L_x_1480:
        /* <DEDUP_REMOVED lines=15> */
.L_x_1485:
        /* <DEDUP_REMOVED lines=10> */
.L_x_1486:
[----:B------:R-:W-:Y:S05]  /*6e20*/  @!P1 BRA `(.L_x_1487) ;  /* 0x0000000c003c9947 */ /* 0x000fea0003800000 */
[----:B------:R-:W-:Y:S05]  /*6e30*/  @!P0 BRA `(.L_x_1488) ;  /* 0x0000000400b88947 */ /* 0x000fea0003800000 */
[----:B------:R-:W-:Y:S05]  /*6e40*/  BRA.U !UP0, `(.L_x_1489) ;  /* 0x0000000108ec7547 */ /* 0x000fea000b800000 */
[----:B0-2---:R-:W-:Y:S02]  /*6e50*/  IMAD.MOV.U32 R94, RZ, RZ, R138 ;  /* 0x000000ffff5e7224 */ /* 0x005fe400078e008a */
[-CC-:B------:R-:W-:Y:S01]  /*6e60*/  FFMA.FTZ R175, R175, R156.reuse, R177.reuse ;  /* 0x0000009cafaf7223 */ /* 0x180fe200000100b1 */
[-C--:B------:R-:W-:Y:S01]  /*6e70*/  FFMA.FTZ R97, R238, R156.reuse, R177 ;  /* 0x0000009cee617223 */ /* 0x080fe200000100b1 */
[--C-:B-1----:R-:W-:Y:S01]  /*6e80*/  SHF.R.U64 R98, R138, 0x10, R139.reuse ;  /* 0x000000108a627819 */ /* 0x102fe2000000128b */
[----:B------:R-:W-:Y:S01]  /*6e90*/  IMAD.MOV.U32 R96, RZ, RZ, R139 ;  /* 0x000000ffff607224 */ /* 0x000fe200078e008b */
[----:B------:R-:W-:Y:S01]  /*6ea0*/  SHF.L.U32 R95, R94, 0x10, RZ ;  /* 0x000000105e5f7819 */ /* 0x000fe200000006ff */
[----:B------:R-:W-:Y:S01]  /*6eb0*/  FADD.FTZ R175, R234, -R175 ;  /* 0x800000afeaaf7221 */ /* 0x000fe20000010000 */
[----:B------:R-:W-:Y:S01]  /*6ec0*/  FFMA.FTZ R224, R224, R156, R177 ;  /* 0x0000009ce0e07223 */ /* 0x000fe200000100b1 */
[----:B------:R-:W-:Y:S01]  /*6ed0*/  LOP3.LUT P6, RZ, R237, 0xff, RZ, 0xc0, !PT ;  /* 0x000000ffedff7812 */ /* 0x000fe200078cc0ff */
[----:B------:R-:W-:Y:S01]  /*6ee0*/  FADD.FTZ R99, R228, -R97 ;  /* 0x80000061e4637221 */ /* 0x000fe20000010000 */
[----:B------:R-:W-:Y:S01]  /*6ef0*/  FFMA.FTZ R95, R162, R175, R95 ;  /* 0x000000afa25f7223 */ /* 0x000fe2000001005f */
[----:B------:R-:W-:-:S02]  /*6f00*/  IMAD.U32 R97, R98, 0x10000, RZ ;  /* 0x0001000062617824 */ /* 0x000fc400078e00ff */
[----:B------:R-:W-:Y:S01]  /*6f10*/  FFMA.FTZ R215, R215, R156, R177 ;  /* 0x0000009cd7d77223 */ /* 0x000fe200000100b1 */
[----:B------:R-:W-:Y:S02]  /*6f20*/  IMAD.U32 R98, R96, 0x10000, RZ ;  /* 0x0001000060627824 */ /* 0x000fe400078e00ff */
[----:B------:R-:W-:Y:S01]  /*6f30*/  FMUL.FTZ R94, R95, UR6 ;  /* 0x000000065f5e7c20 */ /* 0x000fe20008410000 */
[----:B------:R-:W-:Y:S01]  /*6f40*/  FADD.FTZ R245, R245, -R224 ;  /* 0x800000e0f5f57221 */ /* 0x000fe20000010000 */
[----:B------:R-:W-:Y:S01]  /*6f50*/  FADD.FTZ R215, R232, -R215 ;  /* 0x800000d7e8d77221 */ /* 0x000fe20000010000 */
[----:B------:R-:W-:Y:S02]  /*6f60*/  SHF.R.U32.HI R136, RZ, 0x10, R139 ;  /* 0x00000010ff887819 */ /* 0x000fe4000001168b */
[----:B------:R-:W-:Y:S01]  /*6f70*/  FSEL R96, R94, RZ, P6 ;  /* 0x000000ff5e607208 */ /* 0x000fe20003000000 */
[C---:B------:R-:W-:Y:S01]  /*6f80*/  FFMA.FTZ R97, R162.reuse, R245, R97 ;  /* 0x000000f5a2617223 */ /* 0x040fe20000010061 */
[----:B------:R-:W-:Y:S01]  /*6f90*/  LOP3.LUT P6, RZ, R129, 0xff, RZ, 0xc0, !PT ;  /* 0x000000ff81ff7812 */ /* 0x000fe200078cc0ff */
[----:B------:R-:W-:Y:S01]  /*6fa0*/  FFMA.FTZ R98, R162, R215, R98 ;  /* 0x000000d7a2627223 */ /* 0x000fe20000010062 */
[----:B------:R-:W-:Y:S01]  /*6fb0*/  IMAD.U32 R136, R136, 0x10000, RZ ;  /* 0x0001000088887824 */ /* 0x000fe200078e00ff */
[----:B------:R-:W-:-:S02]  /*6fc0*/  F2FP.BF16.F32.PACK_AB R96, R96, R95 ;  /* 0x0000005f6060723e */ /* 0x000fc400000010ff */
[----:B------:R-:W-:Y:S01]  /*6fd0*/  FSEL R94, R94, RZ, P6 ;  /* 0x000000ff5e5e7208 */ /* 0x000fe20003000000 */
[----:B------:R-:W-:Y:S01]  /*6fe0*/  FMUL.FTZ R95, R98, UR6 ;  /* 0x00000006625f7c20 */ /* 0x000fe20008410000 */
[----:B------:R-:W-:Y:S01]  /*6ff0*/  LOP3.LUT P5, RZ, R237, 0xff00, RZ, 0xc0, !PT ;  /* 0x0000ff00edff7812 */ /* 0x000fe200078ac0ff */
[----:B------:R-:W-:Y:S01]  /*7000*/  FFMA.FTZ R136, R162, R99, R136 ;  /* 0x00000063a2887223 */ /* 0x000fe20000010088 */
[C---:B------:R-:W-:Y:S01]  /*7010*/  F2FP.BF16.F32.PACK_AB R94, R97.reuse, R94 ;  /* 0x0000005e615e723e */ /* 0x040fe200000010ff */
[----:B------:R-:W-:Y:S01]  /*7020*/  FMUL.FTZ R97, R97, UR6 ;  /* 0x0000000661617c20 */ /* 0x000fe20008410000 */
[----:B------:R-:W-:Y:S02]  /*7030*/  LOP3.LUT P3, RZ, R237, 0xff0000, RZ, 0xc0, !PT ;  /* 0x00ff0000edff7812 */ /* 0x000fe4000786c0ff */
[----:B------:R-:W-:Y:S02]  /*7040*/  LOP3.LUT P6, RZ, R129, 0xff00, RZ, 0xc0, !PT ;  /* 0x0000ff0081ff7812 */ /* 0x000fe400078cc0ff */
[----:B------:R-:W-:-:S02]  /*7050*/  PRMT R172, R94, 0x7632, R172 ;  /* 0x000076325eac7816 */ /* 0x000fc400000000ac */
[----:B------:R-:W-:Y:S02]  /*7060*/  PRMT R166, R94, 0x7610, R166 ;  /* 0x000076105ea67816 */ /* 0x000fe400000000a6 */
[C---:B------:R-:W-:Y:S02]  /*7070*/  PRMT R149, R96.reuse, 0x7632, R149 ;  /* 0x0000763260957816 */ /* 0x040fe40000000095 */
[----:B------:R-:W-:Y:S01]  /*7080*/  PRMT R164, R96, 0x7610, R164 ;  /* 0x0000761060a47816 */ /* 0x000fe200000000a4 */
[----:B------:R-:W-:Y:S01]  /*7090*/  FMUL.FTZ R96, R136, UR6 ;  /* 0x0000000688607c20 */ /* 0x000fe20008410000 */
[C---:B------:R-:W-:Y:S02]  /*70a0*/  FSEL R94, R97.reuse, RZ, P5 ;  /* 0x000000ff615e7208 */ /* 0x040fe40002800000 */
[----:B------:R-:W-:Y:S02]  /*70b0*/  FSEL R97, R97, RZ, P6 ;  /* 0x000000ff61617208 */ /* 0x000fe40003000000 */
[----:B------:R-:W-:-:S02]  /*70c0*/  FSEL R99, R95, RZ, P3 ;  /* 0x000000ff5f637208 */ /* 0x000fc40001800000 */
[----:B------:R-:W-:Y:S02]  /*70d0*/  ISETP.GE.U32.AND P4, PT, R237, 0x1000000, PT ;  /* 0x01000000ed00780c */ /* 0x000fe40003f86070 */
        /* <DEDUP_REMOVED lines=18> */
.L_x_1489:
[----:B0-2---:R-:W-:Y:S01]  /*7200*/  SHF.R.U64 R94, R138, 0x10, R139 ;  /* 0x000000108a5e7819 */ /* 0x005fe2000000128b */
[-CC-:B------:R-:W-:Y:S01]  /*7210*/  FFMA.FTZ R224, R224, R156.reuse, R177.reuse ;  /* 0x0000009ce0e07223 */ /* 0x180fe200000100b1 */
[-CC-:B------:R-:W-:Y:S01]  /*7220*/  FFMA.FTZ R175, R175, R156.reuse, R177.reuse ;  /* 0x0000009cafaf7223 */ /* 0x180fe200000100b1 */
[----:B------:R-:W-:Y:S01]  /*7230*/  LOP3.LUT P6, RZ, R237, 0xff00, RZ, 0xc0, !PT ;  /* 0x0000ff00edff7812 */ /* 0x000fe200078cc0ff */
[-C--:B------:R-:W-:Y:S01]  /*7240*/  FFMA.FTZ R215, R215, R156.reuse, R177 ;  /* 0x0000009cd7d77223 */ /* 0x080fe200000100b1 */
[----:B------:R-:W-:Y:S02]  /*7250*/  IMAD.U32 R95, R94, 0x10000, RZ ;  /* 0x000100005e5f7824 */ /* 0x000fe400078e00ff */
[----:B------:R-:W-:Y:S01]  /*7260*/  FADD.FTZ R245, R245, -R224 ;  /* 0x800000e0f5f57221 */ /* 0x000fe20000010000 */
[----:B------:R-:W-:Y:S02]  /*7270*/  IMAD.MOV.U32 R94, RZ, RZ, R138 ;  /* 0x000000ffff5e7224 */ /* 0x000fe400078e008a */
[----:B------:R-:W-:Y:S01]  /*7280*/  FADD.FTZ R175, R234, -R175 ;  /* 0x800000afeaaf7221 */ /* 0x000fe20000010000 */
[----:B-1----:R-:W-:Y:S01]  /*7290*/  SHF.R.U32.HI R98, RZ, 0x10, R139 ;  /* 0x00000010ff627819 */ /* 0x002fe2000001168b */
[----:B------:R-:W-:Y:S01]  /*72a0*/  FFMA.FTZ R245, R162, R245, R95 ;  /* 0x000000f5a2f57223 */ /* 0x000fe2000001005f */
[----:B------:R-:W-:Y:S01]  /*72b0*/  FFMA.FTZ R99, R238, R156, R177 ;  /* 0x0000009cee637223 */ /* 0x000fe200000100b1 */
[----:B------:R-:W-:Y:S01]  /*72c0*/  SHF.L.U32 R95, R94, 0x10, RZ ;  /* 0x000000105e5f7819 */ /* 0x000fe200000006ff */
[----:B------:R-:W-:-:S02]  /*72d0*/  IMAD.MOV.U32 R96, RZ, RZ, R139 ;  /* 0x000000ffff607224 */ /* 0x000fc400078e008b */
[----:B------:R-:W-:Y:S01]  /*72e0*/  FMUL.FTZ R245, R245, UR6 ;  /* 0x00000006f5f57c20 */ /* 0x000fe20008410000 */
[----:B------:R-:W-:Y:S01]  /*72f0*/  FADD.FTZ R215, R232, -R215 ;  /* 0x800000d7e8d77221 */ /* 0x000fe20000010000 */
[----:B------:R-:W-:Y:S01]  /*7300*/  FADD.FTZ R99, R228, -R99 ;  /* 0x80000063e4637221 */ /* 0x000fe20000010000 */
[----:B------:R-:W-:Y:S01]  /*7310*/  FFMA.FTZ R95, R162, R175, R95 ;  /* 0x000000afa25f7223 */ /* 0x000fe2000001005f */
        /* <DEDUP_REMOVED lines=32> */
.L_x_1488:
[----:B------:R-:W-:Y:S05]  /*7520*/  BRA.U !UP0, `(.L_x_1491) ;  /* 0x0000000108c87547 */ /* 0x000fea000b800000 */
[-CC-:B------:R-:W-:Y:S01]  /*7530*/  FFMA.FTZ R175, R175, R156.reuse, R177.reuse ;  /* 0x0000009cafaf7223 */ /* 0x180fe200000100b1 */
[----:B------:R-:W-:Y:S01]  /*7540*/  LOP3.LUT P6, RZ, R237, 0xff, RZ, 0xc0, !PT ;  /* 0x000000ffedff7812 */ /* 0x000fe200078cc0ff */
[-CC-:B------:R-:W-:Y:S01]  /*7550*/  FFMA.FTZ R224, R224, R156.reuse, R177.reuse ;  /* 0x0000009ce0e07223 */ /* 0x180fe200000100b1 */
[-C--:B------:R-:W-:Y:S01]  /*7560*/  FFMA.FTZ R215, R215, R156.reuse, R177 ;  /* 0x0000009cd7d77223 */ /* 0x080fe200000100b1 */
[----:B------:R-:W-:Y:S01]  /*7570*/  FADD.FTZ R175, R234, -R175 ;  /* 0x800000afeaaf7221 */ /* 0x000fe20000010000 */
[----:B-1----:R-:W-:Y:S01]  /*7580*/  FFMA.FTZ R99, R238, R156, R177 ;  /* 0x0000009cee637223 */ /* 0x002fe200000100b1 */
[----:B------:R-:W-:Y:S01]  /*7590*/  FADD.FTZ R245, R245, -R224 ;  /* 0x800000e0f5f57221 */ /* 0x000fe20000010000 */
[C---:B------:R-:W-:Y:S01]  /*75a0*/  LOP3.LUT P5, RZ, R237.reuse, 0xff00, RZ, 0xc0, !PT ;  /* 0x0000ff00edff7812 */ /* 0x040fe200078ac0ff */
[----:B0-2---:R-:W-:Y:S01]  /*75b0*/  FMUL.FTZ R94, R162, R175 ;  /* 0x000000afa25e7220 */ /* 0x005fe20000410000 */
[----:B------:R-:W-:Y:S01]  /*75c0*/  FADD.FTZ R99, R228, -R99 ;  /* 0x80000063e4637221 */ /* 0x000fe20000010000 */
        /* <DEDUP_REMOVED lines=40> */
.L_x_1491:
[-CC-:B------:R-:W-:Y:S01]  /*7850*/  FFMA.FTZ R224, R224, R156.reuse, R177.reuse ;  /* 0x0000009ce0e07223 */ /* 0x180fe200000100b1 */
[-CC-:B------:R-:W-:Y:S01]  /*7860*/  FFMA.FTZ R175, R175, R156.reuse, R177.reuse ;  /* 0x0000009cafaf7223 */ /* 0x180fe200000100b1 */
[----:B------:R-:W-:Y:S01]  /*7870*/  LOP3.LUT P6, RZ, R237, 0xff00, RZ, 0xc0, !PT ;  /* 0x0000ff00edff7812 */ /* 0x000fe200078cc0ff */
[-C--:B------:R-:W-:Y:S01]  /*7880*/  FFMA.FTZ R215, R215, R156.reuse, R177 ;  /* 0x0000009cd7d77223 */ /* 0x080fe200000100b1 */
[----:B------:R-:W-:Y:S01]  /*7890*/  FADD.FTZ R245, R245, -R224 ;  /* 0x800000e0f5f57221 */ /* 0x000fe20000010000 */
[----:B------:R-:W-:Y:S01]  /*78a0*/  FADD.FTZ R175, R234, -R175 ;  /* 0x800000afeaaf7221 */ /* 0x000fe20000010000 */
[----:B0-2---:R-:W-:Y:S01]  /*78b0*/  FFMA.FTZ R95, R238, R156, R177 ;  /* 0x0000009cee5f7223 */ /* 0x005fe200000100b1 */
        /* <DEDUP_REMOVED lines=38> */
.L_x_1487:
        /* <DEDUP_REMOVED lines=12> */
[----:B------:R-:W-:Y:S01]  /*7be0*/  SHF.L.U32 R96, R96, 0x10, RZ ;  /* 0x0000001060607819 */ /* 0x000fe200000006ff */
[----:B------:R-:W-:Y:S01]  /*7bf0*/  FADD.FTZ R245, R245, -R224 ;  /* 0x800000e0f5f57221 */ /* 0x000fe20000010000 */
[----:B------:R-:W-:Y:S01]  /*7c00*/  FADD.FTZ R215, R232, -R215 ;  /* 0x800000d7e8d77221 */ /* 0x000fe20000010000 */
[----:B------:R-:W-:-:S02]  /*7c10*/  IMAD.U32 R94, R97, 0x10000, RZ ;  /* 0x00010000615e7824 */ /* 0x000fc400078e00ff */
[----:B------:R-:W-:Y:S01]  /*7c20*/  FFMA.FTZ R95, R162, R175, R95 ;  /* 0x000000afa25f7223 */ /* 0x000fe2000001005f */
[----:B------:R-:W-:Y:S02]  /*7c30*/  IMAD.U32 R98, R98, 0x10000, RZ ;  /* 0x0001000062627824 */ /* 0x000fe400078e00ff */
        /* <DEDUP_REMOVED lines=29> */
.L_x_1493:
        /* <DEDUP_REMOVED lines=8> */
[----:B------:R-:W-:Y:S01]  /*7e90*/  IMAD.U32 R95, R94, 0x10000, RZ ;  /* 0x000100005e5f7824 */ /* 0x000fe200078e00ff */
[----:B------:R-:W-:Y:S01]  /*7ea0*/  SHF.L.U32 R94, R97, 0x10, RZ ;  /* 0x00000010615e7819 */ /* 0x000fe200000006ff */
        /* <DEDUP_REMOVED lines=28> */
.L_x_1492:
        /* <DEDUP_REMOVED lines=13> */
[----:B------:R-:W-:Y:S01]  /*8140*/  FMUL.FTZ R95, R245, UR6 ;  /* 0x00000006f55f7c20 */ /* 0x000fe20008410000 */
[----:B------:R-:W-:Y:S01]  /*8150*/  FMUL.FTZ R94, R175, UR6 ;  /* 0x00000006af5e7c20 */ /* 0x000fe20008410000 */
[----:B------:R-:W-:Y:S01]  /*8160*/  LOP3.LUT P3, RZ, R237, 0xff, RZ, 0xc0, !PT ;  /* 0x000000ffedff7812 */ /* 0x000fe2000786c0ff */
[----:B-1----:R-:W-:Y:S01]  /*8170*/  FMUL.FTZ R98, R162, R97 ;  /* 0x00000061a2627220 */ /* 0x002fe20000410000 */
        /* <DEDUP_REMOVED lines=19> */
.L_x_1494:
        /* <DEDUP_REMOVED lines=30> */
.L_x_1490:
        /* <DEDUP_REMOVED lines=15> */
.L_x_1495:
        /* <DEDUP_REMOVED lines=10> */
.L_x_1496:
        /* <DEDUP_REMOVED lines=9> */
[----:B------:R-:W-:Y:S01]  /*86b0*/  FFMA.FTZ R240, R240, R156, R177 ;  /* 0x0000009cf0f07223 */ /* 0x000fe200000100b1 */
[----:B------:R-:W-:Y:S01]  /*86c0*/  LOP3.LUT P5, RZ, R154, 0xff, RZ, 0xc0, !PT ;  /* 0x000000ff9aff7812 */ /* 0x000fe200078ac0ff */
[----:B------:R-:W-:-:S02]  /*86d0*/  IMAD.MOV.U32 R97, RZ, RZ, R147 ;  /* 0x000000ffff617224 */ /* 0x000fc400078e0093 */
[----:B------:R-:W-:Y:S01]  /*86e0*/  FFMA.FTZ R95, R162, R219, R95 ;  /* 0x000000dba25f7223 */ /* 0x000fe2000001005f */
[----:B------:R-:W-:Y:S01]  /*86f0*/  FADD.FTZ R213, R213, -R96 ;  /* 0x80000060d5d57221 */ /* 0x000fe20000010000 */
[----:B------:R-:W-:Y:S01]  /*8700*/  FADD.FTZ R217, R217, -R240 ;  /* 0x800000f0d9d97221 */ /* 0x000fe20000010000 */
[----:B------:R-:W-:Y:S02]  /*8710*/  IMAD.U32 R98, R98, 0x10000, RZ ;  /* 0x0001000062627824 */ /* 0x000fe400078e00ff */
[----:B------:R-:W-:Y:S01]  /*8720*/  FMUL.FTZ R94, R95, UR6 ;  /* 0x000000065f5e7c20 */ /* 0x000fe20008410000 */
[----:B------:R-:W-:Y:S01]  /*8730*/  SHF.L.U32 R136, R97, 0x10, RZ ;  /* 0x0000001061887819 */ /* 0x000fe200000006ff */
[----:B------:R-:W-:Y:S01]  /*8740*/  FFMA.FTZ R156, R242, R156, R177 ;  /* 0x0000009cf29c7223 */ /* 0x000fe200000100b1 */
[----:B------:R-:W-:Y:S01]  /*8750*/  SHF.R.U32.HI R99, RZ, 0x10, R147 ;  /* 0x00000010ff637819 */ /* 0x000fe20000011693 */
        /* <DEDUP_REMOVED lines=42> */
.L_x_1499:
[----:B0-2---:R-:W-:Y:S01]  /*8a00*/  SHF.R.U64 R95, R146, 0x10, R147 ;  /* 0x00000010925f7819 */ /* 0x005fe20000001293 */
[-CC-:B------:R-:W-:Y:S01]  /*8a10*/  FFMA.FTZ R240, R240, R156.reuse, R177.reuse ;  /* 0x0000009cf0f07223 */ /* 0x180fe200000100b1 */
[-CC-:B------:R-:W-:Y:S01]  /*8a20*/  FFMA.FTZ R96, R223, R156.reuse, R177.reuse ;  /* 0x0000009cdf607223 */ /* 0x180fe200000100b1 */
[-CC-:B------:R-:W-:Y:S01]  /*8a30*/  FFMA.FTZ R242, R242, R156.reuse, R177.reuse ;  /* 0x0000009cf2f27223 */ /* 0x180fe200000100b1 */
[----:B------:R-:W-:Y:S01]  /*8a40*/  FFMA.FTZ R177, R219, R156, R177 ;  /* 0x0000009cdbb17223 */ /* 0x000fe200000100b1 */
[----:B------:R-:W-:Y:S01]  /*8a50*/  FADD.FTZ R217, R217, -R240 ;  /* 0x800000f0d9d97221 */ /* 0x000fe20000010000 */
[----:B------:R-:W-:Y:S02]  /*8a60*/  IMAD.U32 R95, R95, 0x10000, RZ ;  /* 0x000100005f5f7824 */ /* 0x000fe400078e00ff */
[----:B------:R-:W-:Y:S01]  /*8a70*/  FADD.FTZ R213, R213, -R96 ;  /* 0x80000060d5d57221 */ /* 0x000fe20000010000 */
[----:B------:R-:W-:Y:S02]  /*8a80*/  IMAD.MOV.U32 R94, RZ, RZ, R146 ;  /* 0x000000ffff5e7224 */ /* 0x000fe400078e0092 */
[----:B------:R-:W-:Y:S01]  /*8a90*/  FADD.FTZ R177, R226, -R177 ;  /* 0x800000b1e2b17221 */ /* 0x000fe20000010000 */
[----:B------:R-:W-:Y:S01]  /*8aa0*/  FFMA.FTZ R95, R162, R217, R95 ;  /* 0x000000d9a25f7223 */ /* 0x000fe2000001005f */
[--C-:B-1----:R-:W-:Y:S01]  /*8ab0*/  SHF.R.U32.HI R98, RZ, 0x10, R147.reuse ;  /* 0x00000010ff627819 */ /* 0x102fe20000011693 */
[----:B------:R-:W-:Y:S01]  /*8ac0*/  IMAD.U32 R94, R94, 0x10000, RZ ;  /* 0x000100005e5e7824 */ /* 0x000fe200078e00ff */
[----:B------:R-:W-:Y:S01]  /*8ad0*/  LOP3.LUT P5, RZ, R154, 0xff00, RZ, 0xc0, !PT ;  /* 0x0000ff009aff7812 */ /* 0x000fe200078ac0ff */
[----:B------:R-:W-:-:S02]  /*8ae0*/  IMAD.MOV.U32 R96, RZ, RZ, R147 ;  /* 0x000000ffff607224 */ /* 0x000fc400078e0093 */
[----:B------:R-:W-:Y:S01]  /*8af0*/  FMUL.FTZ R95, R95, UR6 ;  /* 0x000000065f5f7c20 */ /* 0x000fe20008410000 */
        /* <DEDUP_REMOVED lines=33> */
.L_x_1498:
        /* <DEDUP_REMOVED lines=52> */
.L_x_1501:
        /* <DEDUP_REMOVED lines=45> */
.L_x_1497:
[----:B------:R-:W-:Y:S05]  /*9320*/  @!P0 BRA `(.L_x_1502) ;  /* 0x0000000400508947 */ /* 0x000fea0003800000 */
[----:B------:R-:W-:Y:S05]  /*9330*/  BRA.U !UP0, `(.L_x_1503) ;  /* 0x0000000108b47547 */ /* 0x000fea000b800000 */
[----:B0-2---:R-:W-:Y:S01]  /*9340*/  MOV R94, R146 ;  /* 0x00000092005e7202 */ /* 0x005fe20000000f00 */
[-C--:B------:R-:W-:Y:S01]  /*9350*/  FFMA.FTZ R219, R219, R156.reuse, R177 ;  /* 0x0000009cdbdb7223 */ /* 0x080fe200000100b1 */
[----:B------:R-:W-:Y:S01]  /*9360*/  SHF.R.U32.HI R96, RZ, 0x10, R147 ;  /* 0x00000010ff607819 */ /* 0x000fe20000011693 */
[-C--:B------:R-:W-:Y:S01]  /*9370*/  FFMA.FTZ R240, R240, R156.reuse, R177 ;  /* 0x0000009cf0f07223 */ /* 0x080fe200000100b1 */
[----:B------:R-:W-:Y:S01]  /*9380*/  SHF.R.U64 R95, R146, 0x10, R147 ;  /* 0x00000010925f7819 */ /* 0x000fe20000001293 */
[-C--:B------:R-:W-:Y:S01]  /*9390*/  FFMA.FTZ R242, R242, R156.reuse, R177 ;  /* 0x0000009cf2f27223 */ /* 0x080fe200000100b1 */
[----:B------:R-:W-:Y:S01]  /*93a0*/  FADD.FTZ R219, R226, -R219 ;  /* 0x800000dbe2db7221 */ /* 0x000fe20000010000 */
[----:B------:R-:W-:Y:S02]  /*93b0*/  IMAD.U32 R94, R94, 0x10000, RZ ;  /* 0x000100005e5e7824 */ /* 0x000fe400078e00ff */
        /* <DEDUP_REMOVED lines=37> */
.L_x_1503:
[-CC-:B------:R-:W-:Y:S01]  /*9610*/  FFMA.FTZ R219, R219, R156.reuse, R177.reuse ;  /* 0x0000009cdbdb7223 */ /* 0x180fe200000100b1 */
[-CC-:B------:R-:W-:Y:S01]  /*9620*/  FFMA.FTZ R240, R240, R156.reuse, R177.reuse ;  /* 0x0000009cf0f07223 */ /* 0x180fe200000100b1 */
[-C--:B------:R-:W-:Y:S01]  /*9630*/  FFMA.FTZ R242, R242, R156.reuse, R177 ;  /* 0x0000009cf2f27223 */ /* 0x080fe200000100b1 */
[----:B0-2---:R-:W-:Y:S01]  /*9640*/  IMAD.MOV.U32 R94, RZ, RZ, R146 ;  /* 0x000000ffff5e7224 */ /* 0x005fe200078e0092 */
[----:B------:R-:W-:Y:S01]  /*9650*/  SHF.R.U64 R96, R146, 0x10, R147 ;  /* 0x0000001092607819 */ /* 0x000fe20000001293 */
[----:B------:R-:W-:Y:S01]  /*9660*/  FFMA.FTZ R156, R223, R156, R177 ;  /* 0x0000009cdf9c7223 */ /* 0x000fe200000100b1 */
[----:B-1----:R-:W-:Y:S01]  /*9670*/  SHF.R.U32.HI R98, RZ, 0x10, R147 ;  /* 0x00000010ff627819 */ /* 0x002fe20000011693 */
[----:B------:R-:W-:Y:S01]  /*9680*/  IMAD.U32 R95, R94, 0x10000, RZ ;  /* 0x000100005e5f7824 */ /* 0x000fe200078e00ff */
[----:B------:R-:W-:Y:S01]  /*9690*/  MOV R97, R147 ;  /* 0x0000009300617202 */ /* 0x000fe20000000f00 */
[----:B------:R-:W-:Y:S01]  /*96a0*/  FADD.FTZ R219, R226, -R219 ;  /* 0x800000dbe2db7221 */ /* 0x000fe20000010000 */
[----:B------:R-:W-:Y:S01]  /*96b0*/  FADD.FTZ R217, R217, -R240 ;  /* 0x800000f0d9d97221 */ /* 0x000fe20000010000 */
[----:B------:R-:W-:Y:S01]  /*96c0*/  FADD.FTZ R221, R221, -R242 ;  /* 0x800000f2dddd7221 */ /* 0x000fe20000010000 */
[----:B------:R-:W-:-:S02]  /*96d0*/  IMAD.U32 R96, R96, 0x10000, RZ ;  /* 0x0001000060607824 */ /* 0x000fc400078e00ff */
[----:B------:R-:W-:Y:S01]  /*96e0*/  FADD.FTZ R213, R213, -R156 ;  /* 0x8000009cd5d57221 */ /* 0x000fe20000010000 */
        /* <DEDUP_REMOVED lines=24> */
.L_x_1502:
        /* <DEDUP_REMOVED lines=35> */
.L_x_1504:
        /* <DEDUP_REMOVED lines=30> */
.L_x_1500:
        /* <DEDUP_REMOVED lines=15> */
.L_x_1505:
        /* <DEDUP_REMOVED lines=10> */
.L_x_1506:
[----:B------:R-:W-:Y:S01]  /*9e10*/  UPLOP3.LUT UP1, UPT, UPT, UPT, UP1, 0x40, 0x4 ;  /* 0x000000000004789c */ /* 0x000fe20003f2e810 */
[----:B------:R-:W-:Y:S10]  /*9e20*/  @!P2 BRA `(.L_x_1507) ;  /* 0xffffff680030a947 */ /* 0x000ff4000383ffff */
[----:B------:R-:W-:Y:S01]  /*9e30*/  IMAD.MOV.U32 R59, RZ, RZ, R100 ;  /* 0x000000ffff3b7224 */ /* 0x000fe200078e0064 */
[----:B------:R-:W-:Y:S01]  /*9e40*/  MOV R75, R50 ;  /* 0x00000032004b7202 */ /* 0x000fe20000000f00 */
[----:B------:R-:W-:Y:S01]  /*9e50*/  IMAD.MOV.U32 R67, RZ, RZ, R51 ;  /* 0x000000ffff437224 */ /* 0x000fe200078e0033 */
[----:B------:R-:W-:Y:S01]  /*9e60*/  MOV R87, R33 ;  /* 0x0000002100577202 */ /* 0x000fe20000000f00 */
[----:B------:R-:W-:Y:S01]  /*9e70*/  IMAD.MOV.U32 R83, RZ, RZ, R49 ;  /* 0x000000ffff537224 */ /* 0x000fe200078e0031 */
[----:B------:R-:W-:Y:S01]  /*9e80*/  MOV R89, R23 ;  /* 0x0000001700597202 */ /* 0x000fe20000000f00 */
[----:B------:R-:W-:Y:S01]  /*9e90*/  IMAD.MOV.U32 R100, RZ, RZ, R40 ;  /* 0x000000ffff647224 */ /* 0x000fe200078e0028 */
[----:B0-----:R-:W-:Y:S01]  /*9ea0*/  MOV R97, R31 ;  /* 0x0000001f00617202 */ /* 0x001fe20000000f00 */
        /* <DEDUP_REMOVED lines=21> */
[----:B------:R-:W-:Y:S01]  /*a000*/  IMAD.MOV.U32 R98, RZ, RZ, R30 ;  /* 0x000000ffff627224 */ /* 0x000fe200078e001e */
[----:B------:R-:W-:Y:S01]  /*a010*/  MOV R30, R14 ;  /* 0x0000000e001e7202 */ /* 0x000fe20000000f00 */
        /* <DEDUP_REMOVED lines=28> */
[----:B-12---:R-:W-:Y:S02]  /*a1e0*/  IMAD.MOV.U32 R92, RZ, RZ, R12 ;  /* 0x000000ffff5c7224 */ /* 0x006fe400078e000c */
        /* <DEDUP_REMOVED lines=18> */
.L_x_1454:
        /* <DEDUP_REMOVED lines=33> */
.L_x_1508:
        /* <DEDUP_REMOVED lines=14> */
.L_x_5401:


//--------------------- .text._ZN10layer_norm22ln_bwd_finalize_kernelINS_22Kernel_traits_finalizeILj2560Ef13__nv_bfloat16S2_S2_fjLb0ELj1024ELj4ENS_18Kernel_traits_baseILj2560EfS2_S2_S2_fjLj1024EEEEELb0ELb0EEEvNS_9BwdParamsE --------------------------
	.section	.text._ZN10layer_norm22ln_bwd_finalize_kernelINS_22Kernel_traits_finalizeILj2560Ef13__nv_bfloat16S2_S2_fjLb0ELj1024ELj4ENS_18Kernel_traits_baseILj2560EfS2_S2_S2_fjLj1024EEEEELb0ELb0EEEvNS_9BwdParamsE,"ax",@progbits
	.align	128
        .global         _ZN10layer_norm22ln_bwd_finalize_kernelINS_22Kernel_traits_finalizeILj2560Ef13__nv_bfloat16S2_S2_fjLb0ELj1024ELj4ENS_18Kernel_traits_baseILj2560EfS2_S2_S2_fjLj1024EEEEELb0ELb0EEEvNS_9BwdParamsE
        .type           _ZN10layer_norm22ln_bwd_finalize_kernelINS_22Kernel_traits_finalizeILj2560Ef13__nv_bfloat16S2_S2_fjLb0ELj1024ELj4ENS_18Kernel_traits_baseILj2560EfS2_S2_S2_fjLj1024EEEEELb0ELb0EEEvNS_9BwdParamsE,@function
        .size           _ZN10layer_norm22ln_bwd_finalize_kernelINS_22Kernel_traits_finalizeILj2560Ef13__nv_bfloat16S2_S2_fjLb0ELj1024ELj4ENS_18Kernel_traits_baseILj2560EfS2_S2_S2_fjLj1024EEEEELb0ELb0EEEvNS_9BwdParamsE,(.L_x_5402 - _ZN10layer_norm22ln_bwd_finalize_kernelINS_22Kernel_traits_finalizeILj2560Ef13__nv_bfloat16S2_S2_fjLb0ELj1024ELj4ENS_18Kernel_traits_baseILj2560EfS2_S2_S2_fjLj1024EEEEELb0ELb0EEEvNS_9BwdParamsE)
        .other          _ZN10layer_norm22ln_bwd_finalize_kernelINS_22Kernel_traits_finalizeILj2560Ef13__nv_bfloat16S2_S2_fjLb0ELj1024ELj4ENS_18Kernel_traits_baseILj2560EfS2_S2_S2_fjLj1024EEEEELb0ELb0EEEvNS_9BwdParamsE,@"STO_CUDA_ENTRY STV_DEFAULT"
_ZN10layer_norm22ln_bwd_finalize_kernelINS_22Kernel_traits_finalizeILj2560Ef13__nv_bfloat16S2_S2_fjLb0ELj1024ELj4ENS_18Kernel_traits_baseILj2560EfS2_S2_S2_fjLj1024EEEEELb0ELb0EEEvNS_9BwdParamsE:
.text._ZN10layer_norm22ln_bwd_finalize_kernelINS_22Kernel_traits_finalizeILj2560Ef13__nv_bfloat16S2_S2_fjLb0ELj1024ELj4ENS_18Kernel_traits_baseILj2560EfS2_S2_S2_fjLj1024EEEEELb0ELb0EEEvNS_9BwdParamsE:
        /* <DEDUP_REMOVED lines=13> */
[----:B------:R-:W-:Y:S02]  /*00d0*/  LOP3.LUT R57, R0, 0x1f, RZ, 0xc0, !PT ;  /* 0x0000001f00397812 */ /* 0x000fe400078ec0ff */
[----:B------:R-:W-:Y:S02]  /*00e0*/  MOV R2, RZ ;  /* 0x000000ff00027202 */ /* 0x000fe40000000f00 */
[----:B-1----:R-:W-:-:S04]  /*00f0*/  ISETP.GE.U32.AND P0, PT, R3, UR8, PT ;  /* 0x0000000803007c0c */ /* 0x002fc8000bf06070 */
[----:B0-----:R-:W-:-:S13]  /*0100*/  ISETP.GE.U32.OR P0, PT, R7, R54, P0 ;  /* 0x000000360700720c */ /* 0x001fda0000706470 */
        /* <DEDUP_REMOVED lines=12> */
[C---:B------:R-:W-:Y:S01]  /*01d0*/  LOP3.LUT R7, R3.reuse, 0x140, RZ, 0xfc, !PT ;  /* 0x0000014003077812 */ /* 0x040fe200078efcff */
[-CC-:B------:R-:W-:Y:S01]  /*01e0*/  IMAD R32, R32, R54.reuse, R5.reuse ;  /* 0x0000003620207224 */ /* 0x180fe200078e0205 */
[C---:B------:R-:W-:Y:S02]  /*01f0*/  LOP3.LUT R9, R3.reuse, 0x160, RZ, 0xfc, !PT ;  /* 0x0000016003097812 */ /* 0x040fe400078efcff */
[----:B------:R-:W-:Y:S01]  /*0200*/  LOP3.LUT R11, R3, 0x180, RZ, 0xfc, !PT ;  /* 0x00000180030b7812 */ /* 0x000fe200078efcff */
[-CC-:B------:R-:W-:Y:S01]  /*0210*/  IMAD R8, R7, R54.reuse, R5.reuse ;  /* 0x0000003607087224 */ /* 0x180fe200078e0205 */
[----:B------:R-:W-:Y:S01]  /*0220*/  LOP3.LUT R0, R3, 0x100, RZ, 0xfc, !PT ;  /* 0x0000010003007812 */ /* 0x000fe200078efcff */
[-CC-:B------:R-:W-:Y:S01]  /*0230*/  IMAD R10, R9, R54.reuse, R5.reuse ;  /* 0x00000036090a7224 */ /* 0x180fe200078e0205 */
[----:B------:R-:W-:Y:S01]  /*0240*/  LOP3.LUT R13, R3, 0x1a0, RZ, 0xfc, !PT ;  /* 0x000001a0030d7812 */ /* 0x000fe200078efcff */
        /* <DEDUP_REMOVED lines=20> */
[--C-:B------:R-:W-:Y:S01]  /*0390*/  IMAD R28, R27, R54, R5.reuse ;  /* 0x000000361b1c7224 */ /* 0x100fe200078e0205 */
[----:B------:R-:W-:Y:S01]  /*03a0*/  IADD3 R7, PT, PT, R57, R8, RZ ;  /* 0x0000000839077210 */ /* 0x000fe20007ffe0ff */
[----:B------:R-:W-:-:S02]  /*03b0*/  IMAD R30, R29, R54, R5 ;  /* 0x000000361d1e7224 */ /* 0x000fc400078e0205 */
[----:B------:R-:W-:Y:S02]  /*03c0*/  HFMA2 R2, -RZ, RZ, 0, 0 ;  /* 0x00000000ff027431 */ /* 0x000fe400000001ff */
[----:B------:R-:W-:Y:S01]  /*03d0*/  IMAD R0, R3, R54, R5 ;  /* 0x0000003603007224 */ /* 0x000fe200078e0205 */
[C---:B------:R-:W-:Y:S02]  /*03e0*/  IADD3 R8, PT, PT, R57.reuse, R10, RZ ;  /* 0x0000000a39087210 */ /* 0x040fe40007ffe0ff */
[C---:B------:R-:W-:Y:S02]  /*03f0*/  IADD3 R9, PT, PT, R57.reuse, R12, RZ ;  /* 0x0000000c39097210 */ /* 0x040fe40007ffe0ff */
[C---:B------:R-:W-:Y:S02]  /*0400*/  IADD3 R17, PT, PT, R57.reuse, R4, RZ ;  /* 0x0000000439117210 */ /* 0x040fe40007ffe0ff */
[C---:B------:R-:W-:Y:S02]  /*0410*/  IADD3 R10, PT, PT, R57.reuse, R14, RZ ;  /* 0x0000000e390a7210 */ /* 0x040fe40007ffe0ff */
[----:B------:R-:W-:-:S02]  /*0420*/  IADD3 R11, PT, PT, R57, R16, RZ ;  /* 0x00000010390b7210 */ /* 0x000fc40007ffe0ff */
[C---:B------:R-:W-:Y:S02]  /*0430*/  IADD3 R12, PT, PT, R57.reuse, R18, RZ ;  /* 0x00000012390c7210 */ /* 0x040fe40007ffe0ff */
[C---:B------:R-:W-:Y:S02]  /*0440*/  IADD3 R5, PT, PT, R57.reuse, R32, RZ ;  /* 0x0000002039057210 */ /* 0x040fe40007ffe0ff */
[----:B------:R-:W-:Y:S02]  /*0450*/  IADD3 R0, PT, PT, R57, R0, RZ ;  /* 0x0000000039007210 */ /* 0x000fe40007ffe0ff */
[----:B------:R-:W-:Y:S02]  /*0460*/  IADD3 R19, PT, PT, -R19, RZ, RZ ;  /* 0x000000ff13137210 */ /* 0x000fe40007ffe1ff */
[C---:B------:R-:W-:Y:S02]  /*0470*/  IADD3 R6, PT, PT, R57.reuse, R6, RZ ;  /* 0x0000000639067210 */ /* 0x040fe40007ffe0ff */
[----:B------:R-:W-:-:S02]  /*0480*/  IADD3 R13, PT, PT, R57, R20, RZ ;  /* 0x00000014390d7210 */ /* 0x000fc40007ffe0ff */
[C---:B------:R-:W-:Y:S02]  /*0490*/  IADD3 R14, PT, PT, R57.reuse, R22, RZ ;  /* 0x00000016390e7210 */ /* 0x040fe40007ffe0ff */
[C---:B------:R-:W-:Y:S02]  /*04a0*/  IADD3 R15, PT, PT, R57.reuse, R24, RZ ;  /* 0x00000018390f7210 */ /* 0x040fe40007ffe0ff */
[C---:B------:R-:W-:Y:S02]  /*04b0*/  IADD3 R16, PT, PT, R57.reuse, R26, RZ ;  /* 0x0000001a39107210 */ /* 0x040fe40007ffe0ff */
[C---:B------:R-:W-:Y:S02]  /*04c0*/  IADD3 R4, PT, PT, R57.reuse, R28, RZ ;  /* 0x0000001c39047210 */ /* 0x040fe40007ffe0ff */
[----:B------:R-:W-:-:S07]  /*04d0*/  IADD3 R18, PT, PT, R57, R30, RZ ;  /* 0x0000001e39127210 */ /* 0x000fce0007ffe0ff */
.L_x_1513:
        /* <DEDUP_REMOVED lines=118> */
.L_x_1512:
[----:B------:R-:W-:Y:S05]  /*0c40*/  BSYNC.RECONVERGENT B1 ;  /* 0x0000000000017941 */ /* 0x000fea0003800200 */
.L_x_1511:
        /* <DEDUP_REMOVED lines=16> */
[----:B0-----:R-:W-:-:S04]  /*0d50*/  IMAD.WIDE.U32 R14, R9, 0x4, R6 ;  /* 0x00000004090e7825 */ /* 0x001fc800078e0006 */
[----:B------:R-:W-:Y:S01]  /*0d60*/  IMAD.WIDE.U32 R18, R21, 0x4, R6 ;  /* 0x0000000415127825 */ /* 0x000fe200078e0006 */
[----:B------:R0:W2:Y:S03]  /*0d70*/  LDG.E R10, desc[UR6][R14.64] ;  /* 0x000000060e0a7981 */ /* 0x0000a6000c1e1900 */
[--C-:B-1----:R-:W-:Y:S02]  /*0d80*/  IMAD.WIDE.U32 R16, R9, 0x4, R4.reuse ;  /* 0x0000000409107825 */ /* 0x102fe400078e0004 */
[----:B------:R1:W3:Y:S02]  /*0d90*/  LDG.E R9, desc[UR6][R18.64] ;  /* 0x0000000612097981 */ /* 0x0002e4000c1e1900 */
[----:B------:R-:W-:Y:S02]  /*0da0*/  IMAD.WIDE.U32 R20, R21, 0x4, R4 ;  /* 0x0000000415147825 */ /* 0x000fe400078e0004 */
[----:B------:R4:W5:Y:S02]  /*0db0*/  LDG.E R13, desc[UR6][R16.64] ;  /* 0x00000006100d7981 */ /* 0x000964000c1e1900 */
[----:B------:R-:W-:-:S02]  /*0dc0*/  IMAD.WIDE.U32 R22, R25, 0x4, R6 ;  /* 0x0000000419167825 */ /* 0x000fc400078e0006 */
[----:B------:R-:W5:Y:S02]  /*0dd0*/  LDG.E R32, desc[UR6][R20.64] ;  /* 0x0000000614207981 */ /* 0x000f64000c1e1900 */
[----:B------:R-:W-:Y:S01]  /*0de0*/  IMAD.WIDE.U32 R24, R25, 0x4, R4 ;  /* 0x0000000419187825 */ /* 0x000fe200078e0004 */
[CC--:B0-----:R-:W-:Y:S01]  /*0df0*/  LEA R15, R54.reuse, R35.reuse, 0x5 ;  /* 0x00000023360f7211 */ /* 0x0c1fe200078e28ff */
[----:B------:R0:W5:Y:S02]  /*0e00*/  LDG.E R12, desc[UR6][R22.64] ;  /* 0x00000006160c7981 */ /* 0x000164000c1e1900 */
[C---:B------:R-:W-:Y:S02]  /*0e10*/  IMAD.WIDE.U32 R26, R31.reuse, 0x4, R6 ;  /* 0x000000041f1a7825 */ /* 0x040fe400078e0006 */
[----:B------:R-:W5:Y:S02]  /*0e20*/  LDG.E R24, desc[UR6][R24.64] ;  /* 0x0000000618187981 */ /* 0x000f64000c1e1900 */
[--C-:B-1----:R-:W-:Y:S01]  /*0e30*/  IMAD.WIDE.U32 R18, R31, 0x4, R4.reuse ;  /* 0x000000041f127825 */ /* 0x102fe200078e0004 */
[----:B----4-:R-:W-:Y:S01]  /*0e40*/  LEA R17, R54, R35, 0x6 ;  /* 0x0000002336117211 */ /* 0x010fe200078e30ff */
[----:B------:R-:W4:Y:S02]  /*0e50*/  LDG.E R26, desc[UR6][R26.64] ;  /* 0x000000061a1a7981 */ /* 0x000f24000c1e1900 */
[----:B------:R-:W-:-:S02]  /*0e60*/  IMAD.WIDE.U32 R30, R35, 0x4, R4 ;  /* 0x00000004231e7825 */ /* 0x000fc400078e0004 */
[----:B------:R-:W4:Y:S02]  /*0e70*/  LDG.E R18, desc[UR6][R18.64] ;  /* 0x0000000612127981 */ /* 0x000f24000c1e1900 */
[--C-:B------:R-:W-:Y:S02]  /*0e80*/  IMAD.WIDE.U32 R28, R35, 0x4, R6.reuse ;  /* 0x00000004231c7825 */ /* 0x100fe400078e0006 */
[----:B------:R-:W4:Y:S02]  /*0e90*/  LDG.E R30, desc[UR6][R30.64] ;  /* 0x000000061e1e7981 */ /* 0x000f24000c1e1900 */
[C---:B0-----:R-:W-:Y:S02]  /*0ea0*/  IMAD.WIDE.U32 R22, R15.reuse, 0x4, R6 ;  /* 0x000000040f167825 */ /* 0x041fe400078e0006 */
[----:B------:R0:W4:Y:S02]  /*0eb0*/  LDG.E R11, desc[UR6][R28.64] ;  /* 0x000000061c0b7981 */ /* 0x000124000c1e1900 */
[----:B------:R-:W-:-:S02]  /*0ec0*/  IMAD.WIDE.U32 R20, R15, 0x4, R4 ;  /* 0x000000040f147825 */ /* 0x000fc400078e0004 */
[----:B------:R-:W4:Y:S02]  /*0ed0*/  LDG.E R22, desc[UR6][R22.64] ;  /* 0x0000000616167981 */ /* 0x000f24000c1e1900 */
[C---:B------:R-:W-:Y:S02]  /*0ee0*/  IMAD.WIDE.U32 R14, R17.reuse, 0x4, R6 ;  /* 0x00000004110e7825 */ /* 0x040fe400078e0006 */
[----:B------:R-:W4:Y:S01]  /*0ef0*/  LDG.E R20, desc[UR6][R20.64] ;  /* 0x0000000614147981 */ /* 0x000f22000c1e1900 */
[----:B0-----:R-:W-:Y:S01]  /*0f00*/  LEA R29, R54, R17, 0x5 ;  /* 0x00000011361d7211 */ /* 0x001fe200078e28ff */
[----:B------:R-:W-:Y:S02]  /*0f10*/  IMAD.WIDE.U32 R16, R17, 0x4, R4 ;  /* 0x0000000411107825 */ /* 0x000fe400078e0004 */
[----:B------:R-:W4:Y:S02]  /*0f20*/  LDG.E R14, desc[UR6][R14.64] ;  /* 0x000000060e0e7981 */ /* 0x000f24000c1e1900 */
[----:B------:R-:W-:-:S02]  /*0f30*/  IMAD.WIDE.U32 R6, R29, 0x4, R6 ;  /* 0x000000041d067825 */ /* 0x000fc400078e0006 */
[----:B------:R-:W4:Y:S02]  /*0f40*/  LDG.E R16, desc[UR6][R16.64] ;  /* 0x0000000610107981 */ /* 0x000f24000c1e1900 */
[----:B------:R-:W-:Y:S02]  /*0f50*/  IMAD.WIDE.U32 R4, R29, 0x4, R4 ;  /* 0x000000041d047825 */ /* 0x000fe400078e0004 */
[----:B------:R-:W4:Y:S04]  /*0f60*/  LDG.E R6, desc[UR6][R6.64] ;  /* 0x0000000606067981 */ /* 0x000f28000c1e1900 */
[----:B------:R-:W4:Y:S01]  /*0f70*/  LDG.E R4, desc[UR6][R4.64] ;  /* 0x0000000604047981 */ /* 0x000f22000c1e1900 */
[----:B------:R-:W-:Y:S01]  /*0f80*/  IADD3 R3, PT, PT, R3, 0x100, RZ ;  /* 0x0000010003037810 */ /* 0x000fe20007ffe0ff */
[----:B--2---:R-:W-:-:S04]  /*0f90*/  FADD.FTZ R10, R43, R10 ;  /* 0x0000000a2b0a7221 */ /* 0x004fc80000010000 */
[----:B---3--:R-:W-:Y:S01]  /*0fa0*/  FADD.FTZ R9, R10, R9 ;  /* 0x000000090a097221 */ /* 0x008fe20000010000 */
[----:B-----5:R-:W-:-:S04]  /*0fb0*/  FADD.FTZ R13, R2, R13 ;  /* 0x0000000d020d7221 */ /* 0x020fc80000010000 */
[----:B------:R-:W-:Y:S01]  /*0fc0*/  FADD.FTZ R13, R13, R32 ;  /* 0x000000200d0d7221 */ /* 0x000fe20000010000 */
[----:B------:R-:W-:-:S03]  /*0fd0*/  FADD.FTZ R9, R9, R12 ;  /* 0x0000000c09097221 */ /* 0x000fc60000010000 */
[----:B------:R-:W-:Y:S01]  /*0fe0*/  FADD.FTZ R13, R13, R24 ;  /* 0x000000180d0d7221 */ /* 0x000fe20000010000 */
[----:B----4-:R-:W-:-:S03]  /*0ff0*/  FADD.FTZ R26, R9, R26 ;  /* 0x0000001a091a7221 */ /* 0x010fc60000010000 */
[----:B------:R-:W-:-:S04]  /*1000*/  FADD.FTZ R13, R13, R18 ;  /* 0x000000120d0d7221 */ /* 0x000fc80000010000 */
[----:B------:R-:W-:Y:S01]  /*1010*/  FADD.FTZ R13, R13, R30 ;  /* 0x0000001e0d0d7221 */ /* 0x000fe20000010000 */
[----:B------:R-:W-:-:S04]  /*1020*/  FADD.FTZ R11, R26, R11 ;  /* 0x0000000b1a0b7221 */ /* 0x000fc80000010000 */
[----:B------:R-:W-:Y:S01]  /*1030*/  FADD.FTZ R11, R11, R22 ;  /* 0x000000160b0b7221 */ /* 0x000fe20000010000 */
[----:B------:R-:W-:-:S03]  /*1040*/  FADD.FTZ R13, R13, R20 ;  /* 0x000000140d0d7221 */ /* 0x000fc60000010000 */
[----:B------:R-:W-:Y:S01]  /*1050*/  FADD.FTZ R11, R11, R14 ;  /* 0x0000000e0b0b7221 */ /* 0x000fe20000010000 */
[----:B------:R-:W-:-:S03]  /*1060*/  FADD.FTZ R13, R13, R16 ;  /* 0x000000100d0d7221 */ /* 0x000fc60000010000 */
[----:B------:R-:W-:Y:S01]  /*1070*/  FADD.FTZ R43, R11, R6 ;  /* 0x000000060b2b7221 */ /* 0x000fe20000010000 */
[----:B------:R-:W-:-:S07]  /*1080*/  FADD.FTZ R2, R13, R4 ;  /* 0x000000040d027221 */ /* 0x000fce0000010000 */
.L_x_1515:
[----:B------:R-:W-:Y:S05]  /*1090*/  BSYNC.RECONVERGENT B1 ;  /* 0x0000000000017941 */ /* 0x000fea0003800200 */
.L_x_1514:
        /* <DEDUP_REMOVED lines=37> */
.L_x_1517:
[----:B------:R-:W-:Y:S05]  /*12f0*/  BSYNC.RECONVERGENT B1 ;  /* 0x0000000000017941 */ /* 0x000fea0003800200 */
.L_x_1516:
[----:B------:R-:W-:Y:S05]  /*1300*/  @!P1 BRA `(.L_x_1510) ;  /* 0x00000000003c9947 */ /* 0x000fea0003800000 */
[----:B------:R-:W0:Y:S01]  /*1310*/  LDC.64 R8, c[0x0][0x440] ;  /* 0x00011000ff087b82 */ /* 0x000e220000000a00 */
[----:B------:R-:W-:Y:S01]  /*1320*/  IMAD R0, R3, R54, R0 ;  /* 0x0000003603007224 */ /* 0x000fe200078e0200 */
[----:B------:R-:W-:-:S04]  /*1330*/  IADD3 R12, PT, PT, -R55, RZ, RZ ;  /* 0x000000ff370c7210 */ /* 0x000fc80007ffe1ff */
[----:B------:R-:W-:Y:S02]  /*1340*/  IADD3 R3, PT, PT, R57, R0, RZ ;  /* 0x0000000039037210 */ /* 0x000fe40007ffe0ff */
[----:B------:R-:W1:Y:S05]  /*1350*/  LDC.64 R10, c[0x0][0x448] ;  /* 0x00011200ff0a7b82 */ /* 0x000e6a0000000a00 */
.L_x_1518:
        /* <DEDUP_REMOVED lines=10> */
.L_x_1510:
[----:B------:R-:W-:Y:S05]  /*1400*/  BSYNC.RECONVERGENT B0 ;  /* 0x0000000000007941 */ /* 0x000fea0003800200 */
.L_x_1509:
[----:B------:R-:W0:Y:S01]  /*1410*/  S2R R3, SR_TID.X ;  /* 0x0000000000037919 */ /* 0x000e220000002100 */
[----:B------:R-:W1:Y:S01]  /*1420*/  S2UR UR5, SR_CgaCtaId ;  /* 0x00000000000579c3 */ /* 0x000e620000008800 */
[----:B------:R-:W-:Y:S01]  /*1430*/  UMOV UR4, 0x400 ;  /* 0x0000040000047882 */ /* 0x000fe20000000000 */
[C---:B------:R-:W-:Y:S02]  /*1440*/  SHF.L.U32 R5, R57.reuse, 0x7, RZ ;  /* 0x0000000739057819 */ /* 0x040fe400000006ff */
[----:B------:R-:W-:Y:S02]  /*1450*/  SHF.L.U32 R58, R58, 0x4, RZ ;  /* 0x000000043a3a7819 */ /* 0x000fe400000006ff */
[----:B------:R-:W-:Y:S02]  /*1460*/  ISETP.NE.AND P0, PT, R57, RZ, PT ;  /* 0x000000ff3900720c */ /* 0x000fe40003f05270 */
[----:B------:R-:W-:-:S04]  /*1470*/  LOP3.LUT R58, R58, 0x7ffffff0, RZ, 0xc0, !PT ;  /* 0x7ffffff03a3a7812 */ /* 0x000fc800078ec0ff */
[----:B------:R-:W-:Y:S01]  /*1480*/  IADD3 R11, PT, PT, R57, R58, RZ ;  /* 0x0000003a390b7210 */ /* 0x000fe20007ffe0ff */
[----:B-1----:R-:W-:Y:S01]  /*1490*/  ULEA UR4, UR5, UR4, 0x18 ;  /* 0x0000000405047291 */ /* 0x002fe2000f8ec0ff */
[----:B0-----:R-:W-:-:S04]  /*14a0*/  SHF.R.U32.HI R12, RZ, 0x5, R3 ;  /* 0x00000005ff0c7819 */ /* 0x001fc80000011603 */
[----:B------:R-:W-:-:S04]  /*14b0*/  LOP3.LUT R0, R12, 0x1f, R3, 0x78, !PT ;  /* 0x0000001f0c007812 */ /* 0x000fc800078e7803 */
[C---:B------:R-:W-:Y:S02]  /*14c0*/  LOP3.LUT R3, R0.reuse, 0x3e0, R3, 0xf8, !PT ;  /* 0x000003e000037812 */ /* 0x040fe400078ef803 */
[----:B------:R-:W-:Y:S02]  /*14d0*/  SHF.L.U32 R0, R0, 0x2, RZ ;  /* 0x0000000200007819 */ /* 0x000fe400000006ff */
[----:B------:R-:W-:Y:S02]  /*14e0*/  LEA R3, R3, UR4, 0x2 ;  /* 0x0000000403037c11 */ /* 0x000fe4000f8e10ff */
[----:B------:R-:W-:-:S03]  /*14f0*/  LOP3.LUT R0, R5, R0, RZ, 0xfc, !PT ;  /* 0x0000000005007212 */ /* 0x000fc600078efcff */
[----:B------:R-:W-:Y:S04]  /*1500*/  STS [R3], R2 ;  /* 0x0000000203007388 */ /* 0x000fe80000000800 */
        /* <DEDUP_REMOVED lines=38> */
[----:B------:R-:W3:Y:S01]  /*1770*/  LDC.64 R8, c[0x0][0x480] ;  /* 0x00012000ff087b82 */ /* 0x000ee20000000a00 */
[----:B0-----:R-:W-:-:S04]  /*1780*/  IMAD.WIDE.U32 R6, R11, 0x8, R6 ;  /* 0x000000080b067825 */ /* 0x001fc800078e0006 */
[----:B---3--:R-:W-:Y:S01]  /*1790*/  IMAD.WIDE.U32 R8, R11, 0x8, R8 ;  /* 0x000000080b087825 */ /* 0x008fe200078e0008 */
[----:B-1----:R-:W-:Y:S04]  /*17a0*/  STG.E.64 desc[UR6][R6.64], R4 ;  /* 0x0000000406007986 */ /* 0x002fe8000c101b06 */
[----:B--2---:R-:W-:Y:S01]  /*17b0*/  STG.E.64 desc[UR6][R8.64], R2 ;  /* 0x0000000208007986 */ /* 0x004fe2000c101b06 */
[----:B------:R-:W-:Y:S05]  /*17c0*/  EXIT ;  /* 0x000000000000794d */ /* 0x000fea0003800000 */
.L_x_1519:
        /* <DEDUP_REMOVED lines=11> */
.L_x_5402:


//--------------------- .text._ZN10layer_norm40ln_parallel_residual_bwd_finalize_kernelINS_22Kernel_traits_finalizeILj2560Ef13__nv_bfloat16S2_S2_fjLb0ELj1024ELj4ENS_18Kernel_traits_baseILj2560EfS2_S2_S2_fjLj1024EEEEELb0EEEvNS_9BwdParamsE --------------------------
	.section	.text._ZN10layer_norm40ln_parallel_residual_bwd_finalize_kernelINS_22Kernel_traits_finalizeILj2560Ef13__nv_bfloat16S2_S2_fjLb0ELj1024ELj4ENS_18Kernel_traits_baseILj2560EfS2_S2_S2_fjLj1024EEEEELb0EEEvNS_9BwdParamsE,"ax",@progbits
	.align	128
        .global         _ZN10layer_norm40ln_parallel_residual_bwd_finalize_kernelINS_22Kernel_traits_finalizeILj2560Ef13__nv_bfloat16S2_S2_fjLb0ELj1024ELj4ENS_18Kernel_traits_baseILj2560EfS2_S2_S2_fjLj1024EEEEELb0EEEvNS_9BwdParamsE
        .type           _ZN10layer_norm40ln_parallel_residual_bwd_finalize_kernelINS_22Kernel_traits_finalizeILj2560Ef13__nv_bfloat16S2_S2_fjLb0ELj1024ELj4ENS_18Kernel_traits_baseILj2560EfS2_S2_S2_fjLj1024EEEEELb0EEEvNS_9BwdParamsE,@function
        .size           _ZN10layer_norm40ln_parallel_residual_bwd_finalize_kernelINS_22Kernel_traits_finalizeILj2560Ef13__nv_bfloat16S2_S2_fjLb0ELj1024ELj4ENS_18Kernel_traits_baseILj2560EfS2_S2_S2_fjLj1024EEEEELb0EEEvNS_9BwdParamsE,(.L_x_5403 - _ZN10layer_norm40ln_parallel_residual_bwd_finalize_kernelINS_22Kernel_traits_finalizeILj2560Ef13__nv_bfloat16S2_S2_fjLb0ELj1024ELj4ENS_18Kernel_traits_baseILj2560EfS2_S2_S2_fjLj1024EEEEELb0EEEvNS_9BwdParamsE)
        .other          _ZN10layer_norm40ln_parallel_residual_bwd_finalize_kernelINS_22Kernel_traits_finalizeILj2560Ef13__nv_bfloat16S2_S2_fjLb0ELj1024ELj4ENS_18Kernel_traits_baseILj2560EfS2_S2_S2_fjLj1024EEEEELb0EEEvNS_9BwdParamsE,@"STO_CUDA_ENTRY STV_DEFAULT"
_ZN10layer_norm40ln_parallel_residual_bwd_finalize_kernelINS_22Kernel_traits_finalizeILj2560Ef13__nv_bfloat16S2_S2_fjLb0ELj1024ELj4ENS_18Kernel_traits_baseILj2560EfS2_S2_S2_fjLj1024EEEEELb0EEEvNS_9BwdParamsE:
.text._ZN10layer_norm40ln_parallel_residual_bwd_finalize_kernelINS_22Kernel_traits_finalizeILj2560Ef13__nv_bfloat16S2_S2_fjLb0ELj1024ELj4ENS_18Kernel_traits_baseILj2560EfS2_S2_S2_fjLj1024EEEEELb0EEEvNS_9BwdParamsE:
        /* <DEDUP_REMOVED lines=58> */
.L_x_1524:
        /* <DEDUP_REMOVED lines=16> */
[----:B------:R0:W3:Y:S02]  /*04a0*/  LDG.E R22, desc[UR6][R16.64] ;  /* 0x0000000610167981 */ /* 0x0000e4000c1e1900 */
[----:B0-----:R-:W-:-:S05]  /*04b0*/  IMAD.WIDE.U32 R16, R21, 0x4, R14 ;  /* 0x0000000415107825 */ /* 0x001fca00078e000e */
[----:B------:R-:W4:Y:S01]  /*04c0*/  LDG.E R24, desc[UR6][R16.64] ;  /* 0x0000000610187981 */ /* 0x000f22000c1e1900 */
[----:B------:R-:W-:-:S05]  /*04d0*/  IMAD.WIDE.U32 R14, R23, 0x4, R14 ;  /* 0x00000004170e7825 */ /* 0x000fca00078e000e */
[----:B------:R0:W5:Y:S02]  /*04e0*/  LDG.E R26, desc[UR6][R14.64] ;  /* 0x000000060e1a7981 */ /* 0x000164000c1e1900 */
[----:B0-----:R-:W0:Y:S02]  /*04f0*/  LDC.64 R14, c[0x0][0x448] ;  /* 0x00011200ff0e7b82 */ /* 0x001e240000000a00 */
[----:B0-----:R-:W-:-:S04]  /*0500*/  IMAD.WIDE.U32 R16, R12, 0x4, R14 ;  /* 0x000000040c107825 */ /* 0x001fc800078e000e */
[----:B--2---:R-:W-:Y:S01]  /*0510*/  FADD.FTZ R8, R29, R8 ;  /* 0x000000081d087221 */ /* 0x004fe20000010000 */
[----:B------:R-:W-:-:S04]  /*0520*/  IMAD.WIDE.U32 R28, R4, 0x4, R14 ;  /* 0x00000004041c7825 */ /* 0x000fc800078e000e */
[----:B---3--:R-:W-:-:S04]  /*0530*/  FADD.FTZ R8, R8, R22 ;  /* 0x0000001608087221 */ /* 0x008fc80000010000 */
[----:B----4-:R-:W-:Y:S02]  /*0540*/  FADD.FTZ R8, R8, R24 ;  /* 0x0000001808087221 */ /* 0x010fe40000010000 */
[----:B------:R0:W2:Y:S02]  /*0550*/  LDG.E R24, desc[UR6][R28.64] ;  /* 0x000000061c187981 */ /* 0x0000a4000c1e1900 */
[----:B0-----:R-:W-:-:S05]  /*0560*/  IMAD.WIDE.U32 R28, R13, 0x4, R14 ;  /* 0x000000040d1c7825 */ /* 0x001fca00078e000e */
[----:B------:R-:W3:Y:S01]  /*0570*/  LDG.E R22, desc[UR6][R28.64] ;  /* 0x000000061c167981 */ /* 0x000ee2000c1e1900 */
[----:B-----5:R-:W-:-:S03]  /*0580*/  FADD.FTZ R8, R8, R26 ;  /* 0x0000001a08087221 */ /* 0x020fc60000010000 */
[----:B------:R0:W4:Y:S02]  /*0590*/  LDG.E R26, desc[UR6][R16.64] ;  /* 0x00000006101a7981 */ /* 0x000124000c1e1900 */
[----:B0-----:R-:W-:-:S04]  /*05a0*/  IMAD.WIDE.U32 R16, R27, 0x4, R14 ;  /* 0x000000041b107825 */ /* 0x001fc800078e000e */
[----:B--2---:R-:W-:Y:S02]  /*05b0*/  FADD.FTZ R24, R24, R20 ;  /* 0x0000001418187221 */ /* 0x004fe40000010000 */
[----:B------:R0:W2:Y:S02]  /*05c0*/  LDG.E R20, desc[UR6][R16.64] ;  /* 0x0000000610147981 */ /* 0x0000a4000c1e1900 */
[----:B0-----:R-:W-:-:S04]  /*05d0*/  IMAD.WIDE.U32 R16, R25, 0x4, R14 ;  /* 0x0000000419107825 */ /* 0x001fc800078e000e */
[----:B---3--:R-:W-:Y:S02]  /*05e0*/  FADD.FTZ R22, R24, R22 ;  /* 0x0000001618167221 */ /* 0x008fe40000010000 */
[----:B------:R0:W3:Y:S02]  /*05f0*/  LDG.E R24, desc[UR6][R16.64] ;  /* 0x0000000610187981 */ /* 0x0000e4000c1e1900 */
        /* <DEDUP_REMOVED lines=74> */
.L_x_1523:
[----:B------:R-:W-:Y:S05]  /*0aa0*/  BSYNC.RECONVERGENT B1 ;  /* 0x0000000000017941 */ /* 0x000fea0003800200 */
.L_x_1522:
        /* <DEDUP_REMOVED lines=17> */
[----:B--2---:R-:W-:-:S06]  /*0bc0*/  IMAD.WIDE.U32 R26, R19, 0x4, R14 ;  /* 0x00000004131a7825 */ /* 0x004fcc00078e000e */
[----:B------:R-:W2:Y:S01]  /*0bd0*/  LDG.E R26, desc[UR6][R26.64] ;  /* 0x000000061a1a7981 */ /* 0x000ea2000c1e1900 */
[----:B0-----:R-:W-:-:S06]  /*0be0*/  IMAD.WIDE.U32 R24, R19, 0x4, R12 ;  /* 0x0000000413187825 */ /* 0x001fcc00078e000c */
[----:B------:R-:W4:Y:S01]  /*0bf0*/  LDG.E R25, desc[UR6][R24.64] ;  /* 0x0000000618197981 */ /* 0x000f22000c1e1900 */
[----:B---3--:R-:W-:-:S03]  /*0c00*/  FADD.FTZ R8, R8, R21 ;  /* 0x0000001508087221 */ /* 0x008fc60000010000 */
[----:B------:R0:W3:Y:S02]  /*0c10*/  LDG.E R21, desc[UR6][R28.64] ;  /* 0x000000061c157981 */ /* 0x0000e4000c1e1900 */
[----:B0-----:R-:W-:Y:S01]  /*0c20*/  LEA R29, R3, R19, 0x5 ;  /* 0x00000013031d7211 */ /* 0x001fe200078e28ff */
[----:B--2---:R-:W-:-:S04]  /*0c30*/  FADD.FTZ R24, R11, R26 ;  /* 0x0000001a0b187221 */ /* 0x004fc80000010000 */
[----:B------:R-:W-:-:S05]  /*0c40*/  IMAD.WIDE.U32 R26, R29, 0x4, R22 ;  /* 0x000000041d1a7825 */ /* 0x000fca00078e0016 */
[----:B------:R-:W2:Y:S01]  /*0c50*/  LDG.E R11, desc[UR6][R26.64] ;  /* 0x000000061a0b7981 */ /* 0x000ea2000c1e1900 */
[----:B----4-:R-:W-:Y:S01]  /*0c60*/  FADD.FTZ R25, R20, R25 ;  /* 0x0000001914197221 */ /* 0x010fe20000010000 */
[----:B---3--:R-:W-:Y:S01]  /*0c70*/  FADD.FTZ R18, R18, R21 ;  /* 0x0000001512127221 */ /* 0x008fe20000010000 */
[----:B------:R-:W-:-:S06]  /*0c80*/  IMAD.WIDE.U32 R20, R29, 0x4, R12 ;  /* 0x000000041d147825 */ /* 0x000fcc00078e000c */
[----:B------:R-:W3:Y:S01]  /*0c90*/  LDG.E R20, desc[UR6][R20.64] ;  /* 0x0000000614147981 */ /* 0x000ee2000c1e1900 */
[----:B------:R-:W-:Y:S01]  /*0ca0*/  LEA R19, R3, R19, 0x6 ;  /* 0x0000001303137211 */ /* 0x000fe200078e30ff */
[----:B--2---:R-:W-:Y:S01]  /*0cb0*/  FADD.FTZ R11, R8, R11 ;  /* 0x0000000b080b7221 */ /* 0x004fe20000010000 */
[----:B---3--:R-:W-:Y:S01]  /*0cc0*/  FADD.FTZ R25, R25, R20 ;  /* 0x0000001419197221 */ /* 0x008fe20000010000 */
[----:B------:R-:W-:-:S04]  /*0cd0*/  IMAD.WIDE.U32 R20, R29, 0x4, R14 ;  /* 0x000000041d147825 */ /* 0x000fc800078e000e */
[----:B------:R-:W-:Y:S02]  /*0ce0*/  IMAD.WIDE.U32 R28, R29, 0x4, R16 ;  /* 0x000000041d1c7825 */ /* 0x000fe400078e0010 */
[----:B------:R-:W2:Y:S04]  /*0cf0*/  LDG.E R21, desc[UR6][R20.64] ;  /* 0x0000000614157981 */ /* 0x000ea8000c1e1900 */
[----:B------:R0:W3:Y:S02]  /*0d00*/  LDG.E R8, desc[UR6][R28.64] ;  /* 0x000000061c087981 */ /* 0x0000e4000c1e1900 */
[----:B0-----:R-:W-:-:S06]  /*0d10*/  IMAD.WIDE.U32 R28, R19, 0x4, R22 ;  /* 0x00000004131c7825 */ /* 0x001fcc00078e0016 */
[----:B------:R-:W4:Y:S01]  /*0d20*/  LDG.E R28, desc[UR6][R28.64] ;  /* 0x000000061c1c7981 */ /* 0x000f22000c1e1900 */
[----:B------:R-:W-:-:S04]  /*0d30*/  IMAD.WIDE.U32 R26, R19, 0x4, R12 ;  /* 0x00000004131a7825 */ /* 0x000fc800078e000c */
[----:B--2---:R-:W-:Y:S01]  /*0d40*/  FADD.FTZ R24, R24, R21 ;  /* 0x0000001518187221 */ /* 0x004fe20000010000 */
[----:B---3--:R-:W-:Y:S02]  /*0d50*/  FADD.FTZ R21, R18, R8 ;  /* 0x0000000812157221 */ /* 0x008fe40000010000 */
[----:B------:R0:W2:Y:S02]  /*0d60*/  LDG.E R8, desc[UR6][R26.64] ;  /* 0x000000061a087981 */ /* 0x0000a4000c1e1900 */
[----:B0-----:R-:W-:Y:S01]  /*0d70*/  LEA R27, R3, R19, 0x5 ;  /* 0x00000013031b7211 */ /* 0x001fe200078e28ff */
[----:B----4-:R-:W-:Y:S01]  /*0d80*/  FADD.FTZ R20, R11, R28 ;  /* 0x0000001c0b147221 */ /* 0x010fe20000010000 */
[----:B------:R-:W-:-:S04]  /*0d90*/  IMAD.WIDE.U32 R28, R19, 0x4, R14 ;  /* 0x00000004131c7825 */ /* 0x000fc800078e000e */
[----:B------:R-:W-:Y:S01]  /*0da0*/  IMAD.WIDE.U32 R18, R19, 0x4, R16 ;  /* 0x0000000413127825 */ /* 0x000fe200078e0010 */
[----:B------:R-:W3:Y:S03]  /*0db0*/  LDG.E R11, desc[UR6][R28.64] ;  /* 0x000000061c0b7981 */ /* 0x000ee6000c1e1900 */
[C---:B------:R-:W-:Y:S02]  /*0dc0*/  IMAD.WIDE.U32 R22, R27.reuse, 0x4, R22 ;  /* 0x000000041b167825 */ /* 0x040fe400078e0016 */
[----:B------:R-:W4:Y:S02]  /*0dd0*/  LDG.E R18, desc[UR6][R18.64] ;  /* 0x0000000612127981 */ /* 0x000f24000c1e1900 */
[C---:B------:R-:W-:Y:S02]  /*0de0*/  IMAD.WIDE.U32 R12, R27.reuse, 0x4, R12 ;  /* 0x000000041b0c7825 */ /* 0x040fe400078e000c */
[----:B------:R-:W5:Y:S02]  /*0df0*/  LDG.E R23, desc[UR6][R22.64] ;  /* 0x0000000616177981 */ /* 0x000f64000c1e1900 */
[----:B------:R-:W-:-:S02]  /*0e00*/  IMAD.WIDE.U32 R14, R27, 0x4, R14 ;  /* 0x000000041b0e7825 */ /* 0x000fc400078e000e */
[----:B------:R-:W5:Y:S02]  /*0e10*/  LDG.E R12, desc[UR6][R12.64] ;  /* 0x000000060c0c7981 */ /* 0x000f64000c1e1900 */
[----:B------:R-:W-:Y:S02]  /*0e20*/  IMAD.WIDE.U32 R16, R27, 0x4, R16 ;  /* 0x000000041b107825 */ /* 0x000fe400078e0010 */
[----:B------:R-:W5:Y:S04]  /*0e30*/  LDG.E R14, desc[UR6][R14.64] ;  /* 0x000000060e0e7981 */ /* 0x000f68000c1e1900 */
[----:B------:R-:W5:Y:S01]  /*0e40*/  LDG.E R16, desc[UR6][R16.64] ;  /* 0x0000000610107981 */ /* 0x000f62000c1e1900 */
[----:B------:R-:W-:Y:S01]  /*0e50*/  IADD3 R10, PT, PT, R10, 0x80, RZ ;  /* 0x000000800a0a7810 */ /* 0x000fe20007ffe0ff */
[----:B--2---:R-:W-:Y:S01]  /*0e60*/  FADD.FTZ R25, R25, R8 ;  /* 0x0000000819197221 */ /* 0x004fe20000010000 */
[----:B---3--:R-:W-:Y:S01]  /*0e70*/  FADD.FTZ R11, R24, R11 ;  /* 0x0000000b180b7221 */ /* 0x008fe20000010000 */
[----:B----4-:R-:W-:Y:S01]  /*0e80*/  FADD.FTZ R21, R21, R18 ;  /* 0x0000001215157221 */ /* 0x010fe20000010000 */
[----:B-----5:R-:W-:Y:S01]  /*0e90*/  FADD.FTZ R8, R20, R23 ;  /* 0x0000001714087221 */ /* 0x020fe20000010000 */
[----:B------:R-:W-:Y:S01]  /*0ea0*/  FADD.FTZ R20, R25, R12 ;  /* 0x0000000c19147221 */ /* 0x000fe20000010000 */
[----:B------:R-:W-:Y:S01]  /*0eb0*/  FADD.FTZ R11, R11, R14 ;  /* 0x0000000e0b0b7221 */ /* 0x000fe20000010000 */
[----:B------:R-:W-:-:S07]  /*0ec0*/  FADD.FTZ R18, R21, R16 ;  /* 0x0000001015127221 */ /* 0x000fce0000010000 */
.L_x_1526:
[----:B------:R-:W-:Y:S05]  /*0ed0*/  BSYNC.RECONVERGENT B1 ;  /* 0x0000000000017941 */ /* 0x000fea0003800200 */
.L_x_1525:
        /* <DEDUP_REMOVED lines=36> */
.L_x_1528:
[----:B------:R-:W-:Y:S05]  /*1120*/  BSYNC.RECONVERGENT B1 ;  /* 0x0000000000017941 */ /* 0x000fea0003800200 */
.L_x_1527:
        /* <DEDUP_REMOVED lines=18> */
.L_x_1521:
[----:B------:R-:W-:Y:S05]  /*1250*/  BSYNC.RECONVERGENT B0 ;  /* 0x0000000000007941 */ /* 0x000fea0003800200 */
.L_x_1520:
        /* <DEDUP_REMOVED lines=35> */
[----:B------:R-:W-:Y:S01]  /*1490*/  LOP3.LUT R17, R0, 0x7ffffff0, RZ, 0xc0, !PT ;  /* 0x7ffffff000117812 */ /* 0x000fe200078ec0ff */
[----:B--2---:R-:W-:Y:S02]  /*14a0*/  FADD.FTZ R8, R13, R8 ;  /* 0x000000080d087221 */ /* 0x004fe40000010000 */
[----:B------:R-:W1:Y:S01]  /*14b0*/  SHFL.BFLY PT, R19, R16, 0x4, 0x1f ;  /* 0x0c801f0010137f89 */ /* 0x000e6200000e0000 */
[----:B------:R-:W-:Y:S01]  /*14c0*/  IADD3 R0, PT, PT, R6, R17, RZ ;  /* 0x0000001106007210 */ /* 0x000fe20007ffe0ff */
[----:B---3--:R-:W-:Y:S02]  /*14d0*/  FADD.FTZ R10, R11, R4 ;  /* 0x000000040b0a7221 */ /* 0x008fe40000010000 */
        /* <DEDUP_REMOVED lines=11> */
[----:B------:R-:W-:Y:S01]  /*1590*/  SHF.L.U32 R4, R0, 0x1, RZ ;  /* 0x0000000100047819 */ /* 0x000fe200000006ff */
[----:B-1----:R-:W-:-:S03]  /*15a0*/  FADD.FTZ R18, R19, R18 ;  /* 0x0000001213127221 */ /* 0x002fc60000010000 */
[----:B------:R-:W0:Y:S01]  /*15b0*/  SHFL.BFLY PT, R11, R8, 0x10, 0x1f ;  /* 0x0e001f00080b7f89 */ /* 0x000e2200000e0000 */
[----:B------:R-:W-:Y:S01]  /*15c0*/  ISETP.GE.U32.AND P1, PT, R4, R3, PT ;  /* 0x000000030400720c */ /* 0x000fe20003f26070 */
[----:B--2---:R-:W-:Y:S02]  /*15d0*/  FADD.FTZ R2, R7, R2 ;  /* 0x0000000207027221 */ /* 0x004fe40000010000 */
[----:B------:R-:W1:Y:S01]  /*15e0*/  SHFL.BFLY PT, R15, R18, 0x10, 0x1f ;  /* 0x0e001f00120f7f89 */ /* 0x000e6200000e0000 */
[----:B---3--:R-:W-:-:S03]  /*15f0*/  FADD.FTZ R12, R13, R12 ;  /* 0x0000000c0d0c7221 */ /* 0x008fc60000010000 */
[----:B------:R-:W2:Y:S04]  /*1600*/  SHFL.BFLY PT, R9, R2, 0x10, 0x1f ;  /* 0x0e001f0002097f89 */ /* 0x000ea800000e0000 */
[----:B------:R-:W3:Y:S01]  /*1610*/  SHFL.BFLY PT, R7, R12, 0x10, 0x1f ;  /* 0x0e001f000c077f89 */ /* 0x000ee200000e0000 */
[----:B0-----:R-:W-:Y:S01]  /*1620*/  FADD.FTZ R11, R8, R11 ;  /* 0x0000000b080b7221 */ /* 0x001fe20000010000 */
[----:B-1----:R-:W-:Y:S01]  /*1630*/  FADD.FTZ R15, R18, R15 ;  /* 0x0000000f120f7221 */ /* 0x002fe20000010000 */
[----:B--2---:R-:W-:Y:S01]  /*1640*/  FADD.FTZ R9, R2, R9 ;  /* 0x0000000902097221 */ /* 0x004fe20000010000 */
[----:B------:R-:W-:Y:S01]  /*1650*/  @!P0 LEA R2, R5, UR4, 0x2 ;  /* 0x0000000405028c11 */ /* 0x000fe2000f8e10ff */
[----:B---3--:R-:W-:-:S04]  /*1660*/  FADD.FTZ R7, R12, R7 ;  /* 0x000000070c077221 */ /* 0x008fc80000010000 */
[----:B------:R0:W-:Y:S04]  /*1670*/  @!P0 STS [R2+0x4080], R9 ;  /* 0x0040800902008388 */ /* 0x0001e80000000800 */
        /* <DEDUP_REMOVED lines=20> */
[----:B------:R-:W-:Y:S04]  /*17c0*/  STG.E.64 desc[UR6][R10.64], R8 ;  /* 0x000000080a007986 */ /* 0x000fe8000c101b06 */
[----:B--2---:R-:W-:Y:S01]  /*17d0*/  STG.E.64 desc[UR6][R12.64], R6 ;  /* 0x000000060c007986 */ /* 0x004fe2000c101b06 */
[----:B0-----:R-:W-:-:S03]  /*17e0*/  IMAD.WIDE.U32 R16, R0, 0x8, R16 ;  /* 0x0000000800107825 */ /* 0x001fc600078e0010 */
[----:B----4-:R-:W-:Y:S04]  /*17f0*/  STG.E.64 desc[UR6][R14.64], R4 ;  /* 0x000000040e007986 */ /* 0x010fe8000c101b06 */
[----:B-----5:R-:W-:Y:S01]  /*1800*/  STG.E.64 desc[UR6][R16.64], R2 ;  /* 0x0000000210007986 */ /* 0x020fe2000c101b06 */
[----:B------:R-:W-:Y:S05]  /*1810*/  EXIT ;  /* 0x000000000000794d */ /* 0x000fea0003800000 */
.L_x_1529:
        /* <DEDUP_REMOVED lines=14> */
.L_x_5403:


//--------------------- .text._ZN10layer_norm31ln_parallel_residual_bwd_kernelINS_13Kernel_traitsIf13__nv_bfloat16S2_S2_fjLj2560ELj1ELj1ELj4ELj8ENS_18Kernel_traits_baseILj2560EfS2_S2_S2_fjLj128EEEEELb1ELb1ELb0EEEvNS_9BwdParamsE --------------------------
	.section	.text._ZN10layer_norm31ln_parallel_residual_bwd_kernelINS_13Kernel_traitsIf13__nv_bfloat16S2_S2_fjLj2560ELj1ELj1ELj4ELj8ENS_18Kernel_traits_baseILj2560EfS2_S2_S2_fjLj128EEEEELb1ELb1ELb0EEEvNS_9BwdParamsE,"ax",@progbits
	.align	128
        .global         _ZN10layer_norm31ln_parallel_residual_bwd_kernelINS_13Kernel_traitsIf13__nv_bfloat16S2_S2_fjLj2560ELj1ELj1ELj4ELj8ENS_18Kernel_traits_baseILj2560EfS2_S2_S2_fjLj128EEEEELb1ELb1ELb0EEEvNS_9BwdParamsE
        .type           _ZN10layer_norm31ln_parallel_residual_bwd_kernelINS_13Kernel_traitsIf13__nv_bfloat16S2_S2_fjLj2560ELj1ELj1ELj4ELj8ENS_18Kernel_traits_baseILj2560EfS2_S2_S2_fjLj128EEEEELb1ELb1ELb0EEEvNS_9BwdParamsE,@function
        .size           _ZN10layer_norm31ln_parallel_residual_bwd_kernelINS_13Kernel_traitsIf13__nv_bfloat16S2_S2_fjLj2560ELj1ELj1ELj4ELj8ENS_18Kernel_traits_baseILj2560EfS2_S2_S2_fjLj128EEEEELb1ELb1ELb0EEEvNS_9BwdParamsE,(.L_x_5404 - _ZN10layer_norm31ln_parallel_residual_bwd_kernelINS_13Kernel_traitsIf13__nv_bfloat16S2_S2_fjLj2560ELj1ELj1ELj4ELj8ENS_18Kernel_traits_baseILj2560EfS2_S2_S2_fjLj128EEEEELb1ELb1ELb0EEEvNS_9BwdParamsE)
        .other          _ZN10layer_norm31ln_parallel_residual_bwd_kernelINS_13Kernel_traitsIf13__nv_bfloat16S2_S2_fjLj2560ELj1ELj1ELj4ELj8ENS_18Kernel_traits_baseILj2560EfS2_S2_S2_fjLj128EEEEELb1ELb1ELb0EEEvNS_9BwdParamsE,@"STO_CUDA_ENTRY STV_DEFAULT"
_ZN10layer_norm31ln_parallel_residual_bwd_kernelINS_13Kernel_traitsIf13__nv_bfloat16S2_S2_fjLj2560ELj1ELj1ELj4ELj8ENS_18Kernel_traits_baseILj2560EfS2_S2_S2_fjLj128EEEEELb1ELb1ELb0EEEvNS_9BwdParamsE:
.text._ZN10layer_norm31ln_parallel_residual_bwd_kernelINS_13Kernel_traitsIf13__nv_bfloat16S2_S2_fjLj2560ELj1ELj1ELj4ELj8ENS_18Kernel_traits_baseILj2560EfS2_S2_S2_fjLj128EEEEELb1ELb1ELb0EEEvNS_9BwdParamsE:
        /* <DEDUP_REMOVED lines=24> */
[----:B-1----:R-:W-:-:S04]  /*0180*/  @P1 IMAD.WIDE.U32 R6, R15, 0x10, R4 ;  /* 0x000000100f061825 */ /* 0x002fc800078e0004 */
[----:B------:R-:W-:Y:S01]  /*0190*/  @P1 VIADD R15, R15, 0x80 ;  /* 0x000000800f0f1836 */ /* 0x000fe20000000000 */
[----:B------:R0:W5:Y:S03]  /*01a0*/  @P1 LDG.E.128 R76, desc[UR10][R6.64] ;  /* 0x0000000a064c1981 */ /* 0x000166000c1e1d00 */
[----:B----4-:R-:W-:-:S04]  /*01b0*/  @P2 IMAD.WIDE.U32 R8, R15, 0x10, R8 ;  /* 0x000000100f082825 */ /* 0x010fc800078e0008 */
[----:B------:R-:W-:Y:S01]  /*01c0*/  @P2 VIADD R15, R15, 0x80 ;  /* 0x000000800f0f2836 */ /* 0x000fe20000000000 */
[----:B------:R0:W5:Y:S03]  /*01d0*/  @P2 LDG.E.128 R72, desc[UR10][R8.64] ;  /* 0x0000000a08482981 */ /* 0x000166000c1e1d00 */
        /* <DEDUP_REMOVED lines=54> */
[----:B------:R-:W1:Y:S01]  /*0540*/  LDCU UR9, c[0x0][0x400] ;  /* 0x00008000ff0977ac */ /* 0x000e620008000800 */
[----:B------:R-:W2:Y:S01]  /*0550*/  LDCU.64 UR6, c[0x0][0x478] ;  /* 0x00008f00ff0677ac */ /* 0x000ea20008000a00 */
[----:B------:R-:W3:Y:S01]  /*0560*/  LDCU.64 UR16, c[0x0][0x438] ;  /* 0x00008700ff1077ac */ /* 0x000ee20008000a00 */
[----:B------:R-:W4:Y:S08]  /*0570*/  LDCU.64 UR12, c[0x0][0x470] ;  /* 0x00008e00ff0c77ac */ /* 0x000f300008000a00 */
.L_x_1602:
        /* <DEDUP_REMOVED lines=11> */
[----:B------:R-:W-:Y:S02]  /*0630*/  ISETP.GE.U32.AND P1, PT, R142, 0x100, PT ;  /* 0x000001008e00780c */ /* 0x000fe40003f26070 */
[----:B------:R-:W-:Y:S02]  /*0640*/  CS2R R122, SRZ ;  /* 0x00000000007a7805 */ /* 0x000fe4000001ff00 */
[----:B------:R-:W-:Y:S02]  /*0650*/  LEA.HI.SX32 R139, R88, R143, 0x1e ;  /* 0x0000008f588b7211 */ /* 0x000fe400078ff2ff */
[C---:B------:R-:W-:Y:S02]  /*0660*/  ISETP.GE.U32.AND P2, PT, R142.reuse, 0x180, PT ;  /* 0x000001808e00780c */ /* 0x040fe40003f46070 */
[C---:B------:R-:W-:Y:S01]  /*0670*/  ISETP.GE.U32.AND P3, PT, R142.reuse, 0x200, PT ;  /* 0x000002008e00780c */ /* 0x040fe20003f66070 */
[----:B------:R-:W-:Y:S01]  /*0680*/  IMAD.MOV.U32 R91, RZ, RZ, R139 ;  /* 0x000000ffff5b7224 */ /* 0x000fe200078e008b */
[----:B------:R-:W-:-:S02]  /*0690*/  ISETP.GE.U32.AND P4, PT, R142, 0x280, PT ;  /* 0x000002808e00780c */ /* 0x000fc40003f86070 */
[----:B--2---:R-:W-:Y:S01]  /*06a0*/  FSEL R90, R86, RZ, !P5 ;  /* 0x000000ff565a7208 */ /* 0x004fe20006800000 */
[----:B0-----:R-:W-:Y:S10]  /*06b0*/  @!P0 BRA `(.L_x_1532) ;  /* 0x0000000400008947 */ /* 0x001ff40003800000 */
[----:B------:R-:W0:Y:S08]  /*06c0*/  LDC.64 R86, c[0x0][0x428] ;  /* 0x00010a00ff567b82 */ /* 0x000e300000000a00 */
[----:B------:R-:W1:Y:S01]  /*06d0*/  LDC.64 R84, c[0x0][0x3a8] ;  /* 0x0000ea00ff547b82 */ /* 0x000e620000000a00 */
[----:B----4-:R-:W-:Y:S02]  /*06e0*/  ISETP.NE.U32.AND P5, PT, RZ, UR12, PT ;  /* 0x0000000cff007c0c */ /* 0x010fe4000bfa5070 */
[----:B---3--:R-:W-:-:S05]  /*06f0*/  ISETP.NE.U32.AND P0, PT, RZ, UR16, PT ;  /* 0x00000010ff007c0c */ /* 0x008fca000bf05070 */
        /* <DEDUP_REMOVED lines=12> */
[----:B------:R0:W5:Y:S01]  /*07c0*/  @P5 LDG.E R138, desc[UR10][R88.64] ;  /* 0x0000000a588a5981 */ /* 0x000162000c1e1900 */
[----:B-1----:R-:W-:-:S05]  /*07d0*/  @P0 IMAD.WIDE.U32 R130, R139, 0x8, R130 ;  /* 0x000000088b820825 */ /* 0x002fca00078e0082 */
[----:B------:R1:W5:Y:S01]  /*07e0*/  @P0 LDG.E.64 R114, desc[UR10][R130.64] ;  /* 0x0000000a82720981 */ /* 0x000362000c1e1b00 */
[--C-:B---3--:R-:W-:Y:S01]  /*07f0*/  SHF.R.U64 R135, R86, 0x10, R87.reuse ;  /* 0x0000001056877819 */ /* 0x108fe20000001257 */
[--C-:B------:R-:W-:Y:S01]  /*0800*/  IMAD.MOV.U32 R132, RZ, RZ, R87.reuse ;  /* 0x000000ffff847224 */ /* 0x100fe200078e0057 */
[----:B------:R-:W-:Y:S01]  /*0810*/  SHF.R.U32.HI R133, RZ, 0x10, R87 ;  /* 0x00000010ff857819 */ /* 0x000fe20000011657 */
[----:B------:R-:W-:Y:S01]  /*0820*/  IMAD.MOV.U32 R91, RZ, RZ, R86 ;  /* 0x000000ffff5b7224 */ /* 0x000fe200078e0056 */
[--C-:B----4-:R-:W-:Y:S01]  /*0830*/  SHF.R.U64 R87, R84, 0x10, R85.reuse ;  /* 0x0000001054577819 */ /* 0x110fe20000001255 */
[----:B------:R-:W-:Y:S01]  /*0840*/  IMAD.MOV.U32 R3, RZ, RZ, R84 ;  /* 0x000000ffff037224 */ /* 0x000fe200078e0054 */
[--C-:B------:R-:W-:Y:S01]  /*0850*/  SHF.R.U32.HI R134, RZ, 0x10, R85.reuse ;  /* 0x00000010ff867819 */ /* 0x100fe20000011655 */
[----:B------:R-:W-:Y:S02]  /*0860*/  IMAD.MOV.U32 R86, RZ, RZ, R85 ;  /* 0x000000ffff567224 */ /* 0x000fe400078e0055 */
[----:B------:R-:W-:-:S02]  /*0870*/  IMAD.U32 R85, R87, 0x10000, RZ ;  /* 0x0001000057557824 */ /* 0x000fc400078e00ff */
[----:B------:R-:W-:Y:S02]  /*0880*/  IMAD.U32 R3, R3, 0x10000, RZ ;  /* 0x0001000003037824 */ /* 0x000fe400078e00ff */
[C---:B------:R-:W-:Y:S01]  /*0890*/  FADD.FTZ R85, -R90.reuse, R85 ;  /* 0x000000555a557221 */ /* 0x040fe20000010100 */
[----:B------:R-:W-:Y:S02]  /*08a0*/  IMAD.U32 R91, R91, 0x10000, RZ ;  /* 0x000100005b5b7824 */ /* 0x000fe400078e00ff */
[----:B------:R-:W-:Y:S01]  /*08b0*/  FADD.FTZ R3, -R90, R3 ;  /* 0x000000035a037221 */ /* 0x000fe20000010100 */
[----:B------:R-:W-:Y:S02]  /*08c0*/  IMAD.U32 R84, R135, 0x10000, RZ ;  /* 0x0001000087547824 */ /* 0x000fe400078e00ff */
[----:B-----5:R-:W-:Y:S01]  /*08d0*/  FMUL.FTZ R136, R140, R85 ;  /* 0x000000558c887220 */ /* 0x020fe20000410000 */
[----:B------:R-:W-:Y:S02]  /*08e0*/  IMAD.U32 R87, R86, 0x10000, RZ ;  /* 0x0001000056577824 */ /* 0x000fe400078e00ff */
[----:B--2---:R-:W-:-:S02]  /*08f0*/  IMAD.U32 R123, R134, 0x10000, RZ ;  /* 0x00010000867b7824 */ /* 0x004fc400078e00ff */
[----:B------:R-:W-:Y:S01]  /*0900*/  FMUL.FTZ R134, R80, R91 ;  /* 0x0000005b50867220 */ /* 0x000fe20000410000 */
[----:B------:R-:W-:Y:S01]  /*0910*/  FMUL.FTZ R3, R140, R3 ;  /* 0x000000038c037220 */ /* 0x000fe20000410000 */
[----:B0-----:R-:W-:Y:S02]  /*0920*/  IMAD.U32 R88, R133, 0x10000, RZ ;  /* 0x0001000085587824 */ /* 0x001fe400078e00ff */
[----:B------:R-:W-:Y:S01]  /*0930*/  FADD.FTZ R87, -R90, R87 ;  /* 0x000000575a577221 */ /* 0x000fe20000010100 */
[----:B------:R-:W-:Y:S01]  /*0940*/  FADD.FTZ R41, R41, R84 ;  /* 0x0000005429297221 */ /* 0x000fe20000010000 */
[-C--:B------:R-:W-:Y:S01]  /*0950*/  FFMA.FTZ R61, R136, R84.reuse, R61 ;  /* 0x00000054883d7223 */ /* 0x080fe2000001003d */
[----:B------:R-:W-:Y:S01]  /*0960*/  FMUL.FTZ R133, R81, R84 ;  /* 0x0000005451857220 */ /* 0x000fe20000410000 */
[----:B------:R-:W-:Y:S01]  /*0970*/  FADD.FTZ R84, RZ, R134 ;  /* 0x00000086ff547221 */ /* 0x000fe20000010000 */
[----:B------:R-:W-:Y:S02]  /*0980*/  IMAD.U32 R89, R132, 0x10000, RZ ;  /* 0x0001000084597824 */ /* 0x000fe400078e00ff */
[----:B------:R-:W-:Y:S01]  /*0990*/  FFMA.FTZ R85, R3, R134, RZ ;  /* 0x0000008603557223 */ /* 0x000fe200000100ff */
[----:B------:R-:W-:Y:S01]  /*09a0*/  FMUL.FTZ R135, R140, R87 ;  /* 0x000000578c877220 */ /* 0x000fe20000410000 */
[----:B------:R-:W-:Y:S01]  /*09b0*/  FADD.FTZ R87, R84, R133 ;  /* 0x0000008554577221 */ /* 0x000fe20000010000 */
[----:B------:R-:W-:Y:S01]  /*09c0*/  FMUL.FTZ R132, R82, R89 ;  /* 0x0000005952847220 */ /* 0x000fe20000410000 */
[----:B------:R-:W-:Y:S01]  /*09d0*/  FADD.FTZ R123, -R90, R123 ;  /* 0x0000007b5a7b7221 */ /* 0x000fe20000010100 */
[----:B------:R-:W-:Y:S01]  /*09e0*/  FFMA.FTZ R84, R136, R133, R85 ;  /* 0x0000008588547223 */ /* 0x000fe20000010055 */
[----:B-1----:R-:W-:Y:S01]  /*09f0*/  FMUL.FTZ R131, R83, R88 ;  /* 0x0000005853837220 */ /* 0x002fe20000410000 */
[----:B------:R-:W-:Y:S01]  /*0a00*/  FADD.FTZ R86, R87, R132 ;  /* 0x0000008457567221 */ /* 0x000fe20000010000 */
[----:B------:R-:W-:Y:S01]  /*0a10*/  FMUL.FTZ R130, R140, R123 ;  /* 0x0000007b8c827220 */ /* 0x000fe20000410000 */
[----:B------:R-:W-:Y:S01]  /*0a20*/  FFMA.FTZ R84, R135, R132, R84 ;  /* 0x0000008487547223 */ /* 0x000fe20000010054 */
[----:B------:R-:W-:Y:S01]  /*0a30*/  FADD.FTZ R40, R40, R91 ;  /* 0x0000005b28287221 */ /* 0x000fe20000010000 */
[----:B------:R-:W-:Y:S01]  /*0a40*/  FFMA.FTZ R60, R3, R91, R60 ;  /* 0x0000005b033c7223 */ /* 0x000fe2000001003c */
[----:B------:R-:W-:Y:S01]  /*0a50*/  FADD.FTZ R42, R42, R89 ;  /* 0x000000592a2a7221 */ /* 0x000fe20000010000 */
[----:B------:R-:W-:Y:S01]  /*0a60*/  FFMA.FTZ R62, R135, R89, R62 ;  /* 0x00000059873e7223 */ /* 0x000fe2000001003e */
[----:B------:R-:W-:Y:S01]  /*0a70*/  FADD.FTZ R43, R43, R88 ;  /* 0x000000582b2b7221 */ /* 0x000fe20000010000 */
[----:B------:R-:W-:Y:S01]  /*0a80*/  FFMA.FTZ R63, R130, R88, R63 ;  /* 0x00000058823f7223 */ /* 0x000fe2000001003f */
[----:B------:R-:W-:-:S02]  /*0a90*/  VIADD R91, R139, 0x80 ;  /* 0x000000808b5b7836 */ /* 0x000fc40000000000 */
[----:B------:R-:W-:Y:S01]  /*0aa0*/  FADD.FTZ R123, R86, R131 ;  /* 0x00000083567b7221 */ /* 0x000fe20000010000 */
[----:B------:R-:W-:-:S07]  /*0ab0*/  FFMA.FTZ R122, R130, R131, R84 ;  /* 0x00000083827a7223 */ /* 0x000fce0000010054 */
.L_x_1532:
[----:B---34-:R-:W-:Y:S05]  /*0ac0*/  BSYNC.RECONVERGENT B0 ;  /* 0x0000000000007941 */ /* 0x018fea0003800200 */
.L_x_1531:
        /* <DEDUP_REMOVED lines=21> */
[----:B------:R-:W-:Y:S01]  /*0c20*/  VIADD R91, R91, 0x80 ;  /* 0x000000805b5b7836 */ /* 0x000fe20000000000 */
[--C-:B---3--:R-:W-:Y:S01]  /*0c30*/  SHF.R.U64 R146, R84, 0x10, R85.reuse ;  /* 0x0000001054927819 */ /* 0x108fe20000001255 */
[--C-:B------:R-:W-:Y:S01]  /*0c40*/  IMAD.MOV.U32 R125, RZ, RZ, R85.reuse ;  /* 0x000000ffff7d7224 */ /* 0x100fe200078e0055 */
[----:B------:R-:W-:-:S03]  /*0c50*/  SHF.R.U32.HI R143, RZ, 0x10, R85 ;  /* 0x00000010ff8f7819 */ /* 0x000fc60000011655 */
[----:B0-----:R-:W-:Y:S02]  /*0c60*/  IMAD.U32 R89, R146, 0x10000, RZ ;  /* 0x0001000092597824 */ /* 0x001fe400078e00ff */
[----:B----4-:R-:W-:Y:S01]  /*0c70*/  IMAD.MOV.U32 R124, RZ, RZ, R86 ;  /* 0x000000ffff7c7224 */ /* 0x010fe200078e0056 */
[--C-:B------:R-:W-:Y:S01]  /*0c80*/  SHF.R.U64 R145, R86, 0x10, R87.reuse ;  /* 0x0000001056917819 */ /* 0x100fe20000001257 */
[----:B------:R-:W-:Y:S01]  /*0c90*/  IMAD.MOV.U32 R86, RZ, RZ, R84 ;  /* 0x000000ffff567224 */ /* 0x000fe200078e0054 */
[--C-:B------:R-:W-:Y:S01]  /*0ca0*/  SHF.R.U32.HI R127, RZ, 0x10, R87.reuse ;  /* 0x00000010ff7f7819 */ /* 0x100fe20000011657 */
[----:B------:R-:W-:Y:S02]  /*0cb0*/  IMAD.MOV.U32 R126, RZ, RZ, R87 ;  /* 0x000000ffff7e7224 */ /* 0x000fe400078e0057 */
[----:B------:R-:W-:Y:S02]  /*0cc0*/  IMAD.U32 R85, R86, 0x10000, RZ ;  /* 0x0001000056557824 */ /* 0x000fe400078e00ff */
[----:B------:R-:W-:Y:S01]  /*0cd0*/  FADD.FTZ R89, -R90, R89 ;  /* 0x000000595a597221 */ /* 0x000fe20000010100 */
[----:B------:R-:W-:-:S02]  /*0ce0*/  IMAD.U32 R87, R124, 0x10000, RZ ;  /* 0x000100007c577824 */ /* 0x000fc400078e00ff */
[----:B------:R-:W-:Y:S01]  /*0cf0*/  FADD.FTZ R85, -R90, R85 ;  /* 0x000000555a557221 */ /* 0x000fe20000010100 */
[----:B------:R-:W-:Y:S02]  /*0d00*/  IMAD.U32 R109, R126, 0x10000, RZ ;  /* 0x000100007e6d7824 */ /* 0x000fe400078e00ff */
[----:B-----5:R-:W-:Y:S01]  /*0d10*/  FMUL.FTZ R126, R140, R89 ;  /* 0x000000598c7e7220 */ /* 0x020fe20000410000 */
[----:B------:R-:W-:Y:S02]  /*0d20*/  IMAD.U32 R84, R145, 0x10000, RZ ;  /* 0x0001000091547824 */ /* 0x000fe400078e00ff */
[----:B------:R-:W-:Y:S01]  /*0d30*/  FMUL.FTZ R124, R76, R87 ;  /* 0x000000574c7c7220 */ /* 0x000fe20000410000 */
[----:B------:R-:W-:Y:S02]  /*0d40*/  IMAD.U32 R125, R125, 0x10000, RZ ;  /* 0x000100007d7d7824 */ /* 0x000fe400078e00ff */
[----:B------:R-:W-:Y:S02]  /*0d50*/  IMAD.U32 R88, R127, 0x10000, RZ ;  /* 0x000100007f587824 */ /* 0x000fe400078e00ff */
[----:B------:R-:W-:Y:S01]  /*0d60*/  FMUL.FTZ R127, R140, R85 ;  /* 0x000000558c7f7220 */ /* 0x000fe20000410000 */
[----:B------:R-:W-:Y:S01]  /*0d70*/  FADD.FTZ R37, R37, R84 ;  /* 0x0000005425257221 */ /* 0x000fe20000010000 */
[-C--:B------:R-:W-:Y:S01]  /*0d80*/  FFMA.FTZ R57, R126, R84.reuse, R57 ;  /* 0x000000547e397223 */ /* 0x080fe20000010039 */
[----:B-1----:R-:W-:Y:S01]  /*0d90*/  FMUL.FTZ R111, R77, R84 ;  /* 0x000000544d6f7220 */ /* 0x002fe20000410000 */
[----:B------:R-:W-:Y:S01]  /*0da0*/  FADD.FTZ R125, -R90, R125 ;  /* 0x0000007d5a7d7221 */ /* 0x000fe20000010100 */
[----:B------:R-:W-:Y:S01]  /*0db0*/  FADD.FTZ R84, R123, R124 ;  /* 0x0000007c7b547221 */ /* 0x000fe20000010000 */
[----:B------:R-:W-:-:S02]  /*0dc0*/  IMAD.U32 R143, R143, 0x10000, RZ ;  /* 0x000100008f8f7824 */ /* 0x000fc400078e00ff */
[C---:B------:R-:W-:Y:S01]  /*0dd0*/  FFMA.FTZ R85, R127.reuse, R124, R122 ;  /* 0x0000007c7f557223 */ /* 0x040fe2000001007a */
[----:B------:R-:W-:Y:S01]  /*0de0*/  FADD.FTZ R36, R36, R87 ;  /* 0x0000005724247221 */ /* 0x000fe20000010000 */
[----:B------:R-:W-:Y:S01]  /*0df0*/  FFMA.FTZ R56, R127, R87, R56 ;  /* 0x000000577f387223 */ /* 0x000fe20000010038 */
[----:B------:R-:W-:Y:S01]  /*0e00*/  FMUL.FTZ R125, R140, R125 ;  /* 0x0000007d8c7d7220 */ /* 0x000fe20000410000 */
[----:B------:R-:W-:Y:S01]  /*0e10*/  FADD.FTZ R87, R84, R111 ;  /* 0x0000006f54577221 */ /* 0x000fe20000010000 */
[----:B------:R-:W-:Y:S01]  /*0e20*/  FMUL.FTZ R110, R78, R109 ;  /* 0x0000006d4e6e7220 */ /* 0x000fe20000410000 */
[----:B------:R-:W-:Y:S01]  /*0e30*/  FADD.FTZ R143, -R90, R143 ;  /* 0x0000008f5a8f7221 */ /* 0x000fe20000010100 */
        /* <DEDUP_REMOVED lines=11> */
.L_x_1534:
[----:B------:R-:W-:Y:S05]  /*0ef0*/  BSYNC.RECONVERGENT B0 ;  /* 0x0000000000007941 */ /* 0x000fea0003800200 */
.L_x_1533:
        /* <DEDUP_REMOVED lines=66> */
.L_x_1536:
[----:B------:R-:W-:Y:S05]  /*1320*/  BSYNC.RECONVERGENT B0 ;  /* 0x0000000000007941 */ /* 0x000fea0003800200 */
.L_x_1535:
        /* <DEDUP_REMOVED lines=21> */
[----:B------:R-:W-:Y:S02]  /*1480*/  VIADD R91, R91, 0x80 ;  /* 0x000000805b5b7836 */ /* 0x000fe40000000000 */
[----:B---3--:R-:W-:Y:S01]  /*1490*/  IMAD.MOV.U32 R92, RZ, RZ, R22 ;  /* 0x000000ffff5c7224 */ /* 0x008fe200078e0016 */
[----:B------:R-:W-:Y:S01]  /*14a0*/  SHF.R.U64 R145, R22, 0x10, R23 ;  /* 0x0000001016917819 */ /* 0x000fe20000001217 */
[----:B----4-:R-:W-:Y:S01]  /*14b0*/  IMAD.MOV.U32 R22, RZ, RZ, R20 ;  /* 0x000000ffff167224 */ /* 0x010fe200078e0014 */
[--C-:B------:R-:W-:Y:S01]  /*14c0*/  SHF.R.U64 R146, R20, 0x10, R21.reuse ;  /* 0x0000001014927819 */ /* 0x100fe20000001215 */
[--C-:B------:R-:W-:Y:S01]  /*14d0*/  IMAD.MOV.U32 R93, RZ, RZ, R21.reuse ;  /* 0x000000ffff5d7224 */ /* 0x100fe200078e0015 */
[----:B------:R-:W-:Y:S01]  /*14e0*/  SHF.R.U32.HI R143, RZ, 0x10, R21 ;  /* 0x00000010ff8f7819 */ /* 0x000fe20000011615 */
[----:B------:R-:W-:Y:S01]  /*14f0*/  IMAD.U32 R21, R22, 0x10000, RZ ;  /* 0x0001000016157824 */ /* 0x000fe200078e00ff */
[----:B------:R-:W-:Y:S01]  /*1500*/  SHF.R.U32.HI R95, RZ, 0x10, R23 ;  /* 0x00000010ff5f7819 */ /* 0x000fe20000011617 */
[----:B0-----:R-:W-:-:S02]  /*1510*/  IMAD.U32 R85, R146, 0x10000, RZ ;  /* 0x0001000092557824 */ /* 0x001fc400078e00ff */
[----:B------:R-:W-:Y:S02]  /*1520*/  IMAD.MOV.U32 R94, RZ, RZ, R23 ;  /* 0x000000ffff5e7224 */ /* 0x000fe400078e0017 */
[C---:B------:R-:W-:Y:S01]  /*1530*/  FADD.FTZ R21, -R90.reuse, R21 ;  /* 0x000000155a157221 */ /* 0x040fe20000010100 */
[----:B------:R-:W-:Y:S02]  /*1540*/  IMAD.U32 R93, R93, 0x10000, RZ ;  /* 0x000100005d5d7824 */ /* 0x000fe400078e00ff */
[----:B------:R-:W-:Y:S01]  /*1550*/  FADD.FTZ R85, -R90, R85 ;  /* 0x000000555a557221 */ /* 0x000fe20000010100 */
[----:B------:R-:W-:Y:S02]  /*1560*/  IMAD.U32 R23, R92, 0x10000, RZ ;  /* 0x000100005c177824 */ /* 0x000fe400078e00ff */
[----:B-1----:R-:W-:Y:S02]  /*1570*/  IMAD.U32 R88, R95, 0x10000, RZ ;  /* 0x000100005f587824 */ /* 0x002fe400078e00ff */
[----:B-----5:R-:W-:Y:S01]  /*1580*/  FMUL.FTZ R95, R140, R21 ;  /* 0x000000158c5f7220 */ /* 0x020fe20000410000 */
[----:B------:R-:W-:-:S02]  /*1590*/  IMAD.U32 R87, R94, 0x10000, RZ ;  /* 0x000100005e577824 */ /* 0x000fc400078e00ff */
[----:B------:R-:W-:Y:S01]  /*15a0*/  FADD.FTZ R93, -R90, R93 ;  /* 0x0000005d5a5d7221 */ /* 0x000fe20000010100 */
[----:B------:R-:W-:Y:S02]  /*15b0*/  IMAD.U32 R20, R145, 0x10000, RZ ;  /* 0x0001000091147824 */ /* 0x000fe400078e00ff */
[----:B------:R-:W-:Y:S01]  /*15c0*/  FMUL.FTZ R94, R140, R85 ;  /* 0x000000558c5e7220 */ /* 0x000fe20000410000 */
[-C--:B------:R-:W-:Y:S01]  /*15d0*/  FMUL.FTZ R92, R68, R23.reuse ;  /* 0x00000017445c7220 */ /* 0x080fe20000410000 */
[----:B------:R-:W-:Y:S01]  /*15e0*/  FADD.FTZ R28, R28, R23 ;  /* 0x000000171c1c7221 */ /* 0x000fe20000010000 */
[----:B------:R-:W-:Y:S01]  /*15f0*/  FFMA.FTZ R48, R95, R23, R48 ;  /* 0x000000175f307223 */ /* 0x000fe20000010030 */
[----:B------:R-:W-:Y:S01]  /*1600*/  FADD.FTZ R29, R29, R20 ;  /* 0x000000141d1d7221 */ /* 0x000fe20000010000 */
[----:B------:R-:W-:Y:S01]  /*1610*/  FMUL.FTZ R93, R140, R93 ;  /* 0x0000005d8c5d7220 */ /* 0x000fe20000410000 */
[-C--:B------:R-:W-:Y:S01]  /*1620*/  FFMA.FTZ R49, R94, R20.reuse, R49 ;  /* 0x000000145e317223 */ /* 0x080fe20000010031 */
[----:B------:R-:W-:Y:S01]  /*1630*/  FMUL.FTZ R23, R69, R20 ;  /* 0x0000001445177220 */ /* 0x000fe20000410000 */
[----:B------:R-:W-:-:S02]  /*1640*/  IMAD.U32 R89, R143, 0x10000, RZ ;  /* 0x000100008f597824 */ /* 0x000fc400078e00ff */
[----:B------:R-:W-:Y:S01]  /*1650*/  FADD.FTZ R20, R123, R92 ;  /* 0x0000005c7b147221 */ /* 0x000fe20000010000 */
[----:B------:R-:W-:Y:S01]  /*1660*/  FFMA.FTZ R85, R95, R92, R122 ;  /* 0x0000005c5f557223 */ /* 0x000fe2000001007a */
[----:B------:R-:W-:Y:S01]  /*1670*/  FADD.FTZ R30, R30, R87 ;  /* 0x000000571e1e7221 */ /* 0x000fe20000010000 */
[-C--:B------:R-:W-:Y:S01]  /*1680*/  FFMA.FTZ R50, R93, R87.reuse, R50 ;  /* 0x000000575d327223 */ /* 0x080fe20000010032 */
[----:B------:R-:W-:Y:S01]  /*1690*/  FMUL.FTZ R22, R70, R87 ;  /* 0x0000005746167220 */ /* 0x000fe20000410000 */
        /* <DEDUP_REMOVED lines=11> */
.L_x_1538:
[----:B------:R-:W-:Y:S05]  /*1750*/  BSYNC.RECONVERGENT B0 ;  /* 0x0000000000007941 */ /* 0x000fea0003800200 */
.L_x_1537:
        /* <DEDUP_REMOVED lines=22> */
[--C-:B------:R-:W-:Y:S01]  /*18c0*/  SHF.R.U32.HI R89, RZ, 0x10, R11.reuse ;  /* 0x00000010ff597819 */ /* 0x100fe2000001160b */
[--C-:B------:R-:W-:Y:S01]  /*18d0*/  IMAD.MOV.U32 R87, RZ, RZ, R11.reuse ;  /* 0x000000ffff577224 */ /* 0x100fe200078e000b */
[----:B------:R-:W-:Y:S01]  /*18e0*/  SHF.R.U64 R143, R10, 0x10, R11 ;  /* 0x000000100a8f7819 */ /* 0x000fe2000000120b */
[----:B------:R-:W-:Y:S02]  /*18f0*/  IMAD.U32 R11, R86, 0x10000, RZ ;  /* 0x00010000560b7824 */ /* 0x000fe400078e00ff */
[----:B0-----:R-:W-:Y:S02]  /*1900*/  IMAD.U32 R15, R89, 0x10000, RZ ;  /* 0x00010000590f7824 */ /* 0x001fe400078e00ff */
[----:B----4-:R-:W-:Y:S02]  /*1910*/  IMAD.MOV.U32 R10, RZ, RZ, R12 ;  /* 0x000000ffff0a7224 */ /* 0x010fe400078e000c */
[----:B------:R-:W-:Y:S01]  /*1920*/  FADD.FTZ R11, -R90, R11 ;  /* 0x0000000b5a0b7221 */ /* 0x000fe20000010100 */
[----:B-1----:R-:W-:Y:S01]  /*1930*/  IMAD.U32 R85, R143, 0x10000, RZ ;  /* 0x000100008f557824 */ /* 0x002fe200078e00ff */
[----:B------:R-:W-:Y:S01]  /*1940*/  SHF.R.U64 R91, R12, 0x10, R13 ;  /* 0x000000100c5b7819 */ /* 0x000fe2000000120d */
[----:B------:R-:W-:Y:S01]  /*1950*/  FADD.FTZ R89, -R90, R15 ;  /* 0x0000000f5a597221 */ /* 0x000fe20000010100 */
[----:B------:R-:W-:-:S02]  /*1960*/  IMAD.U32 R15, R10, 0x10000, RZ ;  /* 0x000100000a0f7824 */ /* 0x000fc400078e00ff */
[----:B------:R-:W-:Y:S01]  /*1970*/  FADD.FTZ R85, -R90, R85 ;  /* 0x000000555a557221 */ /* 0x000fe20000010100 */
[----:B-----5:R-:W-:Y:S01]  /*1980*/  FMUL.FTZ R17, R140, R11 ;  /* 0x0000000b8c117220 */ /* 0x020fe20000410000 */
[----:B------:R-:W-:Y:S02]  /*1990*/  IMAD.U32 R87, R87, 0x10000, RZ ;  /* 0x0001000057577824 */ /* 0x000fe400078e00ff */
[----:B------:R-:W-:Y:S01]  /*19a0*/  FADD.FTZ R24, R24, R15 ;  /* 0x0000000f18187221 */ /* 0x000fe20000010000 */
[----:B------:R-:W-:Y:S02]  /*19b0*/  IMAD.U32 R14, R91, 0x10000, RZ ;  /* 0x000100005b0e7824 */ /* 0x000fe400078e00ff */
[----:B------:R-:W-:Y:S01]  /*19c0*/  FMUL.FTZ R16, R140, R85 ;  /* 0x000000558c107220 */ /* 0x000fe20000410000 */
[-C--:B------:R-:W-:Y:S01]  /*19d0*/  FFMA.FTZ R44, R17, R15.reuse, R44 ;  /* 0x0000000f112c7223 */ /* 0x080fe2000001002c */
[--C-:B------:R-:W-:Y:S02]  /*19e0*/  IMAD.MOV.U32 R88, RZ, RZ, R13.reuse ;  /* 0x000000ffff587224 */ /* 0x100fe400078e000d */
[----:B------:R-:W-:Y:S01]  /*19f0*/  FMUL.FTZ R15, R64, R15 ;  /* 0x0000000f400f7220 */ /* 0x000fe20000410000 */
[----:B------:R-:W-:Y:S01]  /*1a00*/  SHF.R.U32.HI R12, RZ, 0x10, R13 ;  /* 0x00000010ff0c7819 */ /* 0x000fe2000001160d */
[----:B------:R-:W-:Y:S01]  /*1a10*/  FADD.FTZ R13, -R90, R87 ;  /* 0x000000575a0d7221 */ /* 0x000fe20000010100 */
[----:B------:R-:W-:Y:S01]  /*1a20*/  FADD.FTZ R25, R25, R14 ;  /* 0x0000000e19197221 */ /* 0x000fe20000010000 */
[----:B------:R-:W-:Y:S01]  /*1a30*/  FFMA.FTZ R45, R16, R14, R45 ;  /* 0x0000000e102d7223 */ /* 0x000fe2000001002d */
[----:B------:R-:W-:-:S02]  /*1a40*/  IMAD.U32 R87, R88, 0x10000, RZ ;  /* 0x0001000058577824 */ /* 0x000fc400078e00ff */
[----:B------:R-:W-:Y:S01]  /*1a50*/  FMUL.FTZ R14, R65, R14 ;  /* 0x0000000e410e7220 */ /* 0x000fe20000410000 */
[----:B------:R-:W-:Y:S01]  /*1a60*/  FADD.FTZ R123, R123, R15 ;  /* 0x0000000f7b7b7221 */ /* 0x000fe20000010000 */
[----:B------:R-:W-:Y:S01]  /*1a70*/  FFMA.FTZ R11, R17, R15, R122 ;  /* 0x0000000f110b7223 */ /* 0x000fe2000001007a */
[----:B------:R-:W-:Y:S02]  /*1a80*/  IMAD.U32 R88, R12, 0x10000, RZ ;  /* 0x000100000c587824 */ /* 0x000fe400078e00ff */
        /* <DEDUP_REMOVED lines=14> */
.L_x_1540:
[----:B------:R-:W-:Y:S05]  /*1b70*/  BSYNC.RECONVERGENT B0 ;  /* 0x0000000000007941 */ /* 0x000fea0003800200 */
.L_x_1539:
        /* <DEDUP_REMOVED lines=32> */
.L_x_1542:
[----:B------:R-:W-:Y:S05]  /*1d80*/  BSYNC.RECONVERGENT B0 ;  /* 0x0000000000007941 */ /* 0x000fea0003800200 */
.L_x_1541:
        /* <DEDUP_REMOVED lines=71> */
.L_x_1547:
        /* <DEDUP_REMOVED lines=34> */
.L_x_1546:
        /* <DEDUP_REMOVED lines=43> */
.L_x_1549:
        /* <DEDUP_REMOVED lines=42> */
.L_x_1545:
        /* <DEDUP_REMOVED lines=52> */
.L_x_1551:
        /* <DEDUP_REMOVED lines=50> */
.L_x_1550:
        /* <DEDUP_REMOVED lines=9> */
[--C-:B------:R-:W-:Y:S01]  /*3060*/  SHF.R.U32.HI R84, RZ, 0x10, R115.reuse ;  /* 0x00000010ff547819 */ /* 0x100fe20000011673 */
        /* <DEDUP_REMOVED lines=47> */
.L_x_1552:
[----:B------:R-:W-:Y:S02]  /*3360*/  IMAD.MOV.U32 R0, RZ, RZ, R115 ;  /* 0x000000ffff007224 */ /* 0x000fe400078e0073 */
[-C--:B------:R-:W-:Y:S01]  /*3370*/  FFMA.FTZ R5, R135, R122.reuse, R123 ;  /* 0x0000007a87057223 */ /* 0x080fe2000001007b */
[----:B------:R-:W-:Y:S01]  /*3380*/  SHF.R.U32.HI R4, RZ, 0x10, R115 ;  /* 0x00000010ff047819 */ /* 0x000fe20000011673 */
[-C--:B------:R-:W-:Y:S01]  /*3390*/  FFMA.FTZ R2, R130, R122.reuse, R123 ;  /* 0x0000007a82027223 */ /* 0x080fe2000001007b */
[----:B------:R-:W-:Y:S02]  /*33a0*/  IMAD.U32 R7, R0, 0x10000, RZ ;  /* 0x0001000000077824 */ /* 0x000fe400078e00ff */
[----:B------:R-:W-:Y:S01]  /*33b0*/  FADD.FTZ R5, R132, -R5 ;  /* 0x8000000584057221 */ /* 0x000fe20000010000 */
[----:B------:R-:W-:Y:S01]  /*33c0*/  LOP3.LUT P6, RZ, R137, 0xff0000, RZ, 0xc0, !PT ;  /* 0x00ff000089ff7812 */ /* 0x000fe200078cc0ff */
[----:B------:R-:W-:Y:S02]  /*33d0*/  FFMA.FTZ R6, R136, R122, R123 ;  /* 0x0000007a88067223 */ /* 0x000fe4000001007b */
[----:B-----5:R-:W-:Y:S01]  /*33e0*/  FFMA.FTZ R84, R140, R5, R7 ;  /* 0x000000058c547223 */ /* 0x020fe20000010007 */
[----:B------:R-:W-:-:S02]  /*33f0*/  IMAD.U32 R7, R4, 0x10000, RZ ;  /* 0x0001000004077824 */ /* 0x000fc400078e00ff */
[----:B------:R-:W-:Y:S01]  /*3400*/  FADD.FTZ R5, R131, -R2 ;  /* 0x8000000283057221 */ /* 0x000fe20000010000 */
[----:B------:R-:W-:-:S03]  /*3410*/  FMUL.FTZ R0, R84, UR14 ;  /* 0x0000000e54007c20 */ /* 0x000fc60008410000 */
[----:B------:R-:W-:Y:S01]  /*3420*/  FFMA.FTZ R91, R140, R5, R7 ;  /* 0x000000058c5b7223 */ /* 0x000fe20000010007 */
[----:B------:R-:W-:Y:S01]  /*3430*/  FFMA.FTZ R5, R3, R122, R123 ;  /* 0x0000007a03057223 */ /* 0x000fe2000001007b */
[----:B------:R-:W-:Y:S02]  /*3440*/  FSEL R87, R0, RZ, P6 ;  /* 0x000000ff00577208 */ /* 0x000fe40003000000 */
[----:B------:R-:W-:Y:S01]  /*3450*/  FMUL.FTZ R2, R91, UR14 ;  /* 0x0000000e5b027c20 */ /* 0x000fe20008410000 */
[----:B------:R-:W-:Y:S01]  /*3460*/  LOP3.LUT P6, RZ, R138, 0xff0000, RZ, 0xc0, !PT ;  /* 0x00ff00008aff7812 */ /* 0x000fe200078cc0ff */
[----:B------:R-:W-:Y:S01]  /*3470*/  FADD.FTZ R5, R134, -R5 ;  /* 0x8000000586057221 */ /* 0x000fe20000010000 */
[----:B------:R-:W-:Y:S02]  /*3480*/  F2FP.BF16.F32.PACK_AB R87, R87, R84 ;  /* 0x000000545757723e */ /* 0x000fe400000010ff */
[----:B------:R-:W-:Y:S02]  /*3490*/  FSEL R0, R0, RZ, P6 ;  /* 0x000000ff00007208 */ /* 0x000fe40003000000 */
[----:B------:R-:W-:-:S02]  /*34a0*/  ISETP.GE.U32.AND P6, PT, R137, 0x1000000, PT ;  /* 0x010000008900780c */ /* 0x000fc40003fc6070 */
        /* <DEDUP_REMOVED lines=36> */
[----:B------:R-:W-:-:S07]  /*36f0*/  PRMT R87, R147, 0x7610, R87 ;  /* 0x0000761093577816 */ /* 0x000fce0000000057 */
.L_x_1548:
        /* <DEDUP_REMOVED lines=18> */
.L_x_1553:
        /* <DEDUP_REMOVED lines=12> */
.L_x_1554:
[----:B------:R-:W-:-:S07]  /*38e0*/  VIADD R139, R139, 0x80 ;  /* 0x000000808b8b7836 */ /* 0x000fce0000000000 */
.L_x_1544:
[----:B------:R-:W-:Y:S05]  /*38f0*/  BSYNC.RECONVERGENT B0 ;  /* 0x0000000000007941 */ /* 0x000fea0003800200 */
.L_x_1543:
        /* <DEDUP_REMOVED lines=13> */
[-C--:B------:R-:W-:Y:S01]  /*39d0*/  FFMA.FTZ R2, R108, R122.reuse, R123 ;  /* 0x0000007a6c027223 */ /* 0x080fe2000001007b */
[----:B------:R-:W-:Y:S01]  /*39e0*/  LOP3.LUT P6, RZ, R128, 0xff0000, RZ, 0xc0, !PT ;  /* 0x00ff000080ff7812 */ /* 0x000fe200078cc0ff */
[----:B------:R-:W-:Y:S02]  /*39f0*/  IMAD.U32 R7, R0, 0x10000, RZ ;  /* 0x0001000000077824 */ /* 0x000fe400078e00ff */
[----:B------:R-:W-:Y:S01]  /*3a00*/  FADD.FTZ R5, R110, -R5 ;  /* 0x800000056e057221 */ /* 0x000fe20000010000 */
[----:B------:R-:W-:Y:S01]  /*3a10*/  SHF.R.U64 R9, R112, 0x10, R113 ;  /* 0x0000001070097819 */ /* 0x000fe20000001271 */
[----:B------:R-:W-:Y:S02]  /*3a20*/  FFMA.FTZ R6, R126, R122, R123 ;  /* 0x0000007a7e067223 */ /* 0x000fe4000001007b */
        /* <DEDUP_REMOVED lines=9> */
[----:B------:R-:W-:Y:S01]  /*3ac0*/  FFMA.FTZ R5, R127, R122, R123 ;  /* 0x0000007a7f057223 */ /* 0x000fe2000001007b */
[----:B------:R-:W-:Y:S01]  /*3ad0*/  F2FP.BF16.F32.PACK_AB R87, R87, R84 ;  /* 0x000000545757723e */ /* 0x000fe200000010ff */
[C---:B------:R-:W-:Y:S01]  /*3ae0*/  FMUL.FTZ R2, R91.reuse, UR14 ;  /* 0x0000000e5b027c20 */ /* 0x040fe20008410000 */
[----:B------:R-:W-:Y:S01]  /*3af0*/  FSEL R0, R0, RZ, P6 ;  /* 0x000000ff00007208 */ /* 0x000fe20003000000 */
[----:B------:R-:W-:Y:S01]  /*3b00*/  FADD.FTZ R5, R124, -R5 ;  /* 0x800000057c057221 */ /* 0x000fe20000010000 */
[----:B------:R-:W-:Y:S02]  /*3b10*/  ISETP.GE.U32.AND P6, PT, R128, 0x1000000, PT ;  /* 0x010000008000780c */ /* 0x000fe40003fc6070 */
[----:B------:R-:W-:-:S02]  /*3b20*/  F2FP.BF16.F32.PACK_AB R0, R91, R0 ;  /* 0x000000005b00723e */ /* 0x000fc400000010ff */
[----:B------:R-:W-:Y:S02]  /*3b30*/  FSEL R88, R2, RZ, P6 ;  /* 0x000000ff02587208 */ /* 0x000fe40003000000 */
[----:B------:R-:W-:-:S04]  /*3b40*/  ISETP.GE.U32.AND P6, PT, R129, 0x1000000, PT ;  /* 0x010000008100780c */ /* 0x000fc80003fc6070 */
[----:B------:R-:W-:Y:S01]  /*3b50*/  FSEL R147, R2, RZ, P6 ;  /* 0x000000ff02937208 */ /* 0x000fe20003000000 */
[----:B------:R-:W-:Y:S01]  /*3b60*/  IMAD.MOV.U32 R2, RZ, RZ, R112 ;  /* 0x000000ffff027224 */ /* 0x000fe200078e0070 */
[----:B------:R-:W-:Y:S02]  /*3b70*/  LOP3.LUT P6, RZ, R128, 0xff, RZ, 0xc0, !PT ;  /* 0x000000ff80ff7812 */ /* 0x000fe400078cc0ff */
[----:B------:R-:W-:Y:S01]  /*3b80*/  F2FP.BF16.F32.PACK_AB R147, R147, R88 ;  /* 0x000000589393723e */ /* 0x000fe200000010ff */
[----:B------:R-:W-:Y:S01]  /*3b90*/  IMAD.U32 R7, R2, 0x10000, RZ ;  /* 0x0001000002077824 */ /* 0x000fe200078e00ff */
[----:B------:R-:W-:Y:S02]  /*3ba0*/  PRMT R88, R87, 0x7632, R88 ;  /* 0x0000763257587816 */ /* 0x000fe40000000058 */
        /* <DEDUP_REMOVED lines=27> */
.L_x_1559:
[----:B------:R-:W-:Y:S01]  /*3d60*/  SHF.R.U64 R2, R112, 0x10, R113 ;  /* 0x0000001070027819 */ /* 0x000fe20000001271 */
[-CC-:B------:R-:W-:Y:S01]  /*3d70*/  FFMA.FTZ R0, R126, R122.reuse, R123.reuse ;  /* 0x0000007a7e007223 */ /* 0x180fe2000001007b */
[----:B------:R-:W-:Y:S01]  /*3d80*/  LOP3.LUT P6, RZ, R128, 0xff00, RZ, 0xc0, !PT ;  /* 0x0000ff0080ff7812 */ /* 0x000fe200078cc0ff */
[----:B------:R-:W-:Y:S02]  /*3d90*/  FFMA.FTZ R4, R108, R122, R123 ;  /* 0x0000007a6c047223 */ /* 0x000fe4000001007b */
[----:B01----:R-:W-:Y:S02]  /*3da0*/  IMAD.U32 R85, R2, 0x10000, RZ ;  /* 0x0001000002557824 */ /* 0x003fe400078e00ff */
        /* <DEDUP_REMOVED lines=48> */
.L_x_1558:
[----:B------:R-:W-:-:S04]  /*40b0*/  UISETP.NE.U32.AND UP2, UPT, UR6, URZ, UPT ;  /* 0x000000ff0600728c */ /* 0x000fc8000bf45070 */
[----:B------:R-:W-:-:S09]  /*40c0*/  UISETP.NE.AND.EX UP2, UPT, UR7, URZ, UPT, UP2 ;  /* 0x000000ff0700728c */ /* 0x000fd2000bf45320 */
[----:B------:R-:W-:Y:S05]  /*40d0*/  BRA.U !UP2, `(.L_x_1561) ;  /* 0x000000010ac87547 */ /* 0x000fea000b800000 */
[-CC-:B------:R-:W-:Y:S01]  /*40e0*/  FFMA.FTZ R5, R125, R122.reuse, R123.reuse ;  /* 0x0000007a7d057223 */ /* 0x180fe2000001007b */
[----:B------:R-:W-:Y:S01]  /*40f0*/  LOP3.LUT P6, RZ, R128, 0xff0000, RZ, 0xc0, !PT ;  /* 0x00ff000080ff7812 */ /* 0x000fe200078cc0ff */
[-C--:B------:R-:W-:Y:S02]  /*4100*/  FFMA.FTZ R4, R126, R122.reuse, R123 ;  /* 0x0000007a7e047223 */ /* 0x080fe4000001007b */
[----:B------:R-:W-:Y:S02]  /*4110*/  FADD.FTZ R5, R110, -R5 ;  /* 0x800000056e057221 */ /* 0x000fe40000010000 */
[----:B------:R-:W-:Y:S02]  /*4120*/  FADD.FTZ R7, R111, -R4 ;  /* 0x800000046f077221 */ /* 0x000fe40000010000 */
[C---:B01---5:R-:W-:Y:S01]  /*4130*/  FMUL.FTZ R84, R140.reuse, R5 ;  /* 0x000000058c547220 */ /* 0x063fe20000410000 */
[----:B------:R-:W-:Y:S01]  /*4140*/  FFMA.FTZ R5, R127, R122, R123 ;  /* 0x0000007a7f057223 */ /* 0x000fe2000001007b */
[----:B------:R-:W-:-:S02]  /*4150*/  FMUL.FTZ R7, R140, R7 ;  /* 0x000000078c077220 */ /* 0x000fc40000410000 */
[----:B------:R-:W-:Y:S01]  /*4160*/  FMUL.FTZ R0, R84, UR14 ;  /* 0x0000000e54007c20 */ /* 0x000fe20008410000 */
[----:B------:R-:W-:Y:S01]  /*4170*/  FADD.FTZ R5, R124, -R5 ;  /* 0x800000057c057221 */ /* 0x000fe20000010000 */
        /* <DEDUP_REMOVED lines=13> */
[----:B------:R-:W-:Y:S01]  /*4250*/  FMUL.FTZ R0, R140, R5 ;  /* 0x000000058c007220 */ /* 0x000fe20000410000 */
[----:B------:R-:W-:Y:S02]  /*4260*/  LOP3.LUT P6, RZ, R128, 0xff, RZ, 0xc0, !PT ;  /* 0x000000ff80ff7812 */ /* 0x000fe400078cc0ff */
[----:B------:R-:W-:Y:S01]  /*4270*/  F2FP.BF16.F32.PACK_AB R90, R147, R90 ;  /* 0x0000005a935a723e */ /* 0x000fe200000010ff */
        /* <DEDUP_REMOVED lines=24> */
.L_x_1561:
[-CC-:B------:R-:W-:Y:S01]  /*4400*/  FFMA.FTZ R0, R126, R122.reuse, R123.reuse ;  /* 0x0000007a7e007223 */ /* 0x180fe2000001007b */
        /* <DEDUP_REMOVED lines=43> */
.L_x_1557:
        /* <DEDUP_REMOVED lines=9> */
[----:B01----:R-:W-:Y:S01]  /*4750*/  IMAD.MOV.U32 R84, RZ, RZ, R113 ;  /* 0x000000ffff547224 */ /* 0x003fe200078e0071 */
        /* <DEDUP_REMOVED lines=39> */
.L_x_1563:
[----:B01----:R-:W-:Y:S02]  /*49d0*/  IMAD.MOV.U32 R84, RZ, RZ, R112 ;  /* 0x000000ffff547224 */ /* 0x003fe400078e0070 */
[-C--:B------:R-:W-:Y:S01]  /*49e0*/  FFMA.FTZ R85, R127, R122.reuse, R123 ;  /* 0x0000007a7f557223 */ /* 0x080fe2000001007b */
[----:B------:R-:W-:Y:S01]  /*49f0*/  SHF.R.U64 R86, R112, 0x10, R113 ;  /* 0x0000001070567819 */ /* 0x000fe20000001271 */
[----:B------:R-:W-:Y:S02]  /*4a00*/  IMAD.U32 R87, R84, 0x10000, RZ ;  /* 0x0001000054577824 */ /* 0x000fe400078e00ff */
[----:B------:R-:W-:Y:S01]  /*4a10*/  FADD.FTZ R85, R124, -R85 ;  /* 0x800000557c557221 */ /* 0x000fe20000010000 */
[----:B------:R-:W-:Y:S01]  /*4a20*/  FFMA.FTZ R84, R126, R122, R123 ;  /* 0x0000007a7e547223 */ /* 0x000fe2000001007b */
[----:B------:R-:W-:Y:S01]  /*4a30*/  IMAD.U32 R89, R86, 0x10000, RZ ;  /* 0x0001000056597824 */ /* 0x000fe200078e00ff */
        /* <DEDUP_REMOVED lines=32> */
.L_x_1562:
        /* <DEDUP_REMOVED lines=38> */
.L_x_1564:
        /* <DEDUP_REMOVED lines=30> */
.L_x_1560:
        /* <DEDUP_REMOVED lines=16> */
.L_x_1565:
        /* <DEDUP_REMOVED lines=10> */
.L_x_1566:
[----:B------:R-:W-:-:S07]  /*5220*/  VIADD R139, R139, 0x80 ;  /* 0x000000808b8b7836 */ /* 0x000fce0000000000 */
.L_x_1556:
[----:B------:R-:W-:Y:S05]  /*5230*/  BSYNC.RECONVERGENT B0 ;  /* 0x0000000000007941 */ /* 0x000fea0003800200 */
.L_x_1555:
        /* <DEDUP_REMOVED lines=70> */
.L_x_1571:
[----:B------:R-:W-:Y:S01]  /*56a0*/  SHF.R.U64 R2, R116, 0x10, R117 ;  /* 0x0000001074027819 */ /* 0x000fe20000001275 */
[-CC-:B------:R-:W-:Y:S01]  /*56b0*/  FFMA.FTZ R0, R104, R122.reuse, R123.reuse ;  /* 0x0000007a68007223 */ /* 0x180fe2000001007b */
[----:B------:R-:W-:Y:S01]  /*56c0*/  LOP3.LUT P6, RZ, R106, 0xff00, RZ, 0xc0, !PT ;  /* 0x0000ff006aff7812 */ /* 0x000fe200078cc0ff */
[----:B------:R-:W-:Y:S02]  /*56d0*/  FFMA.FTZ R4, R98, R122, R123 ;  /* 0x0000007a62047223 */ /* 0x000fe4000001007b */
[----:B012---:R-:W-:Y:S02]  /*56e0*/  IMAD.U32 R85, R2, 0x10000, RZ ;  /* 0x0001000002557824 */ /* 0x007fe400078e00ff */
        /* <DEDUP_REMOVED lines=48> */
.L_x_1570:
        /* <DEDUP_REMOVED lines=8> */
[C---:B012--5:R-:W-:Y:S01]  /*5a70*/  FMUL.FTZ R84, R140.reuse, R5 ;  /* 0x000000058c547220 */ /* 0x067fe20000410000 */
        /* <DEDUP_REMOVED lines=44> */
.L_x_1573:
        /* <DEDUP_REMOVED lines=44> */
.L_x_1569:
        /* <DEDUP_REMOVED lines=9> */
[----:B012---:R-:W-:Y:S01]  /*6090*/  IMAD.MOV.U32 R84, RZ, RZ, R117 ;  /* 0x000000ffff547224 */ /* 0x007fe200078e0075 */
        /* <DEDUP_REMOVED lines=39> */
.L_x_1575:
[----:B012---:R-:W-:Y:S02]  /*6310*/  IMAD.MOV.U32 R84, RZ, RZ, R116 ;  /* 0x000000ffff547224 */ /* 0x007fe400078e0074 */
        /* <DEDUP_REMOVED lines=38> */
.L_x_1574:
        /* <DEDUP_REMOVED lines=38> */
.L_x_1576:
        /* <DEDUP_REMOVED lines=30> */
.L_x_1572:
        /* <DEDUP_REMOVED lines=16> */
.L_x_1577:
        /* <DEDUP_REMOVED lines=10> */
.L_x_1578:
[----:B------:R-:W-:-:S07]  /*6b60*/  VIADD R139, R139, 0x80 ;  /* 0x000000808b8b7836 */ /* 0x000fce0000000000 */
.L_x_1568:
[----:B------:R-:W-:Y:S05]  /*6b70*/  BSYNC.RECONVERGENT B0 ;  /* 0x0000000000007941 */ /* 0x000fea0003800200 */
.L_x_1567:
        /* <DEDUP_REMOVED lines=70> */
.L_x_1583:
        /* <DEDUP_REMOVED lines=53> */
.L_x_1582:
        /* <DEDUP_REMOVED lines=53> */
.L_x_1585:
        /* <DEDUP_REMOVED lines=44> */
.L_x_1581:
        /* <DEDUP_REMOVED lines=49> */
.L_x_1587:
        /* <DEDUP_REMOVED lines=39> */
.L_x_1586:
        /* <DEDUP_REMOVED lines=38> */
.L_x_1588:
        /* <DEDUP_REMOVED lines=30> */
.L_x_1584:
        /* <DEDUP_REMOVED lines=16> */
.L_x_1589:
        /* <DEDUP_REMOVED lines=10> */
.L_x_1590:
[----:B------:R-:W-:-:S07]  /*84a0*/  VIADD R139, R139, 0x80 ;  /* 0x000000808b8b7836 */ /* 0x000fce0000000000 */
.L_x_1580:
[----:B------:R-:W-:Y:S05]  /*84b0*/  BSYNC.RECONVERGENT B0 ;  /* 0x0000000000007941 */ /* 0x000fea0003800200 */
.L_x_1579:
        /* <DEDUP_REMOVED lines=70> */
.L_x_1595:
        /* <DEDUP_REMOVED lines=53> */
.L_x_1594:
        /* <DEDUP_REMOVED lines=53> */
.L_x_1597:
        /* <DEDUP_REMOVED lines=45> */
.L_x_1593:
        /* <DEDUP_REMOVED lines=48> */
.L_x_1599:
        /* <DEDUP_REMOVED lines=39> */
.L_x_1598:
        /* <DEDUP_REMOVED lines=37> */
.L_x_1600:
        /* <DEDUP_REMOVED lines=29> */
.L_x_1596:
        /* <DEDUP_REMOVED lines=16> */
.L_x_1601:
        /* <DEDUP_REMOVED lines=10> */
.L_x_1592:
[----:B------:R-:W-:Y:S05]  /*9dc0*/  BSYNC.RECONVERGENT B0 ;  /* 0x0000000000007941 */ /* 0x000fea0003800200 */
.L_x_1591:
[----:B------:R-:W-:Y:S01]  /*9dd0*/  ISETP.NE.AND P6, PT, R145, RZ, PT ;  /* 0x000000ff9100720c */ /* 0x000fe20003fc5270 */
[----:B------:R-:W-:-:S12]  /*9de0*/  UPLOP3.LUT UP1, UPT, UPT, UPT, UP1, 0x40, 0x4 ;  /* 0x000000000004789c */ /* 0x000fd80003f2e810 */
[----:B------:R-:W-:Y:S05]  /*9df0*/  @!P6 BRA `(.L_x_1602) ;  /* 0xffffff6400e0e947 */ /* 0x000fea000383ffff */
.L_x_1530:
[----:B------:R-:W0:Y:S08]  /*9e00*/  S2UR UR4, SR_CTAID.X ;  /* 0x00000000000479c3 */ /* 0x000e300000002500 */
[----:B------:R-:W1:Y:S08]  /*9e10*/  LDC.64 R2, c[0x0][0x440] ;  /* 0x00011000ff027b82 */ /* 0x000e700000000a00 */
        /* <DEDUP_REMOVED lines=37> */
.L_x_1603:
        /* <DEDUP_REMOVED lines=9> */
.L_x_5404:


//--------------------- .text._ZN10layer_norm22ln_bwd_finalize_kernelINS_22Kernel_traits_finalizeILj2560Ef13__nv_bfloat16S2_S2_fjLb0ELj1024ELj4ENS_18Kernel_traits_baseILj2560EfS2_S2_S2_fjLj1024EEEEELb0ELb1EEEvNS_9BwdParamsE --------------------------
	.section	.text._ZN10layer_norm22ln_bwd_finalize_kernelINS_22Kernel_traits_finalizeILj2560Ef13__nv_bfloat16S2_S2_fjLb0ELj1024ELj4ENS_18Kernel_traits_baseILj2560EfS2_S2_S2_fjLj1024EEEEELb0ELb1EEEvNS_9BwdParamsE,"ax",@progbits
	.align	128
        .global         _ZN10layer_norm22ln_bwd_finalize_kernelINS_22Kernel_traits_finalizeILj2560Ef13__nv_bfloat16S2_S2_fjLb0ELj1024ELj4ENS_18Kernel_traits_baseILj2560EfS2_S2_S2_fjLj1024EEEEELb0ELb1EEEvNS_9BwdParamsE
        .type           _ZN10layer_norm22ln_bwd_finalize_kernelINS_22Kernel_traits_finalizeILj2560Ef13__nv_bfloat16S2_S2_fjLb0ELj1024ELj4ENS_18Kernel_traits_baseILj2560EfS2_S2_S2_fjLj1024EEEEELb0ELb1EEEvNS_9BwdParamsE,@function
        .size           _ZN10layer_norm22ln_bwd_finalize_kernelINS_22Kernel_traits_finalizeILj2560Ef13__nv_bfloat16S2_S2_fjLb0ELj1024ELj4ENS_18Kernel_traits_baseILj2560EfS2_S2_S2_fjLj1024EEEEELb0ELb1EEEvNS_9BwdParamsE,(.L_x_5405 - _ZN10layer_norm22ln_bwd_finalize_kernelINS_22Kernel_traits_finalizeILj2560Ef13__nv_bfloat16S2_S2_fjLb0ELj1024ELj4ENS_18Kernel_traits_baseILj2560EfS2_S2_S2_fjLj1024EEEEELb0ELb1EEEvNS_9BwdParamsE)
        .other          _ZN10layer_norm22ln_bwd_finalize_kernelINS_22Kernel_traits_finalizeILj2560Ef13__nv_bfloat16S2_S2_fjLb0ELj1024ELj4ENS_18Kernel_traits_baseILj2560EfS2_S2_S2_fjLj1024EEEEELb0ELb1EEEvNS_9BwdParamsE,@"STO_CUDA_ENTRY STV_DEFAULT"
_ZN10layer_norm22ln_bwd_finalize_kernelINS_22Kernel_traits_finalizeILj2560Ef13__nv_bfloat16S2_S2_fjLb0ELj1024ELj4ENS_18Kernel_traits_baseILj2560EfS2_S2_S2_fjLj1024EEEEELb0ELb1EEEvNS_9BwdParamsE:
.text._ZN10layer_norm22ln_bwd_finalize_kernelINS_22Kernel_traits_finalizeILj2560Ef13__nv_bfloat16S2_S2_fjLb0ELj1024ELj4ENS_18Kernel_traits_baseILj2560EfS2_S2_S2_fjLj1024EEEEELb0ELb1EEEvNS_9BwdParamsE:
        /* <DEDUP_REMOVED lines=28> */
[C---:B------:R-:W-:Y:S02]  /*01c0*/  LOP3.LUT R7, R3.reuse, 0x160, RZ, 0xfc, !PT ;  /* 0x0000016003077812 */ /* 0x040fe400078efcff */
        /* <DEDUP_REMOVED lines=10> */
[----:B------:R-:W-:Y:S01]  /*0270*/  LOP3.LUT R21, R3, 0xe0, RZ, 0xfc, !PT ;  /* 0x000000e003157812 */ /* 0x000fe200078efcff */
[-CC-:B0-----:R-:W-:Y:S01]  /*0280*/  IMAD R8, R7, R55.reuse, R0.reuse ;  /* 0x0000003707087224 */ /* 0x181fe200078e0200 */
[----:B------:R-:W-:Y:S01]  /*0290*/  LOP3.LUT R23, R3, 0x40, RZ, 0xfc, !PT ;  /* 0x0000004003177812 */ /* 0x000fe200078efcff */
[-CC-:B------:R-:W-:Y:S01]  /*02a0*/  IMAD R10, R9, R55.reuse, R0.reuse ;  /* 0x00000037090a7224 */ /* 0x180fe200078e0200 */
[----:B------:R-:W-:Y:S01]  /*02b0*/  LOP3.LUT R25, R3, 0x60, RZ, 0xfc, !PT ;  /* 0x0000006003197812 */ /* 0x000fe200078efcff */
[-CC-:B------:R-:W-:Y:S01]  /*02c0*/  IMAD R34, R34, R55.reuse, R0.reuse ;  /* 0x0000003722227224 */ /* 0x180fe200078e0200 */
[----:B------:R-:W-:Y:S01]  /*02d0*/  LOP3.LUT R27, R54, 0xffffff0, RZ, 0xc0, !PT ;  /* 0x0ffffff0361b7812 */ /* 0x000fe200078ec0ff */
[-CC-:B------:R-:W-:Y:S01]  /*02e0*/  IMAD R16, R2, R55.reuse, R0.reuse ;  /* 0x0000003702107224 */ /* 0x180fe200078e0200 */
[----:B------:R-:W-:Y:S01]  /*02f0*/  IADD3 R7, PT, PT, R57, R8, RZ ;  /* 0x0000000839077210 */ /* 0x000fe20007ffe0ff */
[----:B------:R-:W-:-:S02]  /*0300*/  IMAD R4, R4, R55, R0 ;  /* 0x0000003704047224 */ /* 0x000fc400078e0200 */
[----:B------:R-:W-:Y:S02]  /*0310*/  HFMA2 R2, -RZ, RZ, 0, 0 ;  /* 0x00000000ff027431 */ /* 0x000fe400000001ff */
        /* <DEDUP_REMOVED lines=19> */
[----:B------:R-:W-:Y:S01]  /*0450*/  IADD3 R18, PT, PT, R57, R22, RZ ;  /* 0x0000001639127210 */ /* 0x000fe20007ffe0ff */
[----:B------:R-:W-:Y:S01]  /*0460*/  IMAD R0, R3, R55, R0 ;  /* 0x0000003703007224 */ /* 0x000fe200078e0200 */
[----:B------:R-:W-:-:S02]  /*0470*/  IADD3 R13, PT, PT, R57, R24, RZ ;  /* 0x00000018390d7210 */ /* 0x000fc40007ffe0ff */
[C---:B------:R-:W-:Y:S02]  /*0480*/  IADD3 R14, PT, PT, R57.reuse, R26, RZ ;  /* 0x0000001a390e7210 */ /* 0x040fe40007ffe0ff */
[C---:B------:R-:W-:Y:S02]  /*0490*/  IADD3 R15, PT, PT, R57.reuse, R28, RZ ;  /* 0x0000001c390f7210 */ /* 0x040fe40007ffe0ff */
[C---:B------:R-:W-:Y:S02]  /*04a0*/  IADD3 R4, PT, PT, R57.reuse, R30, RZ ;  /* 0x0000001e39047210 */ /* 0x040fe40007ffe0ff */
[C---:B------:R-:W-:Y:S02]  /*04b0*/  IADD3 R17, PT, PT, R57.reuse, R32, RZ ;  /* 0x0000002039117210 */ /* 0x040fe40007ffe0ff */
[----:B------:R-:W-:-:S07]  /*04c0*/  IADD3 R0, PT, PT, R57, R0, RZ ;  /* 0x0000000039007210 */ /* 0x000fce0007ffe0ff */
.L_x_1608:
        /* <DEDUP_REMOVED lines=118> */
.L_x_1607:
[----:B------:R-:W-:Y:S05]  /*0c30*/  BSYNC.RECONVERGENT B1 ;  /* 0x0000000000017941 */ /* 0x000fea0003800200 */
.L_x_1606:
        /* <DEDUP_REMOVED lines=17> */
[----:B------:R-:W-:Y:S01]  /*0d50*/  IMAD.WIDE.U32 R18, R21, 0x4, R6 ;  /* 0x0000000415127825 */ /* 0x000fe200078e0006 */
[----:B------:R0:W3:Y:S03]  /*0d60*/  LDG.E R10, desc[UR6][R14.64] ;  /* 0x000000060e0a7981 */ /* 0x0000e6000c1e1900 */
[--C-:B--2---:R-:W-:Y:S01]  /*0d70*/  IMAD.WIDE.U32 R16, R9, 0x4, R4.reuse ;  /* 0x0000000409107825 */ /* 0x104fe200078e0004 */
[----:B------:R-:W-:Y:S01]  /*0d80*/  LEA R31, R32, R25, 0x5 ;  /* 0x00000019201f7211 */ /* 0x000fe200078e28ff */
[----:B------:R1:W2:Y:S02]  /*0d90*/  LDG.E R9, desc[UR6][R18.64] ;  /* 0x0000000612097981 */ /* 0x0002a4000c1e1900 */
[----:B------:R-:W-:Y:S02]  /*0da0*/  IMAD.WIDE.U32 R20, R21, 0x4, R4 ;  /* 0x0000000415147825 */ /* 0x000fe400078e0004 */
[----:B------:R4:W5:Y:S02]  /*0db0*/  LDG.E R13, desc[UR6][R16.64] ;  /* 0x00000006100d7981 */ /* 0x000964000c1e1900 */
[----:B------:R-:W-:-:S02]  /*0dc0*/  IMAD.WIDE.U32 R22, R25, 0x4, R6 ;  /* 0x0000000419167825 */ /* 0x000fc400078e0006 */
[----:B------:R-:W5:Y:S02]  /*0dd0*/  LDG.E R28, desc[UR6][R20.64] ;  /* 0x00000006141c7981 */ /* 0x000f64000c1e1900 */
[----:B------:R-:W-:Y:S02]  /*0de0*/  IMAD.WIDE.U32 R24, R25, 0x4, R4 ;  /* 0x0000000419187825 */ /* 0x000fe400078e0004 */
[----:B------:R4:W5:Y:S02]  /*0df0*/  LDG.E R12, desc[UR6][R22.64] ;  /* 0x00000006160c7981 */ /* 0x000964000c1e1900 */
[C---:B0-----:R-:W-:Y:S02]  /*0e00*/  IMAD.WIDE.U32 R14, R31.reuse, 0x4, R6 ;  /* 0x000000041f0e7825 */ /* 0x041fe400078e0006 */
[----:B------:R0:W5:Y:S02]  /*0e10*/  LDG.E R30, desc[UR6][R24.64] ;  /* 0x00000006181e7981 */ /* 0x000164000c1e1900 */
[--C-:B-1----:R-:W-:Y:S01]  /*0e20*/  IMAD.WIDE.U32 R18, R31, 0x4, R4.reuse ;  /* 0x000000041f127825 */ /* 0x102fe200078e0004 */
[----:B------:R-:W-:Y:S01]  /*0e30*/  LEA R31, R32, R33, 0x5 ;  /* 0x00000021201f7211 */ /* 0x000fe200078e28ff */
[----:B------:R-:W5:Y:S02]  /*0e40*/  LDG.E R14, desc[UR6][R14.64] ;  /* 0x000000060e0e7981 */ /* 0x000f64000c1e1900 */
[----:B----4-:R-:W-:-:S02]  /*0e50*/  IMAD.WIDE.U32 R16, R33, 0x4, R4 ;  /* 0x0000000421107825 */ /* 0x010fc400078e0004 */
[----:B------:R-:W4:Y:S02]  /*0e60*/  LDG.E R18, desc[UR6][R18.64] ;  /* 0x0000000612127981 */ /* 0x000f24000c1e1900 */
[--C-:B------:R-:W-:Y:S01]  /*0e70*/  IMAD.WIDE.U32 R26, R33, 0x4, R6.reuse ;  /* 0x00000004211a7825 */ /* 0x100fe200078e0006 */
[C---:B------:R-:W-:Y:S01]  /*0e80*/  LEA R33, R32.reuse, R33, 0x6 ;  /* 0x0000002120217211 */ /* 0x040fe200078e30ff */
[----:B------:R-:W4:Y:S02]  /*0e90*/  LDG.E R16, desc[UR6][R16.64] ;  /* 0x0000000610107981 */ /* 0x000f24000c1e1900 */
[C---:B------:R-:W-:Y:S02]  /*0ea0*/  IMAD.WIDE.U32 R22, R31.reuse, 0x4, R6 ;  /* 0x000000041f167825 */ /* 0x040fe400078e0006 */
[----:B------:R1:W4:Y:S02]  /*0eb0*/  LDG.E R11, desc[UR6][R26.64] ;  /* 0x000000061a0b7981 */ /* 0x000324000c1e1900 */
[--C-:B------:R-:W-:Y:S01]  /*0ec0*/  IMAD.WIDE.U32 R20, R31, 0x4, R4.reuse ;  /* 0x000000041f147825 */ /* 0x100fe200078e0004 */
[----:B------:R-:W-:Y:S01]  /*0ed0*/  LEA R31, R32, R33, 0x5 ;  /* 0x00000021201f7211 */ /* 0x000fe200078e28ff */
[----:B------:R-:W4:Y:S02]  /*0ee0*/  LDG.E R22, desc[UR6][R22.64] ;  /* 0x0000000616167981 */ /* 0x000f24000c1e1900 */
[----:B0-----:R-:W-:-:S02]  /*0ef0*/  IMAD.WIDE.U32 R24, R33, 0x4, R4 ;  /* 0x0000000421187825 */ /* 0x001fc400078e0004 */
[----:B------:R-:W4:Y:S02]  /*0f00*/  LDG.E R20, desc[UR6][R20.64] ;  /* 0x0000000614147981 */ /* 0x000f24000c1e1900 */
[--C-:B-1----:R-:W-:Y:S02]  /*0f10*/  IMAD.WIDE.U32 R26, R33, 0x4, R6.reuse ;  /* 0x00000004211a7825 */ /* 0x102fe400078e0006 */
[----:B------:R-:W4:Y:S02]  /*0f20*/  LDG.E R24, desc[UR6][R24.64] ;  /* 0x0000000618187981 */ /* 0x000f24000c1e1900 */
[C---:B------:R-:W-:Y:S02]  /*0f30*/  IMAD.WIDE.U32 R6, R31.reuse, 0x4, R6 ;  /* 0x000000041f067825 */ /* 0x040fe400078e0006 */
[----:B------:R-:W4:Y:S02]  /*0f40*/  LDG.E R26, desc[UR6][R26.64] ;  /* 0x000000061a1a7981 */ /* 0x000f24000c1e1900 */
[----:B------:R-:W-:-:S02]  /*0f50*/  IMAD.WIDE.U32 R4, R31, 0x4, R4 ;  /* 0x000000041f047825 */ /* 0x000fc400078e0004 */
[----:B------:R-:W4:Y:S04]  /*0f60*/  LDG.E R6, desc[UR6][R6.64] ;  /* 0x0000000606067981 */ /* 0x000f28000c1e1900 */
[----:B------:R-:W4:Y:S01]  /*0f70*/  LDG.E R4, desc[UR6][R4.64] ;  /* 0x0000000604047981 */ /* 0x000f22000c1e1900 */
[----:B------:R-:W-:Y:S01]  /*0f80*/  IADD3 R3, PT, PT, R3, 0x100, RZ ;  /* 0x0000010003037810 */ /* 0x000fe20007ffe0ff */
[----:B---3--:R-:W-:-:S04]  /*0f90*/  FADD.FTZ R10, R43, R10 ;  /* 0x0000000a2b0a7221 */ /* 0x008fc80000010000 */
[----:B--2---:R-:W-:Y:S01]  /*0fa0*/  FADD.FTZ R9, R10, R9 ;  /* 0x000000090a097221 */ /* 0x004fe20000010000 */
[----:B-----5:R-:W-:-:S04]  /*0fb0*/  FADD.FTZ R13, R2, R13 ;  /* 0x0000000d020d7221 */ /* 0x020fc80000010000 */
[----:B------:R-:W-:Y:S01]  /*0fc0*/  FADD.FTZ R13, R13, R28 ;  /* 0x0000001c0d0d7221 */ /* 0x000fe20000010000 */
[----:B------:R-:W-:-:S03]  /*0fd0*/  FADD.FTZ R9, R9, R12 ;  /* 0x0000000c09097221 */ /* 0x000fc60000010000 */
[----:B------:R-:W-:Y:S01]  /*0fe0*/  FADD.FTZ R13, R13, R30 ;  /* 0x0000001e0d0d7221 */ /* 0x000fe20000010000 */
[----:B------:R-:W-:-:S03]  /*0ff0*/  FADD.FTZ R14, R9, R14 ;  /* 0x0000000e090e7221 */ /* 0x000fc60000010000 */
[----:B----4-:R-:W-:-:S04]  /*1000*/  FADD.FTZ R13, R13, R18 ;  /* 0x000000120d0d7221 */ /* 0x010fc80000010000 */
        /* <DEDUP_REMOVED lines=8> */
.L_x_1610:
[----:B------:R-:W-:Y:S05]  /*1090*/  BSYNC.RECONVERGENT B1 ;  /* 0x0000000000017941 */ /* 0x000fea0003800200 */
.L_x_1609:
        /* <DEDUP_REMOVED lines=38> */
.L_x_1612:
[----:B------:R-:W-:Y:S05]  /*1300*/  BSYNC.RECONVERGENT B1 ;  /* 0x0000000000017941 */ /* 0x000fea0003800200 */
.L_x_1611:
[----:B------:R-:W-:Y:S05]  /*1310*/  @!P1 BRA `(.L_x_1605) ;  /* 0x0000000000409947 */ /* 0x000fea0003800000 */
[----:B------:R-:W0:Y:S01]  /*1320*/  LDC R14, c[0x0][0x388] ;  /* 0x0000e200ff0e7b82 */ /* 0x000e220000000800 */
[----:B------:R-:W-:-:S07]  /*1330*/  IADD3 R12, PT, PT, -R54, RZ, RZ ;  /* 0x000000ff360c7210 */ /* 0x000fce0007ffe1ff */
[----:B------:R-:W1:Y:S08]  /*1340*/  LDC.64 R8, c[0x0][0x440] ;  /* 0x00011000ff087b82 */ /* 0x000e700000000a00 */
[----:B------:R-:W2:Y:S01]  /*1350*/  LDC.64 R10, c[0x0][0x448] ;  /* 0x00011200ff0a7b82 */ /* 0x000ea20000000a00 */
[----:B0-----:R-:W-:-:S05]  /*1360*/  IMAD R0, R3, R14, R0 ;  /* 0x0000000e03007224 */ /* 0x001fca00078e0200 */
[----:B------:R-:W-:-:S07]  /*1370*/  IADD3 R3, PT, PT, R57, R0, RZ ;  /* 0x0000000039037210 */ /* 0x000fce0007ffe0ff */
.L_x_1613:
        /* <DEDUP_REMOVED lines=10> */
.L_x_1605:
[----:B------:R-:W-:Y:S05]  /*1420*/  BSYNC.RECONVERGENT B0 ;  /* 0x0000000000007941 */ /* 0x000fea0003800200 */
.L_x_1604:
[----:B------:R-:W0:Y:S01]  /*1430*/  S2R R3, SR_TID.X ;  /* 0x0000000000037919 */ /* 0x000e220000002100 */
[----:B------:R-:W1:Y:S01]  /*1440*/  S2UR UR5, SR_CgaCtaId ;  /* 0x00000000000579c3 */ /* 0x000e620000008800 */
[----:B------:R-:W-:Y:S01]  /*1450*/  UMOV UR4, 0x400 ;  /* 0x0000040000047882 */ /* 0x000fe20000000000 */
[C---:B------:R-:W-:Y:S02]  /*1460*/  SHF.L.U32 R5, R57.reuse, 0x7, RZ ;  /* 0x0000000739057819 */ /* 0x040fe400000006ff */
[C---:B------:R-:W-:Y:S02]  /*1470*/  ISETP.NE.AND P1, PT, R57.reuse, RZ, PT ;  /* 0x000000ff3900720c */ /* 0x040fe40003f25270 */
[----:B------:R-:W-:Y:S01]  /*1480*/  ISETP.GT.U32.AND P0, PT, R57, 0xf, PT ;  /* 0x0000000f3900780c */ /* 0x000fe20003f04070 */
[----:B-1----:R-:W-:Y:S01]  /*1490*/  ULEA UR4, UR5, UR4, 0x18 ;  /* 0x0000000405047291 */ /* 0x002fe2000f8ec0ff */
[----:B0-----:R-:W-:-:S04]  /*14a0*/  SHF.R.U32.HI R12, RZ, 0x5, R3 ;  /* 0x00000005ff0c7819 */ /* 0x001fc80000011603 */
[C-C-:B------:R-:W-:Y:S02]  /*14b0*/  LOP3.LUT R0, R12.reuse, 0x1f, R3.reuse, 0x78, !PT ;  /* 0x0000001f0c007812 */ /* 0x140fe400078e7803 */
[----:B------:R-:W-:Y:S02]  /*14c0*/  ISETP.NE.OR P0, PT, R12, 0x1f, P0 ;  /* 0x0000001f0c00780c */ /* 0x000fe40000705670 */
        /* <DEDUP_REMOVED lines=44> */
[----:B-1----:R-:W-:Y:S04]  /*1790*/  STG.E.64 desc[UR6][R6.64], R4 ;  /* 0x0000000406007986 */ /* 0x002fe8000c101b06 */
[----:B--2---:R-:W-:Y:S01]  /*17a0*/  STG.E.64 desc[UR6][R8.64], R2 ;  /* 0x0000000208007986 */ /* 0x004fe2000c101b06 */
[----:B------:R-:W-:Y:S05]  /*17b0*/  EXIT ;  /* 0x000000000000794d */ /* 0x000fea0003800000 */
.L_x_1614:
        /* <DEDUP_REMOVED lines=12> */
.L_x_5405:


//--------------------- .text._ZN10layer_norm40ln_parallel_residual_bwd_finalize_kernelINS_22Kernel_traits_finalizeILj2560Ef13__nv_bfloat16S2_S2_fjLb0ELj1024ELj4ENS_18Kernel_traits_baseILj2560EfS2_S2_S2_fjLj1024EEEEELb1EEEvNS_9BwdParamsE --------------------------
	.section	.text._ZN10layer_norm40ln_parallel_residual_bwd_finalize_kernelINS_22Kernel_traits_finalizeILj2560Ef13__nv_bfloat16S2_S2_fjLb0ELj1024ELj4ENS_18Kernel_traits_baseILj2560EfS2_S2_S2_fjLj1024EEEEELb1EEEvNS_9BwdParamsE,"ax",@progbits
	.align	128
        .global         _ZN10layer_norm40ln_parallel_residual_bwd_finalize_kernelINS_22Kernel_traits_finalizeILj2560Ef13__nv_bfloat16S2_S2_fjLb0ELj1024ELj4ENS_18Kernel_traits_baseILj2560EfS2_S2_S2_fjLj1024EEEEELb1EEEvNS_9BwdParamsE
        .type           _ZN10layer_norm40ln_parallel_residual_bwd_finalize_kernelINS_22Kernel_traits_finalizeILj2560Ef13__nv_bfloat16S2_S2_fjLb0ELj1024ELj4ENS_18Kernel_traits_baseILj2560EfS2_S2_S2_fjLj1024EEEEELb1EEEvNS_9BwdParamsE,@function
        .size           _ZN10layer_norm40ln_parallel_residual_bwd_finalize_kernelINS_22Kernel_traits_finalizeILj2560Ef13__nv_bfloat16S2_S2_fjLb0ELj1024ELj4ENS_18Kernel_traits_baseILj2560EfS2_S2_S2_fjLj1024EEEEELb1EEEvNS_9BwdParamsE,(.L_x_5406 - _ZN10layer_norm40ln_parallel_residual_bwd_finalize_kernelINS_22Kernel_traits_finalizeILj2560Ef13__nv_bfloat16S2_S2_fjLb0ELj1024ELj4ENS_18Kernel_traits_baseILj2560EfS2_S2_S2_fjLj1024EEEEELb1EEEvNS_9BwdParamsE)
        .other          _ZN10layer_norm40ln_parallel_residual_bwd_finalize_kernelINS_22Kernel_traits_finalizeILj2560Ef13__nv_bfloat16S2_S2_fjLb0ELj1024ELj4ENS_18Kernel_traits_baseILj2560EfS2_S2_S2_fjLj1024EEEEELb1EEEvNS_9BwdParamsE,@"STO_CUDA_ENTRY STV_DEFAULT"
_ZN10layer_norm40ln_parallel_residual_bwd_finalize_kernelINS_22Kernel_traits_finalizeILj2560Ef13__nv_bfloat16S2_S2_fjLb0ELj1024ELj4ENS_18Kernel_traits_baseILj2560EfS2_S2_S2_fjLj1024EEEEELb1EEEvNS_9BwdParamsE:
.text._ZN10layer_norm40ln_parallel_residual_bwd_finalize_kernelINS_22Kernel_traits_finalizeILj2560Ef13__nv_bfloat16S2_S2_fjLb0ELj1024ELj4ENS_18Kernel_traits_baseILj2560EfS2_S2_S2_fjLj1024EEEEELb1EEEvNS_9BwdParamsE:
        /* <DEDUP_REMOVED lines=57> */
.L_x_1619:
        /* <DEDUP_REMOVED lines=112> */
.L_x_1618:
[----:B------:R-:W-:Y:S05]  /*0a90*/  BSYNC.RECONVERGENT B1 ;  /* 0x0000000000017941 */ /* 0x000fea0003800200 */
.L_x_1617:
        /* <DEDUP_REMOVED lines=16> */
[----:B-1----:R-:W1:Y:S01]  /*0ba0*/  LDC.64 R14, c[0x0][0x448] ;  /* 0x00011200ff0e7b82 */ /* 0x002e620000000a00 */
[----:B--2---:R-:W-:-:S06]  /*0bb0*/  IMAD.WIDE.U32 R24, R21, 0x4, R16 ;  /* 0x0000000415187825 */ /* 0x004fcc00078e0010 */
[----:B------:R-:W2:Y:S01]  /*0bc0*/  LDG.E R25, desc[UR6][R24.64] ;  /* 0x0000000618197981 */ /* 0x000ea2000c1e1900 */
[----:B-1----:R-:W-:-:S05]  /*0bd0*/  IMAD.WIDE.U32 R28, R21, 0x4, R14 ;  /* 0x00000004151c7825 */ /* 0x002fca00078e000e */
[----:B------:R-:W4:Y:S01]  /*0be0*/  LDG.E R23, desc[UR6][R28.64] ;  /* 0x000000061c177981 */ /* 0x000f22000c1e1900 */
[----:B---3--:R-:W-:Y:S01]  /*0bf0*/  FADD.FTZ R7, R7, R26 ;  /* 0x0000001a07077221 */ /* 0x008fe20000010000 */
[----:B0-----:R-:W-:-:S06]  /*0c00*/  IMAD.WIDE.U32 R26, R21, 0x4, R18 ;  /* 0x00000004151a7825 */ /* 0x001fcc00078e0012 */
[----:B------:R0:W3:Y:S02]  /*0c10*/  LDG.E R26, desc[UR6][R26.64] ;  /* 0x000000061a1a7981 */ /* 0x0000e4000c1e1900 */
[----:B0-----:R-:W-:-:S05]  /*0c20*/  LEA R27, R6, R21, 0x5 ;  /* 0x00000015061b7211 */ /* 0x001fca00078e28ff */
[----:B------:R-:W-:-:S06]  /*0c30*/  IMAD.WIDE.U32 R28, R27, 0x4, R14 ;  /* 0x000000041b1c7825 */ /* 0x000fcc00078e000e */
[----:B------:R-:W5:Y:S01]  /*0c40*/  LDG.E R28, desc[UR6][R28.64] ;  /* 0x000000061c1c7981 */ /* 0x000f62000c1e1900 */
[----:B--2---:R-:W-:Y:S01]  /*0c50*/  FADD.FTZ R10, R10, R25 ;  /* 0x000000190a0a7221 */ /* 0x004fe20000010000 */
[----:B------:R-:W-:-:S04]  /*0c60*/  IMAD.WIDE.U32 R24, R27, 0x4, R12 ;  /* 0x000000041b187825 */ /* 0x000fc800078e000c */
[----:B----4-:R-:W-:Y:S01]  /*0c70*/  FADD.FTZ R23, R22, R23 ;  /* 0x0000001716177221 */ /* 0x010fe20000010000 */
[----:B---3--:R-:W-:Y:S02]  /*0c80*/  FADD.FTZ R22, R20, R26 ;  /* 0x0000001a14167221 */ /* 0x008fe40000010000 */
[----:B------:R-:W2:Y:S01]  /*0c90*/  LDG.E R20, desc[UR6][R24.64] ;  /* 0x0000000618147981 */ /* 0x000ea2000c1e1900 */
[----:B------:R-:W-:Y:S01]  /*0ca0*/  LEA R21, R6, R21, 0x6 ;  /* 0x0000001506157211 */ /* 0x000fe200078e30ff */
[----:B-----5:R-:W-:Y:S01]  /*0cb0*/  FADD.FTZ R23, R23, R28 ;  /* 0x0000001c17177221 */ /* 0x020fe20000010000 */
[----:B------:R-:W-:-:S04]  /*0cc0*/  IMAD.WIDE.U32 R28, R27, 0x4, R16 ;  /* 0x000000041b1c7825 */ /* 0x000fc800078e0010 */
[----:B------:R-:W-:-:S05]  /*0cd0*/  IMAD.WIDE.U32 R26, R27, 0x4, R18 ;  /* 0x000000041b1a7825 */ /* 0x000fca00078e0012 */
[----:B------:R0:W3:Y:S02]  /*0ce0*/  LDG.E R25, desc[UR6][R26.64] ;  /* 0x000000061a197981 */ /* 0x0000e4000c1e1900 */
[----:B0-----:R-:W-:-:S06]  /*0cf0*/  IMAD.WIDE.U32 R26, R21, 0x4, R12 ;  /* 0x00000004151a7825 */ /* 0x001fcc00078e000c */
[----:B------:R-:W4:Y:S01]  /*0d00*/  LDG.E R26, desc[UR6][R26.64] ;  /* 0x000000061a1a7981 */ /* 0x000f22000c1e1900 */
[----:B--2---:R-:W-:-:S03]  /*0d10*/  FADD.FTZ R7, R7, R20 ;  /* 0x0000001407077221 */ /* 0x004fc60000010000 */
[----:B------:R0:W2:Y:S02]  /*0d20*/  LDG.E R20, desc[UR6][R28.64] ;  /* 0x000000061c147981 */ /* 0x0000a4000c1e1900 */
[----:B0-----:R-:W-:-:S04]  /*0d30*/  IMAD.WIDE.U32 R28, R21, 0x4, R14 ;  /* 0x00000004151c7825 */ /* 0x001fc800078e000e */
[----:B---3--:R-:W-:Y:S01]  /*0d40*/  FADD.FTZ R22, R22, R25 ;  /* 0x0000001916167221 */ /* 0x008fe20000010000 */
[----:B------:R-:W-:Y:S02]  /*0d50*/  LEA R25, R6, R21, 0x5 ;  /* 0x0000001506197211 */ /* 0x000fe400078e28ff */
[----:B------:R-:W3:Y:S03]  /*0d60*/  LDG.E R6, desc[UR6][R28.64] ;  /* 0x000000061c067981 */ /* 0x000ee6000c1e1900 */
[----:B------:R-:W-:-:S04]  /*0d70*/  IMAD.WIDE.U32 R12, R25, 0x4, R12 ;  /* 0x00000004190c7825 */ /* 0x000fc800078e000c */
[----:B------:R-:W-:Y:S02]  /*0d80*/  IMAD.WIDE.U32 R14, R25, 0x4, R14 ;  /* 0x00000004190e7825 */ /* 0x000fe400078e000e */
[----:B------:R-:W5:Y:S04]  /*0d90*/  LDG.E R13, desc[UR6][R12.64] ;  /* 0x000000060c0d7981 */ /* 0x000f68000c1e1900 */
[----:B------:R-:W5:Y:S01]  /*0da0*/  LDG.E R15, desc[UR6][R14.64] ;  /* 0x000000060e0f7981 */ /* 0x000f62000c1e1900 */
[----:B--2---:R-:W-:Y:S01]  /*0db0*/  FADD.FTZ R24, R10, R20 ;  /* 0x000000140a187221 */ /* 0x004fe20000010000 */
[----:B----4-:R-:W-:Y:S01]  /*0dc0*/  FADD.FTZ R10, R7, R26 ;  /* 0x0000001a070a7221 */ /* 0x010fe20000010000 */
[----:B------:R-:W-:-:S04]  /*0dd0*/  IMAD.WIDE.U32 R26, R21, 0x4, R16 ;  /* 0x00000004151a7825 */ /* 0x000fc800078e0010 */
[----:B------:R-:W-:Y:S01]  /*0de0*/  IMAD.WIDE.U32 R20, R21, 0x4, R18 ;  /* 0x0000000415147825 */ /* 0x000fe200078e0012 */
[----:B------:R-:W2:Y:S03]  /*0df0*/  LDG.E R7, desc[UR6][R26.64] ;  /* 0x000000061a077981 */ /* 0x000ea6000c1e1900 */
[C---:B------:R-:W-:Y:S02]  /*0e00*/  IMAD.WIDE.U32 R16, R25.reuse, 0x4, R16 ;  /* 0x0000000419107825 */ /* 0x040fe400078e0010 */
[----:B------:R-:W4:Y:S02]  /*0e10*/  LDG.E R21, desc[UR6][R20.64] ;  /* 0x0000000614157981 */ /* 0x000f24000c1e1900 */
[----:B------:R-:W-:Y:S02]  /*0e20*/  IMAD.WIDE.U32 R18, R25, 0x4, R18 ;  /* 0x0000000419127825 */ /* 0x000fe400078e0012 */
[----:B------:R-:W4:Y:S04]  /*0e30*/  LDG.E R17, desc[UR6][R16.64] ;  /* 0x0000000610117981 */ /* 0x000f28000c1e1900 */
[----:B------:R-:W4:Y:S01]  /*0e40*/  LDG.E R18, desc[UR6][R18.64] ;  /* 0x0000000612127981 */ /* 0x000f22000c1e1900 */
[----:B------:R-:W-:Y:S01]  /*0e50*/  IADD3 R8, PT, PT, R8, 0x80, RZ ;  /* 0x0000008008087810 */ /* 0x000fe20007ffe0ff */
[----:B---3--:R-:W-:Y:S01]  /*0e60*/  FADD.FTZ R6, R23, R6 ;  /* 0x0000000617067221 */ /* 0x008fe20000010000 */
[----:B--2---:R-:W-:Y:S01]  /*0e70*/  FADD.FTZ R24, R24, R7 ;  /* 0x0000000718187221 */ /* 0x004fe20000010000 */
[----:B-----5:R-:W-:Y:S01]  /*0e80*/  FADD.FTZ R7, R10, R13 ;  /* 0x0000000d0a077221 */ /* 0x020fe20000010000 */
[----:B----4-:R-:W-:Y:S01]  /*0e90*/  FADD.FTZ R23, R22, R21 ;  /* 0x0000001516177221 */ /* 0x010fe20000010000 */
[----:B------:R-:W-:Y:S01]  /*0ea0*/  FADD.FTZ R22, R6, R15 ;  /* 0x0000000f06167221 */ /* 0x000fe20000010000 */
[----:B------:R-:W-:-:S02]  /*0eb0*/  FADD.FTZ R10, R24, R17 ;  /* 0x00000011180a7221 */ /* 0x000fc40000010000 */
[----:B------:R-:W-:-:S07]  /*0ec0*/  FADD.FTZ R20, R23, R18 ;  /* 0x0000001217147221 */ /* 0x000fce0000010000 */
.L_x_1621:
[----:B------:R-:W-:Y:S05]  /*0ed0*/  BSYNC.RECONVERGENT B1 ;  /* 0x0000000000017941 */ /* 0x000fea0003800200 */
.L_x_1620:
        /* <DEDUP_REMOVED lines=13> */
[----:B------:R2:W4:Y:S01]  /*0fb0*/  LDG.E R4, desc[UR6][R12.64] ;  /* 0x000000060c047981 */ /* 0x000522000c1e1900 */
[----:B------:R-:W-:-:S06]  /*0fc0*/  IMAD.WIDE.U32 R14, R9, 0x4, R14 ;  /* 0x00000004090e7825 */ /* 0x000fcc00078e000e */
[----:B------:R-:W5:Y:S01]  /*0fd0*/  LDG.E R15, desc[UR6][R14.64] ;  /* 0x000000060e0f7981 */ /* 0x000f62000c1e1900 */
[----:B--2---:R-:W-:-:S04]  /*0fe0*/  IMAD.WIDE.U32 R12, R6, 0x4, R24 ;  /* 0x00000004060c7825 */ /* 0x004fc800078e0018 */
[C---:B---3--:R-:W-:Y:S02]  /*0ff0*/  IMAD.WIDE.U32 R28, R6.reuse, 0x4, R16 ;  /* 0x00000004061c7825 */ /* 0x048fe400078e0010 */
[----:B------:R-:W2:Y:S02]  /*1000*/  LDG.E R13, desc[UR6][R12.64] ;  /* 0x000000060c0d7981 */ /* 0x000ea4000c1e1900 */
[----:B0-----:R-:W-:Y:S02]  /*1010*/  IMAD.WIDE.U32 R26, R6, 0x4, R18 ;  /* 0x00000004061a7825 */ /* 0x001fe400078e0012 */
[----:B------:R-:W3:Y:S02]  /*1020*/  LDG.E R21, desc[UR6][R28.64] ;  /* 0x000000061c157981 */ /* 0x000ee4000c1e1900 */
[C---:B------:R-:W-:Y:S02]  /*1030*/  IMAD.WIDE.U32 R16, R9.reuse, 0x4, R16 ;  /* 0x0000000409107825 */ /* 0x040fe400078e0010 */
[----:B------:R-:W3:Y:S02]  /*1040*/  LDG.E R23, desc[UR6][R26.64] ;  /* 0x000000061a177981 */ /* 0x000ee4000c1e1900 */
[----:B------:R-:W-:-:S02]  /*1050*/  IMAD.WIDE.U32 R18, R9, 0x4, R18 ;  /* 0x0000000409127825 */ /* 0x000fc400078e0012 */
[----:B------:R-:W3:Y:S02]  /*1060*/  LDG.E R16, desc[UR6][R16.64] ;  /* 0x0000000610107981 */ /* 0x000ee4000c1e1900 */
[----:B------:R-:W-:Y:S02]  /*1070*/  IMAD.WIDE.U32 R24, R9, 0x4, R24 ;  /* 0x0000000409187825 */ /* 0x000fe400078e0018 */
[----:B------:R-:W3:Y:S04]  /*1080*/  LDG.E R19, desc[UR6][R18.64] ;  /* 0x0000000612137981 */ /* 0x000ee8000c1e1900 */
[----:B------:R-:W3:Y:S01]  /*1090*/  LDG.E R25, desc[UR6][R24.64] ;  /* 0x0000000618197981 */ /* 0x000ee2000c1e1900 */
[----:B------:R-:W-:Y:S01]  /*10a0*/  IADD3 R8, PT, PT, R8, 0x40, RZ ;  /* 0x0000004008087810 */ /* 0x000fe20007ffe0ff */
[----:B----4-:R-:W-:-:S04]  /*10b0*/  FADD.FTZ R4, R7, R4 ;  /* 0x0000000407047221 */ /* 0x010fc80000010000 */
[----:B-----5:R-:W-:Y:S01]  /*10c0*/  FADD.FTZ R7, R4, R15 ;  /* 0x0000000f04077221 */ /* 0x020fe20000010000 */
[----:B--2---:R-:W-:Y:S01]  /*10d0*/  FADD.FTZ R20, R20, R13 ;  /* 0x0000000d14147221 */ /* 0x004fe20000010000 */
[----:B---3--:R-:W-:Y:S01]  /*10e0*/  FADD.FTZ R21, R22, R21 ;  /* 0x0000001516157221 */ /* 0x008fe20000010000 */
[----:B------:R-:W-:-:S03]  /*10f0*/  FADD.FTZ R10, R10, R23 ;  /* 0x000000170a0a7221 */ /* 0x000fc60000010000 */
[----:B------:R-:W-:Y:S01]  /*1100*/  FADD.FTZ R22, R21, R16 ;  /* 0x0000001015167221 */ /* 0x000fe20000010000 */
[----:B------:R-:W-:Y:S01]  /*1110*/  FADD.FTZ R10, R10, R19 ;  /* 0x000000130a0a7221 */ /* 0x000fe20000010000 */
[----:B------:R-:W-:-:S07]  /*1120*/  FADD.FTZ R20, R20, R25 ;  /* 0x0000001914147221 */ /* 0x000fce0000010000 */
.L_x_1623:
[----:B------:R-:W-:Y:S05]  /*1130*/  BSYNC.RECONVERGENT B1 ;  /* 0x0000000000017941 */ /* 0x000fea0003800200 */
.L_x_1622:
        /* <DEDUP_REMOVED lines=19> */
.L_x_1616:
[----:B------:R-:W-:Y:S05]  /*1270*/  BSYNC.RECONVERGENT B0 ;  /* 0x0000000000007941 */ /* 0x000fea0003800200 */
.L_x_1615:
        /* <DEDUP_REMOVED lines=68> */
[----:B------:R-:W-:Y:S01]  /*16c0*/  LEA R20, R5, UR4, 0x3 ;  /* 0x0000000405147c11 */ /* 0x000fe2000f8e18ff */
[----:B------:R-:W1:Y:S01]  /*16d0*/  LDC.64 R16, c[0x0][0x488] ;  /* 0x00012200ff107b82 */ /* 0x000e620000000a00 */
[----:B------:R-:W-:-:S03]  /*16e0*/  SHF.L.U32 R0, R0, 0x4, RZ ;  /* 0x0000000400007819 */ /* 0x000fc600000006ff */
[----:B------:R-:W2:Y:S01]  /*16f0*/  LDS.64 R10, [R20+0x4000] ;  /* 0x00400000140a7984 */ /* 0x000ea20000000a00 */
[----:B------:R-:W-:-:S03]  /*1700*/  LOP3.LUT R0, R0, 0x7ffffff0, RZ, 0xc0, !PT ;  /* 0x7ffffff000007812 */ /* 0x000fc600078ec0ff */
[----:B0-----:R-:W0:Y:S01]  /*1710*/  LDS.64 R8, [R20+0x4080] ;  /* 0x0040800014087984 */ /* 0x001e220000000a00 */
[----:B------:R-:W3:Y:S01]  /*1720*/  LDC.64 R18, c[0x0][0x480] ;  /* 0x00012000ff127b82 */ /* 0x000ee20000000a00 */
[----:B------:R-:W-:Y:S02]  /*1730*/  IADD3 R21, PT, PT, R5, R0, RZ ;  /* 0x0000000005157210 */ /* 0x000fe40007ffe0ff */
[----:B------:R-:W4:Y:S04]  /*1740*/  LDS.64 R6, [R20+0x4100] ;  /* 0x0041000014067984 */ /* 0x000f280000000a00 */
[----:B------:R-:W5:Y:S01]  /*1750*/  LDS.64 R2, [R20+0x4180] ;  /* 0x0041800014027984 */ /* 0x000f620000000a00 */
[----:B------:R-:W2:Y:S01]  /*1760*/  LDC.64 R14, c[0x0][0x498] ;  /* 0x00012600ff0e7b82 */ /* 0x000ea20000000a00 */
[----:B-1----:R-:W-:-:S07]  /*1770*/  IMAD.WIDE.U32 R4, R21, 0x8, R16 ;  /* 0x0000000815047825 */ /* 0x002fce00078e0010 */
[----:B------:R-:W1:Y:S01]  /*1780*/  LDC.64 R12, c[0x0][0x490] ;  /* 0x00012400ff0c7b82 */ /* 0x000e620000000a00 */
[----:B---3--:R-:W-:-:S04]  /*1790*/  IMAD.WIDE.U32 R16, R21, 0x8, R18 ;  /* 0x0000000815107825 */ /* 0x008fc800078e0012 */
[C---:B--2---:R-:W-:Y:S01]  /*17a0*/  IMAD.WIDE.U32 R14, R21.reuse, 0x8, R14 ;  /* 0x00000008150e7825 */ /* 0x044fe200078e000e */
[----:B------:R-:W-:Y:S04]  /*17b0*/  STG.E.64 desc[UR6][R4.64], R10 ;  /* 0x0000000a04007986 */ /* 0x000fe8000c101b06 */
[----:B0-----:R-:W-:Y:S01]  /*17c0*/  STG.E.64 desc[UR6][R16.64], R8 ;  /* 0x0000000810007986 */ /* 0x001fe2000c101b06 */
[----:B-1----:R-:W-:-:S03]  /*17d0*/  IMAD.WIDE.U32 R12, R21, 0x8, R12 ;  /* 0x00000008150c7825 */ /* 0x002fc600078e000c */
[----:B----4-:R-:W-:Y:S04]  /*17e0*/  STG.E.64 desc[UR6][R14.64], R6 ;  /* 0x000000060e007986 */ /* 0x010fe8000c101b06 */
[----:B-----5:R-:W-:Y:S01]  /*17f0*/  STG.E.64 desc[UR6][R12.64], R2 ;  /* 0x000000020c007986 */ /* 0x020fe2000c101b06 */
[----:B------:R-:W-:Y:S05]  /*1800*/  EXIT ;  /* 0x000000000000794d */ /* 0x000fea0003800000 */
.L_x_1624:
        /* <DEDUP_REMOVED lines=15> */
.L_x_5406:


//--------------------- .text._ZN10layer_norm31ln_parallel_residual_bwd_kernelINS_13Kernel_traitsIf13__nv_bfloat16S2_S2_fjLj2560ELj1ELj1ELj4ELj8ENS_18Kernel_traits_baseILj2560EfS2_S2_S2_fjLj128EEEEELb1ELb1ELb1EEEvNS_9BwdParamsE --------------------------
	.section	.text._ZN10layer_norm31ln_parallel_residual_bwd_kernelINS_13Kernel_traitsIf13__nv_bfloat16S2_S2_fjLj2560ELj1ELj1ELj4ELj8ENS_18Kernel_traits_baseILj2560EfS2_S2_S2_fjLj128EEEEELb1ELb1ELb1EEEvNS_9BwdParamsE,"ax",@progbits
	.align	128
        .global         _ZN10layer_norm31ln_parallel_residual_bwd_kernelINS_13Kernel_traitsIf13__nv_bfloat16S2_S2_fjLj2560ELj1ELj1ELj4ELj8ENS_18Kernel_traits_baseILj2560EfS2_S2_S2_fjLj128EEEEELb1ELb1ELb1EEEvNS_9BwdParamsE
        .type           _ZN10layer_norm31ln_parallel_residual_bwd_kernelINS_13Kernel_traitsIf13__nv_bfloat16S2_S2_fjLj2560ELj1ELj1ELj4ELj8ENS_18Kernel_traits_baseILj2560EfS2_S2_S2_fjLj128EEEEELb1ELb1ELb1EEEvNS_9BwdParamsE,@function
        .size           _ZN10layer_norm31ln_parallel_residual_bwd_kernelINS_13Kernel_traitsIf13__nv_bfloat16S2_S2_fjLj2560ELj1ELj1ELj4ELj8ENS_18Kernel_traits_baseILj2560EfS2_S2_S2_fjLj128EEEEELb1ELb1ELb1EEEvNS_9BwdParamsE,(.L_x_5407 - _ZN10layer_norm31ln_parallel_residual_bwd_kernelINS_13Kernel_traitsIf13__nv_bfloat16S2_S2_fjLj2560ELj1ELj1ELj4ELj8ENS_18Kernel_traits_baseILj2560EfS2_S2_S2_fjLj128EEEEELb1ELb1ELb1EEEvNS_9BwdParamsE)
        .other          _ZN10layer_norm31ln_parallel_residual_bwd_kernelINS_13Kernel_traitsIf13__nv_bfloat16S2_S2_fjLj2560ELj1ELj1ELj4ELj8ENS_18Kernel_traits_baseILj2560EfS2_S2_S2_fjLj128EEEEELb1ELb1ELb1EEEvNS_9BwdParamsE,@"STO_CUDA_ENTRY STV_DEFAULT"
_ZN10layer_norm31ln_parallel_residual_bwd_kernelINS_13Kernel_traitsIf13__nv_bfloat16S2_S2_fjLj2560ELj1ELj1ELj4ELj8ENS_18Kernel_traits_baseILj2560EfS2_S2_S2_fjLj128EEEEELb1ELb1ELb1EEEvNS_9BwdParamsE:
.text._ZN10layer_norm31ln_parallel_residual_bwd_kernelINS_13Kernel_traitsIf13__nv_bfloat16S2_S2_fjLj2560ELj1ELj1ELj4ELj8ENS_18Kernel_traits_baseILj2560EfS2_S2_S2_fjLj128EEEEELb1ELb1ELb1EEEvNS_9BwdParamsE:
        /* <DEDUP_REMOVED lines=46> */
[----:B------:R-:W1:Y:S01]  /*02e0*/  LDCU.U8 UR13, c[0x0][0x410] ;  /* 0x00008200ff0d77ac */ /* 0x000e620008000000 */
[----:B------:R-:W-:Y:S01]  /*02f0*/  UPLOP3.LUT UP1, UPT, UPT, UPT, UPT, 0x40, 0x4 ;  /* 0x000000000004789c */ /* 0x000fe20003f2e870 */
[----:B0-----:R-:W-:Y:S01]  /*0300*/  IMAD.WIDE.U32 R2, R34, 0x10, R2 ;  /* 0x0000001022027825 */ /* 0x001fe200078e0002 */
[----:B------:R-:W-:Y:S01]  /*0310*/  CS2R R4, SRZ ;  /* 0x0000000000047805 */ /* 0x000fe2000001ff00 */
[----:B------:R-:W0:Y:S02]  /*0320*/  LDCU UR6, c[0x0][0x408] ;  /* 0x00008100ff0677ac */ /* 0x000e240008000800 */
[----:B------:R-:W-:Y:S01]  /*0330*/  IMAD.MOV.U32 R79, RZ, RZ, RZ ;  /* 0x000000ffff4f7224 */ /* 0x000fe200078e00ff */
[----:B--2---:R-:W5:Y:S01]  /*0340*/  LDG.E.128 R36, desc[UR10][R2.64] ;  /* 0x0000000a02247981 */ /* 0x004f62000c1e1d00 */
[----:B------:R-:W-:Y:S01]  /*0350*/  IMAD.U32 R85, RZ, RZ, UR12 ;  /* 0x0000000cff557e24 */ /* 0x000fe2000f8e00ff */
[----:B------:R-:W2:Y:S02]  /*0360*/  LDCU UR16, c[0x0][0x388] ;  /* 0x00007100ff1077ac */ /* 0x000ea40008000800 */
[----:B------:R-:W5:Y:S01]  /*0370*/  LDG.E.128 R40, desc[UR10][R2.64+0x800] ;  /* 0x0008000a02287981 */ /* 0x000f62000c1e1d00 */
[----:B------:R-:W3:Y:S03]  /*0380*/  LDCU UR17, c[0x0][0x400] ;  /* 0x00008000ff1177ac */ /* 0x000ee60008000800 */
[----:B------:R-:W5:Y:S01]  /*0390*/  LDG.E.128 R44, desc[UR10][R2.64+0x1000] ;  /* 0x0010000a022c7981 */ /* 0x000f62000c1e1d00 */
[----:B------:R-:W4:Y:S03]  /*03a0*/  LDCU.64 UR8, c[0x0][0x478] ;  /* 0x00008f00ff0877ac */ /* 0x000f260008000a00 */
[----:B------:R-:W5:Y:S01]  /*03b0*/  LDG.E.128 R48, desc[UR10][R2.64+0x1800] ;  /* 0x0018000a02307981 */ /* 0x000f62000c1e1d00 */
[----:B------:R-:W0:Y:S03]  /*03c0*/  LDCU.64 UR14, c[0x0][0x438] ;  /* 0x00008700ff0e77ac */ /* 0x000e260008000a00 */
[----:B------:R1:W5:Y:S01]  /*03d0*/  LDG.E.128 R52, desc[UR10][R2.64+0x2000] ;  /* 0x0020000a02347981 */ /* 0x000362000c1e1d00 */
[----:B------:R-:W0:Y:S01]  /*03e0*/  LDCU.64 UR18, c[0x0][0x470] ;  /* 0x00008e00ff1277ac */ /* 0x000e220008000a00 */
[----:B-123--:R-:W-:-:S07]  /*03f0*/  CS2R R2, SRZ ;  /* 0x0000000000027805 */ /* 0x00efce000001ff00 */
.L_x_1678:
[----:B------:R-:W-:Y:S01]  /*0400*/  IMAD R0, R85, UR16, RZ ;  /* 0x0000001055007c24 */ /* 0x000fe2000f8e02ff */
[----:B-1----:R-:W1:Y:S04]  /*0410*/  LDC.64 R58, c[0x0][0x3a8] ;  /* 0x0000ea00ff3a7b82 */ /* 0x002e680000000a00 */
[----:B0-2---:R-:W-:-:S04]  /*0420*/  SHF.R.S32.HI R57, RZ, 0x1f, R0 ;  /* 0x0000001fff397819 */ /* 0x005fc80000011400 */
[----:B------:R-:W-:Y:S01]  /*0430*/  LEA.HI R57, R57, R0, RZ, 0x2 ;  /* 0x0000000039397211 */ /* 0x000fe200078f10ff */
[----:B------:R-:W2:Y:S03]  /*0440*/  LDC.64 R60, c[0x0][0x428] ;  /* 0x00010a00ff3c7b82 */ /* 0x000ea60000000a00 */
[----:B------:R-:W-:-:S05]  /*0450*/  LEA.HI.SX32 R131, R57, R34, 0x1e ;  /* 0x0000002239837211 */ /* 0x000fca00078ff2ff */
[----:B------:R-:W3:Y:S01]  /*0460*/  LDC.64 R56, c[0x0][0x3c0] ;  /* 0x0000f000ff387b82 */ /* 0x000ee20000000a00 */
[C---:B------:R-:W-:Y:S02]  /*0470*/  VIADD R82, R131.reuse, 0x100 ;  /* 0x0000010083527836 */ /* 0x040fe40000000000 */
[C---:B------:R-:W-:Y:S02]  /*0480*/  VIADD R83, R131.reuse, 0x180 ;  /* 0x0000018083537836 */ /* 0x040fe40000000000 */
[C---:B------:R-:W-:Y:S02]  /*0490*/  VIADD R81, R131.reuse, 0x80 ;  /* 0x0000008083517836 */ /* 0x040fe40000000000 */
[----:B-1----:R-:W-:Y:S01]  /*04a0*/  IMAD.WIDE.U32 R104, R82, 0x8, R58 ;  /* 0x0000000852687825 */ /* 0x002fe200078e003a */
[----:B0-----:R-:W-:Y:S01]  /*04b0*/  ISETP.NE.U32.AND P0, PT, RZ, UR14, PT ;  /* 0x0000000eff007c0c */ /* 0x001fe2000bf05070 */
[----:B------:R-:W0:Y:S02]  /*04c0*/  LDC.64 R134, c[0x0][0x3b0] ;  /* 0x0000ec00ff867b82 */ /* 0x000e240000000a00 */
[----:B------:R-:W-:-:S02]  /*04d0*/  VIADD R84, R131, 0x200 ;  /* 0x0000020083547836 */ /* 0x000fc40000000000 */
[C---:B------:R-:W-:Y:S01]  /*04e0*/  IMAD.WIDE.U32 R112, R131.reuse, 0x8, R58 ;  /* 0x0000000883707825 */ /* 0x040fe200078e003a */
[----:B------:R-:W4:Y:S03]  /*04f0*/  LDG.E.64 R104, desc[UR10][R104.64] ;  /* 0x0000000a68687981 */ /* 0x000f26000c1e1b00 */
[----:B--2---:R-:W-:Y:S02]  /*0500*/  IMAD.WIDE.U32 R108, R131, 0x8, R60 ;  /* 0x00000008836c7825 */ /* 0x004fe400078e003c */
[----:B------:R-:W2:Y:S02]  /*0510*/  LDG.E.64 R112, desc[UR10][R112.64] ;  /* 0x0000000a70707981 */ /* 0x000ea4000c1e1b00 */
[--C-:B------:R-:W-:Y:S02]  /*0520*/  IMAD.WIDE.U32 R72, R83, 0x8, R58.reuse ;  /* 0x0000000853487825 */ /* 0x100fe400078e003a */
[----:B------:R-:W2:Y:S02]  /*0530*/  LDG.E.64 R108, desc[UR10][R108.64] ;  /* 0x0000000a6c6c7981 */ /* 0x000ea4000c1e1b00 */
[----:B------:R-:W-:-:S02]  /*0540*/  IMAD.WIDE.U32 R110, R81, 0x8, R58 ;  /* 0x00000008516e7825 */ /* 0x000fc400078e003a */
[----:B------:R-:W2:Y:S02]  /*0550*/  LDG.E.64 R72, desc[UR10][R72.64] ;  /* 0x0000000a48487981 */ /* 0x000ea4000c1e1b00 */
[----:B---3--:R-:W-:Y:S02]  /*0560*/  IMAD.WIDE R114, R85, 0x4, R56 ;  /* 0x0000000455727825 */ /* 0x008fe400078e0238 */
[----:B------:R-:W3:Y:S02]  /*0570*/  LDG.E.64 R110, desc[UR10][R110.64] ;  /* 0x0000000a6e6e7981 */ /* 0x000ee4000c1e1b00 */
[----:B------:R-:W-:Y:S02]  /*0580*/  IMAD.WIDE.U32 R62, R84, 0x8, R58 ;  /* 0x00000008543e7825 */ /* 0x000fe400078e003a */
[----:B------:R1:W3:Y:S04]  /*0590*/  LDG.E R0, desc[UR10][R114.64] ;  /* 0x0000000a72007981 */ /* 0x0002e8000c1e1900 */
[----:B------:R-:W3:Y:S01]  /*05a0*/  LDG.E.64 R62, desc[UR10][R62.64] ;  /* 0x0000000a3e3e7981 */ /* 0x000ee2000c1e1b00 */
[--C-:B------:R-:W-:Y:S01]  /*05b0*/  IMAD.WIDE.U32 R56, R82, 0x8, R60.reuse ;  /* 0x0000000852387825 */ /* 0x100fe200078e003c */
[----:B-1----:R-:W1:Y:S03]  /*05c0*/  LDC.64 R114, c[0x0][0x3c8] ;  /* 0x0000f200ff727b82 */ /* 0x002e660000000a00 */
[----:B------:R-:W-:-:S02]  /*05d0*/  IMAD.WIDE.U32 R106, R81, 0x8, R60 ;  /* 0x00000008516a7825 */ /* 0x000fc400078e003c */
[----:B------:R-:W3:Y:S04]  /*05e0*/  LDG.E.64 R56, desc[UR10][R56.64] ;  /* 0x0000000a38387981 */ /* 0x000ee8000c1e1b00 */
[----:B------:R-:W3:Y:S01]  /*05f0*/  LDG.E.64 R106, desc[UR10][R106.64] ;  /* 0x0000000a6a6a7981 */ /* 0x000ee2000c1e1b00 */
[----:B------:R-:W-:-:S04]  /*0600*/  IMAD.WIDE.U32 R58, R83, 0x8, R60 ;  /* 0x00000008533a7825 */ /* 0x000fc800078e003c */
[----:B------:R-:W-:Y:S02]  /*0610*/  IMAD.WIDE.U32 R60, R84, 0x8, R60 ;  /* 0x00000008543c7825 */ /* 0x000fe400078e003c */
[----:B------:R-:W3:Y:S04]  /*0620*/  LDG.E.64 R58, desc[UR10][R58.64] ;  /* 0x0000000a3a3a7981 */ /* 0x000ee8000c1e1b00 */
[----:B------:R-:W3:Y:S01]  /*0630*/  LDG.E.64 R60, desc[UR10][R60.64] ;  /* 0x0000000a3c3c7981 */ /* 0x000ee2000c1e1b00 */
[----:B-1----:R-:W-:-:S05]  /*0640*/  IMAD.WIDE R114, R85, 0x4, R114 ;  /* 0x0000000455727825 */ /* 0x002fca00078e0272 */
[----:B------:R1:W3:Y:S01]  /*0650*/  LDG.E R78, desc[UR10][R114.64] ;  /* 0x0000000a724e7981 */ /* 0x0002e2000c1e1900 */
        /* <DEDUP_REMOVED lines=11> */
[----:B-----5:R-:W5:Y:S02]  /*0710*/  @P0 LDG.E.64 R100, desc[UR10][R122.64] ;  /* 0x0000000a7a640981 */ /* 0x020f64000c1e1b00 */
[----:B------:R-:W0:Y:S01]  /*0720*/  @P1 LDC.64 R124, c[0x0][0x3b8] ;  /* 0x0000ee00ff7c1b82 */ /* 0x000e220000000a00 */
[----:B------:R-:W-:Y:S01]  /*0730*/  @P0 IMAD.WIDE.U32 R126, R131, 0x8, R126 ;  /* 0x00000008837e0825 */ /* 0x000fe200078e007e */
[----:B------:R4:W5:Y:S03]  /*0740*/  @P1 LDG.E R75, desc[UR10][R116.64] ;  /* 0x0000000a744b1981 */ /* 0x000966000c1e1900 */
[----:B------:R-:W-:Y:S01]  /*0750*/  @P0 IMAD.WIDE.U32 R118, R82, 0x8, R118 ;  /* 0x0000000852760825 */ /* 0x000fe200078e0076 */
[----:B------:R-:W-:Y:S01]  /*0760*/  ISETP.NE.AND P3, PT, RZ, UR13, PT ;  /* 0x0000000dff007c0c */ /* 0x000fe2000bf65270 */
[----:B------:R-:W5:Y:S01]  /*0770*/  @P0 LDG.E.64 R102, desc[UR10][R126.64] ;  /* 0x0000000a7e660981 */ /* 0x000f62000c1e1b00 */
[----:B------:R-:W0:Y:S01]  /*0780*/  @P1 LDC.64 R132, c[0x0][0x3b8] ;  /* 0x0000ee00ff841b82 */ /* 0x000e220000000a00 */
[----:B------:R-:W-:-:S02]  /*0790*/  @P1 IMAD.WIDE.U32 R120, R81, 0x4, R120 ;  /* 0x0000000451781825 */ /* 0x000fc400078e0078 */
[----:B------:R4:W5:Y:S04]  /*07a0*/  @P0 LDG.E.64 R98, desc[UR10][R118.64] ;  /* 0x0000000a76620981 */ /* 0x000968000c1e1b00 */
[----:B------:R3:W5:Y:S01]  /*07b0*/  @P1 LDG.E R76, desc[UR10][R120.64] ;  /* 0x0000000a784c1981 */ /* 0x000762000c1e1900 */
[----:B-1----:R-:W-:-:S05]  /*07c0*/  @P0 IMAD.WIDE.U32 R114, R83, 0x8, R114 ;  /* 0x0000000853720825 */ /* 0x002fca00078e0072 */
[----:B------:R1:W5:Y:S01]  /*07d0*/  @P0 LDG.E.64 R96, desc[UR10][R114.64] ;  /* 0x0000000a72600981 */ /* 0x000362000c1e1b00 */
[----:B------:R-:W-:-:S04]  /*07e0*/  IMAD.WIDE.U32 R140, R131, 0x4, R134 ;  /* 0x00000004838c7825 */ /* 0x000fc800078e0086 */
[----:B0-----:R-:W-:-:S04]  /*07f0*/  @P1 IMAD.WIDE.U32 R124, R131, 0x4, R124 ;  /* 0x00000004837c1825 */ /* 0x001fc800078e007c */
[--C-:B------:R-:W-:Y:S01]  /*0800*/  IMAD.WIDE.U32 R138, R82, 0x4, R134.reuse ;  /* 0x00000004528a7825 */ /* 0x100fe200078e0086 */
[----:B------:R-:W5:Y:S03]  /*0810*/  @P1 LDG.E R77, desc[UR10][R124.64] ;  /* 0x0000000a7c4d1981 */ /* 0x000f66000c1e1900 */
[----:B------:R-:W-:-:S04]  /*0820*/  IMAD.WIDE.U32 R128, R81, 0x4, R134 ;  /* 0x0000000451807825 */ /* 0x000fc800078e0086 */
[----:B------:R-:W-:Y:S02]  /*0830*/  @P1 IMAD.WIDE.U32 R132, R83, 0x4, R132 ;  /* 0x0000000453841825 */ /* 0x000fe400078e0084 */
[----:B------:R-:W5:Y:S04]  /*0840*/  LDG.E R129, desc[UR10][R128.64] ;  /* 0x0000000a80817981 */ /* 0x000f68000c1e1900 */
[----:B------:R-:W5:Y:S01]  /*0850*/  @P1 LDG.E R71, desc[UR10][R132.64] ;  /* 0x0000000a84471981 */ /* 0x000f62000c1e1900 */
[----:B----4-:R-:W-:Y:S01]  /*0860*/  IMAD.MOV.U32 R116, RZ, RZ, R104 ;  /* 0x000000ffff747224 */ /* 0x010fe200078e0068 */
[--C-:B------:R-:W-:Y:S02]  /*0870*/  SHF.R.U32.HI R123, RZ, 0x10, R105.reuse ;  /* 0x00000010ff7b7819 */ /* 0x100fe40000011669 */
[----:B------:R-:W-:-:S02]  /*0880*/  SHF.R.U64 R119, R104, 0x10, R105 ;  /* 0x0000001068777819 */ /* 0x000fc40000001269 */
[----:B--2---:R-:W-:Y:S01]  /*0890*/  SHF.R.U32.HI R127, RZ, 0x10, R113 ;  /* 0x00000010ff7f7819 */ /* 0x004fe20000011671 */
[----:B------:R-:W-:Y:S02]  /*08a0*/  IMAD.U32 R117, R116, 0x10000, RZ ;  /* 0x0001000074757824 */ /* 0x000fe400078e00ff */
[----:B------:R-:W-:Y:S02]  /*08b0*/  IMAD.MOV.U32 R163, RZ, RZ, R108 ;  /* 0x000000ffffa37224 */ /* 0x000fe400078e006c */
[----:B------:R-:W-:Y:S02]  /*08c0*/  IMAD.MOV.U32 R118, RZ, RZ, R73 ;  /* 0x000000ffff767224 */ /* 0x000fe400078e0049 */
[----:B------:R-:W-:Y:S01]  /*08d0*/  IMAD.MOV.U32 R104, RZ, RZ, R72 ;  /* 0x000000ffff687224 */ /* 0x000fe200078e0048 */
[----:B---3--:R-:W-:Y:S01]  /*08e0*/  SHF.R.U32.HI R121, RZ, 0x10, R111 ;  /* 0x00000010ff797819 */ /* 0x008fe2000001166f */
[----:B------:R-:W-:Y:S01]  /*08f0*/  IMAD.U32 R123, R123, 0x10000, RZ ;  /* 0x000100007b7b7824 */ /* 0x000fe200078e00ff */
[----:B------:R-:W-:Y:S01]  /*0900*/  FSEL R0, R0, RZ, !P3 ;  /* 0x000000ff00007208 */ /* 0x000fe20005800000 */
[----:B-1----:R-:W-:Y:S01]  /*0910*/  IMAD.MOV.U32 R114, RZ, RZ, R105 ;  /* 0x000000ffff727224 */ /* 0x002fe200078e0069 */
[----:B------:R-:W-:Y:S01]  /*0920*/  SHF.R.U64 R162, R108, 0x10, R109 ;  /* 0x000000106ca27819 */ /* 0x000fe2000000126d */
[----:B------:R-:W-:Y:S01]  /*0930*/  IMAD.U32 R147, R118, 0x10000, RZ ;  /* 0x0001000076937824 */ /* 0x000fe200078e00ff */
[----:B------:R-:W-:Y:S01]  /*0940*/  SHF.L.U32 R163, R163, 0x10, RZ ;  /* 0x00000010a3a37819 */ /* 0x000fe200000006ff */
[----:B------:R-:W-:-:S02]  /*0950*/  IMAD.MOV.U32 R122, RZ, RZ, R63 ;  /* 0x000000ffff7a7224 */ /* 0x000fc400078e003f */
[C---:B------:R-:W-:Y:S01]  /*0960*/  FADD.FTZ R116, -R0.reuse, R117 ;  /* 0x0000007500747221 */ /* 0x040fe20000010100 */
[----:B------:R-:W-:Y:S02]  /*0970*/  IMAD.U32 R105, R127, 0x10000, RZ ;  /* 0x000100007f697824 */ /* 0x000fe400078e00ff */
[----:B------:R-:W-:Y:S02]  /*0980*/  IMAD.U32 R119, R119, 0x10000, RZ ;  /* 0x0001000077777824 */ /* 0x000fe400078e00ff */
[----:B------:R-:W-:Y:S01]  /*0990*/  FADD.FTZ R117, -R0, R123 ;  /* 0x0000007b00757221 */ /* 0x000fe20000010100 */
[----:B------:R-:W-:Y:S02]  /*09a0*/  IMAD.U32 R127, R104, 0x10000, RZ ;  /* 0x00010000687f7824 */ /* 0x000fe400078e00ff */
[----:B------:R-:W-:Y:S01]  /*09b0*/  FADD.FTZ R123, -R0, R147 ;  /* 0x00000093007b7221 */ /* 0x000fe20000010100 */
[----:B------:R-:W-:Y:S02]  /*09c0*/  IMAD.U32 R115, R121, 0x10000, RZ ;  /* 0x0001000079737824 */ /* 0x000fe400078e00ff */
[----:B------:R-:W-:Y:S01]  /*09d0*/  IMAD.U32 R153, R122, 0x10000, RZ ;  /* 0x000100007a997824 */ /* 0x000fe200078e00ff */
[----:B------:R-:W-:Y:S01]  /*09e0*/  SHF.R.U64 R137, R72, 0x10, R73 ;  /* 0x0000001048897819 */ /* 0x000fe20000001249 */
[----:B------:R-:W-:-:S02]  /*09f0*/  IMAD.U32 R121, R114, 0x10000, RZ ;  /* 0x0001000072797824 */ /* 0x000fc400078e00ff */
[----:B------:R-:W-:Y:S01]  /*0a00*/  FADD.FTZ R114, -R0, R119 ;  /* 0x0000007700727221 */ /* 0x000fe20000010100 */
[----:B------:R-:W-:Y:S02]  /*0a10*/  IMAD.MOV.U32 R160, RZ, RZ, R109 ;  /* 0x000000ffffa07224 */ /* 0x000fe400078e006d */
[----:B------:R-:W-:Y:S01]  /*0a20*/  FMUL.FTZ R147, R36, R163 ;  /* 0x000000a324937220 */ /* 0x000fe20000410000 */
[----:B------:R-:W-:Y:S02]  /*0a30*/  IMAD.U32 R162, R162, 0x10000, RZ ;  /* 0x00010000a2a27824 */ /* 0x000fe400078e00ff */
[----:B------:R-:W-:Y:S01]  /*0a40*/  FADD.FTZ R119, -R0, R127 ;  /* 0x0000007f00777221 */ /* 0x000fe20000010100 */
[----:B------:R-:W-:Y:S01]  /*0a50*/  IMAD.MOV.U32 R72, RZ, RZ, R62 ;  /* 0x000000ffff487224 */ /* 0x000fe200078e003e */
[----:B------:R-:W-:Y:S01]  /*0a60*/  SHF.R.U64 R165, R62, 0x10, R63 ;  /* 0x000000103ea57819 */ /* 0x000fe2000000123f */
[----:B------:R-:W-:Y:S01]  /*0a70*/  FADD.FTZ R127, -R0, R153 ;  /* 0x00000099007f7221 */ /* 0x000fe20000010100 */
[----:B------:R-:W-:Y:S01]  /*0a80*/  SHF.R.U32.HI R62, RZ, 0x10, R109 ;  /* 0x00000010ff3e7819 */ /* 0x000fe2000001166d */
[--C-:B------:R-:W-:Y:S01]  /*0a90*/  IMAD.MOV.U32 R153, RZ, RZ, R57.reuse ;  /* 0x000000ffff997224 */ /* 0x100fe200078e0039 */
[--C-:B------:R-:W-:Y:S01]  /*0aa0*/  SHF.R.U64 R148, R56, 0x10, R57.reuse ;  /* 0x0000001038947819 */ /* 0x100fe20000001239 */
[----:B------:R-:W-:Y:S01]  /*0ab0*/  IMAD.MOV.U32 R74, RZ, RZ, R112 ;  /* 0x000000ffff4a7224 */ /* 0x000fe200078e0070 */
[----:B------:R-:W-:Y:S01]  /*0ac0*/  SHF.R.U32.HI R150, RZ, 0x10, R57 ;  /* 0x00000010ff967819 */ /* 0x000fe20000011639 */
[----:B------:R-:W-:-:S02]  /*0ad0*/  IMAD.U32 R160, R160, 0x10000, RZ ;  /* 0x00010000a0a07824 */ /* 0x000fc400078e00ff */
[----:B------:R-:W-:Y:S01]  /*0ae0*/  FMUL.FTZ R144, R37, R162 ;  /* 0x000000a225907220 */ /* 0x000fe20000410000 */
[----:B------:R-:W-:Y:S01]  /*0af0*/  FADD.FTZ R57, RZ, R147 ;  /* 0x00000093ff397221 */ /* 0x000fe20000010000 */
[----:B------:R-:W-:Y:S01]  /*0b00*/  IMAD.MOV.U32 R120, RZ, RZ, R111 ;  /* 0x000000ffff787224 */ /* 0x000fe200078e006f */
[----:B------:R-:W-:Y:S01]  /*0b10*/  SHF.R.U32.HI R149, RZ, 0x10, R73 ;  /* 0x00000010ff957819 */ /* 0x000fe20000011649 */
[----:B------:R-:W-:Y:S02]  /*0b20*/  IMAD.U32 R137, R137, 0x10000, RZ ;  /* 0x0001000089897824 */ /* 0x000fe400078e00ff */
[----:B------:R-:W-:Y:S01]  /*0b30*/  FADD.FTZ R130, -R0, R115 ;  /* 0x0000007300827221 */ /* 0x000fe20000010100 */
[----:B------:R0:W5:Y:S01]  /*0b40*/  LDG.E R104, desc[UR10][R140.64] ;  /* 0x0000000a8c687981 */ /* 0x000162000c1e1900 */
[----:B------:R-:W-:Y:S01]  /*0b50*/  SHF.R.U64 R126, R110, 0x10, R111 ;  /* 0x000000106e7e7819 */ /* 0x000fe2000000126f */
[----:B------:R-:W-:Y:S01]  /*0b60*/  FADD.FTZ R115, -R0, R121 ;  /* 0x0000007900737221 */ /* 0x000fe20000010100 */
[----:B------:R-:W-:-:S02]  /*0b70*/  IMAD.U32 R62, R62, 0x10000, RZ ;  /* 0x000100003e3e7824 */ /* 0x000fc400078e00ff */
[----:B------:R-:W-:Y:S01]  /*0b80*/  FMUL.FTZ R142, R38, R160 ;  /* 0x000000a0268e7220 */ /* 0x000fe20000410000 */
[----:B------:R-:W-:Y:S01]  /*0b90*/  FADD.FTZ R57, R57, R144 ;  /* 0x0000009039397221 */ /* 0x000fe20000010000 */
[----:B------:R-:W-:Y:S01]  /*0ba0*/  SHF.R.U32.HI R155, RZ, 0x10, R63 ;  /* 0x00000010ff9b7819 */ /* 0x000fe2000001163f */
[----:B------:R-:W-:Y:S02]  /*0bb0*/  IMAD.U32 R93, R74, 0x10000, RZ ;  /* 0x000100004a5d7824 */ /* 0x000fe400078e00ff */
[----:B------:R-:W-:Y:S01]  /*0bc0*/  FADD.FTZ R121, -R0, R137 ;  /* 0x0000008900797221 */ /* 0x000fe20000010100 */
[----:B------:R-:W-:Y:S01]  /*0bd0*/  IMAD.U32 R73, R120, 0x10000, RZ ;  /* 0x0001000078497824 */ /* 0x000fe200078e00ff */
[----:B------:R1:W5:Y:S01]  /*0be0*/  LDG.E R74, desc[UR10][R138.64] ;  /* 0x0000000a8a4a7981 */ /* 0x000362000c1e1900 */
[----:B0-----:R-:W-:Y:S02]  /*0bf0*/  IMAD.MOV.U32 R141, RZ, RZ, R106 ;  /* 0x000000ffff8d7224 */ /* 0x001fe400078e006a */
[----:B------:R-:W-:-:S02]  /*0c00*/  IMAD.MOV.U32 R124, RZ, RZ, R113 ;  /* 0x000000ffff7c7224 */ /* 0x000fc400078e0071 */
[----:B------:R-:W-:-:S04]  /*0c10*/  IMAD.WIDE.U32 R136, R83, 0x4, R134 ;  /* 0x0000000453887825 */ /* 0x000fc800078e0086 */
[----:B------:R-:W-:Y:S01]  /*0c20*/  FMUL.FTZ R140, R39, R62 ;  /* 0x0000003e278c7220 */ /* 0x000fe20000410000 */
[----:B------:R-:W-:Y:S01]  /*0c30*/  FADD.FTZ R57, R57, R142 ;  /* 0x0000008e39397221 */ /* 0x000fe20000010000 */
[----:B------:R-:W-:Y:S01]  /*0c40*/  IMAD.U32 R149, R149, 0x10000, RZ ;  /* 0x0001000095957824 */ /* 0x000fe200078e00ff */
[----:B-1----:R-:W-:Y:S01]  /*0c50*/  SHF.R.U64 R138, R106, 0x10, R107 ;  /* 0x000000106a8a7819 */ /* 0x002fe2000000126b */
[----:B------:R-:W-:Y:S01]  /*0c60*/  IMAD.U32 R141, R141, 0x10000, RZ ;  /* 0x000100008d8d7824 */ /* 0x000fe200078e00ff */
[----:B------:R-:W-:Y:S01]  /*0c70*/  SHF.R.U64 R145, R112, 0x10, R113 ;  /* 0x0000001070917819 */ /* 0x000fe20000001271 */
[----:B------:R-:W-:Y:S02]  /*0c80*/  IMAD.MOV.U32 R125, RZ, RZ, R110 ;  /* 0x000000ffff7d7224 */ /* 0x000fe400078e006e */
[----:B------:R-:W-:Y:S01]  /*0c90*/  FADD.FTZ R118, -R0, R73 ;  /* 0x0000004900767221 */ /* 0x000fe20000010100 */
[----:B------:R-:W-:Y:S01]  /*0ca0*/  IMAD.U32 R63, R126, 0x10000, RZ ;  /* 0x000100007e3f7824 */ /* 0x000fe200078e00ff */
[----:B------:R0:W5:Y:S01]  /*0cb0*/  LDG.E R73, desc[UR10][R136.64] ;  /* 0x0000000a88497981 */ /* 0x000162000c1e1900 */
[----:B------:R-:W-:-:S02]  /*0cc0*/  IMAD.U32 R143, R124, 0x10000, RZ ;  /* 0x000100007c8f7824 */ /* 0x000fc400078e00ff */
[C---:B------:R-:W-:Y:S01]  /*0cd0*/  FADD.FTZ R124, -R0.reuse, R149 ;  /* 0x00000095007c7221 */ /* 0x040fe20000010100 */
[----:B------:R-:W-:Y:S02]  /*0ce0*/  IMAD.U32 R155, R155, 0x10000, RZ ;  /* 0x000100009b9b7824 */ /* 0x000fe400078e00ff */
[----:B------:R-:W-:Y:S01]  /*0cf0*/  FADD.FTZ R57, R57, R140 ;  /* 0x0000008c39397221 */ /* 0x000fe20000010000 */
[----:B------:R-:W-:Y:S02]  /*0d00*/  IMAD.MOV.U32 R149, RZ, RZ, R107 ;  /* 0x000000ffff957224 */ /* 0x000fe400078e006b */
[----:B------:R-:W-:Y:S01]  /*0d10*/  FADD.FTZ R120, -R0, R63 ;  /* 0x0000003f00787221 */ /* 0x000fe20000010100 */
[----:B------:R-:W-:Y:S02]  /*0d20*/  IMAD.U32 R138, R138, 0x10000, RZ ;  /* 0x000100008a8a7824 */ /* 0x000fe400078e00ff */
[----:B------:R-:W-:Y:S01]  /*0d30*/  FADD.FTZ R63, -R0, R155 ;  /* 0x0000009b003f7221 */ /* 0x000fe20000010100 */
[----:B------:R-:W-:-:S02]  /*0d40*/  IMAD.U32 R125, R125, 0x10000, RZ ;  /* 0x000100007d7d7824 */ /* 0x000fc400078e00ff */
[----:B0-----:R-:W-:Y:S01]  /*0d50*/  FMUL.FTZ R136, R40, R141 ;  /* 0x0000008d28887220 */ /* 0x001fe20000410000 */
[----:B------:R-:W-:Y:S02]  /*0d60*/  IMAD.U32 R145, R145, 0x10000, RZ ;  /* 0x0001000091917824 */ /* 0x000fe400078e00ff */
[----:B------:R-:W-:Y:S01]  /*0d70*/  FADD.FTZ R93, -R0, R93 ;  /* 0x0000005d005d7221 */ /* 0x000fe20000010100 */
[----:B------:R-:W-:Y:S01]  /*0d80*/  IMAD.U32 R151, R72, 0x10000, RZ ;  /* 0x0001000048977824 */ /* 0x000fe200078e00ff */
[----:B------:R-:W-:Y:S01]  /*0d90*/  SHF.R.U32.HI R146, RZ, 0x10, R107 ;  /* 0x00000010ff927819 */ /* 0x000fe2000001166b */
[----:B------:R-:W-:Y:S01]  /*0da0*/  IMAD.U32 R165, R165, 0x10000, RZ ;  /* 0x00010000a5a57824 */ /* 0x000fe200078e00ff */
[----:B------:R-:W-:Y:S01]  /*0db0*/  SHF.R.U64 R152, R58, 0x10, R59 ;  /* 0x000000103a987819 */ /* 0x000fe2000000123b */
[----:B------:R-:W-:-:S04]  /*0dc0*/  IMAD.WIDE.U32 R134, R84, 0x4, R134 ;  /* 0x0000000454867825 */ /* 0x000fc800078e0086 */
[----:B------:R-:W-:Y:S01]  /*0dd0*/  FMUL.FTZ R139, R41, R138 ;  /* 0x0000008a298b7220 */ /* 0x000fe20000410000 */
[C---:B------:R-:W-:Y:S01]  /*0de0*/  FADD.FTZ R161, -R0.reuse, R125 ;  /* 0x0000007d00a17221 */ /* 0x040fe20000010100 */
        /* <DEDUP_REMOVED lines=28> */
[----:B------:R-:W-:Y:S01]  /*0fb0*/  FMUL.FTZ R105, R78, R105 ;  /* 0x000000694e697220 */ /* 0x000fe20000410000 */
[----:B------:R-:W-:Y:S01]  /*0fc0*/  FFMA.FTZ R58, R143, R142, R58 ;  /* 0x0000008e8f3a7223 */ /* 0x000fe2000001003a */
[----:B------:R-:W-:Y:S02]  /*0fd0*/  IMAD.U32 R153, R153, 0x10000, RZ ;  /* 0x0001000099997824 */ /* 0x000fe400078e00ff */
[----:B------:R-:W-:Y:S01]  /*0fe0*/  FMUL.FTZ R106, R45, R148 ;  /* 0x000000942d6a7220 */ /* 0x000fe20000410000 */
[----:B------:R-:W-:Y:S01]  /*0ff0*/  FADD.FTZ R57, R60, R93 ;  /* 0x0000005d3c397221 */ /* 0x000fe20000010000 */
[----:B------:R-:W-:Y:S01]  /*1000*/  FFMA.FTZ R60, R105, R140, R58 ;  /* 0x0000008c693c7223 */ /* 0x000fe2000001003a */
[----:B------:R-:W-:Y:S02]  /*1010*/  IMAD.U32 R150, R150, 0x10000, RZ ;  /* 0x0001000096967824 */ /* 0x000fe400078e00ff */
        /* <DEDUP_REMOVED lines=103> */
.L_x_1627:
[----:B------:R-:W-:Y:S05]  /*1690*/  BSYNC.RECONVERGENT B0 ;  /* 0x0000000000007941 */ /* 0x000fea0003800200 */
.L_x_1626:
        /* <DEDUP_REMOVED lines=104> */
.L_x_1630:
        /* <DEDUP_REMOVED lines=35> */
.L_x_1629:
        /* <DEDUP_REMOVED lines=44> */
.L_x_1632:
        /* <DEDUP_REMOVED lines=44> */
.L_x_1628:
        /* <DEDUP_REMOVED lines=52> */
.L_x_1634:
        /* <DEDUP_REMOVED lines=49> */
.L_x_1633:
        /* <DEDUP_REMOVED lines=58> */
.L_x_1635:
        /* <DEDUP_REMOVED lines=57> */
.L_x_1631:
        /* <DEDUP_REMOVED lines=18> */
.L_x_1636:
        /* <DEDUP_REMOVED lines=10> */
.L_x_1637:
        /* <DEDUP_REMOVED lines=60> */
.L_x_1640:
        /* <DEDUP_REMOVED lines=50> */
.L_x_1639:
        /* <DEDUP_REMOVED lines=51> */
.L_x_1642:
        /* <DEDUP_REMOVED lines=44> */
.L_x_1638:
        /* <DEDUP_REMOVED lines=46> */
.L_x_1644:
        /* <DEDUP_REMOVED lines=38> */
.L_x_1643:
        /* <DEDUP_REMOVED lines=35> */
.L_x_1645:
        /* <DEDUP_REMOVED lines=30> */
.L_x_1641:
        /* <DEDUP_REMOVED lines=15> */
.L_x_1646:
        /* <DEDUP_REMOVED lines=10> */
.L_x_1647:
        /* <DEDUP_REMOVED lines=17> */
[----:B------:R-:W-:Y:S01]  /*4cd0*/  SHF.L.U32 R63, R60, 0x10, RZ ;  /* 0x000000103c3f7819 */ /* 0x000fe200000006ff */
[----:B------:R-:W-:-:S02]  /*4ce0*/  IMAD.U32 R60, R58, 0x10000, RZ ;  /* 0x000100003a3c7824 */ /* 0x000fc400078e00ff */
[----:B------:R-:W-:Y:S01]  /*4cf0*/  FADD.FTZ R61, R106, -R61 ;  /* 0x8000003d6a3d7221 */ /* 0x000fe20000010000 */
[----:B------:R-:W-:Y:S02]  /*4d00*/  SHF.R.U32.HI R62, RZ, 0x10, R99 ;  /* 0x00000010ff3e7819 */ /* 0x000fe40000011663 */
[----:B------:R-:W-:Y:S01]  /*4d10*/  FSEL R58, R0, RZ, P6 ;  /* 0x000000ff003a7208 */ /* 0x000fe20003000000 */
[C---:B------:R-:W-:Y:S01]  /*4d20*/  FFMA.FTZ R63, R78.reuse, R61, R63 ;  /* 0x0000003d4e3f7223 */ /* 0x040fe2000001003f */
[----:B------:R-:W-:Y:S01]  /*4d30*/  LOP3.LUT P6, RZ, R75, 0xff, RZ, 0xc0, !PT ;  /* 0x000000ff4bff7812 */ /* 0x000fe200078cc0ff */
[----:B------:R-:W-:Y:S01]  /*4d40*/  FFMA.FTZ R60, R78, R107, R60 ;  /* 0x0000006b4e3c7223 */ /* 0x000fe2000001003c */
[----:B------:R-:W-:Y:S01]  /*4d50*/  F2FP.BF16.F32.PACK_AB R58, R58, R59 ;  /* 0x0000003b3a3a723e */ /* 0x000fe200000010ff */
[----:B------:R-:W-:Y:S01]  /*4d60*/  IMAD.U32 R62, R62, 0x10000, RZ ;  /* 0x000100003e3e7824 */ /* 0x000fe200078e00ff */
[----:B------:R-:W-:Y:S02]  /*4d70*/  FSEL R0, R0, RZ, P6 ;  /* 0x000000ff00007208 */ /* 0x000fe40003000000 */
        /* <DEDUP_REMOVED lines=18> */
[----:B------:R-:W-:Y:S02]  /*4ea0*/  F2FP.BF16.F32.PACK_AB R63, R63, R0 ;  /* 0x000000003f3f723e */ /* 0x000fe400000010ff */
[----:B------:R-:W-:Y:S02]  /*4eb0*/  F2FP.BF16.F32.PACK_AB R92, R59, R60 ;  /* 0x0000003c3b5c723e */ /* 0x000fe400000010ff */
[----:B------:R-:W-:-:S02]  /*4ec0*/  FSEL R58, R58, RZ, P5 ;  /* 0x000000ff3a3a7208 */ /* 0x000fc40002800000 */
[C---:B------:R-:W-:Y:S02]  /*4ed0*/  FSEL R0, R62.reuse, RZ, P4 ;  /* 0x000000ff3e007208 */ /* 0x040fe40002000000 */
[----:B------:R-:W-:Y:S02]  /*4ee0*/  FSEL R59, R62, RZ, P3 ;  /* 0x000000ff3e3b7208 */ /* 0x000fe40001800000 */
        /* <DEDUP_REMOVED lines=10> */
.L_x_1650:
[----:B-12---:R-:W-:Y:S01]  /*4f90*/  SHF.R.U64 R58, R98, 0x10, R99 ;  /* 0x00000010623a7819 */ /* 0x006fe20000001263 */
[-CC-:B------:R-:W-:Y:S01]  /*4fa0*/  FFMA.FTZ R59, R114, R141.reuse, R138.reuse ;  /* 0x0000008d723b7223 */ /* 0x180fe2000001008a */
[-CC-:B------:R-:W-:Y:S01]  /*4fb0*/  FFMA.FTZ R0, R111, R141.reuse, R138.reuse ;  /* 0x0000008d6f007223 */ /* 0x180fe2000001008a */
[----:B------:R-:W-:Y:S01]  /*4fc0*/  LOP3.LUT P6, RZ, R74, 0xff00, RZ, 0xc0, !PT ;  /* 0x0000ff004aff7812 */ /* 0x000fe200078cc0ff */
[-C--:B------:R-:W-:Y:S01]  /*4fd0*/  FFMA.FTZ R81, R118, R141.reuse, R138 ;  /* 0x0000008d76517223 */ /* 0x080fe2000001008a */
        /* <DEDUP_REMOVED lines=15> */
[----:B0-----:R-:W-:Y:S01]  /*50d0*/  IMAD.U32 R63, R58, 0x10000, RZ ;  /* 0x000100003a3f7824 */ /* 0x001fe200078e00ff */
        /* <DEDUP_REMOVED lines=30> */
.L_x_1649:
        /* <DEDUP_REMOVED lines=50> */
.L_x_1652:
        /* <DEDUP_REMOVED lines=43> */
.L_x_1648:
        /* <DEDUP_REMOVED lines=15> */
[----:B------:R-:W-:Y:S01]  /*5980*/  LOP3.LUT P4, RZ, R74, 0xff00, RZ, 0xc0, !PT ;  /* 0x0000ff004aff7812 */ /* 0x000fe2000788c0ff */
[----:B------:R-:W-:Y:S02]  /*5990*/  IMAD.U32 R0, R60, 0x10000, RZ ;  /* 0x000100003c007824 */ /* 0x000fe400078e00ff */
[C---:B------:R-:W-:Y:S01]  /*59a0*/  FFMA.FTZ R58, R78.reuse, R61, R58 ;  /* 0x0000003d4e3a7223 */ /* 0x040fe2000001003a */
[----:B------:R-:W-:Y:S01]  /*59b0*/  FFMA.FTZ R59, R78, R93, R59 ;  /* 0x0000005d4e3b7223 */ /* 0x000fe2000001003b */
[----:B------:R-:W-:Y:S02]  /*59c0*/  IMAD.U32 R62, R62, 0x10000, RZ ;  /* 0x000100003e3e7824 */ /* 0x000fe400078e00ff */
[----:B------:R-:W-:Y:S01]  /*59d0*/  FADD.FTZ R63, R108, -R63 ;  /* 0x8000003f6c3f7221 */ /* 0x000fe20000010000 */
[----:B------:R-:W-:Y:S01]  /*59e0*/  FFMA.FTZ R107, R78, R107, R0 ;  /* 0x0000006b4e6b7223 */ /* 0x000fe20000010000 */
[----:B------:R-:W-:Y:S01]  /*59f0*/  FMUL.FTZ R60, R58, UR6 ;  /* 0x000000063a3c7c20 */ /* 0x000fe20008410000 */
[----:B------:R-:W-:Y:S01]  /*5a00*/  FMUL.FTZ R0, R59, UR6 ;  /* 0x000000063b007c20 */ /* 0x000fe20008410000 */
        /* <DEDUP_REMOVED lines=22> */
.L_x_1654:
        /* <DEDUP_REMOVED lines=38> */
.L_x_1653:
        /* <DEDUP_REMOVED lines=37> */
.L_x_1655:
        /* <DEDUP_REMOVED lines=30> */
.L_x_1651:
        /* <DEDUP_REMOVED lines=15> */
.L_x_1656:
        /* <DEDUP_REMOVED lines=10> */
.L_x_1657:
        /* <DEDUP_REMOVED lines=61> */
.L_x_1660:
        /* <DEDUP_REMOVED lines=51> */
.L_x_1659:
        /* <DEDUP_REMOVED lines=50> */
.L_x_1662:
        /* <DEDUP_REMOVED lines=44> */
.L_x_1658:
[----:B------:R-:W-:Y:S05]  /*7070*/  @!P0 BRA `(.L_x_1663) ;  /* 0x00000004004c8947 */ /* 0x000fea0003800000 */
[----:B------:R-:W-:Y:S05]  /*7080*/  BRA.U !UP0, `(.L_x_1664) ;  /* 0x0000000108b07547 */ /* 0x000fea000b800000 */
[-CC-:B------:R-:W-:Y:S01]  /*7090*/  FFMA.FTZ R0, R119, R141.reuse, R138.reuse ;  /* 0x0000008d77007223 */ /* 0x180fe2000001008a */
[--C-:B0-2---:R-:W-:Y:S01]  /*70a0*/  SHF.R.U64 R58, R96, 0x10, R97.reuse ;  /* 0x00000010603a7819 */ /* 0x105fe20000001261 */
[-C--:B------:R-:W-:Y:S01]  /*70b0*/  FFMA.FTZ R59, R122, R141.reuse, R138 ;  /* 0x0000008d7a3b7223 */ /* 0x080fe2000001008a */
[----:B------:R-:W-:Y:S02]  /*70c0*/  IMAD.MOV.U32 R60, RZ, RZ, R97 ;  /* 0x000000ffff3c7224 */ /* 0x000fe400078e0061 */
[----:B------:R-:W-:Y:S01]  /*70d0*/  FADD.FTZ R109, R109, -R0 ;  /* 0x800000006d6d7221 */ /* 0x000fe20000010000 */
[----:B------:R-:W-:Y:S02]  /*70e0*/  IMAD.MOV.U32 R0, RZ, RZ, R96 ;  /* 0x000000ffff007224 */ /* 0x000fe400078e0060 */
[----:B------:R-:W-:Y:S01]  /*70f0*/  FFMA.FTZ R123, R123, R141, R138 ;  /* 0x0000008d7b7b7223 */ /* 0x000fe2000001008a */
[----:B------:R-:W-:Y:S01]  /*7100*/  FADD.FTZ R61, R110, -R59 ;  /* 0x8000003b6e3d7221 */ /* 0x000fe20000010000 */
[----:B------:R-:W-:Y:S01]  /*7110*/  IMAD.U32 R58, R58, 0x10000, RZ ;  /* 0x000100003a3a7824 */ /* 0x000fe200078e00ff */
[----:B-1----:R-:W-:Y:S01]  /*7120*/  SHF.R.U32.HI R62, RZ, 0x10, R97 ;  /* 0x00000010ff3e7819 */ /* 0x002fe20000011661 */
[----:B------:R-:W-:-:S02]  /*7130*/  IMAD.U32 R59, R0, 0x10000, RZ ;  /* 0x00010000003b7824 */ /* 0x000fc400078e00ff */
[----:B------:R-:W-:Y:S01]  /*7140*/  FFMA.FTZ R124, R124, R141, R138 ;  /* 0x0000008d7c7c7223 */ /* 0x000fe2000001008a */
[----:B------:R-:W-:Y:S01]  /*7150*/  SHF.L.U32 R0, R60, 0x10, RZ ;  /* 0x000000103c007819 */ /* 0x000fe200000006ff */
[----:B------:R-:W-:Y:S01]  /*7160*/  FADD.FTZ R123, R112, -R123 ;  /* 0x8000007b707b7221 */ /* 0x000fe20000010000 */
[C---:B------:R-:W-:Y:S01]  /*7170*/  FFMA.FTZ R58, R78.reuse, R61, R58 ;  /* 0x0000003d4e3a7223 */ /* 0x040fe2000001003a */
[----:B------:R-:W-:Y:S01]  /*7180*/  FFMA.FTZ R59, R78, R109, R59 ;  /* 0x0000006d4e3b7223 */ /* 0x000fe2000001003b */
[----:B------:R-:W-:Y:S02]  /*7190*/  IMAD.U32 R62, R62, 0x10000, RZ ;  /* 0x000100003e3e7824 */ /* 0x000fe400078e00ff */
        /* <DEDUP_REMOVED lines=27> */
.L_x_1664:
        /* <DEDUP_REMOVED lines=38> */
.L_x_1663:
        /* <DEDUP_REMOVED lines=35> */
.L_x_1665:
        /* <DEDUP_REMOVED lines=30> */
.L_x_1661:
        /* <DEDUP_REMOVED lines=15> */
.L_x_1666:
        /* <DEDUP_REMOVED lines=10> */
.L_x_1667:
        /* <DEDUP_REMOVED lines=28> */
[----:B------:R-:W-:Y:S02]  /*7d10*/  PRMT R0, R59, 0x7632, R0 ;  /* 0x000076323b007816 */ /* 0x000fe40000000000 */
[C---:B------:R-:W-:Y:S01]  /*7d20*/  F2FP.BF16.F32.PACK_AB R58, R117.reuse, R58 ;  /* 0x0000003a753a723e */ /* 0x040fe200000010ff */
[----:B------:R-:W-:Y:S01]  /*7d30*/  FMUL.FTZ R117, R117, UR6 ;  /* 0x0000000675757c20 */ /* 0x000fe20008410000 */
[----:B------:R-:W-:Y:S01]  /*7d40*/  PRMT R87, R59, 0x7610, R87 ;  /* 0x000076103b577816 */ /* 0x000fe20000000057 */
[----:B------:R-:W-:Y:S01]  /*7d50*/  FMUL.FTZ R59, R62, UR6 ;  /* 0x000000063e3b7c20 */ /* 0x000fe20008410000 */
[C---:B------:R-:W-:Y:S02]  /*7d60*/  LOP3.LUT P4, RZ, R72.reuse, 0xff00, RZ, 0xc0, !PT ;  /* 0x0000ff0048ff7812 */ /* 0x040fe4000788c0ff */
[C---:B------:R-:W-:Y:S02]  /*7d70*/  LOP3.LUT P0, RZ, R72.reuse, 0xff0000, RZ, 0xc0, !PT ;  /* 0x00ff000048ff7812 */ /* 0x040fe4000780c0ff */
[----:B------:R-:W-:Y:S01]  /*7d80*/  ISETP.GE.U32.AND P3, PT, R72, 0x1000000, PT ;  /* 0x010000004800780c */ /* 0x000fe20003f66070 */
[----:B------:R-:W-:Y:S01]  /*7d90*/  FFMA.FTZ R72, R78, R121, R63 ;  /* 0x000000794e487223 */ /* 0x000fe2000001003f */
[----:B------:R-:W-:-:S02]  /*7da0*/  LOP3.LUT P5, RZ, R70, 0xff00, RZ, 0xc0, !PT ;  /* 0x0000ff0046ff7812 */ /* 0x000fc400078ac0ff */
[----:B------:R-:W-:Y:S01]  /*7db0*/  PRMT R88, R58, 0x7632, R88 ;  /* 0x000076323a587816 */ /* 0x000fe20000000058 */
[----:B------:R-:W-:Y:S01]  /*7dc0*/  FMUL.FTZ R60, R72, UR6 ;  /* 0x00000006483c7c20 */ /* 0x000fe20008410000 */
[----:B------:R-:W-:Y:S02]  /*7dd0*/  PRMT R80, R58, 0x7610, R80 ;  /* 0x000076103a507816 */ /* 0x000fe40000000050 */
[C---:B------:R-:W-:Y:S02]  /*7de0*/  FSEL R58, R117.reuse, RZ, P4 ;  /* 0x000000ff753a7208 */ /* 0x040fe40002000000 */
[----:B------:R-:W-:Y:S02]  /*7df0*/  FSEL R117, R117, RZ, P5 ;  /* 0x000000ff75757208 */ /* 0x000fe40002800000 */
[----:B------:R-:W-:Y:S02]  /*7e00*/  FSEL R61, R59, RZ, P0 ;  /* 0x000000ff3b3d7208 */ /* 0x000fe40000000000 */
        /* <DEDUP_REMOVED lines=18> */
.L_x_1670:
[--C-:B0-2---:R-:W-:Y:S01]  /*7f30*/  SHF.R.U64 R58, R94, 0x10, R95.reuse ;  /* 0x000000105e3a7819 */ /* 0x105fe2000000125f */
[-CC-:B------:R-:W-:Y:S01]  /*7f40*/  FFMA.FTZ R126, R126, R141.reuse, R138.reuse ;  /* 0x0000008d7e7e7223 */ /* 0x180fe2000001008a */
[-C--:B------:R-:W-:Y:S01]  /*7f50*/  FFMA.FTZ R125, R125, R141.reuse, R138 ;  /* 0x0000008d7d7d7223 */ /* 0x080fe2000001008a */
[----:B------:R-:W-:Y:S01]  /*7f60*/  IMAD.MOV.U32 R0, RZ, RZ, R94 ;  /* 0x000000ffff007224 */ /* 0x000fe200078e005e */
[----:B------:R-:W-:Y:S01]  /*7f70*/  SHF.R.U32.HI R60, RZ, 0x10, R95 ;  /* 0x00000010ff3c7819 */ /* 0x000fe2000001165f */
[----:B------:R-:W-:Y:S01]  /*7f80*/  FADD.FTZ R117, R117, -R126 ;  /* 0x8000007e75757221 */ /* 0x000fe20000010000 */
[----:B------:R-:W-:Y:S02]  /*7f90*/  IMAD.U32 R59, R58, 0x10000, RZ ;  /* 0x000100003a3b7824 */ /* 0x000fe400078e00ff */
[----:B------:R-:W-:Y:S01]  /*7fa0*/  FADD.FTZ R125, R116, -R125 ;  /* 0x8000007d747d7221 */ /* 0x000fe20000010000 */
[----:B------:R-:W-:Y:S02]  /*7fb0*/  IMAD.U32 R0, R0, 0x10000, RZ ;  /* 0x0001000000007824 */ /* 0x000fe400078e00ff */
[--C-:B------:R-:W-:Y:S01]  /*7fc0*/  FFMA.FTZ R127, R127, R141, R138.reuse ;  /* 0x0000008d7f7f7223 */ /* 0x100fe2000001008a */
[----:B------:R-:W-:Y:S01]  /*7fd0*/  FFMA.FTZ R59, R78, R117, R59 ;  /* 0x000000754e3b7223 */ /* 0x000fe2000001003b */
[----:B------:R-:W-:Y:S01]  /*7fe0*/  FFMA.FTZ R128, R128, R141, R138 ;  /* 0x0000008d80807223 */ /* 0x000fe2000001008a */
[----:B------:R-:W-:Y:S01]  /*7ff0*/  IMAD.MOV.U32 R58, RZ, RZ, R95 ;  /* 0x000000ffff3a7224 */ /* 0x000fe200078e005f */
[----:B------:R-:W-:Y:S01]  /*8000*/  LOP3.LUT P5, RZ, R72, 0xff00, RZ, 0xc0, !PT ;  /* 0x0000ff0048ff7812 */ /* 0x000fe200078ac0ff */
[----:B------:R-:W-:Y:S01]  /*8010*/  FMUL.FTZ R59, R59, UR6 ;  /* 0x000000063b3b7c20 */ /* 0x000fe20008410000 */
[----:B------:R-:W-:Y:S01]  /*8020*/  FFMA.FTZ R0, R78, R125, R0 ;  /* 0x0000007d4e007223 */ /* 0x000fe20000010000 */
[----:B------:R-:W-:Y:S01]  /*8030*/  LOP3.LUT P6, RZ, R70, 0xff00, RZ, 0xc0, !PT ;  /* 0x0000ff0046ff7812 */ /* 0x000fe200078cc0ff */
[----:B------:R-:W-:Y:S01]  /*8040*/  FADD.FTZ R127, R120, -R127 ;  /* 0x8000007f787f7221 */ /* 0x000fe20000010000 */
[----:B------:R-:W-:Y:S01]  /*8050*/  FADD.FTZ R121, R121, -R128 ;  /* 0x8000008079797221 */ /* 0x000fe20000010000 */
[----:B------:R-:W-:Y:S01]  /*8060*/  IMAD.U32 R61, R58, 0x10000, RZ ;  /* 0x000100003a3d7824 */ /* 0x000fe200078e00ff */
[----:B------:R-:W-:Y:S01]  /*8070*/  FSEL R58, R59, RZ, P5 ;  /* 0x000000ff3b3a7208 */ /* 0x000fe20002800000 */
[----:B------:R-:W-:-:S02]  /*8080*/  IMAD.U32 R60, R60, 0x10000, RZ ;  /* 0x000100003c3c7824 */ /* 0x000fc400078e00ff */
        /* <DEDUP_REMOVED lines=9> */
[C---:B------:R-:W-:Y:S02]  /*8120*/  FSEL R58, R0.reuse, RZ, P4 ;  /* 0x000000ff003a7208 */ /* 0x040fe40002000000 */
[----:B------:R-:W-:-:S02]  /*8130*/  FSEL R59, R0, RZ, P5 ;  /* 0x000000ff003b7208 */ /* 0x000fc40002800000 */
[C---:B------:R-:W-:Y:S02]  /*8140*/  LOP3.LUT P0, RZ, R72.reuse, 0xff0000, RZ, 0xc0, !PT ;  /* 0x00ff000048ff7812 */ /* 0x040fe4000780c0ff */
[----:B------:R-:W-:Y:S02]  /*8150*/  ISETP.GE.U32.AND P3, PT, R72, 0x1000000, PT ;  /* 0x010000004800780c */ /* 0x000fe40003f66070 */
[C---:B------:R-:W-:Y:S02]  /*8160*/  LOP3.LUT P4, RZ, R70.reuse, 0xff0000, RZ, 0xc0, !PT ;  /* 0x00ff000046ff7812 */ /* 0x040fe4000788c0ff */
[----:B------:R-:W-:Y:S02]  /*8170*/  ISETP.GE.U32.AND P5, PT, R70, 0x1000000, PT ;  /* 0x010000004600780c */ /* 0x000fe40003fa6070 */
[----:B------:R-:W-:Y:S02]  /*8180*/  F2FP.BF16.F32.PACK_AB R0, R59, R58 ;  /* 0x0000003a3b00723e */ /* 0x000fe400000010ff */
[----:B------:R-:W-:-:S02]  /*8190*/  FSEL R58, R61, RZ, P0 ;  /* 0x000000ff3d3a7208 */ /* 0x000fc40000000000 */
[C---:B------:R-:W-:Y:S02]  /*81a0*/  FSEL R59, R60.reuse, RZ, P3 ;  /* 0x000000ff3c3b7208 */ /* 0x040fe40001800000 */
[----:B------:R-:W-:Y:S02]  /*81b0*/  FSEL R61, R61, RZ, P4 ;  /* 0x000000ff3d3d7208 */ /* 0x000fe40002000000 */
        /* <DEDUP_REMOVED lines=8> */
[----:B------:R-:W-:Y:S01]  /*8240*/  PRMT R62, R59, 0x7610, R62 ;  /* 0x000076103b3e7816 */ /* 0x000fe2000000003e */
[----:B------:R-:W-:Y:S06]  /*8250*/  BRA `(.L_x_1671) ;  /* 0x0000000c00c87947 */ /* 0x000fec0003800000 */
.L_x_1669:
        /* <DEDUP_REMOVED lines=10> */
[----:B------:R-:W-:Y:S01]  /*8300*/  FADD.FTZ R121, R121, -R128 ;  /* 0x8000008079797221 */ /* 0x000fe20000010000 */
[----:B------:R-:W-:Y:S01]  /*8310*/  LOP3.LUT P4, RZ, R72, 0xff00, RZ, 0xc0, !PT ;  /* 0x0000ff0048ff7812 */ /* 0x000fe2000788c0ff */
[----:B0-2---:R-:W-:Y:S01]  /*8320*/  FMUL.FTZ R60, R78, R127 ;  /* 0x0000007f4e3c7220 */ /* 0x005fe20000410000 */
[----:B------:R-:W-:Y:S01]  /*8330*/  FMUL.FTZ R58, R0, UR6 ;  /* 0x00000006003a7c20 */ /* 0x000fe20008410000 */
[----:B------:R-:W-:-:S02]  /*8340*/  LOP3.LUT P0, RZ, R72, 0xff0000, RZ, 0xc0, !PT ;  /* 0x00ff000048ff7812 */ /* 0x000fc4000780c0ff */
[----:B------:R-:W-:Y:S01]  /*8350*/  FMUL.FTZ R61, R60, UR6 ;  /* 0x000000063c3d7c20 */ /* 0x000fe20008410000 */
[----:B------:R-:W-:Y:S02]  /*8360*/  ISETP.GE.U32.AND P3, PT, R72, 0x1000000, PT ;  /* 0x010000004800780c */ /* 0x000fe40003f66070 */
[----:B------:R-:W-:Y:S02]  /*8370*/  FSEL R59, R58, RZ, P5 ;  /* 0x000000ff3a3b7208 */ /* 0x000fe40002800000 */
[----:B------:R-:W-:Y:S02]  /*8380*/  LOP3.LUT P5, RZ, R70, 0xff, RZ, 0xc0, !PT ;  /* 0x000000ff46ff7812 */ /* 0x000fe400078ac0ff */
[----:B------:R-:W-:Y:S01]  /*8390*/  F2FP.BF16.F32.PACK_AB R87, R59, R0 ;  /* 0x000000003b57723e */ /* 0x000fe200000010ff */
[----:B------:R-:W-:Y:S01]  /*83a0*/  FMUL.FTZ R59, R78, R117 ;  /* 0x000000754e3b7220 */ /* 0x000fe20000410000 */
[----:B------:R-:W-:Y:S01]  /*83b0*/  FSEL R58, R58, RZ, P5 ;  /* 0x000000ff3a3a7208 */ /* 0x000fe20002800000 */
[----:B------:R-:W-:Y:S01]  /*83c0*/  FMUL.FTZ R78, R78, R121 ;  /* 0x000000794e4e7220 */ /* 0x000fe20000410000 */
[----:B------:R-:W-:-:S02]  /*83d0*/  LOP3.LUT P5, RZ, R70, 0xff00, RZ, 0xc0, !PT ;  /* 0x0000ff0046ff7812 */ /* 0x000fc400078ac0ff */
[C---:B------:R-:W-:Y:S01]  /*83e0*/  F2FP.BF16.F32.PACK_AB R58, R59.reuse, R58 ;  /* 0x0000003a3b3a723e */ /* 0x040fe200000010ff */
[----:B------:R-:W-:Y:S01]  /*83f0*/  FMUL.FTZ R59, R59, UR6 ;  /* 0x000000063b3b7c20 */ /* 0x000fe20008410000 */
[----:B-1----:R-:W-:Y:S01]  /*8400*/  FSEL R63, R61, RZ, P0 ;  /* 0x000000ff3d3f7208 */ /* 0x002fe20000000000 */
[----:B------:R-:W-:Y:S01]  /*8410*/  FMUL.FTZ R62, R78, UR6 ;  /* 0x000000064e3e7c20 */ /* 0x000fe20008410000 */
[C---:B------:R-:W-:Y:S02]  /*8420*/  PRMT R88, R58.reuse, 0x7632, R88 ;  /* 0x000076323a587816 */ /* 0x040fe40000000058 */
[----:B------:R-:W-:Y:S02]  /*8430*/  PRMT R80, R58, 0x7610, R80 ;  /* 0x000076103a507816 */ /* 0x000fe40000000050 */
[C---:B------:R-:W-:Y:S02]  /*8440*/  FSEL R58, R59.reuse, RZ, P4 ;  /* 0x000000ff3b3a7208 */ /* 0x040fe40002000000 */
[----:B------:R-:W-:-:S02]  /*8450*/  FSEL R59, R59, RZ, P5 ;  /* 0x000000ff3b3b7208 */ /* 0x000fc40002800000 */
[C---:B------:R-:W-:Y:S02]  /*8460*/  LOP3.LUT P4, RZ, R70.reuse, 0xff0000, RZ, 0xc0, !PT ;  /* 0x00ff000046ff7812 */ /* 0x040fe4000788c0ff */
[----:B------:R-:W-:Y:S02]  /*8470*/  ISETP.GE.U32.AND P0, PT, R70, 0x1000000, PT ;  /* 0x010000004600780c */ /* 0x000fe40003f06070 */
[----:B------:R-:W-:Y:S02]  /*8480*/  F2FP.BF16.F32.PACK_AB R72, R59, R58 ;  /* 0x0000003a3b48723e */ /* 0x000fe400000010ff */
[----:B------:R-:W-:Y:S02]  /*8490*/  FSEL R61, R61, RZ, P4 ;  /* 0x000000ff3d3d7208 */ /* 0x000fe40002000000 */
[C---:B------:R-:W-:Y:S02]  /*84a0*/  FSEL R58, R62.reuse, RZ, P3 ;  /* 0x000000ff3e3a7208 */ /* 0x040fe40001800000 */
        /* <DEDUP_REMOVED lines=14> */
.L_x_1672:
        /* <DEDUP_REMOVED lines=24> */
[----:B------:R-:W-:Y:S02]  /*8710*/  LOP3.LUT P0, RZ, R72, 0xff0000, RZ, 0xc0, !PT ;  /* 0x00ff000048ff7812 */ /* 0x000fe4000780c0ff */
[----:B------:R-:W-:-:S02]  /*8720*/  FSEL R125, R125, RZ, P5 ;  /* 0x000000ff7d7d7208 */ /* 0x000fc40002800000 */
[----:B------:R-:W-:Y:S02]  /*8730*/  ISETP.GE.U32.AND P3, PT, R72, 0x1000000, PT ;  /* 0x010000004800780c */ /* 0x000fe40003f66070 */
[C---:B------:R-:W-:Y:S02]  /*8740*/  LOP3.LUT P4, RZ, R70.reuse, 0xff0000, RZ, 0xc0, !PT ;  /* 0x00ff000046ff7812 */ /* 0x040fe4000788c0ff */
[----:B------:R-:W-:Y:S02]  /*8750*/  ISETP.GE.U32.AND P5, PT, R70, 0x1000000, PT ;  /* 0x010000004600780c */ /* 0x000fe40003fa6070 */
[C---:B0-2---:R-:W-:Y:S02]  /*8760*/  FSEL R58, R127.reuse, RZ, P0 ;  /* 0x000000ff7f3a7208 */ /* 0x045fe40000000000 */
        /* <DEDUP_REMOVED lines=9> */
[C---:B------:R-:W-:Y:S02]  /*8800*/  PRMT R91, R58.reuse, 0x7632, R91 ;  /* 0x000076323a5b7816 */ /* 0x040fe4000000005b */
[----:B------:R-:W-:Y:S02]  /*8810*/  PRMT R61, R58, 0x7610, R61 ;  /* 0x000076103a3d7816 */ /* 0x000fe4000000003d */
[C---:B------:R-:W-:Y:S02]  /*8820*/  PRMT R86, R59.reuse, 0x7632, R86 ;  /* 0x000076323b567816 */ /* 0x040fe40000000056 */
[----:B-1----:R-:W-:Y:S01]  /*8830*/  PRMT R62, R59, 0x7610, R62 ;  /* 0x000076103b3e7816 */ /* 0x002fe2000000003e */
[----:B------:R-:W-:Y:S06]  /*8840*/  BRA `(.L_x_1671) ;  /* 0x00000008004c7947 */ /* 0x000fec0003800000 */
.L_x_1668:
        /* <DEDUP_REMOVED lines=8> */
[----:B------:R-:W-:Y:S02]  /*88d0*/  IMAD.U32 R0, R0, 0x10000, RZ ;  /* 0x0001000000007824 */ /* 0x000fe400078e00ff */
[-CC-:B------:R-:W-:Y:S01]  /*88e0*/  FFMA.FTZ R128, R128, R141.reuse, R138.reuse ;  /* 0x0000008d80807223 */ /* 0x180fe2000001008a */
[----:B------:R-:W-:Y:S01]  /*88f0*/  FFMA.FTZ R127, R127, R141, R138 ;  /* 0x0000008d7f7f7223 */ /* 0x000fe2000001008a */
[----:B------:R-:W-:-:S02]  /*8900*/  IMAD.MOV.U32 R59, RZ, RZ, R95 ;  /* 0x000000ffff3b7224 */ /* 0x000fc400078e005f */
[----:B------:R-:W-:Y:S01]  /*8910*/  FADD.FTZ R117, R117, -R126 ;  /* 0x8000007e75757221 */ /* 0x000fe20000010000 */
[----:B------:R-:W-:Y:S02]  /*8920*/  IMAD.U32 R58, R58, 0x10000, RZ ;  /* 0x000100003a3a7824 */ /* 0x000fe400078e00ff */
[----:B------:R-:W-:Y:S01]  /*8930*/  FFMA.FTZ R0, R78, R125, R0 ;  /* 0x0000007d4e007223 */ /* 0x000fe20000010000 */
        /* <DEDUP_REMOVED lines=10> */
[----:B-1----:R-:W-:Y:S01]  /*89e0*/  FMUL.FTZ R62, R121, UR6 ;  /* 0x00000006793e7c20 */ /* 0x002fe20008410000 */
        /* <DEDUP_REMOVED lines=17> */
[----:B------:R-:W-:Y:S01]  /*8b00*/  PRMT R62, R89, 0x7632, R62 ;  /* 0x00007632593e7816 */ /* 0x000fe2000000003e */
[----:B------:R-:W-:Y:S06]  /*8b10*/  BRA `(.L_x_1671) ;  /* 0x0000000400987947 */ /* 0x000fec0003800000 */
.L_x_1674:
        /* <DEDUP_REMOVED lines=38> */
.L_x_1673:
        /* <DEDUP_REMOVED lines=14> */
[----:B0-2---:R-:W-:Y:S01]  /*8e60*/  FMUL.FTZ R58, R117, UR6 ;  /* 0x00000006753a7c20 */ /* 0x005fe20008410000 */
[C---:B------:R-:W-:Y:S01]  /*8e70*/  LOP3.LUT P0, RZ, R72.reuse, 0xff, RZ, 0xc0, !PT ;  /* 0x000000ff48ff7812 */ /* 0x040fe2000780c0ff */
[----:B------:R-:W-:Y:S01]  /*8e80*/  FMUL.FTZ R59, R127, UR6 ;  /* 0x000000067f3b7c20 */ /* 0x000fe20008410000 */
[----:B------:R-:W-:Y:S01]  /*8e90*/  LOP3.LUT P3, RZ, R72, 0xff00, RZ, 0xc0, !PT ;  /* 0x0000ff0048ff7812 */ /* 0x000fe2000786c0ff */
[----:B------:R-:W-:Y:S01]  /*8ea0*/  FMUL.FTZ R60, R121, UR6 ;  /* 0x00000006793c7c20 */ /* 0x000fe20008410000 */
[----:B------:R-:W-:-:S02]  /*8eb0*/  FSEL R0, R0, RZ, P0 ;  /* 0x000000ff00007208 */ /* 0x000fc40000000000 */
[----:B------:R-:W-:Y:S02]  /*8ec0*/  FSEL R58, R58, RZ, P3 ;  /* 0x000000ff3a3a7208 */ /* 0x000fe40001800000 */
        /* <DEDUP_REMOVED lines=14> */
.L_x_1675:
        /* <DEDUP_REMOVED lines=23> */
[----:B0-2---:R-:W-:Y:S02]  /*9120*/  FSEL R58, R121, RZ, P5 ;  /* 0x000000ff793a7208 */ /* 0x005fe40002800000 */
[----:B------:R-:W-:Y:S02]  /*9130*/  F2FP.BF16.F32.PACK_AB R0, R0, R125 ;  /* 0x0000007d0000723e */ /* 0x000fe400000010ff */
[----:B------:R-:W-:Y:S02]  /*9140*/  F2FP.BF16.F32.PACK_AB R58, R58, R127 ;  /* 0x0000007f3a3a723e */ /* 0x000fe400000010ff */
[----:B------:R-:W-:Y:S02]  /*9150*/  PRMT R60, R0, 0x7632, R60 ;  /* 0x00007632003c7816 */ /* 0x000fe4000000003c */
[C---:B-1----:R-:W-:Y:S02]  /*9160*/  PRMT R62, R58.reuse, 0x7632, R62 ;  /* 0x000076323a3e7816 */ /* 0x042fe4000000003e */
[----:B------:R-:W-:-:S07]  /*9170*/  PRMT R61, R58, 0x7610, R61 ;  /* 0x000076103a3d7816 */ /* 0x000fce000000003d */
.L_x_1671:
        /* <DEDUP_REMOVED lines=15> */
.L_x_1676:
[----:B------:R1:W-:Y:S01]  /*9270*/  STG.E.64 desc[UR10][R60.64], R58 ;  /* 0x0000003a3c007986 */ /* 0x0003e2000c101b0a */
[----:B------:R-:W-:Y:S05]  /*9280*/  @!P1 BRA `(.L_x_1677) ;  /* 0x0000000000209947 */ /* 0x000fea0003800000 */
        /* <DEDUP_REMOVED lines=8> */
.L_x_1677:
[----:B------:R-:W-:Y:S01]  /*9310*/  UPLOP3.LUT UP1, UPT, UPT, UPT, UP1, 0x40, 0x4 ;  /* 0x000000000004789c */ /* 0x000fe20003f2e810 */
[----:B------:R-:W-:Y:S10]  /*9320*/  @!P2 BRA `(.L_x_1678) ;  /* 0xffffff700034a947 */ /* 0x000ff4000383ffff */
[----:B------:R-:W-:Y:S01]  /*9330*/  IMAD.MOV.U32 R46, RZ, RZ, R4 ;  /* 0x000000ffff2e7224 */ /* 0x000fe200078e0004 */
[----:B------:R-:W-:Y:S01]  /*9340*/  MOV R42, R65 ;  /* 0x00000041002a7202 */ /* 0x000fe20000000f00 */
        /* <DEDUP_REMOVED lines=11> */
[----:B-1----:R-:W-:Y:S02]  /*9400*/  IMAD.MOV.U32 R58, RZ, RZ, R12 ;  /* 0x000000ffff3a7224 */ /* 0x002fe400078e000c */
        /* <DEDUP_REMOVED lines=16> */
[----:B0-2---:R-:W-:-:S02]  /*9510*/  IMAD.MOV.U32 R56, RZ, RZ, R10 ;  /* 0x000000ffff387224 */ /* 0x005fc400078e000a */
        /* <DEDUP_REMOVED lines=9> */
.L_x_1625:
        /* <DEDUP_REMOVED lines=18> */
.L_x_1679:
        /* <DEDUP_REMOVED lines=11> */
.L_x_5407:


//--------------------- .text._ZN10layer_norm31ln_parallel_residual_bwd_kernelINS_13Kernel_traitsI13__nv_bfloat16S2_fS2_fjLj2560ELj1ELj1ELj4ELj8ENS_18Kernel_traits_baseILj2560ES2_S2_fS2_fjLj128EEEEELb0ELb0ELb0EEEvNS_9BwdParamsE --------------------------
	.section	.text._ZN10layer_norm31ln_parallel_residual_bwd_kernelINS_13Kernel_traitsI13__nv_bfloat16S2_fS2_fjLj2560ELj1ELj1ELj4ELj8ENS_18Kernel_traits_baseILj2560ES2_S2_fS2_fjLj128EEEEELb0ELb0ELb0EEEvNS_9BwdParamsE,"ax",@progbits
	.align	128
        .global         _ZN10layer_norm31ln_parallel_residual_bwd_kernelINS_13Kernel_traitsI13__nv_bfloat16S2_fS2_fjLj2560ELj1ELj1ELj4ELj8ENS_18Kernel_traits_baseILj2560ES2_S2_fS2_fjLj128EEEEELb0ELb0ELb0EEEvNS_9BwdParamsE
        .type           _ZN10layer_norm31ln_parallel_residual_bwd_kernelINS_13Kernel_traitsI13__nv_bfloat16S2_fS2_fjLj2560ELj1ELj1ELj4ELj8ENS_18Kernel_traits_baseILj2560ES2_S2_fS2_fjLj128EEEEELb0ELb0ELb0EEEvNS_9BwdParamsE,@function
        .size           _ZN10layer_norm31ln_parallel_residual_bwd_kernelINS_13Kernel_traitsI13__nv_bfloat16S2_fS2_fjLj2560ELj1ELj1ELj4ELj8ENS_18Kernel_traits_baseILj2560ES2_S2_fS2_fjLj128EEEEELb0ELb0ELb0EEEvNS_9BwdParamsE,(.L_x_5408 - _ZN10layer_norm31ln_parallel_residual_bwd_kernelINS_13Kernel_traitsI13__nv_bfloat16S2_fS2_fjLj2560ELj1ELj1ELj4ELj8ENS_18Kernel_traits_baseILj2560ES2_S2_fS2_fjLj128EEEEELb0ELb0ELb0EEEvNS_9BwdParamsE)
        .other          _ZN10layer_norm31ln_parallel_residual_bwd_kernelINS_13Kernel_traitsI13__nv_bfloat16S2_fS2_fjLj2560ELj1ELj1ELj4ELj8ENS_18Kernel_traits_baseILj2560ES2_S2_fS2_fjLj128EEEEELb0ELb0ELb0EEEvNS_9BwdParamsE,@"STO_CUDA_ENTRY STV_DEFAULT"
_ZN10layer_norm31ln_parallel_residual_bwd_kernelINS_13Kernel_traitsI13__nv_bfloat16S2_fS2_fjLj2560ELj1ELj1ELj4ELj8ENS_18Kernel_traits_baseILj2560ES2_S2_fS2_fjLj128EEEEELb0ELb0ELb0EEEvNS_9BwdParamsE:
.text._ZN10layer_norm31ln_parallel_residual_bwd_kernelINS_13Kernel_traitsI13__nv_bfloat16S2_fS2_fjLj2560ELj1ELj1ELj4ELj8ENS_18Kernel_traits_baseILj2560ES2_S2_fS2_fjLj128EEEEELb0ELb0ELb0EEEvNS_9BwdParamsE:
        /* <DEDUP_REMOVED lines=27> */
[----:B------:R-:W5:Y:S04]  /*01b0*/  @P0 LDG.E.64 R4, desc[UR12][R2.64] ;  /* 0x0000000c02040981 */ /* 0x000f68000c1e1b00 */
[C---:B----4-:R-:W-:Y:S01]  /*01c0*/  @P1 IMAD.WIDE.U32 R30, R47.reuse, 0x8, R22 ;  /* 0x000000082f1e1825 */ /* 0x050fe200078e0016 */
[----:B------:R-:W3:Y:S01]  /*01d0*/  LDC.64 R42, c[0x0][0x3d0] ;  /* 0x0000f400ff2a7b82 */ /* 0x000ee20000000a00 */
[----:B------:R-:W5:Y:S02]  /*01e0*/  @P0 LDG.E.64 R8, desc[UR12][R6.64] ;  /* 0x0000000c06080981 */ /* 0x000f64000c1e1b00 */
[C---:B-1----:R-:W-:Y:S01]  /*01f0*/  @P1 IMAD.WIDE.U32 R32, R47.reuse, 0x8, R26 ;  /* 0x000000082f201825 */ /* 0x042fe200078e001a */
[----:B------:R-:W-:Y:S01]  /*0200*/  @P1 IADD3 R47, PT, PT, R47, 0x80, RZ ;  /* 0x000000802f2f1810 */ /* 0x000fe20007ffe0ff */
[----:B------:R-:W5:Y:S03]  /*0210*/  @P1 LDG.E.64 R10, desc[UR12][R30.64] ;  /* 0x0000000c1e0a1981 */ /* 0x000f66000c1e1b00 */
[----:B------:R-:W1:Y:S01]  /*0220*/  LDC.64 R44, c[0x0][0x3d8] ;  /* 0x0000f600ff2c7b82 */ /* 0x000e620000000a00 */
[C---:B0-----:R-:W-:Y:S01]  /*0230*/  @P2 IMAD.WIDE.U32 R34, R47.reuse, 0x8, R34 ;  /* 0x000000082f222825 */ /* 0x041fe200078e0022 */
[----:B------:R-:W5:Y:S03]  /*0240*/  @P1 LDG.E.64 R12, desc[UR12][R32.64] ;  /* 0x0000000c200c1981 */ /* 0x000f66000c1e1b00 */
[C---:B------:R-:W-:Y:S01]  /*0250*/  @P2 IMAD.WIDE.U32 R36, R47.reuse, 0x8, R36 ;  /* 0x000000082f242825 */ /* 0x040fe200078e0024 */
[----:B------:R-:W-:Y:S01]  /*0260*/  @P2 IADD3 R47, PT, PT, R47, 0x80, RZ ;  /* 0x000000802f2f2810 */ /* 0x000fe20007ffe0ff */
[----:B------:R-:W5:Y:S04]  /*0270*/  @P2 LDG.E.64 R14, desc[UR12][R34.64] ;  /* 0x0000000c220e2981 */ /* 0x000f68000c1e1b00 */
[C---:B------:R-:W-:Y:S01]  /*0280*/  @P3 IMAD.WIDE.U32 R38, R47.reuse, 0x8, R38 ;  /* 0x000000082f263825 */ /* 0x040fe200078e0026 */
[----:B------:R-:W0:Y:S01]  /*0290*/  S2UR UR4, SR_CTAID.X ;  /* 0x00000000000479c3 */ /* 0x000e220000002500 */
[----:B------:R-:W5:Y:S02]  /*02a0*/  @P2 LDG.E.64 R16, desc[UR12][R36.64] ;  /* 0x0000000c24102981 */ /* 0x000f64000c1e1b00 */
[C---:B--2---:R-:W-:Y:S01]  /*02b0*/  @P3 IMAD.WIDE.U32 R40, R47.reuse, 0x8, R40 ;  /* 0x000000082f283825 */ /* 0x044fe200078e0028 */
[----:B------:R-:W-:Y:S01]  /*02c0*/  @P3 IADD3 R47, PT, PT, R47, 0x80, RZ ;  /* 0x000000802f2f3810 */ /* 0x000fe20007ffe0ff */
[----:B------:R-:W5:Y:S04]  /*02d0*/  @P3 LDG.E.64 R18, desc[UR12][R38.64] ;  /* 0x0000000c26123981 */ /* 0x000f68000c1e1b00 */
[C---:B---3--:R-:W-:Y:S01]  /*02e0*/  @P4 IMAD.WIDE.U32 R22, R47.reuse, 0x8, R42 ;  /* 0x000000082f164825 */ /* 0x048fe200078e002a */
[----:B------:R2:W5:Y:S03]  /*02f0*/  @P3 LDG.E.64 R20, desc[UR12][R40.64] ;  /* 0x0000000c28143981 */ /* 0x000566000c1e1b00 */
[----:B-1----:R-:W-:Y:S01]  /*0300*/  @P4 IMAD.WIDE.U32 R26, R47, 0x8, R44 ;  /* 0x000000082f1a4825 */ /* 0x002fe200078e002c */
[----:B------:R1:W5:Y:S04]  /*0310*/  @P4 LDG.E.64 R24, desc[UR12][R22.64] ;  /* 0x0000000c16184981 */ /* 0x000368000c1e1b00 */
[----:B------:R1:W5:Y:S01]  /*0320*/  @P4 LDG.E.64 R28, desc[UR12][R26.64] ;  /* 0x0000000c1a1c4981 */ /* 0x000362000c1e1b00 */
[----:B0-----:R-:W-:-:S04]  /*0330*/  MOV R166, UR4 ;  /* 0x0000000400a67c02 */ /* 0x001fc80008000f00 */
        /* <DEDUP_REMOVED lines=37> */
[----:B--2---:R-:W-:Y:S02]  /*0590*/  CS2R R40, SRZ ;  /* 0x0000000000287805 */ /* 0x004fe4000001ff00 */
[----:B------:R-:W-:Y:S02]  /*05a0*/  CS2R R42, SRZ ;  /* 0x00000000002a7805 */ /* 0x000fe4000001ff00 */
[----:B------:R-:W-:Y:S02]  /*05b0*/  CS2R R36, SRZ ;  /* 0x0000000000247805 */ /* 0x000fe4000001ff00 */
[----:B------:R-:W-:Y:S01]  /*05c0*/  CS2R R38, SRZ ;  /* 0x0000000000267805 */ /* 0x000fe2000001ff00 */
[----:B-1----:R-:W-:Y:S06]  /*05d0*/  @P5 BRA `(.L_x_1680) ;  /* 0x00000064004c5947 */ /* 0x002fec0003800000 */
[----:B------:R-:W0:Y:S01]  /*05e0*/  LDCU.U8 UR4, c[0x0][0x410] ;  /* 0x00008200ff0477ac */ /* 0x000e220008000000 */
[----:B-----5:R-:W-:Y:S02]  /*05f0*/  MOV R165, R4 ;  /* 0x0000000400a57202 */ /* 0x020fe40000000f00 */
[----:B------:R-:W-:Y:S02]  /*0600*/  CS2R R112, SRZ ;  /* 0x0000000000707805 */ /* 0x000fe4000001ff00 */
[----:B------:R-:W-:Y:S02]  /*0610*/  SHF.R.U64 R164, R4, 0x10, R5 ;  /* 0x0000001004a47819 */ /* 0x000fe40000001205 */
[----:B------:R-:W-:Y:S02]  /*0620*/  CS2R R114, SRZ ;  /* 0x0000000000727805 */ /* 0x000fe4000001ff00 */
[----:B------:R-:W-:Y:S02]  /*0630*/  MOV R0, R18 ;  /* 0x0000001200007202 */ /* 0x000fe40000000f00 */
[----:B------:R-:W-:-:S02]  /*0640*/  CS2R R108, SRZ ;  /* 0x00000000006c7805 */ /* 0x000fc4000001ff00 */
[----:B------:R-:W-:Y:S02]  /*0650*/  SHF.R.U64 R3, R18, 0x10, R19 ;  /* 0x0000001012037819 */ /* 0x000fe40000001213 */
[----:B------:R-:W-:Y:S02]  /*0660*/  CS2R R110, SRZ ;  /* 0x00000000006e7805 */ /* 0x000fe4000001ff00 */
[----:B------:R-:W-:Y:S02]  /*0670*/  MOV R2, R20 ;  /* 0x0000001400027202 */ /* 0x000fe40000000f00 */
[----:B------:R-:W-:Y:S02]  /*0680*/  CS2R R104, SRZ ;  /* 0x0000000000687805 */ /* 0x000fe4000001ff00 */
[----:B------:R-:W-:Y:S02]  /*0690*/  SHF.R.U64 R4, R20, 0x10, R21 ;  /* 0x0000001014047819 */ /* 0x000fe40000001215 */
        /* <DEDUP_REMOVED lines=13> */
[----:B------:R-:W-:-:S02]  /*0770*/  PLOP3.LUT P1, PT, PT, PT, UP0, 0x80, 0x8 ;  /* 0x000000000008781c */ /* 0x000fc40003f2f008 */
[----:B------:R-:W-:Y:S02]  /*0780*/  CS2R R94, SRZ ;  /* 0x00000000005e7805 */ /* 0x000fe4000001ff00 */
[----:B------:R-:W-:Y:S02]  /*0790*/  MOV R31, R17 ;  /* 0x00000011001f7202 */ /* 0x000fe40000000f00 */
[----:B------:R-:W-:Y:S02]  /*07a0*/  CS2R R88, SRZ ;  /* 0x0000000000587805 */ /* 0x000fe4000001ff00 */
[----:B------:R-:W-:Y:S02]  /*07b0*/  SHF.R.U32.HI R30, RZ, 0x10, R17 ;  /* 0x00000010ff1e7819 */ /* 0x000fe40000011611 */
[----:B------:R-:W-:Y:S02]  /*07c0*/  CS2R R90, SRZ ;  /* 0x00000000005a7805 */ /* 0x000fe4000001ff00 */
[----:B------:R-:W-:-:S02]  /*07d0*/  MOV R27, R19 ;  /* 0x00000013001b7202 */ /* 0x000fc40000000f00 */
[----:B------:R-:W-:Y:S02]  /*07e0*/  CS2R R84, SRZ ;  /* 0x0000000000547805 */ /* 0x000fe4000001ff00 */
[----:B------:R-:W-:Y:S02]  /*07f0*/  SHF.R.U32.HI R26, RZ, 0x10, R19 ;  /* 0x00000010ff1a7819 */ /* 0x000fe40000011613 */
        /* <DEDUP_REMOVED lines=49> */
[----:B------:R-:W-:Y:S01]  /*0b10*/  PRMT R29, R0, 0x7610, R29 ;  /* 0x00007610001d7816 */ /* 0x000fe2000000001d */
[----:B------:R-:W-:Y:S01]  /*0b20*/  UPLOP3.LUT UP1, UPT, UPT, UPT, UPT, 0x40, 0x4 ;  /* 0x000000000004789c */ /* 0x000fe20003f2e870 */
[----:B------:R-:W-:Y:S01]  /*0b30*/  PRMT R28, R3, 0x7610, R28 ;  /* 0x00007610031c7816 */ /* 0x000fe2000000001c */
[----:B------:R-:W0:Y:S01]  /*0b40*/  LDCU UR11, c[0x0][0x400] ;  /* 0x00008000ff0b77ac */ /* 0x000e220008000800 */
[----:B------:R-:W-:-:S02]  /*0b50*/  PRMT R25, R2, 0x7610, R25 ;  /* 0x0000761002197816 */ /* 0x000fc40000000019 */
[----:B------:R-:W-:Y:S01]  /*0b60*/  PRMT R24, R4, 0x7610, R24 ;  /* 0x0000761004187816 */ /* 0x000fe20000000018 */
[----:B------:R-:W1:Y:S01]  /*0b70*/  LDCU.64 UR6, c[0x0][0x470] ;  /* 0x00008e00ff0677ac */ /* 0x000e620008000a00 */
[----:B------:R-:W-:Y:S01]  /*0b80*/  P2R R144, PR, RZ, 0x2 ;  /* 0x00000002ff907803 */ /* 0x000fe20000000000 */
[----:B------:R-:W2:Y:S01]  /*0b90*/  LDCU.64 UR14, c[0x0][0x438] ;  /* 0x00008700ff0e77ac */ /* 0x000ea20008000a00 */
[----:B------:R-:W3:Y:S05]  /*0ba0*/  LDCU.64 UR8, c[0x0][0x478] ;  /* 0x00008f00ff0877ac */ /* 0x000eea0008000a00 */
.L_x_1747:
[----:B0123--:R-:W4:Y:S01]  /*0bb0*/  LDC.64 R140, c[0x0][0x3c0] ;  /* 0x0000f000ff8c7b82 */ /* 0x00ff220000000a00 */
[----:B------:R-:W-:-:S07]  /*0bc0*/  ISETP.NE.AND P5, PT, R144, RZ, PT ;  /* 0x000000ff9000720c */ /* 0x000fce0003fa5270 */
[----:B------:R-:W0:Y:S01]  /*0bd0*/  LDC R169, c[0x0][0x388] ;  /* 0x0000e200ffa97b82 */ /* 0x000e220000000800 */
[----:B----4-:R-:W-:-:S07]  /*0be0*/  IMAD.WIDE R142, R166, 0x4, R140 ;  /* 0x00000004a68e7825 */ /* 0x010fce00078e028c */
[----:B------:R-:W4:Y:S01]  /*0bf0*/  LDC.64 R140, c[0x0][0x3c8] ;  /* 0x0000f200ff8c7b82 */ /* 0x000f220000000a00 */
[----:B------:R-:W2:Y:S01]  /*0c00*/  LDG.E R142, desc[UR12][R142.64] ;  /* 0x0000000c8e8e7981 */ /* 0x000ea2000c1e1900 */
[----:B0-----:R-:W-:-:S05]  /*0c10*/  IMAD R11, R166, R169, RZ ;  /* 0x000000a9a60b7224 */ /* 0x001fca00078e02ff */
[----:B------:R-:W-:Y:S01]  /*0c20*/  SHF.R.S32.HI R144, RZ, 0x1f, R11 ;  /* 0x0000001fff907819 */ /* 0x000fe2000001140b */
[----:B----4-:R-:W-:-:S05]  /*0c30*/  IMAD.WIDE R140, R166, 0x4, R140 ;  /* 0x00000004a68c7825 */ /* 0x010fca00078e028c */
        /* <DEDUP_REMOVED lines=21> */
[----:B------:R-:W4:Y:S01]  /*0d90*/  LDG.E.128 R140, desc[UR12][R140.64] ;  /* 0x0000000c8c8c7981 */ /* 0x000f22000c1e1d00 */
        /* <DEDUP_REMOVED lines=8> */
[----:B------:R0:W5:Y:S02]  /*0e20*/  @P0 LDG.E.128 R116, desc[UR12][R182.64] ;  /* 0x0000000cb6740981 */ /* 0x000164000c1e1d00 */
[----:B0-----:R-:W-:Y:S02]  /*0e30*/  SHF.L.U32 R182, R159, 0x10, RZ ;  /* 0x000000109fb67819 */ /* 0x001fe400000006ff */
[----:B---3--:R-:W-:-:S04]  /*0e40*/  MOV R12, R144 ;  /* 0x00000090000c7202 */ /* 0x008fc80000000f00 */
[----:B------:R-:W-:Y:S02]  /*0e50*/  SHF.L.U32 R193, R12, 0x10, RZ ;  /* 0x000000100cc17819 */ /* 0x000fe400000006ff */
[----:B--2---:R-:W-:Y:S02]  /*0e60*/  MOV R3, R146 ;  /* 0x0000009200037202 */ /* 0x004fe40000000f00 */
[--C-:B------:R-:W-:Y:S02]  /*0e70*/  SHF.R.U64 R207, R146, 0x10, R147.reuse ;  /* 0x0000001092cf7819 */ /* 0x100fe40000001293 */
[----:B------:R-:W-:Y:S02]  /*0e80*/  MOV R181, R147 ;  /* 0x0000009300b57202 */ /* 0x000fe40000000f00 */
[----:B------:R-:W-:Y:S02]  /*0e90*/  SHF.R.U32.HI R205, RZ, 0x10, R147 ;  /* 0x00000010ffcd7819 */ /* 0x000fe40000011693 */
[----:B------:R-:W-:-:S02]  /*0ea0*/  SHF.L.U32 R12, R165, 0x10, RZ ;  /* 0x00000010a50c7819 */ /* 0x000fc400000006ff */
[----:B------:R-:W-:Y:S01]  /*0eb0*/  SHF.L.U32 R147, R3, 0x10, RZ ;  /* 0x0000001003937819 */ /* 0x000fe200000006ff */
[----:B------:R-:W-:Y:S01]  /*0ec0*/  FMUL.FTZ R3, R10, R193 ;  /* 0x000000c10a037220 */ /* 0x000fe20000410000 */
[----:B------:R-:W-:Y:S02]  /*0ed0*/  MOV R183, R145 ;  /* 0x0000009100b77202 */ /* 0x000fe40000000f00 */
[--C-:B------:R-:W-:Y:S02]  /*0ee0*/  SHF.R.U64 R146, R144, 0x10, R145.reuse ;  /* 0x0000001090927819 */ /* 0x100fe40000001291 */
[----:B------:R-:W-:Y:S01]  /*0ef0*/  SHF.R.U32.HI R206, RZ, 0x10, R145 ;  /* 0x00000010ffce7819 */ /* 0x000fe20000011691 */
[----:B------:R-:W-:Y:S01]  /*0f00*/  FFMA.FTZ R12, R12, R147, R3 ;  /* 0x000000930c0c7223 */ /* 0x000fe20000010003 */
[----:B------:R-:W-:Y:S02]  /*0f10*/  SHF.L.U32 R183, R183, 0x10, RZ ;  /* 0x00000010b7b77819 */ /* 0x000fe400000006ff */
[----:B------:R-:W-:-:S02]  /*0f20*/  SHF.L.U32 R3, R160, 0x10, RZ ;  /* 0x00000010a0037819 */ /* 0x000fc400000006ff */
[----:B------:R-:W-:Y:S02]  /*0f30*/  SHF.L.U32 R146, R146, 0x10, RZ ;  /* 0x0000001092927819 */ /* 0x000fe400000006ff */
[----:B------:R-:W-:Y:S02]  /*0f40*/  SHF.L.U32 R206, R206, 0x10, RZ ;  /* 0x00000010cece7819 */ /* 0x000fe400000006ff */
[----:B------:R-:W-:Y:S01]  /*0f50*/  SHF.L.U32 R145, R181, 0x10, RZ ;  /* 0x00000010b5917819 */ /* 0x000fe200000006ff */
[----:B------:R-:W-:Y:S01]  /*0f60*/  FMUL.FTZ R181, R182, R183 ;  /* 0x000000b7b6b57220 */ /* 0x000fe20000410000 */
[----:B------:R-:W-:Y:S01]  /*0f70*/  SHF.L.U32 R10, R164, 0x10, RZ ;  /* 0x00000010a40a7819 */ /* 0x000fe200000006ff */
[----:B------:R-:W-:Y:S01]  /*0f80*/  FMUL.FTZ R3, R3, R146 ;  /* 0x0000009203037220 */ /* 0x000fe20000410000 */
[----:B------:R-:W-:Y:S01]  /*0f90*/  SHF.L.U32 R144, R207, 0x10, RZ ;  /* 0x00000010cf907819 */ /* 0x000fe200000006ff */
[----:B------:R-:W-:Y:S01]  /*0fa0*/  FMUL.FTZ R207, R188, R206 ;  /* 0x000000cebccf7220 */ /* 0x000fe20000410000 */
[----:B------:R-:W-:Y:S01]  /*0fb0*/  SHF.L.U32 R205, R205, 0x10, RZ ;  /* 0x00000010cdcd7819 */ /* 0x000fe200000006ff */
[----:B----4-:R-:W-:Y:S01]  /*0fc0*/  FADD.FTZ R140, -R203, R140 ;  /* 0x0000008ccb8c7221 */ /* 0x010fe20000010100 */
[----:B------:R-:W-:Y:S01]  /*0fd0*/  FFMA.FTZ R184, R184, R145, R181 ;  /* 0x00000091b8b87223 */ /* 0x000fe200000100b5 */
[----:B------:R-:W-:-:S02]  /*0fe0*/  FFMA.FTZ R10, R10, R144, R3 ;  /* 0x000000900a0a7223 */ /* 0x000fc40000010003 */
[----:B------:R-:W-:Y:S01]  /*0ff0*/  FFMA.FTZ R181, R186, R205, R207 ;  /* 0x000000cdbab57223 */ /* 0x000fe200000100cf */
[----:B------:R-:W-:Y:S01]  /*1000*/  FADD.FTZ R186, -R203, R141 ;  /* 0x0000008dcbba7221 */ /* 0x000fe20000010100 */
[----:B-----5:R-:W-:Y:S01]  /*1010*/  FMUL.FTZ R3, R13, R140 ;  /* 0x0000008c0d037220 */ /* 0x020fe20000410000 */
[C---:B------:R-:W-:Y:S01]  /*1020*/  FADD.FTZ R188, -R203.reuse, R143 ;  /* 0x0000008fcbbc7221 */ /* 0x040fe20000010100 */
[----:B------:R-:W-:Y:S01]  /*1030*/  FADD.FTZ R142, -R203, R142 ;  /* 0x0000008ecb8e7221 */ /* 0x000fe20000010100 */
[----:B------:R-:W-:Y:S01]  /*1040*/  FMUL.FTZ R186, R13, R186 ;  /* 0x000000ba0dba7220 */ /* 0x000fe20000410000 */
[----:B------:R-:W-:Y:S01]  /*1050*/  FADD.FTZ R141, RZ, R12 ;  /* 0x0000000cff8d7221 */ /* 0x000fe20000010000 */
[C---:B------:R-:W-:Y:S01]  /*1060*/  FFMA.FTZ R143, R3.reuse, R12, RZ ;  /* 0x0000000c038f7223 */ /* 0x040fe200000100ff */
[----:B------:R-:W-:Y:S01]  /*1070*/  FADD.FTZ R52, R52, R193 ;  /* 0x000000c134347221 */ /* 0x000fe20000010000 */
        /* <DEDUP_REMOVED lines=24> */
.L_x_1682:
[----:B-1-3--:R-:W-:Y:S05]  /*1200*/  BSYNC.RECONVERGENT B0 ;  /* 0x0000000000007941 */ /* 0x00afea0003800200 */
.L_x_1681:
        /* <DEDUP_REMOVED lines=10> */
[----:B------:R-:W2:Y:S01]  /*12b0*/  LDG.E.128 R140, desc[UR12][R140.64] ;  /* 0x0000000c8c8c7981 */ /* 0x000ea2000c1e1d00 */
[----:B------:R-:W-:-:S04]  /*12c0*/  ISETP.NE.U32.AND P0, PT, RZ, UR14, PT ;  /* 0x0000000eff007c0c */ /* 0x000fc8000bf05070 */
[----:B------:R-:W-:-:S13]  /*12d0*/  ISETP.NE.AND.EX P0, PT, RZ, UR15, PT, P0 ;  /* 0x0000000fff007c0c */ /* 0x000fda000bf05300 */
[----:B------:R-:W0:Y:S01]  /*12e0*/  @P0 LDC.64 R8, c[0x0][0x438] ;  /* 0x00010e00ff080b82 */ /* 0x000e220000000a00 */
[----:B------:R-:W-:Y:S02]  /*12f0*/  SHF.L.U32 R180, R153, 0x10, RZ ;  /* 0x0000001099b47819 */ /* 0x000fe400000006ff */
[----:B------:R-:W-:Y:S02]  /*1300*/  SHF.L.U32 R192, R150, 0x10, RZ ;  /* 0x0000001096c07819 */ /* 0x000fe400000006ff */
[----:B------:R-:W-:Y:S01]  /*1310*/  SHF.L.U32 R191, R154, 0x10, RZ ;  /* 0x000000109abf7819 */ /* 0x000fe200000006ff */
[----:B0-----:R-:W-:-:S05]  /*1320*/  @P0 IMAD.WIDE.U32 R8, R205, 0x10, R8 ;  /* 0x00000010cd080825 */ /* 0x001fca00078e0008 */
[----:B------:R0:W5:Y:S02]  /*1330*/  @P0 LDG.E.128 R120, desc[UR12][R8.64] ;  /* 0x0000000c08780981 */ /* 0x000164000c1e1d00 */
[----:B0-----:R-:W-:Y:S02]  /*1340*/  SHF.L.U32 R8, R156, 0x10, RZ ;  /* 0x000000109c087819 */ /* 0x001fe400000006ff */
[----:B------:R-:W-:Y:S02]  /*1350*/  IADD3 R205, PT, PT, R205, 0x80, RZ ;  /* 0x00000080cdcd7810 */ /* 0x000fe40007ffe0ff */
[----:B---3--:R-:W-:-:S04]  /*1360*/  MOV R182, R144 ;  /* 0x0000009000b67202 */ /* 0x008fc80000000f00 */
[----:B------:R-:W-:Y:S02]  /*1370*/  SHF.L.U32 R183, R182, 0x10, RZ ;  /* 0x00000010b6b77819 */ /* 0x000fe400000006ff */
[----:B----4-:R-:W-:Y:S02]  /*1380*/  MOV R179, R146 ;  /* 0x0000009200b37202 */ /* 0x010fe40000000f00 */
[--C-:B------:R-:W-:Y:S02]  /*1390*/  SHF.R.U64 R207, R146, 0x10, R147.reuse ;  /* 0x0000001092cf7819 */ /* 0x100fe40000001293 */
[----:B------:R-:W-:Y:S02]  /*13a0*/  MOV R182, R147 ;  /* 0x0000009300b67202 */ /* 0x000fe40000000f00 */
[----:B------:R-:W-:Y:S02]  /*13b0*/  SHF.R.U32.HI R195, RZ, 0x10, R147 ;  /* 0x00000010ffc37819 */ /* 0x000fe40000011693 */
[----:B------:R-:W-:-:S02]  /*13c0*/  SHF.L.U32 R146, R157, 0x10, RZ ;  /* 0x000000109d927819 */ /* 0x000fc400000006ff */
[----:B------:R-:W-:Y:S01]  /*13d0*/  SHF.L.U32 R147, R179, 0x10, RZ ;  /* 0x00000010b3937819 */ /* 0x000fe200000006ff */
[----:B------:R-:W-:Y:S01]  /*13e0*/  FMUL.FTZ R179, R180, R183 ;  /* 0x000000b7b4b37220 */ /* 0x000fe20000410000 */
[----:B------:R-:W-:Y:S02]  /*13f0*/  MOV R190, R145 ;  /* 0x0000009100be7202 */ /* 0x000fe40000000f00 */
[----:B------:R-:W-:Y:S01]  /*1400*/  SHF.R.U32.HI R210, RZ, 0x10, R145 ;  /* 0x00000010ffd27819 */ /* 0x000fe20000011691 */
[----:B------:R-:W-:Y:S01]  /*1410*/  FFMA.FTZ R9, R146, R147, R179 ;  /* 0x0000009392097223 */ /* 0x000fe200000100b3 */
[----:B------:R-:W-:Y:S02]  /*1420*/  SHF.R.U64 R144, R144, 0x10, R145 ;  /* 0x0000001090907819 */ /* 0x000fe40000001291 */
[----:B------:R-:W-:Y:S02]  /*1430*/  SHF.L.U32 R179, R151, 0x10, RZ ;  /* 0x0000001097b37819 */ /* 0x000fe400000006ff */
[----:B------:R-:W-:-:S02]  /*1440*/  SHF.L.U32 R209, R190, 0x10, RZ ;  /* 0x00000010bed17819 */ /* 0x000fc400000006ff */
[----:B------:R-:W-:Y:S02]  /*1450*/  SHF.L.U32 R210, R210, 0x10, RZ ;  /* 0x00000010d2d27819 */ /* 0x000fe400000006ff */
[----:B------:R-:W-:Y:S02]  /*1460*/  SHF.L.U32 R146, R144, 0x10, RZ ;  /* 0x0000001090927819 */ /* 0x000fe400000006ff */
[----:B------:R-:W-:Y:S01]  /*1470*/  SHF.L.U32 R144, R207, 0x10, RZ ;  /* 0x00000010cf907819 */ /* 0x000fe200000006ff */
[----:B------:R-:W-:Y:S01]  /*1480*/  FMUL.FTZ R179, R179, R209 ;  /* 0x000000d1b3b37220 */ /* 0x000fe20000410000 */
[----:B------:R-:W-:Y:S02]  /*1490*/  SHF.L.U32 R180, R155, 0x10, RZ ;  /* 0x000000109bb47819 */ /* 0x000fe400000006ff */
[----:B------:R-:W-:Y:S01]  /*14a0*/  SHF.L.U32 R207, R182, 0x10, RZ ;  /* 0x00000010b6cf7819 */ /* 0x000fe200000006ff */
[----:B------:R-:W-:Y:S01]  /*14b0*/  FMUL.FTZ R192, R192, R210 ;  /* 0x000000d2c0c07220 */ /* 0x000fe20000410000 */
[----:B------:R-:W-:Y:S01]  /*14c0*/  SHF.L.U32 R182, R195, 0x10, RZ ;  /* 0x00000010c3b67819 */ /* 0x000fe200000006ff */
[C---:B--2---:R-:W-:Y:S01]  /*14d0*/  FADD.FTZ R140, -R203.reuse, R140 ;  /* 0x0000008ccb8c7221 */ /* 0x044fe20000010100 */
[----:B------:R-:W-:Y:S01]  /*14e0*/  SHF.L.U32 R145, R152, 0x10, RZ ;  /* 0x0000001098917819 */ /* 0x000fe200000006ff */
[----:B------:R-:W-:Y:S01]  /*14f0*/  FFMA.FTZ R180, R180, R207, R179 ;  /* 0x000000cfb4b47223 */ /* 0x000fe200000100b3 */
[----:B------:R-:W-:Y:S01]  /*1500*/  FADD.FTZ R190, -R203, R141 ;  /* 0x0000008dcbbe7221 */ /* 0x000fe20000010100 */
[----:B------:R-:W-:Y:S01]  /*1510*/  FFMA.FTZ R179, R191, R182, R192 ;  /* 0x000000b6bfb37223 */ /* 0x000fe200000100c0 */
[----:B-----5:R-:W-:Y:S01]  /*1520*/  FMUL.FTZ R191, R13, R140 ;  /* 0x0000008c0dbf7220 */ /* 0x020fe20000410000 */
[----:B------:R-:W-:Y:S01]  /*1530*/  FMUL.FTZ R145, R145, R146 ;  /* 0x0000009291917220 */ /* 0x000fe20000410000 */
[C---:B------:R-:W-:Y:S01]  /*1540*/  FADD.FTZ R192, -R203.reuse, R143 ;  /* 0x0000008fcbc07221 */ /* 0x040fe20000010100 */
[----:B------:R-:W-:Y:S01]  /*1550*/  FADD.FTZ R142, -R203, R142 ;  /* 0x0000008ecb8e7221 */ /* 0x000fe20000010100 */
[----:B------:R-:W-:Y:S01]  /*1560*/  FMUL.FTZ R190, R13, R190 ;  /* 0x000000be0dbe7220 */ /* 0x000fe20000410000 */
[----:B------:R-:W-:Y:S01]  /*1570*/  FFMA.FTZ R8, R8, R144, R145 ;  /* 0x0000009008087223 */ /* 0x000fe20000010091 */
[----:B------:R-:W-:Y:S01]  /*1580*/  FADD.FTZ R141, R208, R9 ;  /* 0x00000009d08d7221 */ /* 0x000fe20000010000 */
[----:B------:R-:W-:Y:S01]  /*1590*/  FFMA.FTZ R143, R191, R9, R206 ;  /* 0x00000009bf8f7223 */ /* 0x000fe200000100ce */
[----:B------:R-:W-:-:S02]  /*15a0*/  FMUL.FTZ R195, R13, R142 ;  /* 0x0000008e0dc37220 */ /* 0x000fc40000410000 */
        /* <DEDUP_REMOVED lines=23> */
.L_x_1684:
[----:B------:R-:W-:Y:S05]  /*1720*/  BSYNC.RECONVERGENT B0 ;  /* 0x0000000000007941 */ /* 0x000fea0003800200 */
.L_x_1683:
        /* <DEDUP_REMOVED lines=44> */
[----:B--2---:R-:W-:Y:S01]  /*19f0*/  FADD.FTZ R140, -R203, R140 ;  /* 0x0000008ccb8c7221 */ /* 0x004fe20000010100 */
[----:B------:R-:W-:Y:S01]  /*1a00*/  SHF.L.U32 R145, R32, 0x10, RZ ;  /* 0x0000001020917819 */ /* 0x000fe200000006ff */
[----:B------:R-:W-:-:S02]  /*1a10*/  FFMA.FTZ R178, R178, R207, R177 ;  /* 0x000000cfb2b27223 */ /* 0x000fc400000100b1 */
[----:B------:R-:W-:Y:S01]  /*1a20*/  FFMA.FTZ R177, R194, R182, R189 ;  /* 0x000000b6c2b17223 */ /* 0x000fe200000100bd */
[----:B------:R-:W-:Y:S01]  /*1a30*/  FADD.FTZ R194, -R203, R141 ;  /* 0x0000008dcbc27221 */ /* 0x000fe20000010100 */
[----:B------:R-:W-:Y:S01]  /*1a40*/  FMUL.FTZ R145, R145, R146 ;  /* 0x0000009291917220 */ /* 0x000fe20000410000 */
[----:B-----5:R-:W-:Y:S01]  /*1a50*/  FMUL.FTZ R189, R13, R140 ;  /* 0x0000008c0dbd7220 */ /* 0x020fe20000410000 */
[C---:B------:R-:W-:Y:S01]  /*1a60*/  FADD.FTZ R196, -R203.reuse, R143 ;  /* 0x0000008fcbc47221 */ /* 0x040fe20000010100 */
        /* <DEDUP_REMOVED lines=29> */
.L_x_1686:
[----:B------:R-:W-:Y:S05]  /*1c40*/  BSYNC.RECONVERGENT B0 ;  /* 0x0000000000007941 */ /* 0x000fea0003800200 */
.L_x_1685:
        /* <DEDUP_REMOVED lines=81> */
.L_x_1688:
[----:B------:R-:W-:Y:S05]  /*2160*/  BSYNC.RECONVERGENT B0 ;  /* 0x0000000000007941 */ /* 0x000fea0003800200 */
.L_x_1687:
        /* <DEDUP_REMOVED lines=23> */
[----:B----4-:R-:W-:Y:S02]  /*22e0*/  MOV R0, R182 ;  /* 0x000000b600007202 */ /* 0x010fe40000000f00 */
[--C-:B------:R-:W-:Y:S02]  /*22f0*/  SHF.R.U64 R209, R182, 0x10, R183.reuse ;  /* 0x00000010b6d17819 */ /* 0x100fe400000012b7 */
[----:B------:R-:W-:Y:S02]  /*2300*/  MOV R185, R183 ;  /* 0x000000b700b97202 */ /* 0x000fe40000000f00 */
[----:B------:R-:W-:Y:S01]  /*2310*/  SHF.R.U32.HI R205, RZ, 0x10, R183 ;  /* 0x00000010ffcd7819 */ /* 0x000fe200000116b7 */
[----:B------:R-:W-:Y:S01]  /*2320*/  FMUL.FTZ R173, R173, R201 ;  /* 0x000000c9adad7220 */ /* 0x000fe20000410000 */
[----:B------:R-:W-:-:S02]  /*2330*/  SHF.L.U32 R2, R21, 0x10, RZ ;  /* 0x0000001015027819 */ /* 0x000fc400000006ff */
[----:B------:R-:W-:Y:S02]  /*2340*/  SHF.L.U32 R183, R0, 0x10, RZ ;  /* 0x0000001000b77819 */ /* 0x000fe400000006ff */
[----:B------:R-:W-:Y:S02]  /*2350*/  MOV R182, R147 ;  /* 0x0000009300b67202 */ /* 0x000fe40000000f00 */
[----:B------:R-:W-:Y:S01]  /*2360*/  SHF.R.U32.HI R207, RZ, 0x10, R147 ;  /* 0x00000010ffcf7819 */ /* 0x000fe20000011693 */
[----:B------:R-:W-:Y:S01]  /*2370*/  FFMA.FTZ R2, R2, R183, R173 ;  /* 0x000000b702027223 */ /* 0x000fe200000100ad */
[----:B------:R-:W-:Y:S02]  /*2380*/  SHF.L.U32 R173, R15, 0x10, RZ ;  /* 0x000000100fad7819 */ /* 0x000fe400000006ff */
[----:B------:R-:W-:Y:S02]  /*2390*/  SHF.L.U32 R182, R182, 0x10, RZ ;  /* 0x00000010b6b67819 */ /* 0x000fe400000006ff */
[----:B------:R-:W-:-:S02]  /*23a0*/  SHF.L.U32 R207, R207, 0x10, RZ ;  /* 0x00000010cfcf7819 */ /* 0x000fc400000006ff */
[----:B------:R-:W-:Y:S01]  /*23b0*/  SHF.R.U64 R146, R146, 0x10, R147 ;  /* 0x0000001092927819 */ /* 0x000fe20000001293 */
[----:B------:R-:W-:Y:S01]  /*23c0*/  FMUL.FTZ R173, R173, R182 ;  /* 0x000000b6adad7220 */ /* 0x000fe20000410000 */
[----:B------:R-:W-:Y:S01]  /*23d0*/  SHF.L.U32 R147, R185, 0x10, RZ ;  /* 0x00000010b9937819 */ /* 0x000fe200000006ff */
[----:B------:R-:W-:Y:S01]  /*23e0*/  FMUL.FTZ R185, R204, R207 ;  /* 0x000000cfccb97220 */ /* 0x000fe20000410000 */
[----:B------:R-:W-:Y:S01]  /*23f0*/  SHF.L.U32 R205, R205, 0x10, RZ ;  /* 0x00000010cdcd7819 */ /* 0x000fe200000006ff */
[----:B--2---:R-:W-:Y:S01]  /*2400*/  FADD.FTZ R140, -R203, R140 ;  /* 0x0000008ccb8c7221 */ /* 0x004fe20000010100 */
[----:B------:R-:W-:Y:S01]  /*2410*/  SHF.L.U32 R146, R146, 0x10, RZ ;  /* 0x0000001092927819 */ /* 0x000fe200000006ff */
[----:B------:R-:W-:Y:S01]  /*2420*/  FFMA.FTZ R174, R174, R147, R173 ;  /* 0x00000093aeae7223 */ /* 0x000fe200000100ad */
[----:B------:R-:W-:Y:S01]  /*2430*/  SHF.L.U32 R0, R20, 0x10, RZ ;  /* 0x0000001014007819 */ /* 0x000fe200000006ff */
[----:B------:R-:W-:Y:S01]  /*2440*/  FFMA.FTZ R173, R202, R205, R185 ;  /* 0x000000cdcaad7223 */ /* 0x000fe200000100b9 */
[----:B------:R-:W-:Y:S01]  /*2450*/  SHF.L.U32 R144, R209, 0x10, RZ ;  /* 0x00000010d1907819 */ /* 0x000fe200000006ff */
[----:B------:R-:W-:Y:S01]  /*2460*/  FMUL.FTZ R145, R145, R146 ;  /* 0x0000009291917220 */ /* 0x000fe20000410000 */
[----:B------:R-:W-:Y:S01]  /*2470*/  FADD.FTZ R202, -R203, R141 ;  /* 0x0000008dcbca7221 */ /* 0x000fe20000010100 */
[----:B-----5:R-:W-:Y:S01]  /*2480*/  FMUL.FTZ R185, R13, R140 ;  /* 0x0000008c0db97220 */ /* 0x020fe20000410000 */
[C---:B------:R-:W-:Y:S01]  /*2490*/  FADD.FTZ R204, -R203.reuse, R143 ;  /* 0x0000008fcbcc7221 */ /* 0x040fe20000010100 */
        /* <DEDUP_REMOVED lines=29> */
.L_x_1690:
[----:B------:R-:W-:Y:S05]  /*2670*/  BSYNC.RECONVERGENT B0 ;  /* 0x0000000000007941 */ /* 0x000fea0003800200 */
.L_x_1689:
        /* <DEDUP_REMOVED lines=32> */
.L_x_1692:
[----:B------:R-:W-:Y:S05]  /*2880*/  BSYNC.RECONVERGENT B0 ;  /* 0x0000000000007941 */ /* 0x000fea0003800200 */
.L_x_1691:
        /* <DEDUP_REMOVED lines=18> */
[----:B------:R-:W-:Y:S01]  /*29b0*/  FADD.FTZ R140, RZ, R141 ;  /* 0x0000008dff8c7221 */ /* 0x000fe20000010000 */
[----:B------:R-:W-:Y:S02]  /*29c0*/  P2R R141, PR, RZ, 0x40 ;  /* 0x00000040ff8d7803 */ /* 0x000fe40000000000 */
[----:B------:R-:W-:Y:S01]  /*29d0*/  FADD.FTZ R205, R142, R205 ;  /* 0x000000cd8ecd7221 */ /* 0x000fe20000010000 */
[----:B------:R-:W-:-:S03]  /*29e0*/  FADD.FTZ R140, R143, R140 ;  /* 0x0000008c8f8c7221 */ /* 0x000fc60000010000 */
[----:B-1----:R-:W-:Y:S01]  /*29f0*/  FADD.FTZ R205, R205, R144 ;  /* 0x00000090cdcd7221 */ /* 0x002fe20000010000 */
[----:B------:R-:W-:Y:S01]  /*2a00*/  FADD.FTZ R140, R140, R145 ;  /* 0x000000918c8c7221 */ /* 0x000fe20000010000 */
[----:B------:R-:W-:Y:S02]  /*2a10*/  P2R R144, PR, RZ, 0x20 ;  /* 0x00000020ff907803 */ /* 0x000fe40000000000 */
        /* <DEDUP_REMOVED lines=36> */
.L_x_1697:
        /* <DEDUP_REMOVED lines=23> */
.L_x_1696:
        /* <DEDUP_REMOVED lines=18> */
[----:B------:R-:W-:Y:S01]  /*2ef0*/  PRMT R206, R205, 0x7632, R206 ;  /* 0x00007632cdce7816 */ /* 0x000fe200000000ce */
[----:B------:R-:W-:Y:S06]  /*2f00*/  BRA `(.L_x_1698) ;  /* 0x0000000400bc7947 */ /* 0x000fec0003800000 */
.L_x_1699:
        /* <DEDUP_REMOVED lines=19> */
[----:B------:R-:W-:Y:S01]  /*3040*/  PRMT R172, R147, 0x7610, R172 ;  /* 0x0000761093ac7816 */ /* 0x000fe200000000ac */
[----:B------:R-:W-:Y:S06]  /*3050*/  BRA `(.L_x_1698) ;  /* 0x0000000400687947 */ /* 0x000fec0003800000 */
.L_x_1695:
        /* <DEDUP_REMOVED lines=27> */
.L_x_1701:
        /* <DEDUP_REMOVED lines=23> */
.L_x_1700:
        /* <DEDUP_REMOVED lines=18> */
[----:B------:R-:W-:Y:S01]  /*34a0*/  PRMT R206, R205, 0x7632, R206 ;  /* 0x00007632cdce7816 */ /* 0x000fe200000000ce */
[----:B------:R-:W-:Y:S06]  /*34b0*/  BRA `(.L_x_1698) ;  /* 0x0000000000507947 */ /* 0x000fec0003800000 */
.L_x_1702:
        /* <DEDUP_REMOVED lines=15> */
[----:B------:R-:W-:Y:S02]  /*35b0*/  PRMT R142, R147, 0x7632, R142 ;  /* 0x00007632938e7816 */ /* 0x000fe4000000008e */
[----:B------:R-:W-:Y:S02]  /*35c0*/  PRMT R168, R206, 0x7610, R168 ;  /* 0x00007610cea87816 */ /* 0x000fe400000000a8 */
[----:B------:R-:W-:-:S02]  /*35d0*/  PRMT R171, R205, 0x7610, R171 ;  /* 0x00007610cdab7816 */ /* 0x000fc400000000ab */
[----:B------:R-:W-:Y:S02]  /*35e0*/  PRMT R170, R142, 0x7610, R170 ;  /* 0x000076108eaa7816 */ /* 0x000fe400000000aa */
[----:B------:R-:W-:-:S07]  /*35f0*/  PRMT R172, R147, 0x7610, R172 ;  /* 0x0000761093ac7816 */ /* 0x000fce00000000ac */
.L_x_1698:
[----:B------:R-:W-:Y:S01]  /*3600*/  ISETP.NE.U32.AND P5, PT, RZ, UR4, PT ;  /* 0x00000004ff007c0c */ /* 0x000fe2000bfa5070 */
[----:B------:R-:W-:Y:S01]  /*3610*/  UISETP.NE.U32.AND UP0, UPT, UR6, URZ, UPT ;  /* 0x000000ff0600728c */ /* 0x000fe2000bf05070 */
[----:B------:R-:W-:Y:S02]  /*3620*/  LOP3.LUT R142, R142, 0xffff, RZ, 0xc0, !PT ;  /* 0x0000ffff8e8e7812 */ /* 0x000fe400078ec0ff */
[----:B------:R-:W-:Y:S01]  /*3630*/  ISETP.NE.AND.EX P5, PT, RZ, UR5, PT, P5 ;  /* 0x00000005ff007c0c */ /* 0x000fe2000bfa5350 */
[----:B------:R-:W-:Y:S01]  /*3640*/  UISETP.NE.AND.EX UP0, UPT, UR7, URZ, UPT, UP0 ;  /* 0x000000ff0700728c */ /* 0x000fe2000bf05300 */
[----:B------:R-:W-:Y:S01]  /*3650*/  PRMT R205, R205, 0x5410, R206 ;  /* 0x00005410cdcd7816 */ /* 0x000fe200000000ce */
[----:B------:R-:W-:-:S05]  /*3660*/  IMAD.WIDE.U32 R142, R142, 0x10000, RZ ;  /* 0x000100008e8e7825 */ /* 0x000fca00078e00ff */
[----:B------:R-:W-:Y:S02]  /*3670*/  LOP3.LUT R143, R205, R143, RZ, 0xfc, !PT ;  /* 0x0000008fcd8f7212 */ /* 0x000fe400078efcff */
[----:B------:R-:W-:-:S03]  /*3680*/  LOP3.LUT R142, R142, 0xffff, R147, 0xf8, !PT ;  /* 0x0000ffff8e8e7812 */ /* 0x000fc600078ef893 */
[----:B------:R-:W0:Y:S02]  /*3690*/  @P5 LDC.64 R140, c[0x0][0x478] ;  /* 0x00011e00ff8c5b82 */ /* 0x000e240000000a00 */
[----:B0-----:R-:W-:-:S06]  /*36a0*/  @P5 IMAD.WIDE.U32 R182, R11, 0x10, R140 ;  /* 0x000000100bb65825 */ /* 0x001fcc00078e008c */
[----:B------:R-:W0:Y:S01]  /*36b0*/  LDC.64 R140, c[0x0][0x468] ;  /* 0x00011a00ff8c7b82 */ /* 0x000e220000000a00 */
[----:B------:R1:W-:Y:S01]  /*36c0*/  @P5 STG.E.128 desc[UR12][R182.64], R136 ;  /* 0x00000088b6005986 */ /* 0x0003e2000c101d0c */
[----:B0-----:R-:W-:-:S05]  /*36d0*/  IMAD.WIDE.U32 R140, R11, 0x8, R140 ;  /* 0x000000080b8c7825 */ /* 0x001fca00078e008c */
[----:B------:R1:W-:Y:S01]  /*36e0*/  STG.E.64 desc[UR12][R140.64], R142 ;  /* 0x0000008e8c007986 */ /* 0x0003e2000c101b0c */
[----:B------:R-:W-:Y:S05]  /*36f0*/  BRA.U !UP0, `(.L_x_1703) ;  /* 0x0000000108207547 */ /* 0x000fea000b800000 */
        /* <DEDUP_REMOVED lines=8> */
.L_x_1703:
[----:B------:R-:W-:-:S07]  /*3780*/  IADD3 R11, PT, PT, R11, 0x80, RZ ;  /* 0x000000800b0b7810 */ /* 0x000fce0007ffe0ff */
.L_x_1694:
[----:B------:R-:W-:Y:S05]  /*3790*/  BSYNC.RECONVERGENT B0 ;  /* 0x0000000000007941 */ /* 0x000fea0003800200 */
.L_x_1693:
[----:B------:R-:W-:Y:S04]  /*37a0*/  BSSY.RECONVERGENT B0, `(.L_x_1704) ;  /* 0x00000cd000007945 */ /* 0x000fe80003800200 */
[----:B------:R-:W-:Y:S05]  /*37b0*/  @!P1 BRA `(.L_x_1705) ;  /* 0x0000000c002c9947 */ /* 0x000fea0003800000 */
[----:B------:R-:W-:-:S04]  /*37c0*/  UISETP.NE.U32.AND UP0, UPT, UR14, URZ, UPT ;  /* 0x000000ff0e00728c */ /* 0x000fc8000bf05070 */
[----:B------:R-:W-:-:S09]  /*37d0*/  UISETP.NE.AND.EX UP0, UPT, UR15, URZ, UPT, UP0 ;  /* 0x000000ff0f00728c */ /* 0x000fd2000bf05300 */
[----:B------:R-:W-:Y:S05]  /*37e0*/  BRA.U !UP0, `(.L_x_1706) ;  /* 0x0000000508687547 */ /* 0x000fea000b800000 */
[----:B------:R-:W-:-:S04]  /*37f0*/  UISETP.NE.U32.AND UP0, UPT, UR8, URZ, UPT ;  /* 0x000000ff0800728c */ /* 0x000fc8000bf05070 */
[----:B------:R-:W-:-:S06]  /*3800*/  UISETP.NE.AND.EX UP0, UPT, UR9, URZ, UPT, UP0 ;  /* 0x000000ff0900728c */ /* 0x000fcc000bf05300 */
[----:B------:R-:W-:-:S13]  /*3810*/  PLOP3.LUT P5, PT, PT, PT, UP0, 0x80, 0x8 ;  /* 0x000000000008781c */ /* 0x000fda0003faf008 */
[----:B------:R-:W-:Y:S05]  /*3820*/  @!P5 BRA `(.L_x_1707) ;  /* 0x0000000000a4d947 */ /* 0x000fea0003800000 */
        /* <DEDUP_REMOVED lines=24> */
.L_x_1708:
        /* <DEDUP_REMOVED lines=15> */
[----:B------:R-:W-:Y:S01]  /*3aa0*/  PRMT R206, R205, 0x7632, R206 ;  /* 0x00007632cdce7816 */ /* 0x000fe200000000ce */
[----:B------:R-:W-:Y:S06]  /*3ab0*/  BRA `(.L_x_1709) ;  /* 0x0000000800187947 */ /* 0x000fec0003800000 */
.L_x_1707:
        /* <DEDUP_REMOVED lines=26> */
.L_x_1710:
        /* <DEDUP_REMOVED lines=19> */
.L_x_1706:
[----:B01----:R-:W0:Y:S02]  /*3d90*/  LDC.64 R140, c[0x0][0x478] ;  /* 0x00011e00ff8c7b82 */ /* 0x003e240000000a00 */
[----:B0-----:R-:W-:-:S04]  /*3da0*/  ISETP.NE.U32.AND P5, PT, R140, RZ, PT ;  /* 0x000000ff8c00720c */ /* 0x001fc80003fa5070 */
[----:B------:R-:W-:-:S13]  /*3db0*/  ISETP.NE.AND.EX P5, PT, R141, RZ, PT, P5 ;  /* 0x000000ff8d00720c */ /* 0x000fda0003fa5350 */
[----:B------:R-:W-:Y:S05]  /*3dc0*/  @!P5 BRA `(.L_x_1711) ;  /* 0x0000000000a4d947 */ /* 0x000fea0003800000 */
        /* <DEDUP_REMOVED lines=24> */
.L_x_1712:
        /* <DEDUP_REMOVED lines=17> */
.L_x_1711:
        /* <DEDUP_REMOVED lines=26> */
.L_x_1713:
        /* <DEDUP_REMOVED lines=18> */
.L_x_1709:
[----:B------:R-:W0:Y:S01]  /*4320*/  @P5 LDC.64 R182, c[0x0][0x478] ;  /* 0x00011e00ffb65b82 */ /* 0x000e220000000a00 */
[----:B------:R-:W-:Y:S02]  /*4330*/  LOP3.LUT R142, R142, 0xffff, RZ, 0xc0, !PT ;  /* 0x0000ffff8e8e7812 */ /* 0x000fe400078ec0ff */
[----:B------:R-:W-:-:S03]  /*4340*/  PRMT R205, R205, 0x5410, R206 ;  /* 0x00005410cdcd7816 */ /* 0x000fc600000000ce */
[----:B------:R-:W-:Y:S02]  /*4350*/  IMAD.WIDE.U32 R142, R142, 0x10000, RZ ;  /* 0x000100008e8e7825 */ /* 0x000fe400078e00ff */
[----:B------:R-:W1:Y:S03]  /*4360*/  LDC.64 R140, c[0x0][0x468] ;  /* 0x00011a00ff8c7b82 */ /* 0x000e660000000a00 */
[----:B------:R-:W-:Y:S02]  /*4370*/  LOP3.LUT R143, R205, R143, RZ, 0xfc, !PT ;  /* 0x0000008fcd8f7212 */ /* 0x000fe400078efcff */
[----:B------:R-:W-:Y:S01]  /*4380*/  LOP3.LUT R142, R142, 0xffff, R147, 0xf8, !PT ;  /* 0x0000ffff8e8e7812 */ /* 0x000fe200078ef893 */
[----:B0-----:R-:W-:-:S05]  /*4390*/  @P5 IMAD.WIDE.U32 R182, R11, 0x10, R182 ;  /* 0x000000100bb65825 */ /* 0x001fca00078e00b6 */
[----:B------:R0:W-:Y:S01]  /*43a0*/  @P5 STG.E.128 desc[UR12][R182.64], R136 ;  /* 0x00000088b6005986 */ /* 0x0001e2000c101d0c */
[----:B-1----:R-:W-:-:S05]  /*43b0*/  IMAD.WIDE.U32 R140, R11, 0x8, R140 ;  /* 0x000000080b8c7825 */ /* 0x002fca00078e008c */
[----:B------:R0:W-:Y:S01]  /*43c0*/  STG.E.64 desc[UR12][R140.64], R142 ;  /* 0x0000008e8c007986 */ /* 0x0001e2000c101b0c */
[----:B------:R-:W-:Y:S05]  /*43d0*/  BRA.U !UP0, `(.L_x_1714) ;  /* 0x0000000108207547 */ /* 0x000fea000b800000 */
        /* <DEDUP_REMOVED lines=8> */
.L_x_1714:
[----:B------:R-:W-:-:S07]  /*4460*/  IADD3 R11, PT, PT, R11, 0x80, RZ ;  /* 0x000000800b0b7810 */ /* 0x000fce0007ffe0ff */
.L_x_1705:
[----:B------:R-:W-:Y:S05]  /*4470*/  BSYNC.RECONVERGENT B0 ;  /* 0x0000000000007941 */ /* 0x000fea0003800200 */
.L_x_1704:
        /* <DEDUP_REMOVED lines=33> */
.L_x_1719:
        /* <DEDUP_REMOVED lines=17> */
.L_x_1718:
        /* <DEDUP_REMOVED lines=26> */
.L_x_1721:
        /* <DEDUP_REMOVED lines=19> */
.L_x_1717:
        /* <DEDUP_REMOVED lines=28> */
.L_x_1723:
        /* <DEDUP_REMOVED lines=17> */
.L_x_1722:
        /* <DEDUP_REMOVED lines=26> */
.L_x_1724:
        /* <DEDUP_REMOVED lines=18> */
.L_x_1720:
        /* <DEDUP_REMOVED lines=20> */
.L_x_1725:
[----:B------:R-:W-:-:S07]  /*5140*/  IADD3 R11, PT, PT, R11, 0x80, RZ ;  /* 0x000000800b0b7810 */ /* 0x000fce0007ffe0ff */
.L_x_1716:
[----:B------:R-:W-:Y:S05]  /*5150*/  BSYNC.RECONVERGENT B0 ;  /* 0x0000000000007941 */ /* 0x000fea0003800200 */
.L_x_1715:
        /* <DEDUP_REMOVED lines=33> */
.L_x_1730:
        /* <DEDUP_REMOVED lines=17> */
.L_x_1729:
        /* <DEDUP_REMOVED lines=26> */
.L_x_1732:
        /* <DEDUP_REMOVED lines=19> */
.L_x_1728:
        /* <DEDUP_REMOVED lines=28> */
.L_x_1734:
        /* <DEDUP_REMOVED lines=17> */
.L_x_1733:
        /* <DEDUP_REMOVED lines=26> */
.L_x_1735:
        /* <DEDUP_REMOVED lines=18> */
.L_x_1731:
        /* <DEDUP_REMOVED lines=20> */
.L_x_1736:
[----:B------:R-:W-:-:S07]  /*5e20*/  IADD3 R11, PT, PT, R11, 0x80, RZ ;  /* 0x000000800b0b7810 */ /* 0x000fce0007ffe0ff */
.L_x_1727:
[----:B------:R-:W-:Y:S05]  /*5e30*/  BSYNC.RECONVERGENT B0 ;  /* 0x0000000000007941 */ /* 0x000fea0003800200 */
.L_x_1726:
        /* <DEDUP_REMOVED lines=33> */
.L_x_1741:
        /* <DEDUP_REMOVED lines=17> */
.L_x_1740:
        /* <DEDUP_REMOVED lines=26> */
.L_x_1743:
        /* <DEDUP_REMOVED lines=18> */
.L_x_1739:
        /* <DEDUP_REMOVED lines=28> */
.L_x_1745:
        /* <DEDUP_REMOVED lines=17> */
.L_x_1744:
        /* <DEDUP_REMOVED lines=25> */
.L_x_1746:
        /* <DEDUP_REMOVED lines=18> */
.L_x_1742:
[----:B------:R-:W0:Y:S01]  /*69a0*/  @P5 LDC.64 R140, c[0x0][0x478] ;  /* 0x00011e00ff8c5b82 */ /* 0x000e220000000a00 */
[----:B------:R-:W-:Y:S02]  /*69b0*/  LOP3.LUT R142, R142, 0xffff, RZ, 0xc0, !PT ;  /* 0x0000ffff8e8e7812 */ /* 0x000fe400078ec0ff */
[----:B------:R-:W-:-:S03]  /*69c0*/  PRMT R145, R145, 0x5410, R182 ;  /* 0x0000541091917816 */ /* 0x000fc600000000b6 */
[----:B------:R-:W-:-:S05]  /*69d0*/  IMAD.WIDE.U32 R142, R142, 0x10000, RZ ;  /* 0x000100008e8e7825 */ /* 0x000fca00078e00ff */
[----:B------:R-:W-:Y:S02]  /*69e0*/  LOP3.LUT R143, R145, R143, RZ, 0xfc, !PT ;  /* 0x0000008f918f7212 */ /* 0x000fe400078efcff */
[----:B------:R-:W-:Y:S01]  /*69f0*/  LOP3.LUT R142, R142, 0xffff, R13, 0xf8, !PT ;  /* 0x0000ffff8e8e7812 */ /* 0x000fe200078ef80d */
[C---:B0-----:R-:W-:Y:S02]  /*6a00*/  @P5 IMAD.WIDE.U32 R146, R11.reuse, 0x10, R140 ;  /* 0x000000100b925825 */ /* 0x041fe400078e008c */
[----:B------:R-:W0:Y:S03]  /*6a10*/  LDC.64 R140, c[0x0][0x468] ;  /* 0x00011a00ff8c7b82 */ /* 0x000e260000000a00 */
[----:B------:R2:W-:Y:S01]  /*6a20*/  @P5 STG.E.128 desc[UR12][R146.64], R136 ;  /* 0x0000008892005986 */ /* 0x0005e2000c101d0c */
[----:B0-----:R-:W-:-:S05]  /*6a30*/  IMAD.WIDE.U32 R140, R11, 0x8, R140 ;  /* 0x000000080b8c7825 */ /* 0x001fca00078e008c */
[----:B------:R2:W-:Y:S01]  /*6a40*/  STG.E.64 desc[UR12][R140.64], R142 ;  /* 0x0000008e8c007986 */ /* 0x0005e2000c101b0c */
[----:B------:R-:W-:Y:S05]  /*6a50*/  BRA.U !UP0, `(.L_x_1738) ;  /* 0x0000000108207547 */ /* 0x000fea000b800000 */
        /* <DEDUP_REMOVED lines=8> */
.L_x_1738:
[----:B------:R-:W-:Y:S05]  /*6ae0*/  BSYNC.RECONVERGENT B0 ;  /* 0x0000000000007941 */ /* 0x000fea0003800200 */
.L_x_1737:
[----:B------:R-:W-:Y:S01]  /*6af0*/  UPLOP3.LUT UP1, UPT, UPT, UPT, UP1, 0x40, 0x4 ;  /* 0x000000000004789c */ /* 0x000fe20003f2e810 */
[----:B------:R-:W-:Y:S10]  /*6b00*/  @!P6 BRA `(.L_x_1747) ;  /* 0xffffffa00028e947 */ /* 0x000ff4000383ffff */
.L_x_1680:
[----:B------:R-:W4:Y:S01]  /*6b10*/  S2UR UR4, SR_CTAID.X ;  /* 0x00000000000479c3 */ /* 0x000f220000002500 */
[----:B------:R-:W-:Y:S01]  /*6b20*/  BSSY.RECONVERGENT B0, `(.L_x_1748) ;  /* 0x0000011000007945 */ /* 0x000fe20003800200 */
[----:B----4-:R-:W-:-:S05]  /*6b30*/  IMAD R0, R169, UR4, RZ ;  /* 0x00000004a9007c24 */ /* 0x010fca000f8e02ff */
[----:B------:R-:W-:Y:S01]  /*6b40*/  LEA.HI R203, R0, R203, RZ, 0x1e ;  /* 0x000000cb00cb7211 */ /* 0x000fe200078ff0ff */
[----:B------:R-:W-:Y:S06]  /*6b50*/  @!P0 BRA `(.L_x_1749) ;  /* 0x0000000000348947 */ /* 0x000fec0003800000 */
[----:B------:R-:W4:Y:S08]  /*6b60*/  LDC.64 R2, c[0x0][0x440] ;  /* 0x00011000ff027b82 */ /* 0x000f300000000a00 */
[----:B-----5:R-:W0:Y:S08]  /*6b70*/  LDC.64 R4, c[0x0][0x448] ;  /* 0x00011200ff047b82 */ /* 0x020e300000000a00 */
[----:B------:R-:W1:Y:S08]  /*6b80*/  LDC.64 R6, c[0x0][0x450] ;  /* 0x00011400ff067b82 */ /* 0x000e700000000a00 */
[----:B------:R-:W2:Y:S01]  /*6b90*/  LDC.64 R8, c[0x0][0x458] ;  /* 0x00011600ff087b82 */ /* 0x000ea20000000a00 */
[----:B----4-:R-:W-:-:S05]  /*6ba0*/  IMAD.WIDE.U32 R2, R203, 0x10, R2 ;  /* 0x00000010cb027825 */ /* 0x010fca00078e0002 */
[----:B------:R4:W-:Y:S01]  /*6bb0*/  STG.E.128 desc[UR12][R2.64], R92 ;  /* 0x0000005c02007986 */ /* 0x0009e2000c101d0c */
[----:B0-----:R-:W-:-:S05]  /*6bc0*/  IMAD.WIDE.U32 R4, R203, 0x10, R4 ;  /* 0x00000010cb047825 */ /* 0x001fca00078e0004 */
[----:B------:R4:W-:Y:S01]  /*6bd0*/  STG.E.128 desc[UR12][R4.64], R112 ;  /* 0x0000007004007986 */ /* 0x0009e2000c101d0c */
[----:B-1----:R-:W-:-:S05]  /*6be0*/  IMAD.WIDE.U32 R6, R203, 0x10, R6 ;  /* 0x00000010cb067825 */ /* 0x002fca00078e0006 */
[----:B------:R4:W-:Y:S01]  /*6bf0*/  STG.E.128 desc[UR12][R6.64], R52 ;  /* 0x0000003406007986 */ /* 0x0009e2000c101d0c */
[C---:B--2---:R-:W-:Y:S01]  /*6c00*/  IMAD.WIDE.U32 R8, R203.reuse, 0x10, R8 ;  /* 0x00000010cb087825 */ /* 0x044fe200078e0008 */
[----:B------:R-:W-:-:S04]  /*6c10*/  IADD3 R203, PT, PT, R203, 0x80, RZ ;  /* 0x00000080cbcb7810 */ /* 0x000fc80007ffe0ff */
[----:B------:R4:W-:Y:S03]  /*6c20*/  STG.E.128 desc[UR12][R8.64], R72 ;  /* 0x0000004808007986 */ /* 0x0009e6000c101d0c */
.L_x_1749:
[----:B------:R-:W-:Y:S05]  /*6c30*/  BSYNC.RECONVERGENT B0 ;  /* 0x0000000000007941 */ /* 0x000fea0003800200 */
.L_x_1748:
[----:B------:R-:W-:Y:S04]  /*6c40*/  BSSY.RECONVERGENT B0, `(.L_x_1750) ;  /* 0x000000f000007945 */ /* 0x000fe80003800200 */
[----:B------:R-:W-:Y:S05]  /*6c50*/  @!P1 BRA `(.L_x_1751) ;  /* 0x0000000000349947 */ /* 0x000fea0003800000 */
[----:B----4-:R-:W4:Y:S08]  /*6c60*/  LDC.64 R2, c[0x0][0x440] ;  /* 0x00011000ff027b82 */ /* 0x010f300000000a00 */
        /* <DEDUP_REMOVED lines=12> */
.L_x_1751:
[----:B------:R-:W-:Y:S05]  /*6d30*/  BSYNC.RECONVERGENT B0 ;  /* 0x0000000000007941 */ /* 0x000fea0003800200 */
.L_x_1750:
        /* <DEDUP_REMOVED lines=15> */
.L_x_1753:
[----:B------:R-:W-:Y:S05]  /*6e30*/  BSYNC.RECONVERGENT B0 ;  /* 0x0000000000007941 */ /* 0x000fea0003800200 */
.L_x_1752:
        /* <DEDUP_REMOVED lines=15> */
.L_x_1755:
[----:B------:R-:W-:Y:S05]  /*6f30*/  BSYNC.RECONVERGENT B0 ;  /* 0x0000000000007941 */ /* 0x000fea0003800200 */
.L_x_1754:
[----:B------:R-:W-:Y:S05]  /*6f40*/  @!P4 EXIT ;  /* 0x000000000000c94d */ /* 0x000fea0003800000 */
[----:B----4-:R-:W4:Y:S08]  /*6f50*/  LDC.64 R2, c[0x0][0x440] ;  /* 0x00011000ff027b82 */ /* 0x010f300000000a00 */
[----:B-----5:R-:W0:Y:S08]  /*6f60*/  LDC.64 R4, c[0x0][0x448] ;  /* 0x00011200ff047b82 */ /* 0x020e300000000a00 */
[----:B------:R-:W1:Y:S08]  /*6f70*/  LDC.64 R6, c[0x0][0x450] ;  /* 0x00011400ff067b82 */ /* 0x000e700000000a00 */
[----:B------:R-:W2:Y:S01]  /*6f80*/  LDC.64 R8, c[0x0][0x458] ;  /* 0x00011600ff087b82 */ /* 0x000ea20000000a00 */
[----:B----4-:R-:W-:-:S05]  /*6f90*/  IMAD.WIDE.U32 R2, R203, 0x10, R2 ;  /* 0x00000010cb027825 */ /* 0x010fca00078e0002 */
[----:B------:R-:W-:Y:S01]  /*6fa0*/  STG.E.128 desc[UR12][R2.64], R76 ;  /* 0x0000004c02007986 */ /* 0x000fe2000c101d0c */
[----:B0-----:R-:W-:-:S05]  /*6fb0*/  IMAD.WIDE.U32 R4, R203, 0x10, R4 ;  /* 0x00000010cb047825 */ /* 0x001fca00078e0004 */
[----:B------:R-:W-:Y:S01]  /*6fc0*/  STG.E.128 desc[UR12][R4.64], R96 ;  /* 0x0000006004007986 */ /* 0x000fe2000c101d0c */
[----:B-1----:R-:W-:-:S05]  /*6fd0*/  IMAD.WIDE.U32 R6, R203, 0x10, R6 ;  /* 0x00000010cb067825 */ /* 0x002fca00078e0006 */
[----:B------:R-:W-:Y:S01]  /*6fe0*/  STG.E.128 desc[UR12][R6.64], R36 ;  /* 0x0000002406007986 */ /* 0x000fe2000c101d0c */
[----:B--2---:R-:W-:-:S05]  /*6ff0*/  IMAD.WIDE.U32 R8, R203, 0x10, R8 ;  /* 0x00000010cb087825 */ /* 0x004fca00078e0008 */
[----:B------:R-:W-:Y:S01]  /*7000*/  STG.E.128 desc[UR12][R8.64], R56 ;  /* 0x0000003808007986 */ /* 0x000fe2000c101d0c */
[----:B------:R-:W-:Y:S05]  /*7010*/  EXIT ;  /* 0x000000000000794d */ /* 0x000fea0003800000 */
.L_x_1756:
        /* <DEDUP_REMOVED lines=14> */
.L_x_5408:


//--------------------- .text._ZN10layer_norm31ln_parallel_residual_bwd_kernelINS_13Kernel_traitsI13__nv_bfloat16S2_fS2_fjLj2560ELj1ELj1ELj4ELj8ENS_18Kernel_traits_baseILj2560ES2_S2_fS2_fjLj128EEEEELb0ELb0ELb1EEEvNS_9BwdParamsE --------------------------
	.section	.text._ZN10layer_norm31ln_parallel_residual_bwd_kernelINS_13Kernel_traitsI13__nv_bfloat16S2_fS2_fjLj2560ELj1ELj1ELj4ELj8ENS_18Kernel_traits_baseILj2560ES2_S2_fS2_fjLj128EEEEELb0ELb0ELb1EEEvNS_9BwdParamsE,"ax",@progbits
	.align	128
        .global         _ZN10layer_norm31ln_parallel_residual_bwd_kernelINS_13Kernel_traitsI13__nv_bfloat16S2_fS2_fjLj2560ELj1ELj1ELj4ELj8ENS_18Kernel_traits_baseILj2560ES2_S2_fS2_fjLj128EEEEELb0ELb0ELb1EEEvNS_9BwdParamsE
        .type           _ZN10layer_norm31ln_parallel_residual_bwd_kernelINS_13Kernel_traitsI13__nv_bfloat16S2_fS2_fjLj2560ELj1ELj1ELj4ELj8ENS_18Kernel_traits_baseILj2560ES2_S2_fS2_fjLj128EEEEELb0ELb0ELb1EEEvNS_9BwdParamsE,@function
        .size           _ZN10layer_norm31ln_parallel_residual_bwd_kernelINS_13Kernel_traitsI13__nv_bfloat16S2_fS2_fjLj2560ELj1ELj1ELj4ELj8ENS_18Kernel_traits_baseILj2560ES2_S2_fS2_fjLj128EEEEELb0ELb0ELb1EEEvNS_9BwdParamsE,(.L_x_5409 - _ZN10layer_norm31ln_parallel_residual_bwd_kernelINS_13Kernel_traitsI13__nv_bfloat16S2_fS2_fjLj2560ELj1ELj1ELj4ELj8ENS_18Kernel_traits_baseILj2560ES2_S2_fS2_fjLj128EEEEELb0ELb0ELb1EEEvNS_9BwdParamsE)
        .other          _ZN10layer_norm31ln_parallel_residual_bwd_kernelINS_13Kernel_traitsI13__nv_bfloat16S2_fS2_fjLj2560ELj1ELj1ELj4ELj8ENS_18Kernel_traits_baseILj2560ES2_S2_fS2_fjLj128EEEEELb0ELb0ELb1EEEvNS_9BwdParamsE,@"STO_CUDA_ENTRY STV_DEFAULT"
_ZN10layer_norm31ln_parallel_residual_bwd_kernelINS_13Kernel_traitsI13__nv_bfloat16S2_fS2_fjLj2560ELj1ELj1ELj4ELj8ENS_18Kernel_traits_baseILj2560ES2_S2_fS2_fjLj128EEEEELb0ELb0ELb1EEEvNS_9BwdParamsE:
.text._ZN10layer_norm31ln_parallel_residual_bwd_kernelINS_13Kernel_traitsI13__nv_bfloat16S2_fS2_fjLj2560ELj1ELj1ELj4ELj8ENS_18Kernel_traits_baseILj2560ES2_S2_fS2_fjLj128EEEEELb0ELb0ELb1EEEvNS_9BwdParamsE:
        /* <DEDUP_REMOVED lines=84> */
[----:B------:R-:W-:Y:S01]  /*0540*/  CS2R R122, SRZ ;  /* 0x00000000007a7805 */ /* 0x000fe2000001ff00 */
[----:B------:R0:W5:Y:S01]  /*0550*/  LDG.E.64 R176, desc[UR12][R4.64] ;  /* 0x0000000c04b07981 */ /* 0x000162000c1e1b00 */
[----:B------:R-:W-:Y:S02]  /*0560*/  CS2R R22, SRZ ;  /* 0x0000000000167805 */ /* 0x000fe4000001ff00 */
[----:B------:R-:W-:-:S02]  /*0570*/  CS2R R20, SRZ ;  /* 0x0000000000147805 */ /* 0x000fc4000001ff00 */
[----:B------:R-:W-:Y:S01]  /*0580*/  CS2R R18, SRZ ;  /* 0x0000000000127805 */ /* 0x000fe2000001ff00 */
[----:B------:R-:W5:Y:S01]  /*0590*/  LDG.E.64 R178, desc[UR12][R2.64+0x1000] ;  /* 0x0010000c02b27981 */ /* 0x000f62000c1e1b00 */
[----:B------:R-:W-:Y:S02]  /*05a0*/  CS2R R16, SRZ ;  /* 0x0000000000107805 */ /* 0x000fe4000001ff00 */
[----:B------:R-:W-:Y:S02]  /*05b0*/  CS2R R14, SRZ ;  /* 0x00000000000e7805 */ /* 0x000fe4000001ff00 */
[----:B------:R-:W-:Y:S01]  /*05c0*/  CS2R R12, SRZ ;  /* 0x00000000000c7805 */ /* 0x000fe2000001ff00 */
[----:B------:R-:W5:Y:S01]  /*05d0*/  LDG.E.64 R180, desc[UR12][R2.64+0xc00] ;  /* 0x000c000c02b47981 */ /* 0x000f62000c1e1b00 */
[----:B------:R-:W-:Y:S02]  /*05e0*/  CS2R R10, SRZ ;  /* 0x00000000000a7805 */ /* 0x000fe4000001ff00 */
[----:B------:R-:W-:-:S02]  /*05f0*/  CS2R R8, SRZ ;  /* 0x0000000000087805 */ /* 0x000fc4000001ff00 */
[----:B------:R-:W-:Y:S01]  /*0600*/  CS2R R6, SRZ ;  /* 0x0000000000067805 */ /* 0x000fe2000001ff00 */
[----:B------:R-:W5:Y:S01]  /*0610*/  LDG.E.64 R182, desc[UR12][R2.64+0x800] ;  /* 0x0008000c02b67981 */ /* 0x000f62000c1e1b00 */
[----:B------:R-:W-:Y:S01]  /*0620*/  MOV R166, RZ ;  /* 0x000000ff00a67202 */ /* 0x000fe20000000f00 */
[----:B------:R-:W-:Y:S02]  /*0630*/  UPLOP3.LUT UP1, UPT, UPT, UPT, UPT, 0x40, 0x4 ;  /* 0x000000000004789c */ /* 0x000fe40003f2e870 */
[----:B------:R-:W5:Y:S01]  /*0640*/  LDG.E.64 R184, desc[UR12][R2.64+0x400] ;  /* 0x0004000c02b87981 */ /* 0x000f62000c1e1b00 */
[----:B------:R-:W1:Y:S03]  /*0650*/  LDCU UR16, c[0x0][0x388] ;  /* 0x00007100ff1077ac */ /* 0x000e660008000800 */
[----:B------:R1:W5:Y:S01]  /*0660*/  LDG.E.64 R186, desc[UR12][R2.64] ;  /* 0x0000000c02ba7981 */ /* 0x000362000c1e1b00 */
[----:B0-----:R-:W-:Y:S01]  /*0670*/  CS2R R4, SRZ ;  /* 0x0000000000047805 */ /* 0x001fe2000001ff00 */
[----:B------:R-:W0:Y:S01]  /*0680*/  LDCU.U8 UR11, c[0x0][0x410] ;  /* 0x00008200ff0b77ac */ /* 0x000e220008000000 */
[----:B------:R-:W0:Y:S01]  /*0690*/  LDCU UR17, c[0x0][0x400] ;  /* 0x00008000ff1177ac */ /* 0x000e220008000800 */
[----:B-1----:R-:W-:Y:S01]  /*06a0*/  CS2R R2, SRZ ;  /* 0x0000000000027805 */ /* 0x002fe2000001ff00 */
[----:B------:R-:W1:Y:S01]  /*06b0*/  LDCU.64 UR6, c[0x0][0x470] ;  /* 0x00008e00ff0677ac */ /* 0x000e620008000a00 */
[----:B------:R-:W0:Y:S01]  /*06c0*/  LDCU.64 UR8, c[0x0][0x478] ;  /* 0x00008f00ff0877ac */ /* 0x000e220008000a00 */
[----:B------:R-:W0:Y:S01]  /*06d0*/  LDCU.64 UR14, c[0x0][0x438] ;  /* 0x00008700ff0e77ac */ /* 0x000e220008000a00 */
[----:B---3--:R-:W-:-:S02]  /*06e0*/  SHF.L.U32 R124, R168, 0x10, RZ ;  /* 0x00000010a87c7819 */ /* 0x008fc400000006ff */
[----:B------:R-:W-:Y:S02]  /*06f0*/  SHF.R.U64 R168, R168, 0x10, R169 ;  /* 0x00000010a8a87819 */ /* 0x000fe400000012a9 */
[----:B--2---:R-:W-:Y:S02]  /*0700*/  SHF.L.U32 R126, R170, 0x10, RZ ;  /* 0x00000010aa7e7819 */ /* 0x004fe400000006ff */
[----:B------:R-:W-:Y:S02]  /*0710*/  SHF.L.U32 R125, R169, 0x10, RZ ;  /* 0x00000010a97d7819 */ /* 0x000fe400000006ff */
[----:B----4-:R-:W-:Y:S02]  /*0720*/  SHF.L.U32 R128, R172, 0x10, RZ ;  /* 0x00000010ac807819 */ /* 0x010fe400000006ff */
[----:B------:R-:W-:Y:S02]  /*0730*/  SHF.R.U64 R170, R170, 0x10, R171 ;  /* 0x00000010aaaa7819 */ /* 0x000fe400000012ab */
[----:B-----5:R-:W-:-:S02]  /*0740*/  SHF.L.U32 R130, R174, 0x10, RZ ;  /* 0x00000010ae827819 */ /* 0x020fc400000006ff */
[----:B------:R-:W-:Y:S02]  /*0750*/  SHF.L.U32 R127, R171, 0x10, RZ ;  /* 0x00000010ab7f7819 */ /* 0x000fe400000006ff */
[----:B------:R-:W-:Y:S02]  /*0760*/  SHF.L.U32 R132, R176, 0x10, RZ ;  /* 0x00000010b0847819 */ /* 0x000fe400000006ff */
[----:B------:R-:W-:Y:S02]  /*0770*/  SHF.R.U64 R172, R172, 0x10, R173 ;  /* 0x00000010acac7819 */ /* 0x000fe400000012ad */
[----:B------:R-:W-:Y:S02]  /*0780*/  SHF.L.U32 R134, R178, 0x10, RZ ;  /* 0x00000010b2867819 */ /* 0x000fe400000006ff */
[----:B------:R-:W-:Y:S02]  /*0790*/  SHF.L.U32 R129, R173, 0x10, RZ ;  /* 0x00000010ad817819 */ /* 0x000fe400000006ff */
[----:B------:R-:W-:-:S02]  /*07a0*/  SHF.L.U32 R136, R180, 0x10, RZ ;  /* 0x00000010b4887819 */ /* 0x000fc400000006ff */
[----:B------:R-:W-:Y:S02]  /*07b0*/  SHF.R.U64 R174, R174, 0x10, R175 ;  /* 0x00000010aeae7819 */ /* 0x000fe400000012af */
[----:B------:R-:W-:Y:S02]  /*07c0*/  SHF.L.U32 R160, R182, 0x10, RZ ;  /* 0x00000010b6a07819 */ /* 0x000fe400000006ff */
[----:B------:R-:W-:Y:S02]  /*07d0*/  SHF.L.U32 R131, R175, 0x10, RZ ;  /* 0x00000010af837819 */ /* 0x000fe400000006ff */
[----:B------:R-:W-:Y:S02]  /*07e0*/  SHF.L.U32 R162, R184, 0x10, RZ ;  /* 0x00000010b8a27819 */ /* 0x000fe400000006ff */
[----:B------:R-:W-:Y:S02]  /*07f0*/  SHF.R.U64 R176, R176, 0x10, R177 ;  /* 0x00000010b0b07819 */ /* 0x000fe400000012b1 */
[----:B------:R-:W-:-:S02]  /*0800*/  SHF.L.U32 R164, R186, 0x10, RZ ;  /* 0x00000010baa47819 */ /* 0x000fc400000006ff */
[----:B------:R-:W-:Y:S02]  /*0810*/  SHF.L.U32 R133, R177, 0x10, RZ ;  /* 0x00000010b1857819 */ /* 0x000fe400000006ff */
[----:B------:R-:W-:Y:S02]  /*0820*/  SHF.R.U64 R178, R178, 0x10, R179 ;  /* 0x00000010b2b27819 */ /* 0x000fe400000012b3 */
[----:B------:R-:W-:Y:S02]  /*0830*/  SHF.L.U32 R135, R179, 0x10, RZ ;  /* 0x00000010b3877819 */ /* 0x000fe400000006ff */
[----:B------:R-:W-:Y:S02]  /*0840*/  SHF.R.U64 R180, R180, 0x10, R181 ;  /* 0x00000010b4b47819 */ /* 0x000fe400000012b5 */
[----:B------:R-:W-:Y:S02]  /*0850*/  SHF.L.U32 R137, R181, 0x10, RZ ;  /* 0x00000010b5897819 */ /* 0x000fe400000006ff */
[----:B------:R-:W-:-:S02]  /*0860*/  SHF.R.U64 R182, R182, 0x10, R183 ;  /* 0x00000010b6b67819 */ /* 0x000fc400000012b7 */
[----:B------:R-:W-:Y:S02]  /*0870*/  SHF.L.U32 R161, R183, 0x10, RZ ;  /* 0x00000010b7a17819 */ /* 0x000fe400000006ff */
[----:B------:R-:W-:Y:S02]  /*0880*/  SHF.R.U64 R184, R184, 0x10, R185 ;  /* 0x00000010b8b87819 */ /* 0x000fe400000012b9 */
[----:B------:R-:W-:Y:S02]  /*0890*/  SHF.L.U32 R163, R185, 0x10, RZ ;  /* 0x00000010b9a37819 */ /* 0x000fe400000006ff */
[----:B------:R-:W-:Y:S02]  /*08a0*/  SHF.R.U64 R186, R186, 0x10, R187 ;  /* 0x00000010baba7819 */ /* 0x000fe400000012bb */
[----:B------:R-:W-:Y:S02]  /*08b0*/  SHF.L.U32 R165, R187, 0x10, RZ ;  /* 0x00000010bba57819 */ /* 0x000fe400000006ff */
[----:B------:R-:W-:-:S02]  /*08c0*/  SHF.R.U32.HI R169, RZ, 0x10, R169 ;  /* 0x00000010ffa97819 */ /* 0x000fc400000116a9 */
[----:B------:R-:W-:Y:S02]  /*08d0*/  SHF.R.U32.HI R171, RZ, 0x10, R171 ;  /* 0x00000010ffab7819 */ /* 0x000fe400000116ab */
[----:B------:R-:W-:Y:S02]  /*08e0*/  SHF.R.U32.HI R173, RZ, 0x10, R173 ;  /* 0x00000010ffad7819 */ /* 0x000fe400000116ad */
[----:B------:R-:W-:Y:S02]  /*08f0*/  SHF.R.U32.HI R175, RZ, 0x10, R175 ;  /* 0x00000010ffaf7819 */ /* 0x000fe400000116af */
[----:B------:R-:W-:Y:S02]  /*0900*/  SHF.R.U32.HI R177, RZ, 0x10, R177 ;  /* 0x00000010ffb17819 */ /* 0x000fe400000116b1 */
[----:B------:R-:W-:Y:S02]  /*0910*/  SHF.R.U32.HI R179, RZ, 0x10, R179 ;  /* 0x00000010ffb37819 */ /* 0x000fe400000116b3 */
[----:B------:R-:W-:-:S02]  /*0920*/  SHF.R.U32.HI R181, RZ, 0x10, R181 ;  /* 0x00000010ffb57819 */ /* 0x000fc400000116b5 */
[----:B------:R-:W-:Y:S02]  /*0930*/  SHF.R.U32.HI R183, RZ, 0x10, R183 ;  /* 0x00000010ffb77819 */ /* 0x000fe400000116b7 */
[----:B------:R-:W-:Y:S02]  /*0940*/  SHF.R.U32.HI R185, RZ, 0x10, R185 ;  /* 0x00000010ffb97819 */ /* 0x000fe400000116b9 */
[----:B------:R-:W-:Y:S02]  /*0950*/  SHF.R.U32.HI R187, RZ, 0x10, R187 ;  /* 0x00000010ffbb7819 */ /* 0x000fe400000116bb */
        /* <DEDUP_REMOVED lines=19> */
[----:B01----:R-:W-:-:S07]  /*0a90*/  SHF.L.U32 R187, R187, 0x10, RZ ;  /* 0x00000010bbbb7819 */ /* 0x003fce00000006ff */
.L_x_1805:
[----:B0-----:R-:W0:Y:S01]  /*0aa0*/  LDC.64 R84, c[0x0][0x3c0] ;  /* 0x0000f000ff547b82 */ /* 0x001e220000000a00 */
[----:B-1----:R-:W-:-:S05]  /*0ab0*/  IMAD R76, R167, UR16, RZ ;  /* 0x00000010a74c7c24 */ /* 0x002fca000f8e02ff */
[----:B------:R-:W-:Y:S02]  /*0ac0*/  SHF.R.S32.HI R77, RZ, 0x1f, R76 ;  /* 0x0000001fff4d7819 */ /* 0x000fe4000001144c */
[----:B------:R-:W1:Y:S02]  /*0ad0*/  LDC.64 R92, c[0x0][0x3a8] ;  /* 0x0000ea00ff5c7b82 */ /* 0x000e640000000a00 */
[----:B------:R-:W-:-:S04]  /*0ae0*/  LEA.HI R77, R77, R76, RZ, 0x2 ;  /* 0x0000004c4d4d7211 */ /* 0x000fc800078f10ff */
[----:B------:R-:W-:Y:S02]  /*0af0*/  LEA.HI.SX32 R189, R77, R86, 0x1e ;  /* 0x000000564dbd7211 */ /* 0x000fe400078ff2ff */
[----:B------:R-:W2:Y:S02]  /*0b00*/  LDC.64 R154, c[0x0][0x428] ;  /* 0x00010a00ff9a7b82 */ /* 0x000ea40000000a00 */
[----:B------:R-:W-:Y:S01]  /*0b10*/  IADD3 R191, PT, PT, R189, 0x80, RZ ;  /* 0x00000080bdbf7810 */ /* 0x000fe20007ffe0ff */
[----:B0-----:R-:W-:-:S05]  /*0b20*/  IMAD.WIDE R84, R167, 0x4, R84 ;  /* 0x00000004a7547825 */ /* 0x001fca00078e0254 */
[----:B------:R-:W0:Y:S01]  /*0b30*/  LDC.64 R156, c[0x0][0x430] ;  /* 0x00010c00ff9c7b82 */ /* 0x000e220000000a00 */
[----:B------:R3:W4:Y:S01]  /*0b40*/  LDG.E R194, desc[UR12][R84.64] ;  /* 0x0000000c54c27981 */ /* 0x000722000c1e1900 */
[----:B-1----:R-:W-:-:S06]  /*0b50*/  IMAD.WIDE.U32 R76, R189, 0x10, R92 ;  /* 0x00000010bd4c7825 */ /* 0x002fcc00078e005c */
[----:B------:R-:W1:Y:S01]  /*0b60*/  LDC.64 R158, c[0x0][0x3c8] ;  /* 0x0000f200ff9e7b82 */ /* 0x000e620000000a00 */
[----:B------:R-:W-:Y:S01]  /*0b70*/  IMAD.WIDE.U32 R80, R191, 0x10, R92 ;  /* 0x00000010bf507825 */ /* 0x000fe200078e005c */
[----:B------:R-:W4:Y:S01]  /*0b80*/  LDG.E.128 R76, desc[UR12][R76.64] ;  /* 0x0000000c4c4c7981 */ /* 0x000f22000c1e1d00 */
[C---:B------:R-:W-:Y:S02]  /*0b90*/  IADD3 R193, PT, PT, R189.reuse, 0x100, RZ ;  /* 0x00000100bdc17810 */ /* 0x040fe40007ffe0ff */
[----:B--2---:R-:W-:Y:S02]  /*0ba0*/  IMAD.WIDE.U32 R138, R189, 0x8, R154 ;  /* 0x00000008bd8a7825 */ /* 0x004fe400078e009a */
[----:B------:R-:W2:Y:S02]  /*0bb0*/  LDG.E.128 R80, desc[UR12][R80.64] ;  /* 0x0000000c50507981 */ /* 0x000ea4000c1e1d00 */
[----:B---3--:R-:W-:Y:S01]  /*0bc0*/  IMAD.WIDE.U32 R84, R193, 0x10, R92 ;  /* 0x00000010c1547825 */ /* 0x008fe200078e005c */
[C---:B------:R-:W-:Y:S01]  /*0bd0*/  IADD3 R195, PT, PT, R189.reuse, 0x180, RZ ;  /* 0x00000180bdc37810 */ /* 0x040fe20007ffe0ff */
[----:B------:R-:W3:Y:S02]  /*0be0*/  LDG.E.64 R138, desc[UR12][R138.64] ;  /* 0x0000000c8a8a7981 */ /* 0x000ee4000c1e1b00 */
[----:B0-----:R-:W-:-:S02]  /*0bf0*/  IMAD.WIDE.U32 R140, R189, 0x8, R156 ;  /* 0x00000008bd8c7825 */ /* 0x001fc400078e009c */
[----:B------:R-:W3:Y:S01]  /*0c00*/  LDG.E.128 R84, desc[UR12][R84.64] ;  /* 0x0000000c54547981 */ /* 0x000ee2000c1e1d00 */
[----:B------:R-:W-:Y:S01]  /*0c10*/  IADD3 R197, PT, PT, R189, 0x200, RZ ;  /* 0x00000200bdc57810 */ /* 0x000fe20007ffe0ff */
[--C-:B------:R-:W-:Y:S02]  /*0c20*/  IMAD.WIDE.U32 R144, R191, 0x8, R156.reuse ;  /* 0x00000008bf907825 */ /* 0x100fe400078e009c */
[----:B------:R-:W3:Y:S02]  /*0c30*/  LDG.E.64 R140, desc[UR12][R140.64] ;  /* 0x0000000c8c8c7981 */ /* 0x000ee4000c1e1b00 */
[--C-:B------:R-:W-:Y:S02]  /*0c40*/  IMAD.WIDE.U32 R148, R193, 0x8, R156.reuse ;  /* 0x00000008c1947825 */ /* 0x100fe400078e009c */
        /* <DEDUP_REMOVED lines=8> */
[----:B------:R-:W3:Y:S02]  /*0cd0*/  LDG.E.128 R88, desc[UR12][R88.64] ;  /* 0x0000000c58587981 */ /* 0x000ee4000c1e1d00 */
[----:B-1----:R-:W-:Y:S02]  /*0ce0*/  IMAD.WIDE R158, R167, 0x4, R158 ;  /* 0x00000004a79e7825 */ /* 0x002fe400078e029e */
[----:B------:R-:W3:Y:S02]  /*0cf0*/  LDG.E.128 R92, desc[UR12][R92.64] ;  /* 0x0000000c5c5c7981 */ /* 0x000ee4000c1e1d00 */
[--C-:B------:R-:W-:Y:S02]  /*0d00*/  IMAD.WIDE.U32 R150, R195, 0x8, R154.reuse ;  /* 0x00000008c3967825 */ /* 0x100fe400078e009a */
[----:B------:R0:W3:Y:S02]  /*0d10*/  LDG.E R159, desc[UR12][R158.64] ;  /* 0x0000000c9e9f7981 */ /* 0x0000e4000c1e1900 */
[----:B------:R-:W-:-:S02]  /*0d20*/  IMAD.WIDE.U32 R142, R191, 0x8, R154 ;  /* 0x00000008bf8e7825 */ /* 0x000fc400078e009a */
[----:B------:R-:W3:Y:S02]  /*0d30*/  LDG.E.64 R150, desc[UR12][R150.64] ;  /* 0x0000000c96967981 */ /* 0x000ee4000c1e1b00 */
[--C-:B------:R-:W-:Y:S02]  /*0d40*/  IMAD.WIDE.U32 R146, R193, 0x8, R154.reuse ;  /* 0x00000008c1927825 */ /* 0x100fe400078e009a */
[----:B------:R-:W3:Y:S04]  /*0d50*/  LDG.E.64 R142, desc[UR12][R142.64] ;  /* 0x0000000c8e8e7981 */ /* 0x000ee8000c1e1b00 */
[----:B------:R-:W3:Y:S01]  /*0d60*/  LDG.E.64 R146, desc[UR12][R146.64] ;  /* 0x0000000c92927981 */ /* 0x000ee2000c1e1b00 */
[----:B------:R-:W-:-:S06]  /*0d70*/  IMAD.WIDE.U32 R154, R197, 0x8, R154 ;  /* 0x00000008c59a7825 */ /* 0x000fcc00078e009a */
[----:B------:R-:W3:Y:S01]  /*0d80*/  LDG.E.64 R154, desc[UR12][R154.64] ;  /* 0x0000000c9a9a7981 */ /* 0x000ee2000c1e1b00 */
[----:B------:R-:W-:-:S04]  /*0d90*/  ISETP.NE.U32.AND P0, PT, RZ, UR14, PT ;  /* 0x0000000eff007c0c */ /* 0x000fc8000bf05070 */
[----:B------:R-:W-:Y:S02]  /*0da0*/  ISETP.NE.AND.EX P0, PT, RZ, UR15, PT, P0 ;  /* 0x0000000fff007c0c */ /* 0x000fe4000bf05300 */
[----:B------:R-:W-:-:S04]  /*0db0*/  ISETP.NE.AND P1, PT, RZ, UR11, PT ;  /* 0x0000000bff007c0c */ /* 0x000fc8000bf25270 */
[----:B----4-:R-:W-:-:S05]  /*0dc0*/  FSEL R194, R194, RZ, !P1 ;  /* 0x000000ffc2c27208 */ /* 0x010fca0004800000 */
[C---:B------:R-:W-:Y:S01]  /*0dd0*/  FADD.FTZ R200, -R194.reuse, R78 ;  /* 0x0000004ec2c87221 */ /* 0x040fe20000010100 */
[C---:B------:R-:W-:Y:S02]  /*0de0*/  FADD.FTZ R202, -R194.reuse, R79 ;  /* 0x0000004fc2ca7221 */ /* 0x040fe40000010100 */
[----:B------:R-:W1:Y:S01]  /*0df0*/  @P0 LDC.64 R78, c[0x0][0x438] ;  /* 0x00010e00ff4e0b82 */ /* 0x000e620000000a00 */
[C---:B--2---:R-:W-:Y:S01]  /*0e00*/  FADD.FTZ R206, -R194.reuse, R80 ;  /* 0x00000050c2ce7221 */ /* 0x044fe20000010100 */
[C---:B------:R-:W-:Y:S01]  /*0e10*/  FADD.FTZ R208, -R194.reuse, R81 ;  /* 0x00000051c2d07221 */ /* 0x040fe20000010100 */
[C---:B------:R-:W-:Y:S01]  /*0e20*/  FADD.FTZ R198, -R194.reuse, R76 ;  /* 0x0000004cc2c67221 */ /* 0x040fe20000010100 */
[----:B------:R-:W-:-:S04]  /*0e30*/  FADD.FTZ R196, -R194, R77 ;  /* 0x0000004dc2c47221 */ /* 0x000fc80000010100 */
[----:B------:R-:W2:Y:S01]  /*0e40*/  @P0 LDC.64 R80, c[0x0][0x438] ;  /* 0x00010e00ff500b82 */ /* 0x000ea20000000a00 */
[C---:B------:R-:W-:Y:S01]  /*0e50*/  FADD.FTZ R210, -R194.reuse, R82 ;  /* 0x00000052c2d27221 */ /* 0x040fe20000010100 */
[----:B------:R-:W-:-:S06]  /*0e60*/  FADD.FTZ R212, -R194, R83 ;  /* 0x00000053c2d47221 */ /* 0x000fcc0000010100 */
[----:B------:R-:W4:Y:S08]  /*0e70*/  @P0 LDC.64 R76, c[0x0][0x438] ;  /* 0x00010e00ff4c0b82 */ /* 0x000f300000000a00 */
[----:B------:R-:W0:Y:S01]  /*0e80*/  @P0 LDC.64 R82, c[0x0][0x438] ;  /* 0x00010e00ff520b82 */ /* 0x000e220000000a00 */
[C---:B---3--:R-:W-:Y:S01]  /*0e90*/  FADD.FTZ R214, -R194.reuse, R84 ;  /* 0x00000054c2d67221 */ /* 0x048fe20000010100 */
[----:B------:R-:W-:Y:S01]  /*0ea0*/  FADD.FTZ R216, -R194, R85 ;  /* 0x00000055c2d87221 */ /* 0x000fe20000010100 */
[----:B------:R-:W-:Y:S01]  /*0eb0*/  MOV R201, R138 ;  /* 0x0000008a00c97202 */ /* 0x000fe20000000f00 */
[----:B-1----:R-:W-:Y:S01]  /*0ec0*/  @P0 IMAD.WIDE.U32 R78, R191, 0x10, R78 ;  /* 0x00000010bf4e0825 */ /* 0x002fe200078e004e */
[----:B------:R-:W-:-:S02]  /*0ed0*/  SHF.R.U64 R138, R138, 0x10, R139 ;  /* 0x000000108a8a7819 */ /* 0x000fc4000000128b */
[----:B------:R-:W-:Y:S01]  /*0ee0*/  MOV R203, R139 ;  /* 0x0000008b00cb7202 */ /* 0x000fe20000000f00 */
[----:B------:R-:W1:Y:S01]  /*0ef0*/  @P0 LDC.64 R84, c[0x0][0x438] ;  /* 0x00010e00ff540b82 */ /* 0x000e620000000a00 */
[----:B------:R-:W-:Y:S01]  /*0f00*/  SHF.R.U32.HI R204, RZ, 0x10, R139 ;  /* 0x00000010ffcc7819 */ /* 0x000fe2000001168b */
[----:B--2---:R-:W-:Y:S01]  /*0f10*/  @P0 IMAD.WIDE.U32 R80, R193, 0x10, R80 ;  /* 0x00000010c1500825 */ /* 0x004fe200078e0050 */
[----:B------:R-:W-:Y:S01]  /*0f20*/  MOV R139, R140 ;  /* 0x0000008c008b7202 */ /* 0x000fe20000000f00 */
[----:B-----5:R2:W5:Y:S01]  /*0f30*/  @P0 LDG.E.128 R56, desc[UR12][R78.64] ;  /* 0x0000000c4e380981 */ /* 0x020562000c1e1d00 */
[----:B------:R-:W-:Y:S01]  /*0f40*/  SHF.R.U64 R140, R140, 0x10, R141 ;  /* 0x000000108c8c7819 */ /* 0x000fe2000000128d */
[----:B----4-:R-:W-:Y:S01]  /*0f50*/  @P0 IMAD.WIDE.U32 R76, R189, 0x10, R76 ;  /* 0x00000010bd4c0825 */ /* 0x010fe200078e004c */
[----:B0-----:R-:W-:Y:S01]  /*0f60*/  MOV R158, R141 ;  /* 0x0000008d009e7202 */ /* 0x001fe20000000f00 */
[----:B------:R0:W5:Y:S01]  /*0f70*/  @P0 LDG.E.128 R60, desc[UR12][R80.64] ;  /* 0x0000000c503c0981 */ /* 0x000162000c1e1d00 */
[----:B--2---:R-:W-:-:S03]  /*0f80*/  SHF.L.U32 R79, R139, 0x10, RZ ;  /* 0x000000108b4f7819 */ /* 0x004fc600000006ff */
[----:B------:R2:W5:Y:S01]  /*0f90*/  @P0 LDG.E.128 R52, desc[UR12][R76.64] ;  /* 0x0000000c4c340981 */ /* 0x000562000c1e1d00 */
[----:B------:R-:W-:Y:S02]  /*0fa0*/  MOV R226, R156 ;  /* 0x0000009c00e27202 */ /* 0x000fe40000000f00 */
[----:B------:R-:W-:Y:S02]  /*0fb0*/  SHF.L.U32 R201, R201, 0x10, RZ ;  /* 0x00000010c9c97819 */ /* 0x000fe400000006ff */
[----:B0-----:R-:W-:Y:S01]  /*0fc0*/  SHF.L.U32 R81, R140, 0x10, RZ ;  /* 0x000000108c517819 */ /* 0x001fe200000006ff */
[----:B------:R-:W-:Y:S01]  /*0fd0*/  @P0 IMAD.WIDE.U32 R82, R195, 0x10, R82 ;  /* 0x00000010c3520825 */ /* 0x000fe200078e0052 */
[----:B------:R-:W-:-:S03]  /*0fe0*/  SHF.L.U32 R158, R158, 0x10, RZ ;  /* 0x000000109e9e7819 */ /* 0x000fc600000006ff */
[----:B--2---:R-:W-:Y:S01]  /*0ff0*/  FMUL.FTZ R77, R132, R79 ;  /* 0x0000004f844d7220 */ /* 0x004fe20000410000 */
[----:B------:R-:W-:Y:S01]  /*1000*/  SHF.R.U32.HI R141, RZ, 0x10, R141 ;  /* 0x00000010ff8d7819 */ /* 0x000fe2000001168d */
[----:B------:R-:W-:Y:S01]  /*1010*/  FADD.FTZ R232, -R194, R92 ;  /* 0x0000005cc2e87221 */ /* 0x000fe20000010100 */
[----:B------:R-:W-:Y:S02]  /*1020*/  SHF.L.U32 R78, R138, 0x10, RZ ;  /* 0x000000108a4e7819 */ /* 0x000fe400000006ff */
[----:B------:R-:W-:Y:S01]  /*1030*/  SHF.L.U32 R80, R203, 0x10, RZ ;  /* 0x00000010cb507819 */ /* 0x000fe200000006ff */
[----:B------:R-:W-:Y:S01]  /*1040*/  FMUL.FTZ R203, R176, R81 ;  /* 0x00000051b0cb7220 */ /* 0x000fe20000410000 */
[----:B------:R-:W-:Y:S01]  /*1050*/  SHF.L.U32 R241, R226, 0x10, RZ ;  /* 0x00000010e2f17819 */ /* 0x000fe200000006ff */
[----:B------:R-:W-:Y:S01]  /*1060*/  FFMA.FTZ R226, R164, R201, R77 ;  /* 0x000000c9a4e27223 */ /* 0x000fe2000001004d */
[C---:B------:R-:W-:Y:S01]  /*1070*/  FADD.FTZ R218, -R194.reuse, R87 ;  /* 0x00000057c2da7221 */ /* 0x040fe20000010100 */
[----:B------:R-:W-:Y:S01]  /*1080*/  FMUL.FTZ R76, R133, R158 ;  /* 0x0000009e854c7220 */ /* 0x000fe20000410000 */
[C---:B------:R-:W-:Y:S01]  /*1090*/  FADD.FTZ R220, -R194.reuse, R89 ;  /* 0x00000059c2dc7221 */ /* 0x040fe20000010100 */
[----:B------:R0:W5:Y:S01]  /*10a0*/  @P0 LDG.E.128 R64, desc[UR12][R82.64] ;  /* 0x0000000c52400981 */ /* 0x000162000c1e1d00 */
[----:B------:R-:W-:Y:S01]  /*10b0*/  FMUL.FTZ R87, R159, R198 ;  /* 0x000000c69f577220 */ /* 0x000fe20000410000 */
[----:B------:R-:W-:Y:S01]  /*10c0*/  MOV R209, R144 ;  /* 0x0000009000d17202 */ /* 0x000fe20000000f00 */
[C---:B------:R-:W-:Y:S01]  /*10d0*/  FADD.FTZ R228, -R194.reuse, R94 ;  /* 0x0000005ec2e47221 */ /* 0x040fe20000010100 */
[----:B------:R-:W-:Y:S01]  /*10e0*/  MOV R89, R150 ;  /* 0x0000009600597202 */ /* 0x000fe20000000f00 */
[C---:B------:R-:W-:Y:S01]  /*10f0*/  FADD.FTZ R86, -R194.reuse, R86 ;  /* 0x00000056c2567221 */ /* 0x040fe20000010100 */
[----:B------:R-:W-:Y:S01]  /*1100*/  MOV R207, R143 ;  /* 0x0000008f00cf7202 */ /* 0x000fe20000000f00 */
[C---:B------:R-:W-:Y:S01]  /*1110*/  FADD.FTZ R88, -R194.reuse, R88 ;  /* 0x00000058c2587221 */ /* 0x040fe20000010100 */
[----:B------:R-:W-:Y:S01]  /*1120*/  MOV R213, R146 ;  /* 0x0000009200d57202 */ /* 0x000fe20000000f00 */
[C---:B------:R-:W-:Y:S01]  /*1130*/  FADD.FTZ R90, -R194.reuse, R90 ;  /* 0x0000005ac25a7221 */ /* 0x040fe20000010100 */
[----:B0-----:R-:W-:Y:S01]  /*1140*/  SHF.L.U32 R82, R141, 0x10, RZ ;  /* 0x000000108d527819 */ /* 0x001fe200000006ff */
[C---:B------:R-:W-:Y:S01]  /*1150*/  FADD.FTZ R222, -R194.reuse, R91 ;  /* 0x0000005bc2de7221 */ /* 0x040fe20000010100 */
[----:B------:R-:W-:Y:S01]  /*1160*/  FADD.FTZ R230, -R194, R93 ;  /* 0x0000005dc2e67221 */ /* 0x000fe20000010100 */
[----:B------:R-:W-:Y:S01]  /*1170*/  FFMA.FTZ R238, R186, R78, R203 ;  /* 0x0000004ebaee7223 */ /* 0x000fe200000100cb */
[----:B------:R-:W-:Y:S01]  /*1180*/  FADD.FTZ R77, RZ, R226 ;  /* 0x000000e2ff4d7221 */ /* 0x000fe20000010000 */
[----:B------:R-:W-:Y:S01]  /*1190*/  FMUL.FTZ R94, R159, R232 ;  /* 0x000000e89f5e7220 */ /* 0x000fe20000410000 */
[----:B------:R-:W-:Y:S01]  /*11a0*/  SHF.R.U64 R146, R146, 0x10, R147 ;  /* 0x0000001092927819 */ /* 0x000fe20000001293 */
[----:B------:R-:W-:Y:S01]  /*11b0*/  FADD.FTZ R194, -R194, R95 ;  /* 0x0000005fc2c27221 */ /* 0x000fe20000010100 */
[----:B------:R-:W-:Y:S01]  /*11c0*/  FFMA.FTZ R232, R165, R80, R76 ;  /* 0x00000050a5e87223 */ /* 0x000fe2000001004c */
[----:B------:R-:W-:Y:S01]  /*11d0*/  MOV R215, R147 ;  /* 0x0000009300d77202 */ /* 0x000fe20000000f00 */
[C---:B------:R-:W-:Y:S01]  /*11e0*/  FMUL.FTZ R229, R159.reuse, R196 ;  /* 0x000000c49fe57220 */ /* 0x040fe20000410000 */
[----:B------:R-:W-:Y:S01]  /*11f0*/  FMUL.FTZ R95, R159, R206 ;  /* 0x000000ce9f5f7220 */ /* 0x000fe20000410000 */
[----:B------:R-:W-:Y:S01]  /*1200*/  FFMA.FTZ R76, R87, R226, RZ ;  /* 0x000000e2574c7223 */ /* 0x000fe200000100ff */
[----:B------:R-:W-:Y:S01]  /*1210*/  MOV R205, R142 ;  /* 0x0000008e00cd7202 */ /* 0x000fe20000000f00 */
[----:B------:R-:W-:Y:S01]  /*1220*/  FMUL.FTZ R138, R177, R82 ;  /* 0x00000052b18a7220 */ /* 0x000fe20000410000 */
[----:B------:R-:W-:-:S02]  /*1230*/  SHF.R.U64 R144, R144, 0x10, R145 ;  /* 0x0000001090907819 */ /* 0x000fc40000001291 */
[----:B------:R-:W-:Y:S02]  /*1240*/  SHF.R.U64 R91, R150, 0x10, R151 ;  /* 0x00000010965b7819 */ /* 0x000fe40000001297 */
[----:B------:R-:W-:Y:S02]  /*1250*/  SHF.L.U32 R204, R204, 0x10, RZ ;  /* 0x00000010cccc7819 */ /* 0x000fe400000006ff */
[----:B------:R-:W-:Y:S02]  /*1260*/  SHF.L.U32 R209, R209, 0x10, RZ ;  /* 0x00000010d1d17819 */ /* 0x000fe400000006ff */
[----:B------:R-:W-:Y:S01]  /*1270*/  SHF.L.U32 R206, R89, 0x10, RZ ;  /* 0x0000001059ce7819 */ /* 0x000fe200000006ff */
[----:B------:R-:W-:Y:S01]  /*1280*/  FADD.FTZ R89, R238, R77 ;  /* 0x0000004dee597221 */ /* 0x000fe20000010000 */
[----:B------:R-:W-:Y:S01]  /*1290*/  SHF.L.U32 R196, R207, 0x10, RZ ;  /* 0x00000010cfc47819 */ /* 0x000fe200000006ff */
[----:B-1----:R-:W-:Y:S01]  /*12a0*/  @P0 IMAD.WIDE.U32 R84, R197, 0x10, R84 ;  /* 0x00000010c5540825 */ /* 0x002fe200078e0054 */
[----:B------:R-:W-:-:S03]  /*12b0*/  SHF.L.U32 R207, R146, 0x10, RZ ;  /* 0x0000001092cf7819 */ /* 0x000fc600000006ff */
[----:B------:R-:W-:Y:S01]  /*12c0*/  FMUL.FTZ R231, R159, R200 ;  /* 0x000000c89fe77220 */ /* 0x000fe20000410000 */
[----:B------:R-:W-:Y:S01]  /*12d0*/  MOV R221, R151 ;  /* 0x0000009700dd7202 */ /* 0x000fe20000000f00 */
[----:B------:R-:W-:Y:S01]  /*12e0*/  FFMA.FTZ R76, R229, R238, R76 ;  /* 0x000000eee54c7223 */ /* 0x000fe2000001004c */
[----:B------:R-:W-:Y:S01]  /*12f0*/  SHF.L.U32 R146, R215, 0x10, RZ ;  /* 0x00000010d7927819 */ /* 0x000fe200000006ff */
[----:B------:R-:W-:Y:S01]  /*1300*/  FFMA.FTZ R240, R187, R204, R138 ;  /* 0x000000ccbbf07223 */ /* 0x000fe2000001008a */
[----:B------:R-:W-:Y:S01]  /*1310*/  SHF.R.U64 R142, R142, 0x10, R143 ;  /* 0x000000108e8e7819 */ /* 0x000fe2000000128f */
[----:B------:R-:W-:Y:S01]  /*1320*/  FMUL.FTZ R77, R130, R209 ;  /* 0x000000d1824d7220 */ /* 0x000fe20000410000 */
[----:B------:R-:W-:Y:S01]  /*1330*/  MOV R211, R145 ;  /* 0x0000009100d37202 */ /* 0x000fe20000000f00 */
[----:B------:R-:W-:Y:S01]  /*1340*/  FMUL.FTZ R139, R159, R208 ;  /* 0x000000d09f8b7220 */ /* 0x000fe20000410000 */
[----:B------:R-:W-:Y:S01]  /*1350*/  SHF.R.U32.HI R150, RZ, 0x10, R151 ;  /* 0x00000010ff967819 */ /* 0x000fe20000011697 */
[----:B------:R0:W5:Y:S01]  /*1360*/  @P0 LDG.E.128 R68, desc[UR12][R84.64] ;  /* 0x0000000c54440981 */ /* 0x000162000c1e1d00 */
[----:B------:R-:W-:-:S02]  /*1370*/  SHF.L.U32 R83, R205, 0x10, RZ ;  /* 0x00000010cd537819 */ /* 0x000fc400000006ff */
[----:B------:R-:W-:Y:S02]  /*1380*/  SHF.L.U32 R144, R144, 0x10, RZ ;  /* 0x0000001090907819 */ /* 0x000fe400000006ff */
[----:B------:R-:W-:Y:S01]  /*1390*/  SHF.L.U32 R215, R91, 0x10, RZ ;  /* 0x000000105bd77819 */ /* 0x000fe200000006ff */
[----:B------:R-:W-:Y:S01]  /*13a0*/  FADD.FTZ R91, R232, R89 ;  /* 0x00000059e85b7221 */ /* 0x000fe20000010000 */
[----:B------:R-:W-:Y:S01]  /*13b0*/  SHF.R.U32.HI R145, RZ, 0x10, R145 ;  /* 0x00000010ff917819 */ /* 0x000fe20000011691 */
[----:B------:R-:W-:Y:S01]  /*13c0*/  FMUL.FTZ R233, R159, R202 ;  /* 0x000000ca9fe97220 */ /* 0x000fe20000410000 */
[----:B------:R-:W-:Y:S01]  /*13d0*/  MOV R151, R152 ;  /* 0x0000009800977202 */ /* 0x000fe20000000f00 */
[----:B------:R-:W-:Y:S01]  /*13e0*/  FFMA.FTZ R76, R231, R232, R76 ;  /* 0x000000e8e74c7223 */ /* 0x000fe2000001004c */
[----:B------:R-:W-:Y:S02]  /*13f0*/  MOV R224, R154 ;  /* 0x0000009a00e07202 */ /* 0x000fe40000000f00 */
[----:B------:R-:W-:Y:S01]  /*1400*/  SHF.L.U32 R208, R221, 0x10, RZ ;  /* 0x00000010ddd07819 */ /* 0x000fe200000006ff */
[----:B------:R-:W-:Y:S01]  /*1410*/  FMUL.FTZ R89, R174, R144 ;  /* 0x00000090ae597220 */ /* 0x000fe20000410000 */
[----:B------:R-:W-:Y:S01]  /*1420*/  SHF.R.U64 R152, R152, 0x10, R153 ;  /* 0x0000001098987819 */ /* 0x000fe20000001299 */
[----:B------:R-:W-:Y:S01]  /*1430*/  FADD.FTZ R91, R240, R91 ;  /* 0x0000005bf05b7221 */ /* 0x000fe20000010000 */
[----:B------:R-:W-:-:S02]  /*1440*/  SHF.R.U64 R154, R154, 0x10, R155 ;  /* 0x000000109a9a7819 */ /* 0x000fc4000000129b */
[----:B0-----:R-:W-:Y:S02]  /*1450*/  SHF.L.U32 R84, R142, 0x10, RZ ;  /* 0x000000108e547819 */ /* 0x001fe400000006ff */
[----:B------:R-:W-:Y:S02]  /*1460*/  SHF.L.U32 R198, R211, 0x10, RZ ;  /* 0x00000010d3c67819 */ /* 0x000fe400000006ff */
[----:B------:R-:W-:Y:S01]  /*1470*/  SHF.L.U32 R221, R150, 0x10, RZ ;  /* 0x0000001096dd7819 */ /* 0x000fe200000006ff */
[----:B------:R-:W-:Y:S01]  /*1480*/  FFMA.FTZ R150, R162, R83, R77 ;  /* 0x00000053a2967223 */ /* 0x000fe2000001004d */
[C---:B------:R-:W-:Y:S01]  /*1490*/  FMUL.FTZ R92, R159.reuse, R86 ;  /* 0x000000569f5c7220 */ /* 0x040fe20000410000 */
[----:B------:R-:W-:Y:S01]  /*14a0*/  SHF.R.U32.HI R143, RZ, 0x10, R143 ;  /* 0x00000010ff8f7819 */ /* 0x000fe2000001168f */
[----:B------:R-:W-:Y:S01]  /*14b0*/  FMUL.FTZ R93, R159, R216 ;  /* 0x000000d89f5d7220 */ /* 0x000fe20000410000 */
[----:B------:R-:W-:Y:S01]  /*14c0*/  SHF.L.U32 R200, R145, 0x10, RZ ;  /* 0x0000001091c87819 */ /* 0x000fe200000006ff */
[----:B------:R-:W-:Y:S01]  /*14d0*/  FFMA.FTZ R86, R233, R240, R76 ;  /* 0x000000f0e9567223 */ /* 0x000fe2000001004c */
[----:B------:R-:W-:Y:S01]  /*14e0*/  SHF.L.U32 R216, R152, 0x10, RZ ;  /* 0x0000001098d87819 */ /* 0x000fe200000006ff */
[----:B------:R-:W-:Y:S01]  /*14f0*/  FFMA.FTZ R152, R184, R84, R89 ;  /* 0x00000054b8987223 */ /* 0x000fe20000010059 */
[----:B------:R-:W-:Y:S01]  /*1500*/  SHF.L.U32 R239, R154, 0x10, RZ ;  /* 0x000000109aef7819 */ /* 0x000fe200000006ff */
[----:B------:R-:W-:Y:S01]  /*1510*/  FMUL.FTZ R154, R131, R198 ;  /* 0x000000c6839a7220 */ /* 0x000fe20000410000 */
[----:B------:R-:W-:Y:S01]  /*1520*/  MOV R217, R148 ;  /* 0x0000009400d97202 */ /* 0x000fe20000000f00 */
[----:B------:R-:W-:Y:S01]  /*1530*/  FADD.FTZ R91, R150, R91 ;  /* 0x0000005b965b7221 */ /* 0x000fe20000010000 */
[----:B------:R-:W-:Y:S01]  /*1540*/  SHF.L.U32 R85, R143, 0x10, RZ ;  /* 0x000000108f557819 */ /* 0x000fe200000006ff */
[----:B------:R-:W-:Y:S01]  /*1550*/  FFMA.FTZ R86, R95, R150, R86 ;  /* 0x000000965f567223 */ /* 0x000fe20000010056 */
[----:B------:R-:W-:Y:S01]  /*1560*/  SHF.R.U64 R148, R148, 0x10, R149 ;  /* 0x0000001094947819 */ /* 0x000fe20000001295 */
[----:B------:R-:W-:Y:S01]  /*1570*/  FMUL.FTZ R76, R175, R200 ;  /* 0x000000c8af4c7220 */ /* 0x000fe20000410000 */
[----:B------:R-:W-:Y:S01]  /*1580*/  SHF.R.U64 R156, R156, 0x10, R157 ;  /* 0x000000109c9c7819 */ /* 0x000fe2000000129d */
[----:B------:R-:W-:Y:S01]  /*1590*/  FFMA.FTZ R154, R163, R196, R154 ;  /* 0x000000c4a39a7223 */ /* 0x000fe2000001009a */
[----:B------:R-:W-:Y:S01]  /*15a0*/  MOV R227, R157 ;  /* 0x0000009d00e37202 */ /* 0x000fe20000000f00 */
[----:B------:R-:W-:Y:S01]  /*15b0*/  FADD.FTZ R91, R152, R91 ;  /* 0x0000005b985b7221 */ /* 0x000fe20000010000 */
[----:B------:R-:W-:-:S02]  /*15c0*/  MOV R219, R149 ;  /* 0x0000009500db7202 */ /* 0x000fc40000000f00 */
[----:B------:R-:W-:Y:S02]  /*15d0*/  SHF.R.U32.HI R157, RZ, 0x10, R157 ;  /* 0x00000010ff9d7819 */ /* 0x000fe4000001169d */
[----:B------:R-:W-:Y:S01]  /*15e0*/  SHF.L.U32 R217, R217, 0x10, RZ ;  /* 0x00000010d9d97819 */ /* 0x000fe200000006ff */
[----:B------:R-:W-:Y:S01]  /*15f0*/  FMUL.FTZ R141, R159, R210 ;  /* 0x000000d29f8d7220 */ /* 0x000fe20000410000 */
[----:B------:R-:W-:Y:S01]  /*1600*/  FFMA.FTZ R86, R139, R152, R86 ;  /* 0x000000988b567223 */ /* 0x000fe20000010056 */
[----:B------:R-:W-:Y:S01]  /*1610*/  SHF.L.U32 R148, R148, 0x10, RZ ;  /* 0x0000001094947819 */ /* 0x000fe200000006ff */
[----:B------:R-:W-:Y:S01]  /*1620*/  FFMA.FTZ R211, R185, R85, R76 ;  /* 0x00000055b9d37223 */ /* 0x000fe2000001004c */
[----:B------:R-:W-:Y:S01]  /*1630*/  SHF.L.U32 R235, R213, 0x10, RZ ;  /* 0x00000010d5eb7819 */ /* 0x000fe200000006ff */
[----:B------:R-:W-:Y:S01]  /*1640*/  FADD.FTZ R76, R154, R91 ;  /* 0x0000005b9a4c7221 */ /* 0x000fe20000010000 */
[----:B------:R-:W-:Y:S02]  /*1650*/  SHF.L.U32 R219, R219, 0x10, RZ ;  /* 0x00000010dbdb7819 */ /* 0x000fe400000006ff */
[----:B------:R-:W-:Y:S01]  /*1660*/  SHF.L.U32 R236, R157, 0x10, RZ ;  /* 0x000000109dec7819 */ /* 0x000fe200000006ff */
[----:B------:R-:W-:Y:S01]  /*1670*/  FMUL.FTZ R157, R128, R217 ;  /* 0x000000d9809d7220 */ /* 0x000fe20000410000 */
[----:B------:R-:W-:Y:S01]  /*1680*/  FMUL.FTZ R212, R159, R212 ;  /* 0x000000d49fd47220 */ /* 0x000fe20000410000 */
[----:B------:R-:W-:Y:S01]  /*1690*/  FFMA.FTZ R89, R141, R154, R86 ;  /* 0x0000009a8d597223 */ /* 0x000fe20000010056 */
[----:B------:R-:W-:Y:S01]  /*16a0*/  SHF.R.U32.HI R149, RZ, 0x10, R149 ;  /* 0x00000010ff957819 */ /* 0x000fe20000011695 */
[----:B------:R-:W-:Y:S01]  /*16b0*/  FMUL.FTZ R77, R172, R148 ;  /* 0x00000094ac4d7220 */ /* 0x000fe20000410000 */
[----:B------:R-:W-:Y:S01]  /*16c0*/  FADD.FTZ R86, R211, R76 ;  /* 0x0000004cd3567221 */ /* 0x000fe20000010000 */
[----:B------:R-:W-:Y:S01]  /*16d0*/  FFMA.FTZ R157, R160, R235, R157 ;  /* 0x000000eba09d7223 */ /* 0x000fe2000001009d */
[----:B------:R-:W-:Y:S01]  /*16e0*/  FMUL.FTZ R76, R129, R219 ;  /* 0x000000db814c7220 */ /* 0x000fe20000410000 */
[----:B------:R-:W-:Y:S01]  /*16f0*/  FMUL.FTZ R214, R159, R214 ;  /* 0x000000d69fd67220 */ /* 0x000fe20000410000 */
[----:B------:R-:W-:Y:S01]  /*1700*/  FFMA.FTZ R89, R212, R211, R89 ;  /* 0x000000d3d4597223 */ /* 0x000fe20000010059 */
[----:B------:R-:W-:Y:S01]  /*1710*/  SHF.R.U32.HI R147, RZ, 0x10, R147 ;  /* 0x00000010ff937819 */ /* 0x000fe20000011693 */
[----:B------:R-:W-:Y:S01]  /*1720*/  FFMA.FTZ R142, R182, R207, R77 ;  /* 0x000000cfb68e7223 */ /* 0x000fe2000001004d */
[----:B------:R-:W-:Y:S01]  /*1730*/  SHF.L.U32 R202, R149, 0x10, RZ ;  /* 0x0000001095ca7819 */ /* 0x000fe200000006ff */
[----:B------:R-:W-:Y:S01]  /*1740*/  FADD.FTZ R77, R157, R86 ;  /* 0x000000569d4d7221 */ /* 0x000fe20000010000 */
[----:B------:R-:W-:Y:S01]  /*1750*/  FFMA.FTZ R203, R161, R146, R76 ;  /* 0x00000092a1cb7223 */ /* 0x000fe2000001004c */
[----:B------:R-:W-:Y:S01]  /*1760*/  FFMA.FTZ R76, R214, R157, R89 ;  /* 0x0000009dd64c7223 */ /* 0x000fe20000010059 */
[----:B------:R-:W-:Y:S01]  /*1770*/  SHF.L.U32 R213, R147, 0x10, RZ ;  /* 0x0000001093d57819 */ /* 0x000fe200000006ff */
[----:B------:R-:W-:Y:S01]  /*1780*/  FMUL.FTZ R86, R173, R202 ;  /* 0x000000caad567220 */ /* 0x000fe20000410000 */
[----:B------:R-:W-:Y:S01]  /*1790*/  SHF.L.U32 R237, R151, 0x10, RZ ;  /* 0x0000001097ed7819 */ /* 0x000fe200000006ff */
[----:B------:R-:W-:Y:S01]  /*17a0*/  FADD.FTZ R138, R142, R77 ;  /* 0x0000004d8e8a7221 */ /* 0x000fe20000010000 */
[----:B------:R-:W-:Y:S01]  /*17b0*/  FFMA.FTZ R77, R93, R142, R76 ;  /* 0x0000008e5d4d7223 */ /* 0x000fe2000001004c */
[----:B------:R-:W-:Y:S01]  /*17c0*/  MOV R223, R153 ;  /* 0x0000009900df7202 */ /* 0x000fe20000000f00 */
[----:B------:R-:W-:Y:S01]  /*17d0*/  FFMA.FTZ R205, R183, R213, R86 ;  /* 0x000000d5b7cd7223 */ /* 0x000fe20000010056 */
[----:B------:R-:W-:Y:S01]  /*17e0*/  FMUL.FTZ R151, R126, R237 ;  /* 0x000000ed7e977220 */ /* 0x000fe20000410000 */
[----:B------:R-:W-:Y:S01]  /*17f0*/  FADD.FTZ R138, R203, R138 ;  /* 0x0000008acb8a7221 */ /* 0x000fe20000010000 */
[----:B------:R-:W-:Y:S01]  /*1800*/  FMUL.FTZ R218, R159, R218 ;  /* 0x000000da9fda7220 */ /* 0x000fe20000410000 */
[----:B------:R-:W-:Y:S01]  /*1810*/  FFMA.FTZ R77, R92, R203, R77 ;  /* 0x000000cb5c4d7223 */ /* 0x000fe2000001004d */
[----:B------:R-:W-:Y:S01]  /*1820*/  SHF.R.U32.HI R153, RZ, 0x10, R153 ;  /* 0x00000010ff997819 */ /* 0x000fe20000011699 */
        /* <DEDUP_REMOVED lines=17> */
[----:B------:R-:W-:Y:S01]  /*1940*/  MOV R225, R155 ;  /* 0x0000009b00e17202 */ /* 0x000fe20000000f00 */
        /* <DEDUP_REMOVED lines=14> */
[----:B------:R-:W-:Y:S01]  /*1a30*/  SHF.R.U32.HI R155, RZ, 0x10, R155 ;  /* 0x00000010ff9b7819 */ /* 0x000fe2000001169b */
[----:B------:R-:W-:Y:S01]  /*1a40*/  FFMA.FTZ R89, R178, R239, R89 ;  /* 0x000000efb2597223 */ /* 0x000fe20000010059 */
[----:B------:R-:W-:Y:S01]  /*1a50*/  FADD.FTZ R76, R91, R138 ;  /* 0x0000008a5b4c7221 */ /* 0x000fe20000010000 */
[----:B------:R-:W-:Y:S01]  /*1a60*/  FFMA.FTZ R153, R135, R234, R86 ;  /* 0x000000ea87997223 */ /* 0x000fe20000010056 */
[----:B------:R-:W-:Y:S01]  /*1a70*/  FMUL.FTZ R145, R159, R230 ;  /* 0x000000e69f917220 */ /* 0x000fe20000410000 */
[----:B------:R-:W-:Y:S01]  /*1a80*/  FFMA.FTZ R86, R94, R91, R77 ;  /* 0x0000005b5e567223 */ /* 0x000fe2000001004d */
[----:B------:R-:W-:Y:S01]  /*1a90*/  SHF.L.U32 R225, R155, 0x10, RZ ;  /* 0x000000109be17819 */ /* 0x000fe200000006ff */
[----:B------:R-:W-:Y:S01]  /*1aa0*/  FMUL.FTZ R138, R159, R228 ;  /* 0x000000e49f8a7220 */ /* 0x000fe20000410000 */
[----:B------:R-:W-:Y:S01]  /*1ab0*/  FADD.FTZ R76, R76, R89 ;  /* 0x000000594c4c7221 */ /* 0x000fe20000010000 */
[----:B------:R-:W-:Y:S01]  /*1ac0*/  FMUL.FTZ R228, R169, R236 ;  /* 0x000000eca9e47220 */ /* 0x000fe20000410000 */
[----:B------:R-:W-:Y:S01]  /*1ad0*/  FFMA.FTZ R77, R145, R89, R86 ;  /* 0x00000059914d7223 */ /* 0x000fe20000010056 */
[----:B------:R-:W-:Y:S01]  /*1ae0*/  FMUL.FTZ R140, R159, R194 ;  /* 0x000000c29f8c7220 */ /* 0x000fe20000410000 */
[----:B------:R-:W-:Y:S01]  /*1af0*/  FADD.FTZ R76, R76, R153 ;  /* 0x000000994c4c7221 */ /* 0x000fe20000010000 */
[----:B------:R-:W-:Y:S01]  /*1b00*/  FFMA.FTZ R155, R179, R225, R228 ;  /* 0x000000e1b39b7223 */ /* 0x000fe200000100e4 */
        /* <DEDUP_REMOVED lines=35> */
.L_x_1759:
[----:B------:R-:W-:Y:S05]  /*1d40*/  BSYNC.RECONVERGENT B0 ;  /* 0x0000000000007941 */ /* 0x000fea0003800200 */
.L_x_1758:
[----:B------:R-:W1:Y:S08]  /*1d50*/  S2UR UR5, SR_CgaCtaId ;  /* 0x00000000000579c3 */ /* 0x000e700000008800 */
[----:B------:R-:W-:Y:S01]  /*1d60*/  BAR.SYNC.DEFER_BLOCKING 0x0 ;  /* 0x0000000000007b1d */ /* 0x000fe20000010000 */
[----:B------:R-:W-:Y:S01]  /*1d70*/  FFMA.FTZ R120, R229, R78, R120 ;  /* 0x0000004ee5787223 */ /* 0x000fe20000010078 */
[----:B------:R-:W-:Y:S01]  /*1d80*/  FADD.FTZ R119, R78, R119 ;  /* 0x000000774e777221 */ /* 0x000fe20000010000 */
[----:B------:R-:W-:Y:S01]  /*1d90*/  FFMA.FTZ R122, R87, R79, R122 ;  /* 0x0000004f577a7223 */ /* 0x000fe2000001007a */
[----:B------:R-:W-:Y:S01]  /*1da0*/  FADD.FTZ R121, R79, R121 ;  /* 0x000000794f797221 */ /* 0x000fe20000010000 */
[----:B------:R-:W-:Y:S01]  /*1db0*/  FFMA.FTZ R116, R231, R80, R116 ;  /* 0x00000050e7747223 */ /* 0x000fe20000010074 */
[----:B------:R-:W-:Y:S01]  /*1dc0*/  UMOV UR4, 0x400 ;  /* 0x0000040000047882 */ /* 0x000fe20000000000 */
        /* <DEDUP_REMOVED lines=12> */
[----:B------:R-:W2:Y:S01]  /*1e90*/  LDC.64 R84, c[0x0][0x380] ;  /* 0x0000e000ff547b82 */ /* 0x000ea20000000a00 */
[----:B------:R-:W-:Y:S01]  /*1ea0*/  FADD.FTZ R123, R201, R123 ;  /* 0x0000007bc97b7221 */ /* 0x000fe20000010000 */
[----:B------:R-:W-:Y:S01]  /*1eb0*/  UISETP.NE.U32.AND UP0, UPT, UR14, URZ, UPT ;  /* 0x000000ff0e00728c */ /* 0x000fe2000bf05070 */
[----:B------:R-:W-:Y:S01]  /*1ec0*/  FFMA.FTZ R112, R233, R204, R112 ;  /* 0x000000cce9707223 */ /* 0x000fe20000010070 */
[----:B-1----:R-:W-:Y:S01]  /*1ed0*/  ULEA UR4, UR5, UR4, 0x18 ;  /* 0x0000000405047291 */ /* 0x002fe2000f8ec0ff */
[----:B------:R-:W-:Y:S01]  /*1ee0*/  FADD.FTZ R111, R204, R111 ;  /* 0x0000006fcc6f7221 */ /* 0x000fe20000010000 */
[----:B------:R-:W-:Y:S01]  /*1ef0*/  UISETP.NE.AND.EX UP0, UPT, UR15, URZ, UPT, UP0 ;  /* 0x000000ff0f00728c */ /* 0x000fe2000bf05300 */
[----:B------:R-:W-:Y:S01]  /*1f00*/  FFMA.FTZ R114, R231, R158, R114 ;  /* 0x0000009ee7727223 */ /* 0x000fe20000010072 */
[----:B------:R-:W-:Y:S01]  /*1f10*/  UIADD3 UR5, UPT, UPT, UR4, 0x2820, URZ ;  /* 0x0000282004057890 */ /* 0x000fe2000fffe0ff */
[----:B------:R-:W-:Y:S01]  /*1f20*/  FADD.FTZ R113, R158, R113 ;  /* 0x000000719e717221 */ /* 0x000fe20000010000 */
[----:B------:R-:W-:Y:S01]  /*1f30*/  @!UP1 UIADD3 UR5, UPT, UPT, UR4, 0x2800, URZ ;  /* 0x0000280004059890 */ /* 0x000fe2000fffe0ff */
[----:B------:R-:W-:Y:S01]  /*1f40*/  FFMA.FTZ R100, R141, R196, R100 ;  /* 0x000000c48d647223 */ /* 0x000fe20000010064 */
[----:B------:R-:W-:Y:S01]  /*1f50*/  UIADD3 UR10, UPT, UPT, UR4, 0x2830, URZ ;  /* 0x00002830040a7890 */ /* 0x000fe2000fffe0ff */
[----:B------:R-:W-:Y:S01]  /*1f60*/  FADD.FTZ R99, R196, R99 ;  /* 0x00000063c4637221 */ /* 0x000fe20000010000 */
        /* <DEDUP_REMOVED lines=10> */
[----:B--2---:R-:W-:Y:S01]  /*2010*/  IADD3 R167, PT, PT, R167, R84, RZ ;  /* 0x00000054a7a77210 */ /* 0x004fe20007ffe0ff */
[----:B------:R-:W-:Y:S01]  /*2020*/  FADD.FTZ R50, R200, R50 ;  /* 0x00000032c8327221 */ /* 0x000fe20000010000 */
[----:B------:R-:W-:Y:S01]  /*2030*/  FFMA.FTZ R0, R214, R235, R0 ;  /* 0x000000ebd6007223 */ /* 0x000fe20000010000 */
[----:B------:R-:W-:Y:S01]  /*2040*/  FADD.FTZ R13, R235, R13 ;  /* 0x0000000deb0d7221 */ /* 0x000fe20000010000 */
[----:B------:R-:W-:Y:S01]  /*2050*/  ISETP.GE.AND P2, PT, R167, R85, PT ;  /* 0x00000055a700720c */ /* 0x000fe20003f46270 */
        /* <DEDUP_REMOVED lines=32> */
[----:B------:R-:W-:Y:S01]  /*2260*/  FADD.FTZ R21, R224, R21 ;  /* 0x00000015e0157221 */ /* 0x000fe20000010000 */
[----:B------:R-:W-:Y:S01]  /*2270*/  FFMA.FTZ R9, R94, R224, R9 ;  /* 0x000000e05e097223 */ /* 0x000fe20000010009 */
[----:B------:R-:W-:Y:S01]  /*2280*/  FADD.FTZ R201, R78, R201 ;  /* 0x000000c94ec97221 */ /* 0x000fe20000010000 */
[----:B------:R-:W-:Y:S01]  /*2290*/  FADD.FTZ R76, R79, R76 ;  /* 0x0000004c4f4c7221 */ /* 0x000fe20000010000 */
[----:B------:R-:W-:Y:S01]  /*22a0*/  FADD.FTZ R30, R241, R30 ;  /* 0x0000001ef11e7221 */ /* 0x000fe20000010000 */
[----:B------:R-:W-:Y:S01]  /*22b0*/  FFMA.FTZ R42, R94, R241, R42 ;  /* 0x000000f15e2a7223 */ /* 0x000fe2000001002a */
[----:B-1----:R-:W-:Y:S01]  /*22c0*/  FADD.FTZ R201, R201, R80 ;  /* 0x00000050c9c97221 */ /* 0x002fe20000010000 */
[----:B------:R-:W-:Y:S01]  /*22d0*/  FADD.FTZ R76, R76, R81 ;  /* 0x000000514c4c7221 */ /* 0x000fe20000010000 */
[----:B------:R-:W-:Y:S01]  /*22e0*/  FADD.FTZ R22, R239, R22 ;  /* 0x00000016ef167221 */ /* 0x000fe20000010000 */
[----:B------:R-:W-:Y:S01]  /*22f0*/  FFMA.FTZ R10, R145, R239, R10 ;  /* 0x000000ef910a7223 */ /* 0x000fe2000001000a */
[----:B------:R-:W-:Y:S01]  /*2300*/  FADD.FTZ R82, R82, R201 ;  /* 0x000000c952527221 */ /* 0x000fe20000010000 */
[----:B------:R-:W-:Y:S01]  /*2310*/  FADD.FTZ R76, R83, R76 ;  /* 0x0000004c534c7221 */ /* 0x000fe20000010000 */
[----:B------:R-:W-:Y:S01]  /*2320*/  FADD.FTZ R29, R156, R29 ;  /* 0x0000001d9c1d7221 */ /* 0x000fe20000010000 */
[----:B------:R-:W-:Y:S01]  /*2330*/  FFMA.FTZ R41, R145, R156, R41 ;  /* 0x0000009c91297223 */ /* 0x000fe20000010029 */
[----:B------:R-:W-:Y:S01]  /*2340*/  FMUL.FTZ R82, R82, UR17 ;  /* 0x0000001152527c20 */ /* 0x000fe20008410000 */
        /* <DEDUP_REMOVED lines=8> */
[----:B------:R-:W-:Y:S01]  /*23d0*/  FMUL.FTZ R85, R76, UR17 ;  /* 0x000000114c557c20 */ /* 0x000fe20008410000 */
        /* <DEDUP_REMOVED lines=29> */
.L_x_1762:
        /* <DEDUP_REMOVED lines=23> */
.L_x_1761:
        /* <DEDUP_REMOVED lines=20> */
.L_x_1764:
        /* <DEDUP_REMOVED lines=21> */
.L_x_1760:
        /* <DEDUP_REMOVED lines=27> */
.L_x_1766:
        /* <DEDUP_REMOVED lines=23> */
.L_x_1765:
        /* <DEDUP_REMOVED lines=20> */
.L_x_1767:
        /* <DEDUP_REMOVED lines=19> */
[----:B------:R-:W-:-:S07]  /*2f40*/  PRMT R192, R83, 0x7610, R192 ;  /* 0x0000761053c07816 */ /* 0x000fce00000000c0 */
.L_x_1763:
[----:B------:R-:W-:Y:S01]  /*2f50*/  ISETP.NE.U32.AND P1, PT, RZ, UR4, PT ;  /* 0x00000004ff007c0c */ /* 0x000fe2000bf25070 */
[----:B------:R-:W0:Y:S01]  /*2f60*/  LDC.64 R76, c[0x0][0x468] ;  /* 0x00011a00ff4c7b82 */ /* 0x000e220000000a00 */
[----:B------:R-:W-:Y:S01]  /*2f70*/  LOP3.LUT R78, R78, 0xffff, RZ, 0xc0, !PT ;  /* 0x0000ffff4e4e7812 */ /* 0x000fe200078ec0ff */
[----:B------:R-:W-:Y:S01]  /*2f80*/  UISETP.NE.U32.AND UP0, UPT, UR6, URZ, UPT ;  /* 0x000000ff0600728c */ /* 0x000fe2000bf05070 */
[----:B------:R-:W-:Y:S02]  /*2f90*/  ISETP.NE.AND.EX P1, PT, RZ, UR5, PT, P1 ;  /* 0x00000005ff007c0c */ /* 0x000fe4000bf25310 */
[----:B------:R-:W-:Y:S01]  /*2fa0*/  PRMT R87, R82, 0x5410, R87 ;  /* 0x0000541052577816 */ /* 0x000fe20000000057 */
[----:B------:R-:W-:Y:S01]  /*2fb0*/  IMAD.WIDE.U32 R78, R78, 0x10000, RZ ;  /* 0x000100004e4e7825 */ /* 0x000fe200078e00ff */
[----:B------:R-:W-:Y:S02]  /*2fc0*/  UISETP.NE.AND.EX UP0, UPT, UR7, URZ, UPT, UP0 ;  /* 0x000000ff0700728c */ /* 0x000fe4000bf05300 */
[----:B------:R-:W-:-:S02]  /*2fd0*/  LOP3.LUT R78, R78, 0xffff, R83, 0xf8, !PT ;  /* 0x0000ffff4e4e7812 */ /* 0x000fc400078ef853 */
[----:B------:R-:W-:-:S05]  /*2fe0*/  LOP3.LUT R79, R87, R79, RZ, 0xfc, !PT ;  /* 0x0000004f574f7212 */ /* 0x000fca00078efcff */
[----:B------:R-:W1:Y:S01]  /*2ff0*/  @P1 LDC.64 R80, c[0x0][0x478] ;  /* 0x00011e00ff501b82 */ /* 0x000e620000000a00 */
[----:B0-----:R-:W-:-:S04]  /*3000*/  IMAD.WIDE.U32 R82, R189, 0x8, R76 ;  /* 0x00000008bd527825 */ /* 0x001fc800078e004c */
[----:B-1----:R-:W-:-:S05]  /*3010*/  @P1 IMAD.WIDE.U32 R80, R189, 0x10, R80 ;  /* 0x00000010bd501825 */ /* 0x002fca00078e0050 */
[----:B------:R0:W-:Y:S04]  /*3020*/  @P1 STG.E.128 desc[UR12][R80.64], R72 ;  /* 0x0000004850001986 */ /* 0x0001e8000c101d0c */
        /* <DEDUP_REMOVED lines=10> */
.L_x_1768:
[----:B------:R-:W-:Y:S05]  /*30d0*/  @!P0 BRA `(.L_x_1769) ;  /* 0x00000004004c8947 */ /* 0x000fea0003800000 */
[----:B------:R-:W-:Y:S05]  /*30e0*/  @!P1 BRA `(.L_x_1770) ;  /* 0x00000000009c9947 */ /* 0x000fea0003800000 */
        /* <DEDUP_REMOVED lines=9> */
[C---:B0----5:R-:W-:Y:S01]  /*3180*/  FFMA.FTZ R74, R159.reuse, R141, R58 ;  /* 0x0000008d9f4a7223 */ /* 0x061fe2000001003a */
[C---:B------:R-:W-:Y:S01]  /*3190*/  FFMA.FTZ R75, R159.reuse, R212, R59 ;  /* 0x000000d49f4b7223 */ /* 0x040fe2000001003b */
[C---:B------:R-:W-:Y:S01]  /*31a0*/  FFMA.FTZ R72, R159.reuse, R95, R56 ;  /* 0x0000005f9f487223 */ /* 0x040fe20000010038 */
[----:B------:R-:W-:-:S03]  /*31b0*/  FFMA.FTZ R73, R159, R152, R57 ;  /* 0x000000989f497223 */ /* 0x000fc60000010039 */
[----:B-1----:R-:W-:Y:S02]  /*31c0*/  F2FP.BF16.F32.PACK_AB R80, R75, R74 ;  /* 0x0000004a4b50723e */ /* 0x002fe400000010ff */
        /* <DEDUP_REMOVED lines=8> */
.L_x_1771:
        /* <DEDUP_REMOVED lines=14> */
[----:B------:R-:W-:Y:S02]  /*3330*/  PRMT R78, R81, 0x7632, R78 ;  /* 0x00007632514e7816 */ /* 0x000fe4000000004e */
[----:B------:R-:W-:Y:S01]  /*3340*/  PRMT R87, R80, 0x7632, R87 ;  /* 0x0000763250577816 */ /* 0x000fe20000000057 */
[----:B------:R-:W-:Y:S06]  /*3350*/  BRA `(.L_x_1772) ;  /* 0x0000000400f47947 */ /* 0x000fec0003800000 */
.L_x_1770:
        /* <DEDUP_REMOVED lines=16> */
[----:B01----:R-:W-:Y:S02]  /*3460*/  PRMT R80, R141, 0x7610, R80 ;  /* 0x000076108d507816 */ /* 0x003fe40000000050 */
[C---:B------:R-:W-:Y:S02]  /*3470*/  PRMT R78, R95.reuse, 0x7632, R78 ;  /* 0x000076325f4e7816 */ /* 0x040fe4000000004e */
[----:B------:R-:W-:-:S02]  /*3480*/  PRMT R81, R95, 0x7610, R81 ;  /* 0x000076105f517816 */ /* 0x000fc40000000051 */
[----:B------:R-:W-:Y:S02]  /*3490*/  PRMT R188, R87, 0x7610, R188 ;  /* 0x0000761057bc7816 */ /* 0x000fe400000000bc */
[----:B------:R-:W-:Y:S02]  /*34a0*/  PRMT R199, R80, 0x7610, R199 ;  /* 0x0000761050c77816 */ /* 0x000fe400000000c7 */
[----:B------:R-:W-:Y:S02]  /*34b0*/  PRMT R190, R78, 0x7610, R190 ;  /* 0x000076104ebe7816 */ /* 0x000fe400000000be */
[----:B------:R-:W-:Y:S01]  /*34c0*/  PRMT R192, R81, 0x7610, R192 ;  /* 0x0000761051c07816 */ /* 0x000fe200000000c0 */
[----:B------:R-:W-:Y:S06]  /*34d0*/  BRA `(.L_x_1772) ;  /* 0x0000000400947947 */ /* 0x000fec0003800000 */
.L_x_1773:
        /* <DEDUP_REMOVED lines=14> */
[C---:B01----:R-:W-:Y:S02]  /*35c0*/  PRMT R78, R95.reuse, 0x7632, R78 ;  /* 0x000076325f4e7816 */ /* 0x043fe4000000004e */
[----:B------:R-:W-:Y:S02]  /*35d0*/  PRMT R81, R95, 0x7610, R81 ;  /* 0x000076105f517816 */ /* 0x000fe40000000051 */
[C---:B------:R-:W-:Y:S02]  /*35e0*/  PRMT R87, R141.reuse, 0x7632, R87 ;  /* 0x000076328d577816 */ /* 0x040fe40000000057 */
[----:B------:R-:W-:Y:S01]  /*35f0*/  PRMT R80, R141, 0x7610, R80 ;  /* 0x000076108d507816 */ /* 0x000fe20000000050 */
[----:B------:R-:W-:Y:S06]  /*3600*/  BRA `(.L_x_1772) ;  /* 0x0000000400487947 */ /* 0x000fec0003800000 */
.L_x_1769:
[----:B------:R-:W-:Y:S05]  /*3610*/  @!P1 BRA `(.L_x_1774) ;  /* 0x00000000009c9947 */ /* 0x000fea0003800000 */
[----:B------:R-:W-:Y:S05]  /*3620*/  BRA.U !UP0, `(.L_x_1775) ;  /* 0x0000000108547547 */ /* 0x000fea000b800000 */
[-CC-:B------:R-:W-:Y:S01]  /*3630*/  FFMA.FTZ R141, R141, R85.reuse, R84.reuse ;  /* 0x000000558d8d7223 */ /* 0x180fe20000010054 */
[-CC-:B------:R-:W-:Y:S01]  /*3640*/  FFMA.FTZ R212, R212, R85.reuse, R84.reuse ;  /* 0x00000055d4d47223 */ /* 0x180fe20000010054 */
[-CC-:B------:R-:W-:Y:S01]  /*3650*/  FFMA.FTZ R95, R95, R85.reuse, R84.reuse ;  /* 0x000000555f5f7223 */ /* 0x180fe20000010054 */
[----:B------:R-:W-:Y:S01]  /*3660*/  FFMA.FTZ R139, R139, R85, R84 ;  /* 0x000000558b8b7223 */ /* 0x000fe20000010054 */
[----:B0-----:R-:W-:Y:S01]  /*3670*/  FADD.FTZ R74, R154, -R141 ;  /* 0x8000008d9a4a7221 */ /* 0x001fe20000010000 */
[----:B------:R-:W-:Y:S01]  /*3680*/  FADD.FTZ R212, R211, -R212 ;  /* 0x800000d4d3d47221 */ /* 0x000fe20000010000 */
[----:B------:R-:W-:Y:S01]  /*3690*/  FADD.FTZ R72, R150, -R95 ;  /* 0x8000005f96487221 */ /* 0x000fe20000010000 */
[----:B------:R-:W-:Y:S01]  /*36a0*/  FADD.FTZ R152, R152, -R139 ;  /* 0x8000008b98987221 */ /* 0x000fe20000010000 */
[C---:B------:R-:W-:Y:S01]  /*36b0*/  FMUL.FTZ R74, R159.reuse, R74 ;  /* 0x0000004a9f4a7220 */ /* 0x040fe20000410000 */
[C---:B------:R-:W-:Y:S01]  /*36c0*/  FMUL.FTZ R75, R159.reuse, R212 ;  /* 0x000000d49f4b7220 */ /* 0x040fe20000410000 */
[C---:B------:R-:W-:Y:S01]  /*36d0*/  FMUL.FTZ R72, R159.reuse, R72 ;  /* 0x000000489f487220 */ /* 0x040fe20000410000 */
[----:B------:R-:W-:-:S03]  /*36e0*/  FMUL.FTZ R73, R159, R152 ;  /* 0x000000989f497220 */ /* 0x000fc60000410000 */
        /* <DEDUP_REMOVED lines=9> */
.L_x_1775:
        /* <DEDUP_REMOVED lines=14> */
[----:B------:R-:W-:Y:S02]  /*3860*/  PRMT R78, R81, 0x7632, R78 ;  /* 0x00007632514e7816 */ /* 0x000fe4000000004e */
[----:B------:R-:W-:Y:S01]  /*3870*/  PRMT R87, R80, 0x7632, R87 ;  /* 0x0000763250577816 */ /* 0x000fe20000000057 */
[----:B------:R-:W-:Y:S06]  /*3880*/  BRA `(.L_x_1772) ;  /* 0x0000000000a87947 */ /* 0x000fec0003800000 */
.L_x_1774:
        /* <DEDUP_REMOVED lines=24> */
.L_x_1776:
        /* <DEDUP_REMOVED lines=18> */
.L_x_1772:
[----:B------:R-:W0:Y:S01]  /*3b30*/  @P1 LDC.64 R82, c[0x0][0x478] ;  /* 0x00011e00ff521b82 */ /* 0x000e220000000a00 */
[----:B------:R-:W-:Y:S02]  /*3b40*/  LOP3.LUT R78, R78, 0xffff, RZ, 0xc0, !PT ;  /* 0x0000ffff4e4e7812 */ /* 0x000fe400078ec0ff */
[----:B------:R-:W-:-:S03]  /*3b50*/  PRMT R87, R80, 0x5410, R87 ;  /* 0x0000541050577816 */ /* 0x000fc60000000057 */
[----:B------:R-:W-:-:S03]  /*3b60*/  IMAD.WIDE.U32 R78, R78, 0x10000, RZ ;  /* 0x000100004e4e7825 */ /* 0x000fc600078e00ff */
[----:B------:R-:W-:Y:S01]  /*3b70*/  LOP3.LUT R78, R78, 0xffff, R81, 0xf8, !PT ;  /* 0x0000ffff4e4e7812 */ /* 0x000fe200078ef851 */
[----:B------:R-:W-:Y:S01]  /*3b80*/  IMAD.WIDE.U32 R80, R191, 0x8, R76 ;  /* 0x00000008bf507825 */ /* 0x000fe200078e004c */
[----:B------:R-:W-:-:S03]  /*3b90*/  LOP3.LUT R79, R87, R79, RZ, 0xfc, !PT ;  /* 0x0000004f574f7212 */ /* 0x000fc600078efcff */
[----:B0-----:R-:W-:-:S05]  /*3ba0*/  @P1 IMAD.WIDE.U32 R82, R191, 0x10, R82 ;  /* 0x00000010bf521825 */ /* 0x001fca00078e0052 */
        /* <DEDUP_REMOVED lines=11> */
.L_x_1777:
        /* <DEDUP_REMOVED lines=24> */
.L_x_1780:
        /* <DEDUP_REMOVED lines=17> */
.L_x_1779:
        /* <DEDUP_REMOVED lines=10> */
[C---:B01----:R-:W-:Y:S01]  /*3f90*/  FFMA.FTZ R79, R159.reuse, R218, R63 ;  /* 0x000000da9f4f7223 */ /* 0x043fe2000001003f */
        /* <DEDUP_REMOVED lines=13> */
.L_x_1782:
        /* <DEDUP_REMOVED lines=19> */
.L_x_1778:
        /* <DEDUP_REMOVED lines=10> */
[C---:B0-----:R-:W-:Y:S01]  /*4240*/  FMUL.FTZ R74, R159.reuse, R92 ;  /* 0x0000005c9f4a7220 */ /* 0x041fe20000410000 */
        /* <DEDUP_REMOVED lines=12> */
.L_x_1784:
        /* <DEDUP_REMOVED lines=17> */
.L_x_1783:
        /* <DEDUP_REMOVED lines=24> */
.L_x_1785:
        /* <DEDUP_REMOVED lines=18> */
.L_x_1781:
        /* <DEDUP_REMOVED lines=19> */
.L_x_1786:
        /* <DEDUP_REMOVED lines=24> */
.L_x_1789:
        /* <DEDUP_REMOVED lines=17> */
.L_x_1788:
        /* <DEDUP_REMOVED lines=24> */
.L_x_1791:
        /* <DEDUP_REMOVED lines=19> */
.L_x_1787:
        /* <DEDUP_REMOVED lines=23> */
.L_x_1793:
        /* <DEDUP_REMOVED lines=17> */
.L_x_1792:
        /* <DEDUP_REMOVED lines=24> */
.L_x_1794:
        /* <DEDUP_REMOVED lines=18> */
.L_x_1790:
        /* <DEDUP_REMOVED lines=19> */
.L_x_1795:
        /* <DEDUP_REMOVED lines=15> */
[----:B------:R-:W-:Y:S02]  /*5470*/  F2FP.BF16.F32.PACK_AB R82, R75, R74 ;  /* 0x0000004a4b52723e */ /* 0x000fe400000010ff */
[----:B------:R-:W-:Y:S02]  /*5480*/  F2FP.BF16.F32.PACK_AB R83, R73, R72 ;  /* 0x000000484953723e */ /* 0x000fe400000010ff */
[C---:B------:R-:W-:Y:S02]  /*5490*/  PRMT R85, R82.reuse, 0x7632, R85 ;  /* 0x0000763252557816 */ /* 0x040fe40000000055 */
[----:B-1----:R-:W-:Y:S02]  /*54a0*/  PRMT R80, R83, 0x7632, R80 ;  /* 0x0000763253507816 */ /* 0x002fe40000000050 */
[----:B------:R-:W-:Y:S02]  /*54b0*/  PRMT R188, R85, 0x7610, R188 ;  /* 0x0000761055bc7816 */ /* 0x000fe400000000bc */
[----:B------:R-:W-:-:S02]  /*54c0*/  PRMT R199, R82, 0x7610, R199 ;  /* 0x0000761052c77816 */ /* 0x000fc400000000c7 */
[----:B------:R-:W-:Y:S02]  /*54d0*/  PRMT R190, R80, 0x7610, R190 ;  /* 0x0000761050be7816 */ /* 0x000fe400000000be */
[----:B------:R-:W-:Y:S01]  /*54e0*/  PRMT R192, R83, 0x7610, R192 ;  /* 0x0000761053c07816 */ /* 0x000fe200000000c0 */
[----:B------:R-:W-:Y:S06]  /*54f0*/  BRA `(.L_x_1799) ;  /* 0x0000000800387947 */ /* 0x000fec0003800000 */
.L_x_1798:
[-CC-:B------:R-:W-:Y:S01]  /*5500*/  FFMA.FTZ R94, R94, R85.reuse, R84.reuse ;  /* 0x000000555e5e7223 */ /* 0x180fe20000010054 */
        /* <DEDUP_REMOVED lines=13> */
[----:B-1----:R-:W-:Y:S02]  /*55e0*/  PRMT R80, R83, 0x7632, R80 ;  /* 0x0000763253507816 */ /* 0x002fe40000000050 */
[----:B------:R-:W-:Y:S01]  /*55f0*/  PRMT R85, R82, 0x7632, R85 ;  /* 0x0000763252557816 */ /* 0x000fe20000000055 */
[----:B------:R-:W-:Y:S06]  /*5600*/  BRA `(.L_x_1799) ;  /* 0x0000000400f47947 */ /* 0x000fec0003800000 */
.L_x_1797:
        /* <DEDUP_REMOVED lines=24> */
.L_x_1800:
[-CC-:B------:R-:W-:Y:S01]  /*5790*/  FFMA.FTZ R94, R94, R85.reuse, R84.reuse ;  /* 0x000000555e5e7223 */ /* 0x180fe20000010054 */
[-CC-:B01----:R-:W-:Y:S01]  /*57a0*/  FFMA.FTZ R78, R145, R85.reuse, R84.reuse ;  /* 0x00000055914e7223 */ /* 0x183fe20000010054 */
        /* <DEDUP_REMOVED lines=17> */
.L_x_1796:
        /* <DEDUP_REMOVED lines=23> */
.L_x_1802:
        /* <DEDUP_REMOVED lines=14> */
[----:B-1----:R-:W-:Y:S02]  /*5b10*/  PRMT R80, R83, 0x7632, R80 ;  /* 0x0000763253507816 */ /* 0x002fe40000000050 */
[----:B------:R-:W-:Y:S01]  /*5b20*/  PRMT R85, R82, 0x7632, R85 ;  /* 0x0000763252557816 */ /* 0x000fe20000000055 */
[----:B------:R-:W-:Y:S06]  /*5b30*/  BRA `(.L_x_1799) ;  /* 0x0000000000a87947 */ /* 0x000fec0003800000 */
.L_x_1801:
        /* <DEDUP_REMOVED lines=24> */
.L_x_1803:
        /* <DEDUP_REMOVED lines=18> */
.L_x_1799:
[----:B------:R-:W0:Y:S01]  /*5de0*/  @P1 LDC.64 R78, c[0x0][0x478] ;  /* 0x00011e00ff4e1b82 */ /* 0x000e220000000a00 */
[----:B------:R-:W-:Y:S01]  /*5df0*/  LOP3.LUT R80, R80, 0xffff, RZ, 0xc0, !PT ;  /* 0x0000ffff50507812 */ /* 0x000fe200078ec0ff */
[----:B------:R-:W-:Y:S01]  /*5e00*/  IMAD.WIDE.U32 R76, R197, 0x8, R76 ;  /* 0x00000008c54c7825 */ /* 0x000fe200078e004c */
[----:B------:R-:W-:-:S03]  /*5e10*/  PRMT R85, R82, 0x5410, R85 ;  /* 0x0000541052557816 */ /* 0x000fc60000000055 */
[----:B------:R-:W-:-:S05]  /*5e20*/  IMAD.WIDE.U32 R80, R80, 0x10000, RZ ;  /* 0x0001000050507825 */ /* 0x000fca00078e00ff */
[----:B------:R-:W-:Y:S02]  /*5e30*/  LOP3.LUT R81, R85, R81, RZ, 0xfc, !PT ;  /* 0x0000005155517212 */ /* 0x000fe400078efcff */
[----:B------:R-:W-:Y:S01]  /*5e40*/  LOP3.LUT R80, R80, 0xffff, R83, 0xf8, !PT ;  /* 0x0000ffff50507812 */ /* 0x000fe200078ef853 */
        /* <DEDUP_REMOVED lines=12> */
.L_x_1804:
[----:B------:R-:W-:Y:S01]  /*5f10*/  UPLOP3.LUT UP1, UPT, UPT, UPT, UP1, 0x40, 0x4 ;  /* 0x000000000004789c */ /* 0x000fe20003f2e810 */
[----:B------:R-:W-:Y:S10]  /*5f20*/  @!P2 BRA `(.L_x_1805) ;  /* 0xffffffa800dca947 */ /* 0x000ff4000383ffff */
[----:B0-----:R-:W-:Y:S02]  /*5f30*/  MOV R74, R98 ;  /* 0x00000062004a7202 */ /* 0x001fe40000000f00 */
[----:B------:R-:W-:Y:S02]  /*5f40*/  MOV R91, R4 ;  /* 0x00000004005b7202 */ /* 0x000fe40000000f00 */
[----:B-1----:R-:W-:Y:S02]  /*5f50*/  MOV R76, R105 ;  /* 0x00000069004c7202 */ /* 0x002fe40000000f00 */
[----:B-----5:R-:W-:Y:S02]  /*5f60*/  MOV R57, R104 ;  /* 0x0000006800397202 */ /* 0x020fe40000000f00 */
        /* <DEDUP_REMOVED lines=75> */
.L_x_1757:
        /* <DEDUP_REMOVED lines=33> */
.L_x_1806:
        /* <DEDUP_REMOVED lines=13> */
.L_x_5409:


//--------------------- .text._ZN10layer_norm31ln_parallel_residual_bwd_kernelINS_13Kernel_traitsI13__nv_bfloat16S2_fS2_fjLj2560ELj1ELj1ELj4ELj8ENS_18Kernel_traits_baseILj2560ES2_S2_fS2_fjLj128EEEEELb0ELb1ELb0EEEvNS_9BwdParamsE --------------------------
	.section	.text._ZN10layer_norm31ln_parallel_residual_bwd_kernelINS_13Kernel_traitsI13__nv_bfloat16S2_fS2_fjLj2560ELj1ELj1ELj4ELj8ENS_18Kernel_traits_baseILj2560ES2_S2_fS2_fjLj128EEEEELb0ELb1ELb0EEEvNS_9BwdParamsE,"ax",@progbits
	.align	128
        .global         _ZN10layer_norm31ln_parallel_residual_bwd_kernelINS_13Kernel_traitsI13__nv_bfloat16S2_fS2_fjLj2560ELj1ELj1ELj4ELj8ENS_18Kernel_traits_baseILj2560ES2_S2_fS2_fjLj128EEEEELb0ELb1ELb0EEEvNS_9BwdParamsE
        .type           _ZN10layer_norm31ln_parallel_residual_bwd_kernelINS_13Kernel_traitsI13__nv_bfloat16S2_fS2_fjLj2560ELj1ELj1ELj4ELj8ENS_18Kernel_traits_baseILj2560ES2_S2_fS2_fjLj128EEEEELb0ELb1ELb0EEEvNS_9BwdParamsE,@function
        .size           _ZN10layer_norm31ln_parallel_residual_bwd_kernelINS_13Kernel_traitsI13__nv_bfloat16S2_fS2_fjLj2560ELj1ELj1ELj4ELj8ENS_18Kernel_traits_baseILj2560ES2_S2_fS2_fjLj128EEEEELb0ELb1ELb0EEEvNS_9BwdParamsE,(.L_x_5410 - _ZN10layer_norm31ln_parallel_residual_bwd_kernelINS_13Kernel_traitsI13__nv_bfloat16S2_fS2_fjLj2560ELj1ELj1ELj4ELj8ENS_18Kernel_traits_baseILj2560ES2_S2_fS2_fjLj128EEEEELb0ELb1ELb0EEEvNS_9BwdParamsE)
        .other          _ZN10layer_norm31ln_parallel_residual_bwd_kernelINS_13Kernel_traitsI13__nv_bfloat16S2_fS2_fjLj2560ELj1ELj1ELj4ELj8ENS_18Kernel_traits_baseILj2560ES2_S2_fS2_fjLj128EEEEELb0ELb1ELb0EEEvNS_9BwdParamsE,@"STO_CUDA_ENTRY STV_DEFAULT"
_ZN10layer_norm31ln_parallel_residual_bwd_kernelINS_13Kernel_traitsI13__nv_bfloat16S2_fS2_fjLj2560ELj1ELj1ELj4ELj8ENS_18Kernel_traits_baseILj2560ES2_S2_fS2_fjLj128EEEEELb0ELb1ELb0EEEvNS_9BwdParamsE:
.text._ZN10layer_norm31ln_parallel_residual_bwd_kernelINS_13Kernel_traitsI13__nv_bfloat16S2_fS2_fjLj2560ELj1ELj1ELj4ELj8ENS_18Kernel_traits_baseILj2560ES2_S2_fS2_fjLj128EEEEELb0ELb1ELb0EEEvNS_9BwdParamsE:
[----:B------:R-:W-:Y:S01]  /*0000*/  LDC R1, c[0x0][0x37c] ;  /* 0x0000df00ff017b82 */ /* 0x000fe20000000800 */
[----:B------:R-:W0:Y:S01]  /*0010*/  S2R R23, SR_TID.X ;  /* 0x0000000000177919 */ /* 0x000e220000002100 */
[----:B------:R-:W1:Y:S01]  /*0020*/  LDCU UR4, c[0x0][0x388] ;  /* 0x00007100ff0477ac */ /* 0x000e620008000800 */
[----:B------:R-:W2:Y:S01]  /*0030*/  LDCU.64 UR12, c[0x0][0x358] ;  /* 0x00006b00ff0c77ac */ /* 0x000ea20008000a00 */
[----:B-1----:R-:W-:-:S04]  /*0040*/  MOV R96, UR4 ;  /* 0x0000000400607c02 */ /* 0x002fc80008000f00 */
[----:B------:R-:W1:Y:S01]  /*0050*/  S2UR UR11, SR_CTAID.X ;  /* 0x00000000000b79c3 */ /* 0x000e620000002500 */
[----:B------:R-:W1:Y:S01]  /*0060*/  LDCU UR4, c[0x0][0x384] ;  /* 0x00007080ff0477ac */ /* 0x000e620008000800 */
        /* <DEDUP_REMOVED lines=10> */
[----:B------:R-:W0:Y:S06]  /*0110*/  @P0 LDC.64 R4, c[0x0][0x3d0] ;  /* 0x0000f400ff040b82 */ /* 0x000e2c0000000a00 */
[----:B------:R-:W-:Y:S02]  /*0120*/  @P3 LOP3.LUT R25, R23, 0x80, RZ, 0xfc, !PT ;  /* 0x0000008017193812 */ /* 0x000fe400078efcff */
[----:B------:R-:W3:Y:S08]  /*0130*/  @P1 LDC.64 R12, c[0x0][0x3d0] ;  /* 0x0000f400ff0c1b82 */ /* 0x000ef00000000a00 */
[----:B------:R-:W4:Y:S08]  /*0140*/  @P2 LDC.64 R18, c[0x0][0x3d0] ;  /* 0x0000f400ff122b82 */ /* 0x000f300000000a00 */
[----:B------:R-:W1:Y:S01]  /*0150*/  @P4 LDC.64 R20, c[0x0][0x3d0] ;  /* 0x0000f400ff144b82 */ /* 0x000e620000000a00 */
[C---:B0-----:R-:W-:Y:S01]  /*0160*/  @P0 IMAD.WIDE.U32 R4, R25.reuse, 0x8, R4 ;  /* 0x0000000819040825 */ /* 0x041fe200078e0004 */
[----:B------:R-:W-:-:S04]  /*0170*/  @P0 IADD3 R25, PT, PT, R25, 0x80, RZ ;  /* 0x0000008019190810 */ /* 0x000fc80007ffe0ff */
[----:B--2---:R0:W5:Y:S02]  /*0180*/  @P0 LDG.E.64 R6, desc[UR12][R4.64] ;  /* 0x0000000c04060981 */ /* 0x004164000c1e1b00 */
[----:B------:R-:W2:Y:S01]  /*0190*/  @P3 LDC.64 R2, c[0x0][0x3d0] ;  /* 0x0000f400ff023b82 */ /* 0x000ea20000000a00 */
[C---:B---3--:R-:W-:Y:S01]  /*01a0*/  @P1 IMAD.WIDE.U32 R16, R25.reuse, 0x8, R12 ;  /* 0x0000000819101825 */ /* 0x048fe200078e000c */
[----:B------:R-:W-:-:S04]  /*01b0*/  @P1 IADD3 R25, PT, PT, R25, 0x80, RZ ;  /* 0x0000008019191810 */ /* 0x000fc80007ffe0ff */
[----:B------:R0:W5:Y:S01]  /*01c0*/  @P1 LDG.E.64 R8, desc[UR12][R16.64] ;  /* 0x0000000c10081981 */ /* 0x000162000c1e1b00 */
[C---:B----4-:R-:W-:Y:S01]  /*01d0*/  @P2 IMAD.WIDE.U32 R18, R25.reuse, 0x8, R18 ;  /* 0x0000000819122825 */ /* 0x050fe200078e0012 */
[----:B------:R-:W-:-:S04]  /*01e0*/  @P2 IADD3 R25, PT, PT, R25, 0x80, RZ ;  /* 0x0000008019192810 */ /* 0x000fc80007ffe0ff */
[----:B------:R0:W5:Y:S01]  /*01f0*/  @P2 LDG.E.64 R10, desc[UR12][R18.64] ;  /* 0x0000000c120a2981 */ /* 0x000162000c1e1b00 */
[----:B-1----:R-:W-:-:S05]  /*0200*/  @P4 IMAD.WIDE.U32 R12, R25, 0x8, R20 ;  /* 0x00000008190c4825 */ /* 0x002fca00078e0014 */
[----:B------:R0:W5:Y:S01]  /*0210*/  @P4 LDG.E.64 R14, desc[UR12][R12.64] ;  /* 0x0000000c0c0e4981 */ /* 0x000162000c1e1b00 */
[----:B--2---:R-:W-:-:S05]  /*0220*/  @P3 IMAD.WIDE.U32 R2, R23, 0x8, R2 ;  /* 0x0000000817023825 */ /* 0x004fca00078e0002 */
[----:B------:R0:W5:Y:S01]  /*0230*/  @P3 LDG.E.64 R108, desc[UR12][R2.64] ;  /* 0x0000000c026c3981 */ /* 0x000162000c1e1b00 */
[----:B------:R-:W-:Y:S01]  /*0240*/  UISETP.GE.AND UP0, UPT, UR11, UR4, UPT ;  /* 0x000000040b00728c */ /* 0x000fe2000bf06270 */
        /* <DEDUP_REMOVED lines=20> */
[----:B0-----:R-:W-:Y:S06]  /*0390*/  BRA.U UP0, `(.L_x_1807) ;  /* 0x0000005900907547 */ /* 0x001fec000b800000 */
[----:B------:R-:W0:Y:S01]  /*03a0*/  LDCU.U8 UR14, c[0x0][0x410] ;  /* 0x00008200ff0e77ac */ /* 0x000e220008000000 */
[----:B-----5:R-:W-:Y:S02]  /*03b0*/  MOV R20, R6 ;  /* 0x0000000600147202 */ /* 0x020fe40000000f00 */
[----:B------:R-:W-:Y:S02]  /*03c0*/  CS2R R24, SRZ ;  /* 0x0000000000187805 */ /* 0x000fe4000001ff00 */
[----:B------:R-:W-:Y:S02]  /*03d0*/  SHF.R.U64 R19, R6, 0x10, R7 ;  /* 0x0000001006137819 */ /* 0x000fe40000001207 */
[----:B------:R-:W-:Y:S02]  /*03e0*/  CS2R R26, SRZ ;  /* 0x00000000001a7805 */ /* 0x000fe4000001ff00 */
[----:B------:R-:W-:Y:S02]  /*03f0*/  SHF.R.U64 R5, R10, 0x10, R11 ;  /* 0x000000100a057819 */ /* 0x000fe4000000120b */
[----:B------:R-:W-:-:S02]  /*0400*/  CS2R R28, SRZ ;  /* 0x00000000001c7805 */ /* 0x000fc4000001ff00 */
[----:B------:R-:W-:Y:S02]  /*0410*/  MOV R6, R11 ;  /* 0x0000000b00067202 */ /* 0x000fe40000000f00 */
[----:B------:R-:W-:Y:S02]  /*0420*/  CS2R R30, SRZ ;  /* 0x00000000001e7805 */ /* 0x000fe4000001ff00 */
[----:B------:R-:W-:Y:S02]  /*0430*/  SHF.R.U64 R0, R8, 0x10, R9 ;  /* 0x0000001008007819 */ /* 0x000fe40000001209 */
[----:B------:R-:W-:Y:S02]  /*0440*/  CS2R R32, SRZ ;  /* 0x0000000000207805 */ /* 0x000fe4000001ff00 */
[----:B------:R-:W-:Y:S02]  /*0450*/  MOV R3, R9 ;  /* 0x0000000900037202 */ /* 0x000fe40000000f00 */
[----:B------:R-:W-:-:S02]  /*0460*/  CS2R R34, SRZ ;  /* 0x0000000000227805 */ /* 0x000fc4000001ff00 */
[----:B------:R-:W-:Y:S02]  /*0470*/  MOV R64, R15 ;  /* 0x0000000f00407202 */ /* 0x000fe40000000f00 */
[----:B------:R-:W-:Y:S02]  /*0480*/  CS2R R36, SRZ ;  /* 0x0000000000247805 */ /* 0x000fe4000001ff00 */
[----:B------:R-:W-:Y:S02]  /*0490*/  SHF.R.U32.HI R65, RZ, 0x10, R15 ;  /* 0x00000010ff417819 */ /* 0x000fe4000001160f */
[----:B------:R-:W-:Y:S02]  /*04a0*/  CS2R R38, SRZ ;  /* 0x0000000000267805 */ /* 0x000fe4000001ff00 */
[----:B------:R-:W-:Y:S01]  /*04b0*/  SHF.R.U32.HI R13, RZ, 0x10, R9 ;  /* 0x00000010ff0d7819 */ /* 0x000fe20000011609 */
[----:B0-----:R-:W-:Y:S01]  /*04c0*/  UISETP.NE.AND UP0, UPT, UR14, URZ, UPT ;  /* 0x000000ff0e00728c */ /* 0x001fe2000bf05270 */
[----:B------:R-:W-:-:S02]  /*04d0*/  MOV R18, R7 ;  /* 0x0000000700127202 */ /* 0x000fc40000000f00 */
[----:B------:R-:W-:Y:S02]  /*04e0*/  CS2R R40, SRZ ;  /* 0x0000000000287805 */ /* 0x000fe4000001ff00 */
[----:B------:R-:W-:Y:S02]  /*04f0*/  SHF.R.U32.HI R17, RZ, 0x10, R7 ;  /* 0x00000010ff117819 */ /* 0x000fe40000011607 */
[----:B------:R-:W-:Y:S02]  /*0500*/  CS2R R42, SRZ ;  /* 0x00000000002a7805 */ /* 0x000fe4000001ff00 */
[----:B------:R-:W-:Y:S02]  /*0510*/  MOV R16, R8 ;  /* 0x0000000800107202 */ /* 0x000fe40000000f00 */
        /* <DEDUP_REMOVED lines=9> */
[----:B------:R-:W-:Y:S02]  /*05b0*/  SHF.R.U64 R7, R14, 0x10, R15 ;  /* 0x000000100e077819 */ /* 0x000fe4000000120f */
[----:B------:R-:W-:Y:S02]  /*05c0*/  CS2R R54, SRZ ;  /* 0x0000000000367805 */ /* 0x000fe4000001ff00 */
[----:B------:R-:W-:Y:S02]  /*05d0*/  PRMT R11, R5, 0x7610, R11 ;  /* 0x00007610050b7816 */ /* 0x000fe4000000000b */
[----:B------:R-:W-:Y:S02]  /*05e0*/  CS2R R56, SRZ ;  /* 0x0000000000387805 */ /* 0x000fe4000001ff00 */
[----:B------:R-:W-:-:S02]  /*05f0*/  PRMT R10, R6, 0x7610, R10 ;  /* 0x00007610060a7816 */ /* 0x000fc4000000000a */
[----:B------:R-:W-:Y:S02]  /*0600*/  CS2R R58, SRZ ;  /* 0x00000000003a7805 */ /* 0x000fe4000001ff00 */
[--C-:B------:R-:W-:Y:S02]  /*0610*/  SHF.R.U64 R4, R108, 0x10, R109.reuse ;  /* 0x000000106c047819 */ /* 0x100fe4000000126d */
[----:B------:R-:W-:Y:S02]  /*0620*/  CS2R R60, SRZ ;  /* 0x00000000003c7805 */ /* 0x000fe4000001ff00 */
[----:B------:R-:W-:Y:S02]  /*0630*/  SHF.R.U32.HI R2, RZ, 0x10, R109 ;  /* 0x00000010ff027819 */ /* 0x000fe4000001166d */
[----:B------:R-:W-:Y:S02]  /*0640*/  CS2R R62, SRZ ;  /* 0x00000000003e7805 */ /* 0x000fe4000001ff00 */
[----:B------:R-:W-:Y:S01]  /*0650*/  MOV R21, UR11 ;  /* 0x0000000b00157c02 */ /* 0x000fe20008000f00 */
[----:B------:R-:W-:Y:S01]  /*0660*/  UPLOP3.LUT UP1, UPT, UPT, UPT, UPT, 0x40, 0x4 ;  /* 0x000000000004789c */ /* 0x000fe20003f2e870 */
[----:B------:R-:W-:Y:S01]  /*0670*/  PRMT R15, R0, 0x7610, R15 ;  /* 0x00007610000f7816 */ /* 0x000fe2000000000f */
[----:B------:R-:W0:Y:S01]  /*0680*/  LDCU UR15, c[0x0][0x400] ;  /* 0x00008000ff0f77ac */ /* 0x000e220008000800 */
[----:B------:R-:W-:-:S02]  /*0690*/  PRMT R14, R3, 0x7610, R14 ;  /* 0x00007610030e7816 */ /* 0x000fc4000000000e */
[----:B------:R-:W-:Y:S01]  /*06a0*/  P2R R92, PR, RZ, 0x1 ;  /* 0x00000001ff5c7803 */ /* 0x000fe20000000000 */
[----:B------:R-:W1:Y:S01]  /*06b0*/  LDCU.64 UR6, c[0x0][0x470] ;  /* 0x00008e00ff0677ac */ /* 0x000e620008000a00 */
[----:B------:R-:W-:Y:S02]  /*06c0*/  PRMT R6, R64, 0x7610, R6 ;  /* 0x0000761040067816 */ /* 0x000fe40000000006 */
[----:B------:R-:W-:Y:S01]  /*06d0*/  PRMT R5, R65, 0x7610, R5 ;  /* 0x0000761041057816 */ /* 0x000fe20000000005 */
[----:B------:R-:W2:Y:S01]  /*06e0*/  LDCU.64 UR16, c[0x0][0x438] ;  /* 0x00008700ff1077ac */ /* 0x000ea20008000a00 */
[----:B------:R-:W3:Y:S05]  /*06f0*/  LDCU.64 UR8, c[0x0][0x478] ;  /* 0x00008f00ff0877ac */ /* 0x000eea0008000a00 */
.L_x_1874:
        /* <DEDUP_REMOVED lines=13> */
[----:B------:R-:W-:Y:S02]  /*07d0*/  ISETP.GE.U32.AND P0, PT, R22, 0x100, PT ;  /* 0x000001001600780c */ /* 0x000fe40003f06070 */
        /* <DEDUP_REMOVED lines=8> */
[----:B------:R-:W0:Y:S01]  /*0860*/  LDC.64 R92, c[0x0][0x428] ;  /* 0x00010a00ff5c7b82 */ /* 0x000e220000000a00 */
[----:B------:R-:W-:-:S07]  /*0870*/  ISETP.NE.U32.AND P3, PT, RZ, UR16, PT ;  /* 0x00000010ff007c0c */ /* 0x000fce000bf65070 */
[----:B------:R-:W2:Y:S01]  /*0880*/  LDC.64 R88, c[0x0][0x3a8] ;  /* 0x0000ea00ff587b82 */ /* 0x000ea20000000a00 */
[----:B------:R-:W-:-:S13]  /*0890*/  ISETP.NE.AND.EX P3, PT, RZ, UR17, PT, P3 ;  /* 0x00000011ff007c0c */ /* 0x000fda000bf65330 */
[----:B------:R-:W4:Y:S01]  /*08a0*/  @P3 LDC.64 R94, c[0x0][0x438] ;  /* 0x00010e00ff5e3b82 */ /* 0x000f220000000a00 */
[----:B0-----:R-:W-:-:S06]  /*08b0*/  IMAD.WIDE.U32 R92, R0, 0x8, R92 ;  /* 0x00000008005c7825 */ /* 0x001fcc00078e005c */
[----:B------:R-:W3:Y:S01]  /*08c0*/  LDG.E.64 R92, desc[UR12][R92.64] ;  /* 0x0000000c5c5c7981 */ /* 0x000ee2000c1e1b00 */
[----:B--2---:R-:W-:-:S06]  /*08d0*/  IMAD.WIDE.U32 R88, R0, 0x10, R88 ;  /* 0x0000001000587825 */ /* 0x004fcc00078e0058 */
[----:B------:R-:W2:Y:S01]  /*08e0*/  LDG.E.128 R88, desc[UR12][R88.64] ;  /* 0x0000000c58587981 */ /* 0x000ea2000c1e1d00 */
[----:B----4-:R-:W-:-:S05]  /*08f0*/  @P3 IMAD.WIDE.U32 R94, R0, 0x10, R94 ;  /* 0x00000010005e3825 */ /* 0x010fca00078e005e */
[----:B------:R0:W5:Y:S01]  /*0900*/  @P3 LDG.E.128 R64, desc[UR12][R94.64] ;  /* 0x0000000c5e403981 */ /* 0x000162000c1e1d00 */
[----:B------:R-:W-:Y:S02]  /*0910*/  SHF.L.U32 R143, R108, 0x10, RZ ;  /* 0x000000106c8f7819 */ /* 0x000fe400000006ff */
[----:B------:R-:W-:Y:S02]  /*0920*/  SHF.L.U32 R140, R4, 0x10, RZ ;  /* 0x00000010048c7819 */ /* 0x000fe400000006ff */
[----:B---3--:R-:W-:Y:S02]  /*0930*/  MOV R101, R92 ;  /* 0x0000005c00657202 */ /* 0x008fe40000000f00 */
[----:B------:R-:W-:Y:S02]  /*0940*/  SHF.R.U64 R103, R92, 0x10, R93 ;  /* 0x000000105c677819 */ /* 0x000fe4000000125d */
[----:B------:R-:W-:Y:S01]  /*0950*/  SHF.L.U32 R101, R101, 0x10, RZ ;  /* 0x0000001065657819 */ /* 0x000fe200000006ff */
[C---:B--2---:R-:W-:Y:S01]  /*0960*/  FADD.FTZ R92, -R120.reuse, R88 ;  /* 0x00000058785c7221 */ /* 0x044fe20000010100 */
[----:B------:R-:W-:Y:S01]  /*0970*/  MOV R102, R93 ;  /* 0x0000005d00667202 */ /* 0x000fe20000000f00 */
[----:B------:R-:W-:Y:S01]  /*0980*/  FADD.FTZ R142, -R120, R89 ;  /* 0x00000059788e7221 */ /* 0x000fe20000010100 */
[----:B------:R-:W-:Y:S01]  /*0990*/  SHF.L.U32 R88, R103, 0x10, RZ ;  /* 0x0000001067587819 */ /* 0x000fe200000006ff */
[----:B-----5:R-:W-:Y:S01]  /*09a0*/  FMUL.FTZ R145, R3, R92 ;  /* 0x0000005c03917220 */ /* 0x020fe20000410000 */
[-C--:B------:R-:W-:Y:S01]  /*09b0*/  FMUL.FTZ R143, R143, R101.reuse ;  /* 0x000000658f8f7220 */ /* 0x080fe20000410000 */
[----:B------:R-:W-:Y:S01]  /*09c0*/  FADD.FTZ R44, R44, R101 ;  /* 0x000000652c2c7221 */ /* 0x000fe20000010000 */
[----:B------:R-:W-:Y:S01]  /*09d0*/  SHF.R.U32.HI R121, RZ, 0x10, R93 ;  /* 0x00000010ff797819 */ /* 0x000fe2000001165d */
[----:B------:R-:W-:Y:S01]  /*09e0*/  FFMA.FTZ R24, R145, R101, R24 ;  /* 0x0000006591187223 */ /* 0x000fe20000010018 */
[C---:B------:R-:W-:Y:S01]  /*09f0*/  FADD.FTZ R90, -R120.reuse, R90 ;  /* 0x0000005a785a7221 */ /* 0x040fe20000010100 */
[----:B------:R-:W-:Y:S01]  /*0a00*/  FADD.FTZ R144, -R120, R91 ;  /* 0x0000005b78907221 */ /* 0x000fe20000010100 */
[----:B------:R-:W-:Y:S01]  /*0a10*/  SHF.L.U32 R101, R109, 0x10, RZ ;  /* 0x000000106d657819 */ /* 0x000fe200000006ff */
[----:B------:R-:W-:Y:S01]  /*0a20*/  FMUL.FTZ R142, R3, R142 ;  /* 0x0000008e038e7220 */ /* 0x000fe20000410000 */
[----:B------:R-:W-:Y:S01]  /*0a30*/  SHF.L.U32 R102, R102, 0x10, RZ ;  /* 0x0000001066667819 */ /* 0x000fe200000006ff */
[-C--:B------:R-:W-:Y:S01]  /*0a40*/  FMUL.FTZ R140, R140, R88.reuse ;  /* 0x000000588c8c7220 */ /* 0x080fe20000410000 */
[----:B------:R-:W-:Y:S01]  /*0a50*/  FADD.FTZ R89, RZ, R143 ;  /* 0x0000008fff597221 */ /* 0x000fe20000010000 */
[----:B------:R-:W-:Y:S01]  /*0a60*/  FFMA.FTZ R91, R145, R143, RZ ;  /* 0x0000008f915b7223 */ /* 0x000fe200000100ff */
        /* <DEDUP_REMOVED lines=8> */
[----:B------:R-:W-:Y:S01]  /*0af0*/  FADD.FTZ R46, R46, R102 ;  /* 0x000000662e2e7221 */ /* 0x000fe20000010000 */
[----:B------:R-:W-:Y:S01]  /*0b00*/  FFMA.FTZ R26, R141, R102, R26 ;  /* 0x000000668d1a7223 */ /* 0x000fe2000001001a */
[----:B------:R-:W-:Y:S01]  /*0b10*/  FMUL.FTZ R102, R3, R144 ;  /* 0x0000009003667220 */ /* 0x000fe20000410000 */
[-C--:B------:R-:W-:Y:S01]  /*0b20*/  FMUL.FTZ R103, R103, R92.reuse ;  /* 0x0000005c67677220 */ /* 0x080fe20000410000 */
[----:B------:R-:W-:Y:S01]  /*0b30*/  FADD.FTZ R88, R88, R101 ;  /* 0x0000006558587221 */ /* 0x000fe20000010000 */
[----:B------:R-:W-:Y:S01]  /*0b40*/  FFMA.FTZ R90, R141, R101, R90 ;  /* 0x000000658d5a7223 */ /* 0x000fe2000001005a */
[----:B------:R-:W-:Y:S01]  /*0b50*/  FADD.FTZ R47, R47, R92 ;  /* 0x0000005c2f2f7221 */ /* 0x000fe20000010000 */
[----:B------:R-:W-:Y:S01]  /*0b60*/  FFMA.FTZ R27, R102, R92, R27 ;  /* 0x0000005c661b7223 */ /* 0x000fe2000001001b */
[----:B------:R-:W-:Y:S01]  /*0b70*/  IADD3 R121, PT, PT, R0, 0x80, RZ ;  /* 0x0000008000797810 */ /* 0x000fe20007ffe0ff */
[----:B------:R-:W-:Y:S01]  /*0b80*/  FADD.FTZ R147, R88, R103 ;  /* 0x0000006758937221 */ /* 0x000fe20000010000 */
[----:B0-----:R-:W-:-:S07]  /*0b90*/  FFMA.FTZ R144, R102, R103, R90 ;  /* 0x0000006766907223 */ /* 0x001fce000001005a */
.L_x_1809:
[----:B-1-3--:R-:W-:Y:S05]  /*0ba0*/  BSYNC.RECONVERGENT B0 ;  /* 0x0000000000007941 */ /* 0x00afea0003800200 */
.L_x_1808:
[----:B------:R-:W-:Y:S04]  /*0bb0*/  BSSY.RECONVERGENT B0, `(.L_x_1810) ;  /* 0x0000036000007945 */ /* 0x000fe80003800200 */
[----:B------:R-:W-:Y:S05]  /*0bc0*/  @!P0 BRA `(.L_x_1811) ;  /* 0x0000000000d08947 */ /* 0x000fea0003800000 */
[----:B------:R-:W0:Y:S01]  /*0bd0*/  LDC.64 R94, c[0x0][0x428] ;  /* 0x00010a00ff5e7b82 */ /* 0x000e220000000a00 */
[----:B------:R-:W-:-:S07]  /*0be0*/  ISETP.NE.U32.AND P3, PT, RZ, UR16, PT ;  /* 0x00000010ff007c0c */ /* 0x000fce000bf65070 */
[----:B------:R-:W1:Y:S01]  /*0bf0*/  LDC.64 R88, c[0x0][0x3a8] ;  /* 0x0000ea00ff587b82 */ /* 0x000e620000000a00 */
[----:B0-----:R-:W-:-:S06]  /*0c00*/  IMAD.WIDE.U32 R94, R121, 0x8, R94 ;  /* 0x00000008795e7825 */ /* 0x001fcc00078e005e */
[----:B------:R-:W2:Y:S01]  /*0c10*/  LDG.E.64 R94, desc[UR12][R94.64] ;  /* 0x0000000c5e5e7981 */ /* 0x000ea2000c1e1b00 */
[----:B-1----:R-:W-:-:S06]  /*0c20*/  IMAD.WIDE.U32 R88, R121, 0x10, R88 ;  /* 0x0000001079587825 */ /* 0x002fcc00078e0058 */
[----:B------:R-:W3:Y:S01]  /*0c30*/  LDG.E.128 R88, desc[UR12][R88.64] ;  /* 0x0000000c58587981 */ /* 0x000ee2000c1e1d00 */
[----:B------:R-:W-:-:S13]  /*0c40*/  ISETP.NE.AND.EX P3, PT, RZ, UR17, PT, P3 ;  /* 0x00000011ff007c0c */ /* 0x000fda000bf65330 */
[----:B------:R-:W0:Y:S01]  /*0c50*/  @P3 LDC.64 R92, c[0x0][0x438] ;  /* 0x00010e00ff5c3b82 */ /* 0x000e220000000a00 */
[----:B------:R-:W-:Y:S02]  /*0c60*/  SHF.L.U32 R104, R20, 0x10, RZ ;  /* 0x0000001014687819 */ /* 0x000fe400000006ff */
[----:B------:R-:W-:Y:S02]  /*0c70*/  SHF.L.U32 R107, R19, 0x10, RZ ;  /* 0x00000010136b7819 */ /* 0x000fe400000006ff */
[----:B------:R-:W-:Y:S01]  /*0c80*/  SHF.L.U32 R113, R17, 0x10, RZ ;  /* 0x0000001011717819 */ /* 0x000fe200000006ff */
[----:B0-----:R-:W-:-:S05]  /*0c90*/  @P3 IMAD.WIDE.U32 R92, R121, 0x10, R92 ;  /* 0x00000010795c3825 */ /* 0x001fca00078e005c */
[----:B------:R0:W5:Y:S01]  /*0ca0*/  @P3 LDG.E.128 R68, desc[UR12][R92.64] ;  /* 0x0000000c5c443981 */ /* 0x000162000c1e1d00 */
[----:B------:R-:W-:Y:S02]  /*0cb0*/  IADD3 R121, PT, PT, R121, 0x80, RZ ;  /* 0x0000008079797810 */ /* 0x000fe40007ffe0ff */
[----:B--2---:R-:W-:Y:S02]  /*0cc0*/  MOV R105, R94 ;  /* 0x0000005e00697202 */ /* 0x004fe40000000f00 */
[----:B------:R-:W-:Y:S02]  /*0cd0*/  SHF.R.U64 R110, R94, 0x10, R95 ;  /* 0x000000105e6e7819 */ /* 0x000fe4000000125f */
[----:B------:R-:W-:Y:S01]  /*0ce0*/  MOV R111, R95 ;  /* 0x0000005f006f7202 */ /* 0x000fe20000000f00 */
[C---:B---3--:R-:W-:Y:S01]  /*0cf0*/  FADD.FTZ R106, -R120.reuse, R89 ;  /* 0x00000059786a7221 */ /* 0x048fe20000010100 */
[----:B------:R-:W-:Y:S01]  /*0d00*/  SHF.L.U32 R89, R105, 0x10, RZ ;  /* 0x0000001069597819 */ /* 0x000fe200000006ff */
[----:B------:R-:W-:Y:S01]  /*0d10*/  FADD.FTZ R94, -R120, R88 ;  /* 0x00000058785e7221 */ /* 0x000fe20000010100 */
[----:B------:R-:W-:Y:S01]  /*0d20*/  SHF.L.U32 R88, R110, 0x10, RZ ;  /* 0x000000106e587819 */ /* 0x000fe200000006ff */
[----:B------:R-:W-:Y:S01]  /*0d30*/  FADD.FTZ R90, -R120, R90 ;  /* 0x0000005a785a7221 */ /* 0x000fe20000010100 */
[C---:B-----5:R-:W-:Y:S01]  /*0d40*/  FMUL.FTZ R106, R3.reuse, R106 ;  /* 0x0000006a036a7220 */ /* 0x060fe20000410000 */
[----:B------:R-:W-:Y:S01]  /*0d50*/  FMUL.FTZ R105, R3, R94 ;  /* 0x0000005e03697220 */ /* 0x000fe20000410000 */
[-C--:B------:R-:W-:Y:S01]  /*0d60*/  FMUL.FTZ R104, R104, R89.reuse ;  /* 0x0000005968687220 */ /* 0x080fe20000410000 */
[----:B------:R-:W-:Y:S01]  /*0d70*/  FADD.FTZ R112, -R120, R91 ;  /* 0x0000005b78707221 */ /* 0x000fe20000010100 */
[----:B------:R-:W-:Y:S01]  /*0d80*/  SHF.L.U32 R110, R18, 0x10, RZ ;  /* 0x00000010126e7819 */ /* 0x000fe200000006ff */
[-C--:B------:R-:W-:Y:S01]  /*0d90*/  FMUL.FTZ R107, R107, R88.reuse ;  /* 0x000000586b6b7220 */ /* 0x080fe20000410000 */
[----:B------:R-:W-:Y:S01]  /*0da0*/  SHF.L.U32 R91, R111, 0x10, RZ ;  /* 0x000000106f5b7819 */ /* 0x000fe200000006ff */
[----:B------:R-:W-:Y:S01]  /*0db0*/  FADD.FTZ R49, R49, R88 ;  /* 0x0000005831317221 */ /* 0x000fe20000010000 */
[----:B------:R-:W-:Y:S01]  /*0dc0*/  FFMA.FTZ R29, R106, R88, R29 ;  /* 0x000000586a1d7223 */ /* 0x000fe2000001001d */
[----:B------:R-:W-:Y:S01]  /*0dd0*/  FMUL.FTZ R111, R3, R90 ;  /* 0x0000005a036f7220 */ /* 0x000fe20000410000 */
[----:B------:R-:W-:Y:S01]  /*0de0*/  SHF.R.U32.HI R146, RZ, 0x10, R95 ;  /* 0x00000010ff927819 */ /* 0x000fe2000001165f */
[----:B------:R-:W-:Y:S01]  /*0df0*/  FADD.FTZ R48, R48, R89 ;  /* 0x0000005930307221 */ /* 0x000fe20000010000 */
[----:B------:R-:W-:Y:S01]  /*0e00*/  FFMA.FTZ R28, R105, R89, R28 ;  /* 0x00000059691c7223 */ /* 0x000fe2000001001c */
[----:B------:R-:W-:Y:S01]  /*0e10*/  FADD.FTZ R88, R147, R104 ;  /* 0x0000006893587221 */ /* 0x000fe20000010000 */
[----:B------:R-:W-:Y:S01]  /*0e20*/  FFMA.FTZ R89, R105, R104, R144 ;  /* 0x0000006869597223 */ /* 0x000fe20000010090 */
[-C--:B------:R-:W-:Y:S01]  /*0e30*/  FMUL.FTZ R110, R110, R91.reuse ;  /* 0x0000005b6e6e7220 */ /* 0x080fe20000410000 */
[----:B------:R-:W-:Y:S01]  /*0e40*/  FADD.FTZ R50, R50, R91 ;  /* 0x0000005b32327221 */ /* 0x000fe20000010000 */
[----:B------:R-:W-:Y:S01]  /*0e50*/  FFMA.FTZ R30, R111, R91, R30 ;  /* 0x0000005b6f1e7223 */ /* 0x000fe2000001001e */
[----:B0-----:R-:W-:Y:S01]  /*0e60*/  SHF.L.U32 R92, R146, 0x10, RZ ;  /* 0x00000010925c7819 */ /* 0x001fe200000006ff */
[----:B------:R-:W-:Y:S01]  /*0e70*/  FADD.FTZ R91, R88, R107 ;  /* 0x0000006b585b7221 */ /* 0x000fe20000010000 */
[----:B------:R-:W-:Y:S01]  /*0e80*/  FFMA.FTZ R88, R106, R107, R89 ;  /* 0x0000006b6a587223 */ /* 0x000fe20000010059 */
[----:B------:R-:W-:-:S02]  /*0e90*/  FMUL.FTZ R112, R3, R112 ;  /* 0x0000007003707220 */ /* 0x000fc40000410000 */
[----:B------:R-:W-:Y:S01]  /*0ea0*/  FMUL.FTZ R113, R113, R92 ;  /* 0x0000005c71717220 */ /* 0x000fe20000410000 */
[----:B------:R-:W-:Y:S01]  /*0eb0*/  FADD.FTZ R90, R91, R110 ;  /* 0x0000006e5b5a7221 */ /* 0x000fe20000010000 */
[----:B------:R-:W-:Y:S01]  /*0ec0*/  FFMA.FTZ R88, R111, R110, R88 ;  /* 0x0000006e6f587223 */ /* 0x000fe20000010058 */
[----:B------:R-:W-:Y:S01]  /*0ed0*/  FADD.FTZ R51, R51, R92 ;  /* 0x0000005c33337221 */ /* 0x000fe20000010000 */
[----:B------:R-:W-:Y:S01]  /*0ee0*/  FFMA.FTZ R31, R112, R92, R31 ;  /* 0x0000005c701f7223 */ /* 0x000fe2000001001f */
[----:B------:R-:W-:Y:S01]  /*0ef0*/  FADD.FTZ R147, R90, R113 ;  /* 0x000000715a937221 */ /* 0x000fe20000010000 */
[----:B------:R-:W-:-:S07]  /*0f00*/  FFMA.FTZ R144, R112, R113, R88 ;  /* 0x0000007170907223 */ /* 0x000fce0000010058 */
.L_x_1811:
[----:B------:R-:W-:Y:S05]  /*0f10*/  BSYNC.RECONVERGENT B0 ;  /* 0x0000000000007941 */ /* 0x000fea0003800200 */
.L_x_1810:
        /* <DEDUP_REMOVED lines=54> */
.L_x_1813:
[----:B------:R-:W-:Y:S05]  /*1280*/  BSYNC.RECONVERGENT B0 ;  /* 0x0000000000007941 */ /* 0x000fea0003800200 */
.L_x_1812:
        /* <DEDUP_REMOVED lines=54> */
.L_x_1815:
[----:B------:R-:W-:Y:S05]  /*15f0*/  BSYNC.RECONVERGENT B0 ;  /* 0x0000000000007941 */ /* 0x000fea0003800200 */
.L_x_1814:
        /* <DEDUP_REMOVED lines=16> */
[----:B--2---:R-:W-:Y:S02]  /*1700*/  MOV R121, R94 ;  /* 0x0000005e00797202 */ /* 0x004fe40000000f00 */
[----:B------:R-:W-:Y:S02]  /*1710*/  SHF.R.U64 R136, R94, 0x10, R95 ;  /* 0x000000105e887819 */ /* 0x000fe4000000125f */
[----:B------:R-:W-:Y:S01]  /*1720*/  SHF.L.U32 R121, R121, 0x10, RZ ;  /* 0x0000001079797819 */ /* 0x000fe200000006ff */
[C---:B---3--:R-:W-:Y:S01]  /*1730*/  FADD.FTZ R134, -R120.reuse, R89 ;  /* 0x0000005978867221 */ /* 0x048fe20000010100 */
[C---:B------:R-:W-:Y:S01]  /*1740*/  FADD.FTZ R94, -R120.reuse, R88 ;  /* 0x00000058785e7221 */ /* 0x040fe20000010100 */
[----:B------:R-:W-:Y:S01]  /*1750*/  MOV R137, R95 ;  /* 0x0000005f00897202 */ /* 0x000fe20000000f00 */
[----:B------:R-:W-:Y:S01]  /*1760*/  FADD.FTZ R90, -R120, R90 ;  /* 0x0000005a785a7221 */ /* 0x000fe20000010100 */
[----:B------:R-:W-:Y:S01]  /*1770*/  SHF.L.U32 R88, R136, 0x10, RZ ;  /* 0x0000001088587819 */ /* 0x000fe200000006ff */
[C---:B-----5:R-:W-:Y:S01]  /*1780*/  FMUL.FTZ R134, R3.reuse, R134 ;  /* 0x0000008603867220 */ /* 0x060fe20000410000 */
[----:B------:R-:W-:Y:S01]  /*1790*/  FMUL.FTZ R132, R132, R121 ;  /* 0x0000007984847220 */ /* 0x000fe20000410000 */
[----:B------:R-:W-:Y:S01]  /*17a0*/  FADD.FTZ R138, -R120, R91 ;  /* 0x0000005b788a7221 */ /* 0x000fe20000010100 */
[----:B------:R-:W-:Y:S01]  /*17b0*/  FMUL.FTZ R133, R3, R94 ;  /* 0x0000005e03857220 */ /* 0x000fe20000410000 */
        /* <DEDUP_REMOVED lines=25> */
.L_x_1817:
[----:B------:R-:W-:Y:S05]  /*1950*/  BSYNC.RECONVERGENT B0 ;  /* 0x0000000000007941 */ /* 0x000fea0003800200 */
.L_x_1816:
        /* <DEDUP_REMOVED lines=32> */
.L_x_1819:
[----:B------:R-:W-:Y:S05]  /*1b60*/  BSYNC.RECONVERGENT B0 ;  /* 0x0000000000007941 */ /* 0x000fea0003800200 */
.L_x_1818:
[----:B------:R-:W1:Y:S08]  /*1b70*/  S2UR UR5, SR_CgaCtaId ;  /* 0x00000000000579c3 */ /* 0x000e700000008800 */
[----:B------:R-:W-:Y:S01]  /*1b80*/  BAR.SYNC.DEFER_BLOCKING 0x0 ;  /* 0x0000000000007b1d */ /* 0x000fe20000010000 */
[----:B------:R-:W-:Y:S02]  /*1b90*/  ISETP.GE.U32.AND P3, PT, R22, 0x80, PT ;  /* 0x000000801600780c */ /* 0x000fe40003f66070 */
[----:B------:R-:W-:-:S03]  /*1ba0*/  ISETP.NE.AND P5, PT, RZ, UR14, PT ;  /* 0x0000000eff007c0c */ /* 0x000fc6000bfa5270 */
[----:B------:R-:W-:Y:S02]  /*1bb0*/  UMOV UR4, 0x400 ;  /* 0x0000040000047882 */ /* 0x000fe40000000000 */
[----:B------:R-:W2:Y:S01]  /*1bc0*/  LDC.64 R120, c[0x0][0x380] ;  /* 0x0000e000ff787b82 */ /* 0x000ea20000000a00 */
[----:B------:R-:W-:Y:S01]  /*1bd0*/  BSSY.RECONVERGENT B0, `(.L_x_1820) ;  /* 0x00000e9000007945 */ /* 0x000fe20003800200 */
[----:B-1----:R-:W-:-:S04]  /*1be0*/  ULEA UR4, UR5, UR4, 0x18 ;  /* 0x0000000405047291 */ /* 0x002fc8000f8ec0ff */
[----:B------:R-:W-:Y:S02]  /*1bf0*/  UIADD3 UR5, UPT, UPT, UR4, 0x2820, URZ ;  /* 0x0000282004057890 */ /* 0x000fe4000fffe0ff */
[----:B------:R-:W-:Y:S02]  /*1c00*/  @!UP1 UIADD3 UR5, UPT, UPT, UR4, 0x2800, URZ ;  /* 0x0000280004059890 */ /* 0x000fe4000fffe0ff */
[----:B------:R-:W-:Y:S01]  /*1c10*/  UIADD3 UR10, UPT, UPT, UR4, 0x2830, URZ ;  /* 0x00002830040a7890 */ /* 0x000fe2000fffe0ff */
[----:B--2---:R-:W-:Y:S01]  /*1c20*/  IADD3 R21, PT, PT, R21, R120, RZ ;  /* 0x0000007815157210 */ /* 0x004fe20007ffe0ff */
[----:B------:R-:W-:-:S03]  /*1c30*/  @!UP1 UIADD3 UR10, UPT, UPT, UR4, 0x2810, URZ ;  /* 0x00002810040a9890 */ /* 0x000fc6000fffe0ff */
[----:B------:R-:W-:Y:S02]  /*1c40*/  ISETP.GE.AND P6, PT, R21, R121, PT ;  /* 0x000000791500720c */ /* 0x000fe40003fc6270 */
[----:B0-----:R-:W0:Y:S04]  /*1c50*/  LDS.128 R88, [UR5] ;  /* 0x00000005ff587984 */ /* 0x001e280008000c00 */
        /* <DEDUP_REMOVED lines=45> */
.L_x_1824:
        /* <DEDUP_REMOVED lines=23> */
.L_x_1823:
        /* <DEDUP_REMOVED lines=20> */
.L_x_1826:
        /* <DEDUP_REMOVED lines=21> */
.L_x_1822:
        /* <DEDUP_REMOVED lines=25> */
[----:B------:R-:W-:Y:S01]  /*24c0*/  PRMT R144, R91, 0x7610, R144 ;  /* 0x000076105b907816 */ /* 0x000fe20000000090 */
[----:B------:R-:W-:Y:S06]  /*24d0*/  BRA `(.L_x_1825) ;  /* 0x0000000000fc7947 */ /* 0x000fec0003800000 */
.L_x_1828:
        /* <DEDUP_REMOVED lines=23> */
.L_x_1827:
        /* <DEDUP_REMOVED lines=20> */
.L_x_1829:
        /* <DEDUP_REMOVED lines=20> */
.L_x_1825:
        /* <DEDUP_REMOVED lines=24> */
.L_x_1830:
[----:B------:R-:W-:-:S07]  /*2a50*/  IADD3 R0, PT, PT, R0, 0x80, RZ ;  /* 0x0000008000007810 */ /* 0x000fce0007ffe0ff */
.L_x_1821:
[----:B------:R-:W-:Y:S05]  /*2a60*/  BSYNC.RECONVERGENT B0 ;  /* 0x0000000000007941 */ /* 0x000fea0003800200 */
.L_x_1820:
        /* <DEDUP_REMOVED lines=17> */
[----:B------:R-:W-:Y:S01]  /*2b80*/  FADD.FTZ R85, R104, -R85 ;  /* 0x8000005568557221 */ /* 0x000fe20000010000 */
[----:B0-----:R-:W-:Y:S01]  /*2b90*/  FADD.FTZ R90, R113, -R86 ;  /* 0x80000056715a7221 */ /* 0x001fe20000010000 */
        /* <DEDUP_REMOVED lines=14> */
.L_x_1835:
        /* <DEDUP_REMOVED lines=17> */
.L_x_1834:
        /* <DEDUP_REMOVED lines=26> */
.L_x_1837:
        /* <DEDUP_REMOVED lines=19> */
.L_x_1833:
        /* <DEDUP_REMOVED lines=28> */
.L_x_1839:
        /* <DEDUP_REMOVED lines=17> */
.L_x_1838:
        /* <DEDUP_REMOVED lines=26> */
.L_x_1840:
        /* <DEDUP_REMOVED lines=18> */
.L_x_1836:
        /* <DEDUP_REMOVED lines=20> */
.L_x_1841:
[----:B------:R-:W-:-:S07]  /*3730*/  IADD3 R0, PT, PT, R0, 0x80, RZ ;  /* 0x0000008000007810 */ /* 0x000fce0007ffe0ff */
.L_x_1832:
[----:B------:R-:W-:Y:S05]  /*3740*/  BSYNC.RECONVERGENT B0 ;  /* 0x0000000000007941 */ /* 0x000fea0003800200 */
.L_x_1831:
        /* <DEDUP_REMOVED lines=33> */
.L_x_1846:
        /* <DEDUP_REMOVED lines=17> */
.L_x_1845:
        /* <DEDUP_REMOVED lines=26> */
.L_x_1848:
        /* <DEDUP_REMOVED lines=19> */
.L_x_1844:
        /* <DEDUP_REMOVED lines=28> */
.L_x_1850:
        /* <DEDUP_REMOVED lines=17> */
.L_x_1849:
        /* <DEDUP_REMOVED lines=26> */
.L_x_1851:
        /* <DEDUP_REMOVED lines=18> */
.L_x_1847:
        /* <DEDUP_REMOVED lines=20> */
.L_x_1852:
[----:B------:R-:W-:-:S07]  /*4410*/  IADD3 R0, PT, PT, R0, 0x80, RZ ;  /* 0x0000008000007810 */ /* 0x000fce0007ffe0ff */
.L_x_1843:
[----:B------:R-:W-:Y:S05]  /*4420*/  BSYNC.RECONVERGENT B0 ;  /* 0x0000000000007941 */ /* 0x000fea0003800200 */
.L_x_1842:
        /* <DEDUP_REMOVED lines=33> */
.L_x_1857:
        /* <DEDUP_REMOVED lines=17> */
.L_x_1856:
        /* <DEDUP_REMOVED lines=26> */
.L_x_1859:
        /* <DEDUP_REMOVED lines=19> */
.L_x_1855:
        /* <DEDUP_REMOVED lines=28> */
.L_x_1861:
        /* <DEDUP_REMOVED lines=17> */
.L_x_1860:
        /* <DEDUP_REMOVED lines=26> */
.L_x_1862:
        /* <DEDUP_REMOVED lines=18> */
.L_x_1858:
        /* <DEDUP_REMOVED lines=20> */
.L_x_1863:
[----:B------:R-:W-:-:S07]  /*50f0*/  IADD3 R0, PT, PT, R0, 0x80, RZ ;  /* 0x0000008000007810 */ /* 0x000fce0007ffe0ff */
.L_x_1854:
[----:B------:R-:W-:Y:S05]  /*5100*/  BSYNC.RECONVERGENT B0 ;  /* 0x0000000000007941 */ /* 0x000fea0003800200 */
.L_x_1853:
        /* <DEDUP_REMOVED lines=33> */
.L_x_1868:
        /* <DEDUP_REMOVED lines=17> */
.L_x_1867:
        /* <DEDUP_REMOVED lines=26> */
.L_x_1870:
        /* <DEDUP_REMOVED lines=18> */
.L_x_1866:
        /* <DEDUP_REMOVED lines=28> */
.L_x_1872:
        /* <DEDUP_REMOVED lines=17> */
.L_x_1871:
        /* <DEDUP_REMOVED lines=25> */
.L_x_1873:
        /* <DEDUP_REMOVED lines=18> */
.L_x_1869:
        /* <DEDUP_REMOVED lines=20> */
.L_x_1865:
[----:B------:R-:W-:Y:S05]  /*5db0*/  BSYNC.RECONVERGENT B0 ;  /* 0x0000000000007941 */ /* 0x000fea0003800200 */
.L_x_1864:
[----:B------:R-:W-:Y:S01]  /*5dc0*/  UPLOP3.LUT UP1, UPT, UPT, UPT, UP1, 0x40, 0x4 ;  /* 0x000000000004789c */ /* 0x000fe20003f2e810 */
[----:B------:R-:W-:Y:S10]  /*5dd0*/  @!P6 BRA `(.L_x_1874) ;  /* 0xffffffa80048e947 */ /* 0x000ff4000383ffff */
.L_x_1807:
[----:B-----5:R-:W4:Y:S01]  /*5de0*/  LDC.64 R2, c[0x0][0x440] ;  /* 0x00011000ff027b82 */ /* 0x020f220000000a00 */
[----:B------:R-:W-:-:S05]  /*5df0*/  IMAD R96, R96, UR11, RZ ;  /* 0x0000000b60607c24 */ /* 0x000fca000f8e02ff */
[----:B------:R-:W-:Y:S02]  /*5e00*/  LEA.HI R23, R96, R23, RZ, 0x1e ;  /* 0x0000001760177211 */ /* 0x000fe400078ff0ff */
[----:B------:R-:W0:Y:S08]  /*5e10*/  LDC.64 R4, c[0x0][0x448] ;  /* 0x00011200ff047b82 */ /* 0x000e300000000a00 */
[----:B------:R-:W1:Y:S08]  /*5e20*/  LDC.64 R6, c[0x0][0x440] ;  /* 0x00011000ff067b82 */ /* 0x000e700000000a00 */
[----:B------:R-:W2:Y:S01]  /*5e30*/  LDC.64 R8, c[0x0][0x448] ;  /* 0x00011200ff087b82 */ /* 0x000ea20000000a00 */
[----:B----4-:R-:W-:-:S05]  /*5e40*/  @P3 IMAD.WIDE.U32 R2, R23, 0x10, R2 ;  /* 0x0000001017023825 */ /* 0x010fca00078e0002 */
[----:B------:R4:W-:Y:S02]  /*5e50*/  @P3 STG.E.128 desc[UR12][R2.64], R44 ;  /* 0x0000002c02003986 */ /* 0x0009e4000c101d0c */
[----:B------:R-:W3:Y:S01]  /*5e60*/  LDC.64 R10, c[0x0][0x440] ;  /* 0x00011000ff0a7b82 */ /* 0x000ee20000000a00 */
[C---:B0-----:R-:W-:Y:S01]  /*5e70*/  @P3 IMAD.WIDE.U32 R4, R23.reuse, 0x10, R4 ;  /* 0x0000001017043825 */ /* 0x041fe200078e0004 */
[----:B------:R-:W-:-:S04]  /*5e80*/  @P3 IADD3 R23, PT, PT, R23, 0x80, RZ ;  /* 0x0000008017173810 */ /* 0x000fc80007ffe0ff */
[----:B------:R4:W-:Y:S02]  /*5e90*/  @P3 STG.E.128 desc[UR12][R4.64], R24 ;  /* 0x0000001804003986 */ /* 0x0009e4000c101d0c */
[----:B------:R-:W0:Y:S01]  /*5ea0*/  LDC.64 R12, c[0x0][0x448] ;  /* 0x00011200ff0c7b82 */ /* 0x000e220000000a00 */
[----:B-1----:R-:W-:-:S05]  /*5eb0*/  @P0 IMAD.WIDE.U32 R6, R23, 0x10, R6 ;  /* 0x0000001017060825 */ /* 0x002fca00078e0006 */
[----:B------:R4:W-:Y:S02]  /*5ec0*/  @P0 STG.E.128 desc[UR12][R6.64], R48 ;  /* 0x0000003006000986 */ /* 0x0009e4000c101d0c */
[----:B------:R-:W1:Y:S01]  /*5ed0*/  LDC.64 R14, c[0x0][0x440] ;  /* 0x00011000ff0e7b82 */ /* 0x000e620000000a00 */
[C---:B--2---:R-:W-:Y:S01]  /*5ee0*/  @P0 IMAD.WIDE.U32 R8, R23.reuse, 0x10, R8 ;  /* 0x0000001017080825 */ /* 0x044fe200078e0008 */
[----:B------:R-:W-:-:S04]  /*5ef0*/  @P0 IADD3 R23, PT, PT, R23, 0x80, RZ ;  /* 0x0000008017170810 */ /* 0x000fc80007ffe0ff */
[----:B------:R4:W-:Y:S02]  /*5f00*/  @P0 STG.E.128 desc[UR12][R8.64], R28 ;  /* 0x0000001c08000986 */ /* 0x0009e4000c101d0c */
[----:B------:R-:W2:Y:S01]  /*5f10*/  LDC.64 R16, c[0x0][0x448] ;  /* 0x00011200ff107b82 */ /* 0x000ea20000000a00 */
[----:B---3--:R-:W-:-:S05]  /*5f20*/  @P1 IMAD.WIDE.U32 R10, R23, 0x10, R10 ;  /* 0x00000010170a1825 */ /* 0x008fca00078e000a */
[----:B------:R4:W-:Y:S01]  /*5f30*/  @P1 STG.E.128 desc[UR12][R10.64], R52 ;  /* 0x000000340a001986 */ /* 0x0009e2000c101d0c */
[C---:B0-----:R-:W-:Y:S01]  /*5f40*/  @P1 IMAD.WIDE.U32 R12, R23.reuse, 0x10, R12 ;  /* 0x00000010170c1825 */ /* 0x041fe200078e000c */
[----:B------:R-:W-:-:S04]  /*5f50*/  @P1 IADD3 R23, PT, PT, R23, 0x80, RZ ;  /* 0x0000008017171810 */ /* 0x000fc80007ffe0ff */
[----:B------:R4:W-:Y:S01]  /*5f60*/  @P1 STG.E.128 desc[UR12][R12.64], R32 ;  /* 0x000000200c001986 */ /* 0x0009e2000c101d0c */
[----:B-1----:R-:W-:-:S05]  /*5f70*/  @P2 IMAD.WIDE.U32 R14, R23, 0x10, R14 ;  /* 0x00000010170e2825 */ /* 0x002fca00078e000e */
[----:B------:R4:W-:Y:S01]  /*5f80*/  @P2 STG.E.128 desc[UR12][R14.64], R56 ;  /* 0x000000380e002986 */ /* 0x0009e2000c101d0c */
[----:B--2---:R-:W-:-:S05]  /*5f90*/  @P2 IMAD.WIDE.U32 R16, R23, 0x10, R16 ;  /* 0x0000001017102825 */ /* 0x004fca00078e0010 */
[----:B------:R4:W-:Y:S01]  /*5fa0*/  @P2 STG.E.128 desc[UR12][R16.64], R36 ;  /* 0x0000002410002986 */ /* 0x0009e2000c101d0c */
[----:B------:R-:W-:Y:S05]  /*5fb0*/  @!P4 EXIT ;  /* 0x000000000000c94d */ /* 0x000fea0003800000 */
[----:B----4-:R-:W0:Y:S01]  /*5fc0*/  LDC.64 R2, c[0x0][0x440] ;  /* 0x00011000ff027b82 */ /* 0x010e220000000a00 */
[----:B------:R-:W-:-:S07]  /*5fd0*/  @P2 IADD3 R23, PT, PT, R23, 0x80, RZ ;  /* 0x0000008017172810 */ /* 0x000fce0007ffe0ff */
[----:B------:R-:W1:Y:S01]  /*5fe0*/  LDC.64 R4, c[0x0][0x448] ;  /* 0x00011200ff047b82 */ /* 0x000e620000000a00 */
[----:B0-----:R-:W-:-:S05]  /*5ff0*/  IMAD.WIDE.U32 R2, R23, 0x10, R2 ;  /* 0x0000001017027825 */ /* 0x001fca00078e0002 */
[----:B------:R-:W-:Y:S01]  /*6000*/  STG.E.128 desc[UR12][R2.64], R60 ;  /* 0x0000003c02007986 */ /* 0x000fe2000c101d0c */
[----:B-1----:R-:W-:-:S05]  /*6010*/  IMAD.WIDE.U32 R4, R23, 0x10, R4 ;  /* 0x0000001017047825 */ /* 0x002fca00078e0004 */
[----:B------:R-:W-:Y:S01]  /*6020*/  STG.E.128 desc[UR12][R4.64], R40 ;  /* 0x0000002804007986 */ /* 0x000fe2000c101d0c */
[----:B------:R-:W-:Y:S05]  /*6030*/  EXIT ;  /* 0x000000000000794d */ /* 0x000fea0003800000 */
.L_x_1875:
        /* <DEDUP_REMOVED lines=12> */
.L_x_5410:


//--------------------- .text._ZN10layer_norm31ln_parallel_residual_bwd_kernelINS_13Kernel_traitsI13__nv_bfloat16S2_fS2_fjLj2560ELj1ELj1ELj4ELj8ENS_18Kernel_traits_baseILj2560ES2_S2_fS2_fjLj128EEEEELb0ELb1ELb1EEEvNS_9BwdParamsE --------------------------
	.section	.text._ZN10layer_norm31ln_parallel_residual_bwd_kernelINS_13Kernel_traitsI13__nv_bfloat16S2_fS2_fjLj2560ELj1ELj1ELj4ELj8ENS_18Kernel_traits_baseILj2560ES2_S2_fS2_fjLj128EEEEELb0ELb1ELb1EEEvNS_9BwdParamsE,"ax",@progbits
	.align	128
        .global         _ZN10layer_norm31ln_parallel_residual_bwd_kernelINS_13Kernel_traitsI13__nv_bfloat16S2_fS2_fjLj2560ELj1ELj1ELj4ELj8ENS_18Kernel_traits_baseILj2560ES2_S2_fS2_fjLj128EEEEELb0ELb1ELb1EEEvNS_9BwdParamsE
        .type           _ZN10layer_norm31ln_parallel_residual_bwd_kernelINS_13Kernel_traitsI13__nv_bfloat16S2_fS2_fjLj2560ELj1ELj1ELj4ELj8ENS_18Kernel_traits_baseILj2560ES2_S2_fS2_fjLj128EEEEELb0ELb1ELb1EEEvNS_9BwdParamsE,@function
        .size           _ZN10layer_norm31ln_parallel_residual_bwd_kernelINS_13Kernel_traitsI13__nv_bfloat16S2_fS2_fjLj2560ELj1ELj1ELj4ELj8ENS_18Kernel_traits_baseILj2560ES2_S2_fS2_fjLj128EEEEELb0ELb1ELb1EEEvNS_9BwdParamsE,(.L_x_5411 - _ZN10layer_norm31ln_parallel_residual_bwd_kernelINS_13Kernel_traitsI13__nv_bfloat16S2_fS2_fjLj2560ELj1ELj1ELj4ELj8ENS_18Kernel_traits_baseILj2560ES2_S2_fS2_fjLj128EEEEELb0ELb1ELb1EEEvNS_9BwdParamsE)
        .other          _ZN10layer_norm31ln_parallel_residual_bwd_kernelINS_13Kernel_traitsI13__nv_bfloat16S2_fS2_fjLj2560ELj1ELj1ELj4ELj8ENS_18Kernel_traits_baseILj2560ES2_S2_fS2_fjLj128EEEEELb0ELb1ELb1EEEvNS_9BwdParamsE,@"STO_CUDA_ENTRY STV_DEFAULT"
_ZN10layer_norm31ln_parallel_residual_bwd_kernelINS_13Kernel_traitsI13__nv_bfloat16S2_fS2_fjLj2560ELj1ELj1ELj4ELj8ENS_18Kernel_traits_baseILj2560ES2_S2_fS2_fjLj128EEEEELb0ELb1ELb1EEEvNS_9BwdParamsE:
.text._ZN10layer_norm31ln_parallel_residual_bwd_kernelINS_13Kernel_traitsI13__nv_bfloat16S2_fS2_fjLj2560ELj1ELj1ELj4ELj8ENS_18Kernel_traits_baseILj2560ES2_S2_fS2_fjLj128EEEEELb0ELb1ELb1EEEvNS_9BwdParamsE:
        /* <DEDUP_REMOVED lines=28> */
[----:B------:R-:W-:Y:S01]  /*01c0*/  HFMA2 R79, -RZ, RZ, 0, 0 ;  /* 0x00000000ff4f7431 */ /* 0x000fe200000001ff */
        /* <DEDUP_REMOVED lines=13> */
[----:B------:R-:W-:Y:S01]  /*02a0*/  MOV R103, RZ ;  /* 0x000000ff00677202 */ /* 0x000fe20000000f00 */
[----:B------:R-:W1:Y:S01]  /*02b0*/  LDCU.U8 UR14, c[0x0][0x410] ;  /* 0x00008200ff0e77ac */ /* 0x000e620008000000 */
[----:B------:R-:W-:Y:S01]  /*02c0*/  UPLOP3.LUT UP1, UPT, UPT, UPT, UPT, 0x40, 0x4 ;  /* 0x000000000004789c */ /* 0x000fe20003f2e870 */
[----:B------:R-:W3:Y:S01]  /*02d0*/  LDCU UR15, c[0x0][0x388] ;  /* 0x00007100ff0f77ac */ /* 0x000ee20008000800 */
[----:B0-----:R-:W-:Y:S01]  /*02e0*/  IMAD.WIDE.U32 R2, R78, 0x8, R2 ;  /* 0x000000084e027825 */ /* 0x001fe200078e0002 */
[----:B------:R-:W0:Y:S04]  /*02f0*/  LDCU UR18, c[0x0][0x400] ;  /* 0x00008000ff1277ac */ /* 0x000e280008000800 */
[----:B--2---:R-:W2:Y:S01]  /*0300*/  LDG.E.64 R4, desc[UR12][R2.64+0x1000] ;  /* 0x0010000c02047981 */ /* 0x004ea2000c1e1b00 */
[----:B------:R-:W4:Y:S03]  /*0310*/  LDCU.64 UR6, c[0x0][0x470] ;  /* 0x00008e00ff0677ac */ /* 0x000f260008000a00 */
[----:B------:R-:W5:Y:S01]  /*0320*/  LDG.E.64 R6, desc[UR12][R2.64+0xc00] ;  /* 0x000c000c02067981 */ /* 0x000f62000c1e1b00 */
[----:B------:R-:W0:Y:S03]  /*0330*/  LDCU.64 UR8, c[0x0][0x478] ;  /* 0x00008f00ff0877ac */ /* 0x000e260008000a00 */
[----:B------:R-:W3:Y:S01]  /*0340*/  LDG.E.64 R8, desc[UR12][R2.64+0x800] ;  /* 0x0008000c02087981 */ /* 0x000ee2000c1e1b00 */
[----:B------:R-:W0:Y:S03]  /*0350*/  LDCU.64 UR16, c[0x0][0x438] ;  /* 0x00008700ff1077ac */ /* 0x000e260008000a00 */
[----:B------:R-:W4:Y:S04]  /*0360*/  LDG.E.64 R10, desc[UR12][R2.64+0x400] ;  /* 0x0004000c020a7981 */ /* 0x000f28000c1e1b00 */
[----:B------:R1:W4:Y:S01]  /*0370*/  LDG.E.64 R12, desc[UR12][R2.64] ;  /* 0x0000000c020c7981 */ /* 0x000322000c1e1b00 */
[----:B------:R-:W-:-:S02]  /*0380*/  MOV R102, UR11 ;  /* 0x0000000b00667c02 */ /* 0x000fc40008000f00 */
[----:B-1----:R-:W-:Y:S02]  /*0390*/  CS2R R2, SRZ ;  /* 0x0000000000027805 */ /* 0x002fe4000001ff00 */
[--C-:B--2---:R-:W-:Y:S02]  /*03a0*/  SHF.R.U64 R101, R4, 0x10, R5.reuse ;  /* 0x0000001004657819 */ /* 0x104fe40000001205 */
[----:B------:R-:W-:Y:S02]  /*03b0*/  SHF.R.U32.HI R100, RZ, 0x10, R5 ;  /* 0x00000010ff647819 */ /* 0x000fe40000011605 */
[--C-:B-----5:R-:W-:Y:S02]  /*03c0*/  SHF.R.U64 R99, R6, 0x10, R7.reuse ;  /* 0x0000001006637819 */ /* 0x120fe40000001207 */
[----:B------:R-:W-:Y:S02]  /*03d0*/  SHF.R.U32.HI R98, RZ, 0x10, R7 ;  /* 0x00000010ff627819 */ /* 0x000fe40000011607 */
[----:B---3--:R-:W-:-:S02]  /*03e0*/  SHF.R.U64 R97, R8, 0x10, R9 ;  /* 0x0000001008617819 */ /* 0x008fc40000001209 */
[----:B------:R-:W-:Y:S02]  /*03f0*/  SHF.R.U32.HI R96, RZ, 0x10, R9 ;  /* 0x00000010ff607819 */ /* 0x000fe40000011609 */
[--C-:B----4-:R-:W-:Y:S02]  /*0400*/  SHF.R.U64 R95, R10, 0x10, R11.reuse ;  /* 0x000000100a5f7819 */ /* 0x110fe4000000120b */
[----:B------:R-:W-:Y:S02]  /*0410*/  SHF.R.U32.HI R94, RZ, 0x10, R11 ;  /* 0x00000010ff5e7819 */ /* 0x000fe4000001160b */
[--C-:B------:R-:W-:Y:S02]  /*0420*/  SHF.R.U64 R93, R12, 0x10, R13.reuse ;  /* 0x000000100c5d7819 */ /* 0x100fe4000000120d */
[----:B------:R-:W-:Y:S02]  /*0430*/  SHF.R.U32.HI R92, RZ, 0x10, R13 ;  /* 0x00000010ff5c7819 */ /* 0x000fe4000001160d */
        /* <DEDUP_REMOVED lines=24> */
[----:B0-----:R-:W-:-:S07]  /*05c0*/  SHF.L.U32 R92, R92, 0x10, RZ ;  /* 0x000000105c5c7819 */ /* 0x001fce00000006ff */
.L_x_1924:
[----:B01----:R-:W0:Y:S01]  /*05d0*/  LDC.64 R56, c[0x0][0x3c0] ;  /* 0x0000f000ff387b82 */ /* 0x003e220000000a00 */
[----:B------:R-:W-:-:S05]  /*05e0*/  IMAD R0, R102, UR15, RZ ;  /* 0x0000000f66007c24 */ /* 0x000fca000f8e02ff */
        /* <DEDUP_REMOVED lines=8> */
[----:B------:R-:W-:Y:S01]  /*0670*/  IADD3 R90, PT, PT, R91, 0x80, RZ ;  /* 0x000000805b5a7810 */ /* 0x000fe20007ffe0ff */
[----:B------:R-:W3:Y:S01]  /*0680*/  LDG.E R141, desc[UR12][R66.64] ;  /* 0x0000000c428d7981 */ /* 0x000ee2000c1e1900 */
[----:B-1----:R-:W-:-:S04]  /*0690*/  IMAD.WIDE.U32 R64, R89, 0x10, R72 ;  /* 0x0000001059407825 */ /* 0x002fc800078e0048 */
[C---:B------:R-:W-:Y:S02]  /*06a0*/  IMAD.WIDE.U32 R56, R91.reuse, 0x10, R72 ;  /* 0x000000105b387825 */ /* 0x040fe400078e0048 */
[----:B------:R-:W4:Y:S02]  /*06b0*/  LDG.E.128 R64, desc[UR12][R64.64] ;  /* 0x0000000c40407981 */ /* 0x000f24000c1e1d00 */
[----:B--2---:R-:W-:Y:S02]  /*06c0*/  IMAD.WIDE.U32 R118, R91, 0x8, R150 ;  /* 0x000000085b767825 */ /* 0x004fe400078e0096 */
[----:B------:R-:W2:Y:S02]  /*06d0*/  LDG.E.128 R56, desc[UR12][R56.64] ;  /* 0x0000000c38387981 */ /* 0x000ea4000c1e1d00 */
[C---:B------:R-:W-:Y:S02]  /*06e0*/  IMAD.WIDE.U32 R60, R90.reuse, 0x10, R72 ;  /* 0x000000105a3c7825 */ /* 0x040fe400078e0048 */
[----:B------:R-:W2:Y:S02]  /*06f0*/  LDG.E.64 R118, desc[UR12][R118.64] ;  /* 0x0000000c76767981 */ /* 0x000ea4000c1e1b00 */
[----:B------:R-:W-:-:S02]  /*0700*/  IMAD.WIDE.U32 R130, R90, 0x8, R150 ;  /* 0x000000085a827825 */ /* 0x000fc400078e0096 */
[----:B------:R-:W2:Y:S04]  /*0710*/  LDG.E.128 R60, desc[UR12][R60.64] ;  /* 0x0000000c3c3c7981 */ /* 0x000ea8000c1e1d00 */
[----:B------:R-:W2:Y:S01]  /*0720*/  LDG.E.64 R130, desc[UR12][R130.64] ;  /* 0x0000000c82827981 */ /* 0x000ea2000c1e1b00 */
[----:B------:R-:W-:Y:S01]  /*0730*/  IADD3 R88, PT, PT, R91, 0x180, RZ ;  /* 0x000001805b587810 */ /* 0x000fe20007ffe0ff */
[----:B0-----:R-:W-:-:S04]  /*0740*/  IMAD.WIDE R120, R102, 0x4, R120 ;  /* 0x0000000466787825 */ /* 0x001fc800078e0278 */
[--C-:B------:R-:W-:Y:S01]  /*0750*/  IMAD.WIDE.U32 R68, R88, 0x10, R72.reuse ;  /* 0x0000001058447825 */ /* 0x100fe200078e0048 */
[----:B------:R-:W-:Y:S01]  /*0760*/  IADD3 R86, PT, PT, R91, 0x200, RZ ;  /* 0x000002005b567810 */ /* 0x000fe20007ffe0ff */
[----:B------:R-:W2:Y:S04]  /*0770*/  LDG.E R87, desc[UR12][R120.64] ;  /* 0x0000000c78577981 */ /* 0x000ea8000c1e1900 */
[----:B------:R-:W2:Y:S01]  /*0780*/  LDG.E.128 R68, desc[UR12][R68.64] ;  /* 0x0000000c44447981 */ /* 0x000ea2000c1e1d00 */
[----:B------:R-:W-:-:S06]  /*0790*/  IMAD.WIDE.U32 R72, R86, 0x10, R72 ;  /* 0x0000001056487825 */ /* 0x000fcc00078e0048 */
[----:B------:R-:W2:Y:S01]  /*07a0*/  LDG.E.128 R72, desc[UR12][R72.64] ;  /* 0x0000000c48487981 */ /* 0x000ea2000c1e1d00 */
[----:B------:R-:W-:-:S06]  /*07b0*/  IMAD.WIDE.U32 R138, R89, 0x8, R150 ;  /* 0x00000008598a7825 */ /* 0x000fcc00078e0096 */
[----:B------:R-:W2:Y:S01]  /*07c0*/  LDG.E.64 R138, desc[UR12][R138.64] ;  /* 0x0000000c8a8a7981 */ /* 0x000ea2000c1e1b00 */
[----:B------:R-:W-:-:S06]  /*07d0*/  IMAD.WIDE.U32 R144, R88, 0x8, R150 ;  /* 0x0000000858907825 */ /* 0x000fcc00078e0096 */
[----:B------:R-:W2:Y:S01]  /*07e0*/  LDG.E.64 R144, desc[UR12][R144.64] ;  /* 0x0000000c90907981 */ /* 0x000ea2000c1e1b00 */
[----:B------:R-:W-:-:S06]  /*07f0*/  IMAD.WIDE.U32 R150, R86, 0x8, R150 ;  /* 0x0000000856967825 */ /* 0x000fcc00078e0096 */
[----:B------:R-:W2:Y:S01]  /*0800*/  LDG.E.64 R150, desc[UR12][R150.64] ;  /* 0x0000000c96967981 */ /* 0x000ea2000c1e1b00 */
[----:B------:R-:W-:-:S04]  /*0810*/  ISETP.NE.U32.AND P0, PT, RZ, UR16, PT ;  /* 0x00000010ff007c0c */ /* 0x000fc8000bf05070 */
[----:B------:R-:W-:Y:S02]  /*0820*/  ISETP.NE.AND.EX P0, PT, RZ, UR17, PT, P0 ;  /* 0x00000011ff007c0c */ /* 0x000fe4000bf05300 */
[----:B------:R-:W-:-:S04]  /*0830*/  ISETP.NE.AND P1, PT, RZ, UR14, PT ;  /* 0x0000000eff007c0c */ /* 0x000fc8000bf25270 */
[----:B---3--:R-:W-:-:S05]  /*0840*/  FSEL R141, R141, RZ, !P1 ;  /* 0x000000ff8d8d7208 */ /* 0x008fca0004800000 */
[C---:B----4-:R-:W-:Y:S01]  /*0850*/  FADD.FTZ R124, -R141.reuse, R66 ;  /* 0x000000428d7c7221 */ /* 0x050fe20000010100 */
[C---:B------:R-:W-:Y:S02]  /*0860*/  FADD.FTZ R136, -R141.reuse, R67 ;  /* 0x000000438d887221 */ /* 0x040fe40000010100 */
[----:B------:R-:W0:Y:S01]  /*0870*/  @P0 LDC.64 R66, c[0x0][0x438] ;  /* 0x00010e00ff420b82 */ /* 0x000e220000000a00 */
[C---:B--2---:R-:W-:Y:S01]  /*0880*/  FADD.FTZ R0, -R141.reuse, R56 ;  /* 0x000000388d007221 */ /* 0x044fe20000010100 */
[C---:B------:R-:W-:Y:S01]  /*0890*/  FADD.FTZ R162, -R141.reuse, R57 ;  /* 0x000000398da27221 */ /* 0x040fe20000010100 */
[----:B------:R-:W-:Y:S01]  /*08a0*/  FADD.FTZ R122, -R141, R65 ;  /* 0x000000418d7a7221 */ /* 0x000fe20000010100 */
[----:B------:R-:W-:-:S04]  /*08b0*/  MOV R143, R118 ;  /* 0x00000076008f7202 */ /* 0x000fc80000000f00 */
[----:B------:R-:W1:Y:S01]  /*08c0*/  @P0 LDC.64 R56, c[0x0][0x438] ;  /* 0x00010e00ff380b82 */ /* 0x000e620000000a00 */
[----:B------:R-:W-:Y:S01]  /*08d0*/  SHF.R.U64 R137, R118, 0x10, R119 ;  /* 0x0000001076897819 */ /* 0x000fe20000001277 */
[C---:B------:R-:W-:Y:S01]  /*08e0*/  FADD.FTZ R134, -R141.reuse, R60 ;  /* 0x0000003c8d867221 */ /* 0x040fe20000010100 */
[C---:B------:R-:W-:Y:S01]  /*08f0*/  FADD.FTZ R148, -R141.reuse, R61 ;  /* 0x0000003d8d947221 */ /* 0x040fe20000010100 */
[----:B------:R-:W-:Y:S02]  /*0900*/  MOV R125, R130 ;  /* 0x00000082007d7202 */ /* 0x000fe40000000f00 */
[----:B------:R-:W-:Y:S01]  /*0910*/  SHF.R.U64 R118, R130, 0x10, R131 ;  /* 0x0000001082767819 */ /* 0x000fe20000001283 */
[C---:B------:R-:W-:Y:S01]  /*0920*/  FADD.FTZ R130, -R141.reuse, R64 ;  /* 0x000000408d827221 */ /* 0x040fe20000010100 */
[----:B------:R-:W2:Y:S08]  /*0930*/  @P0 LDC.64 R60, c[0x0][0x438] ;  /* 0x00010e00ff3c0b82 */ /* 0x000eb00000000a00 */
[----:B------:R-:W3:Y:S01]  /*0940*/  @P0 LDC.64 R64, c[0x0][0x438] ;  /* 0x00010e00ff400b82 */ /* 0x000ee20000000a00 */
[C---:B------:R-:W-:Y:S01]  /*0950*/  FADD.FTZ R152, -R141.reuse, R68 ;  /* 0x000000448d987221 */ /* 0x040fe20000010100 */
[----:B------:R-:W-:Y:S01]  /*0960*/  FADD.FTZ R154, -R141, R69 ;  /* 0x000000458d9a7221 */ /* 0x000fe20000010100 */
[----:B0-----:R-:W-:-:S04]  /*0970*/  @P0 IMAD.WIDE.U32 R68, R91, 0x10, R66 ;  /* 0x000000105b440825 */ /* 0x001fc800078e0042 */
[----:B------:R-:W-:Y:S01]  /*0980*/  FMUL.FTZ R67, R87, R162 ;  /* 0x000000a257437220 */ /* 0x000fe20000410000 */
[----:B------:R-:W-:Y:S01]  /*0990*/  SHF.L.U32 R162, R143, 0x10, RZ ;  /* 0x000000108fa27819 */ /* 0x000fe200000006ff */
[C---:B------:R-:W-:Y:S01]  /*09a0*/  FADD.FTZ R135, -R141.reuse, R58 ;  /* 0x0000003a8d877221 */ /* 0x040fe20000010100 */
[C---:B------:R-:W-:Y:S01]  /*09b0*/  FADD.FTZ R127, -R141.reuse, R59 ;  /* 0x0000003b8d7f7221 */ /* 0x040fe20000010100 */
[----:B------:R-:W-:Y:S01]  /*09c0*/  FADD.FTZ R123, -R141, R62 ;  /* 0x0000003e8d7b7221 */ /* 0x000fe20000010100 */
[----:B------:R-:W0:Y:S01]  /*09d0*/  @P0 LDC.64 R58, c[0x0][0x438] ;  /* 0x00010e00ff3a0b82 */ /* 0x000e220000000a00 */
[----:B-1----:R-:W-:Y:S01]  /*09e0*/  @P0 IMAD.WIDE.U32 R56, R86, 0x10, R56 ;  /* 0x0000001056380825 */ /* 0x002fe200078e0038 */
[----:B------:R-:W-:Y:S01]  /*09f0*/  MOV R133, R119 ;  /* 0x0000007700857202 */ /* 0x000fe20000000f00 */
[----:B-----5:R1:W5:Y:S01]  /*0a00*/  @P0 LDG.E.128 R32, desc[UR12][R68.64] ;  /* 0x0000000c44200981 */ /* 0x020362000c1e1d00 */
[----:B------:R-:W-:Y:S01]  /*0a10*/  SHF.L.U32 R62, R137, 0x10, RZ ;  /* 0x00000010893e7819 */ /* 0x000fe200000006ff */
[C---:B------:R-:W-:Y:S01]  /*0a20*/  FADD.FTZ R160, -R141.reuse, R72 ;  /* 0x000000488da07221 */ /* 0x040fe20000010100 */
[C---:B------:R-:W-:Y:S01]  /*0a30*/  FADD.FTZ R164, -R141.reuse, R73 ;  /* 0x000000498da47221 */ /* 0x040fe20000010100 */
[C---:B------:R-:W-:Y:S01]  /*0a40*/  FADD.FTZ R156, -R141.reuse, R70 ;  /* 0x000000468d9c7221 */ /* 0x040fe20000010100 */
[----:B------:R-:W-:Y:S01]  /*0a50*/  FADD.FTZ R158, -R141, R71 ;  /* 0x000000478d9e7221 */ /* 0x000fe20000010100 */
[----:B--2---:R-:W-:Y:S01]  /*0a60*/  @P0 IMAD.WIDE.U32 R72, R89, 0x10, R60 ;  /* 0x0000001059480825 */ /* 0x004fe200078e003c */
[----:B------:R-:W-:Y:S01]  /*0a70*/  SHF.R.U32.HI R129, RZ, 0x10, R119 ;  /* 0x00000010ff817819 */ /* 0x000fe20000011677 */
[----:B------:R2:W5:Y:S02]  /*0a80*/  @P0 LDG.E.128 R48, desc[UR12][R56.64] ;  /* 0x0000000c38300981 */ /* 0x000564000c1e1d00 */
[----:B-1----:R-:W-:Y:S01]  /*0a90*/  FMUL.FTZ R69, R105, R162 ;  /* 0x000000a269457220 */ /* 0x002fe20000410000 */
[----:B------:R-:W-:Y:S01]  /*0aa0*/  SHF.L.U32 R61, R133, 0x10, RZ ;  /* 0x00000010853d7819 */ /* 0x000fe200000006ff */
[----:B---3--:R-:W-:-:S04]  /*0ab0*/  @P0 IMAD.WIDE.U32 R70, R90, 0x10, R64 ;  /* 0x000000105a460825 */ /* 0x008fc800078e0040 */
[----:B------:R-:W-:Y:S01]  /*0ac0*/  FMUL.FTZ R64, R93, R62 ;  /* 0x0000003e5d407220 */ /* 0x000fe20000410000 */
[----:B------:R-:W-:Y:S01]  /*0ad0*/  SHF.L.U32 R60, R129, 0x10, RZ ;  /* 0x00000010813c7819 */ /* 0x000fe200000006ff */
[----:B------:R1:W5:Y:S01]  /*0ae0*/  @P0 LDG.E.128 R40, desc[UR12][R72.64] ;  /* 0x0000000c48280981 */ /* 0x000362000c1e1d00 */
[----:B--2---:R-:W-:Y:S01]  /*0af0*/  FADD.FTZ R57, RZ, R69 ;  /* 0x00000045ff397221 */ /* 0x004fe20000010000 */
[----:B------:R-:W-:Y:S01]  /*0b00*/  FMUL.FTZ R66, R104, R61 ;  /* 0x0000003d68427220 */ /* 0x000fe20000410000 */
[C---:B------:R-:W-:Y:S01]  /*0b10*/  FADD.FTZ R120, -R141.reuse, R63 ;  /* 0x0000003f8d787221 */ /* 0x040fe20000010100 */
[----:B------:R-:W-:Y:S01]  /*0b20*/  FADD.FTZ R159, -R141, R74 ;  /* 0x0000004a8d9f7221 */ /* 0x000fe20000010100 */
[----:B------:R-:W-:Y:S01]  /*0b30*/  FADD.FTZ R57, R57, R64 ;  /* 0x0000004039397221 */ /* 0x000fe20000010000 */
[----:B------:R-:W-:Y:S01]  /*0b40*/  FMUL.FTZ R68, R92, R60 ;  /* 0x0000003c5c447220 */ /* 0x000fe20000410000 */
[----:B------:R-:W-:Y:S01]  /*0b50*/  MOV R119, R131 ;  /* 0x0000008300777202 */ /* 0x000fe20000000f00 */
[----:B------:R2:W5:Y:S01]  /*0b60*/  @P0 LDG.E.128 R36, desc[UR12][R70.64] ;  /* 0x0000000c46240981 */ /* 0x000562000c1e1d00 */
[----:B-1----:R-:W-:Y:S01]  /*0b70*/  SHF.L.U32 R72, R125, 0x10, RZ ;  /* 0x000000107d487819 */ /* 0x002fe200000006ff */
[----:B------:R-:W-:Y:S01]  /*0b80*/  FADD.FTZ R57, R57, R66 ;  /* 0x0000004239397221 */ /* 0x000fe20000010000 */
[----:B------:R-:W-:Y:S01]  /*0b90*/  FMUL.FTZ R74, R87, R120 ;  /* 0x00000078574a7220 */ /* 0x000fe20000410000 */
[----:B------:R-:W-:-:S02]  /*0ba0*/  SHF.L.U32 R118, R118, 0x10, RZ ;  /* 0x0000001076767819 */ /* 0x000fc400000006ff */
[----:B------:R-:W-:Y:S01]  /*0bb0*/  FMUL.FTZ R120, R107, R72 ;  /* 0x000000486b787220 */ /* 0x000fe20000410000 */
[----:B------:R-:W-:Y:S01]  /*0bc0*/  FADD.FTZ R57, R57, R68 ;  /* 0x0000004439397221 */ /* 0x000fe20000010000 */
[----:B------:R-:W-:Y:S01]  /*0bd0*/  SHF.R.U32.HI R121, RZ, 0x10, R131 ;  /* 0x00000010ff797819 */ /* 0x000fe20000011683 */
[----:B------:R-:W-:Y:S01]  /*0be0*/  FMUL.FTZ R125, R95, R118 ;  /* 0x000000765f7d7220 */ /* 0x000fe20000410000 */
[----:B------:R-:W-:Y:S01]  /*0bf0*/  SHF.L.U32 R119, R119, 0x10, RZ ;  /* 0x0000001077777819 */ /* 0x000fe200000006ff */
[----:B------:R-:W-:Y:S01]  /*0c00*/  FADD.FTZ R56, R57, R120 ;  /* 0x0000007839387221 */ /* 0x000fe20000010000 */
[----:B0-----:R-:W-:-:S04]  /*0c10*/  @P0 IMAD.WIDE.U32 R58, R88, 0x10, R58 ;  /* 0x00000010583a0825 */ /* 0x001fc800078e003a */
[C---:B--2---:R-:W-:Y:S01]  /*0c20*/  FMUL.FTZ R71, R87.reuse, R127 ;  /* 0x0000007f57477220 */ /* 0x044fe20000410000 */
[----:B------:R-:W-:Y:S01]  /*0c30*/  MOV R126, R138 ;  /* 0x0000008a007e7202 */ /* 0x000fe20000000f00 */
[----:B------:R-:W-:Y:S01]  /*0c40*/  FMUL.FTZ R0, R87, R0 ;  /* 0x0000000057007220 */ /* 0x000fe20000410000 */
[----:B------:R-:W-:Y:S01]  /*0c50*/  SHF.L.U32 R121, R121, 0x10, RZ ;  /* 0x0000001079797819 */ /* 0x000fe200000006ff */
[----:B------:R-:W-:Y:S01]  /*0c60*/  FMUL.FTZ R127, R87, R124 ;  /* 0x0000007c577f7220 */ /* 0x000fe20000410000 */
[----:B------:R-:W-:Y:S01]  /*0c70*/  FMUL.FTZ R124, R106, R119 ;  /* 0x000000776a7c7220 */ /* 0x000fe20000410000 */
[----:B------:R-:W-:Y:S01]  /*0c80*/  FADD.FTZ R57, R56, R125 ;  /* 0x0000007d38397221 */ /* 0x000fe20000010000 */
[----:B------:R-:W-:Y:S01]  /*0c90*/  SHF.R.U64 R128, R138, 0x10, R139 ;  /* 0x000000108a807819 */ /* 0x000fe2000000128b */
[----:B------:R0:W5:Y:S01]  /*0ca0*/  @P0 LDG.E.128 R44, desc[UR12][R58.64] ;  /* 0x0000000c3a2c0981 */ /* 0x000162000c1e1d00 */
[----:B------:R-:W-:Y:S01]  /*0cb0*/  SHF.L.U32 R126, R126, 0x10, RZ ;  /* 0x000000107e7e7819 */ /* 0x000fe200000006ff */
[----:B------:R-:W-:Y:S01]  /*0cc0*/  FFMA.FTZ R56, R0, R69, RZ ;  /* 0x0000004500387223 */ /* 0x000fe200000100ff */
[----:B------:R-:W-:Y:S01]  /*0cd0*/  FMUL.FTZ R129, R94, R121 ;  /* 0x000000795e817220 */ /* 0x000fe20000410000 */
[----:B------:R-:W-:Y:S01]  /*0ce0*/  FADD.FTZ R63, -R141, R75 ;  /* 0x0000004b8d3f7221 */ /* 0x000fe20000010100 */
[C---:B------:R-:W-:Y:S01]  /*0cf0*/  FMUL.FTZ R75, R87.reuse, R123 ;  /* 0x0000007b574b7220 */ /* 0x040fe20000410000 */
[----:B------:R-:W-:Y:S01]  /*0d00*/  MOV R131, R139 ;  /* 0x0000008b00837202 */ /* 0x000fe20000000f00 */
[----:B------:R-:W-:Y:S01]  /*0d10*/  FMUL.FTZ R65, R87, R135 ;  /* 0x0000008757417220 */ /* 0x000fe20000410000 */
[----:B0-----:R-:W-:Y:S01]  /*0d20*/  FADD.FTZ R58, R57, R124 ;  /* 0x0000007c393a7221 */ /* 0x001fe20000010000 */
[----:B------:R-:W-:Y:S01]  /*0d30*/  FMUL.FTZ R123, R87, R130 ;  /* 0x00000082577b7220 */ /* 0x000fe20000410000 */
[----:B------:R-:W-:Y:S01]  /*0d40*/  SHF.L.U32 R128, R128, 0x10, RZ ;  /* 0x0000001080807819 */ /* 0x000fe200000006ff */
[----:B------:R-:W-:Y:S01]  /*0d50*/  FFMA.FTZ R56, R67, R64, R56 ;  /* 0x0000004043387223 */ /* 0x000fe20000010038 */
[----:B------:R-:W-:Y:S01]  /*0d60*/  FMUL.FTZ R130, R109, R126 ;  /* 0x0000007e6d827220 */ /* 0x000fe20000410000 */
[----:B------:R-:W-:Y:S01]  /*0d70*/  FADD.FTZ R57, R58, R129 ;  /* 0x000000813a397221 */ /* 0x000fe20000010000 */
[----:B------:R-:W-:Y:S01]  /*0d80*/  SHF.R.U32.HI R132, RZ, 0x10, R139 ;  /* 0x00000010ff847819 */ /* 0x000fe2000001168b */
[----:B------:R-:W-:Y:S01]  /*0d90*/  FFMA.FTZ R56, R65, R66, R56 ;  /* 0x0000004241387223 */ /* 0x000fe20000010038 */
[----:B------:R-:W-:Y:S01]  /*0da0*/  SHF.L.U32 R131, R131, 0x10, RZ ;  /* 0x0000001083837819 */ /* 0x000fe200000006ff */
[----:B------:R-:W-:Y:S01]  /*0db0*/  FMUL.FTZ R133, R97, R128 ;  /* 0x0000008061857220 */ /* 0x000fe20000410000 */
[----:B------:R-:W-:Y:S01]  /*0dc0*/  FADD.FTZ R58, R57, R130 ;  /* 0x00000082393a7221 */ /* 0x000fe20000010000 */
[----:B------:R-:W-:Y:S01]  /*0dd0*/  MOV R140, R144 ;  /* 0x00000090008c7202 */ /* 0x000fe20000000f00 */
[----:B------:R-:W-:Y:S01]  /*0de0*/  FMUL.FTZ R73, R87, R134 ;  /* 0x0000008657497220 */ /* 0x000fe20000410000 */
[----:B------:R-:W-:Y:S01]  /*0df0*/  SHF.L.U32 R132, R132, 0x10, RZ ;  /* 0x0000001084847819 */ /* 0x000fe200000006ff */
[----:B------:R-:W-:Y:S01]  /*0e00*/  FFMA.FTZ R56, R71, R68, R56 ;  /* 0x0000004447387223 */ /* 0x000fe20000010038 */
[----:B------:R-:W-:Y:S01]  /*0e10*/  FMUL.FTZ R134, R108, R131 ;  /* 0x000000836c867220 */ /* 0x000fe20000410000 */
[----:B------:R-:W-:Y:S01]  /*0e20*/  FADD.FTZ R59, R58, R133 ;  /* 0x000000853a3b7221 */ /* 0x000fe20000010000 */
[----:B------:R-:W-:Y:S01]  /*0e30*/  SHF.R.U64 R138, R144, 0x10, R145 ;  /* 0x00000010908a7819 */ /* 0x000fe20000001291 */
[----:B------:R-:W-:Y:S01]  /*0e40*/  FMUL.FTZ R70, R87, R148 ;  /* 0x0000009457467220 */ /* 0x000fe20000410000 */
[----:B------:R-:W-:Y:S01]  /*0e50*/  SHF.L.U32 R135, R140, 0x10, RZ ;  /* 0x000000108c877819 */ /* 0x000fe200000006ff */
[----:B------:R-:W-:Y:S01]  /*0e60*/  FFMA.FTZ R57, R73, R120, R56 ;  /* 0x0000007849397223 */ /* 0x000fe20000010038 */
[----:B------:R-:W-:Y:S01]  /*0e70*/  FADD.FTZ R58, R59, R134 ;  /* 0x000000863b3a7221 */ /* 0x000fe20000010000 */
[----:B------:R-:W-:Y:S01]  /*0e80*/  FMUL.FTZ R137, R96, R132 ;  /* 0x0000008460897220 */ /* 0x000fe20000410000 */
[----:B------:R-:W-:Y:S01]  /*0e90*/  MOV R139, R145 ;  /* 0x00000091008b7202 */ /* 0x000fe20000000f00 */
[----:B------:R-:W-:Y:S01]  /*0ea0*/  FFMA.FTZ R56, R70, R125, R57 ;  /* 0x0000007d46387223 */ /* 0x000fe20000010039 */
[----:B------:R-:W-:Y:S01]  /*0eb0*/  SHF.L.U32 R138, R138, 0x10, RZ ;  /* 0x000000108a8a7819 */ /* 0x000fe200000006ff */
[----:B------:R-:W-:Y:S01]  /*0ec0*/  FADD.FTZ R59, R58, R137 ;  /* 0x000000893a3b7221 */ /* 0x000fe20000010000 */
[----:B------:R-:W-:Y:S01]  /*0ed0*/  FMUL.FTZ R140, R111, R135 ;  /* 0x000000876f8c7220 */ /* 0x000fe20000410000 */
[----:B------:R-:W-:Y:S01]  /*0ee0*/  SHF.R.U32.HI R142, RZ, 0x10, R145 ;  /* 0x00000010ff8e7819 */ /* 0x000fe20000011691 */
[----:B------:R-:W-:Y:S01]  /*0ef0*/  FFMA.FTZ R57, R75, R124, R56 ;  /* 0x0000007c4b397223 */ /* 0x000fe20000010038 */
[----:B------:R-:W-:Y:S01]  /*0f00*/  MOV R144, R150 ;  /* 0x0000009600907202 */ /* 0x000fe20000000f00 */
[----:B------:R-:W-:Y:S01]  /*0f10*/  FADD.FTZ R56, R59, R140 ;  /* 0x0000008c3b387221 */ /* 0x000fe20000010000 */
[----:B------:R-:W-:Y:S01]  /*0f20*/  SHF.L.U32 R139, R139, 0x10, RZ ;  /* 0x000000108b8b7819 */ /* 0x000fe200000006ff */
[----:B------:R-:W-:Y:S01]  /*0f30*/  FMUL.FTZ R141, R99, R138 ;  /* 0x0000008a638d7220 */ /* 0x000fe20000410000 */
[----:B------:R-:W-:Y:S01]  /*0f40*/  SHF.L.U32 R142, R142, 0x10, RZ ;  /* 0x000000108e8e7819 */ /* 0x000fe200000006ff */
[----:B------:R-:W-:Y:S01]  /*0f50*/  FFMA.FTZ R58, R74, R129, R57 ;  /* 0x000000814a3a7223 */ /* 0x000fe20000010039 */
[----:B------:R-:W-:Y:S01]  /*0f60*/  SHF.L.U32 R143, R144, 0x10, RZ ;  /* 0x00000010908f7819 */ /* 0x000fe200000006ff */
[----:B------:R-:W-:Y:S01]  /*0f70*/  FADD.FTZ R59, R56, R141 ;  /* 0x0000008d383b7221 */ /* 0x000fe20000010000 */
[----:B------:R-:W-:Y:S01]  /*0f80*/  FMUL.FTZ R144, R110, R139 ;  /* 0x0000008b6e907220 */ /* 0x000fe20000410000 */
[----:B------:R-:W-:Y:S01]  /*0f90*/  FMUL.FTZ R122, R87, R122 ;  /* 0x0000007a577a7220 */ /* 0x000fe20000410000 */
[----:B------:R-:W-:Y:S01]  /*0fa0*/  FFMA.FTZ R57, R123, R130, R58 ;  /* 0x000000827b397223 */ /* 0x000fe2000001003a */
[----:B------:R-:W-:Y:S01]  /*0fb0*/  SHF.R.U64 R146, R150, 0x10, R151 ;  /* 0x0000001096927819 */ /* 0x000fe20000001297 */
[----:B------:R-:W-:Y:S01]  /*0fc0*/  FADD.FTZ R58, R59, R144 ;  /* 0x000000903b3a7221 */ /* 0x000fe20000010000 */
[----:B------:R-:W-:Y:S01]  /*0fd0*/  FMUL.FTZ R145, R98, R142 ;  /* 0x0000008e62917220 */ /* 0x000fe20000410000 */
[----:B------:R-:W-:Y:S01]  /*0fe0*/  FFMA.FTZ R56, R122, R133, R57 ;  /* 0x000000857a387223 */ /* 0x000fe20000010039 */
[----:B------:R-:W-:Y:S01]  /*0ff0*/  MOV R147, R151 ;  /* 0x0000009700937202 */ /* 0x000fe20000000f00 */
[----:B------:R-:W-:Y:S01]  /*1000*/  FMUL.FTZ R148, R113, R143 ;  /* 0x0000008f71947220 */ /* 0x000fe20000410000 */
[----:B------:R-:W-:Y:S01]  /*1010*/  SHF.L.U32 R146, R146, 0x10, RZ ;  /* 0x0000001092927819 */ /* 0x000fe200000006ff */
[----:B------:R-:W-:Y:S01]  /*1020*/  FADD.FTZ R149, R58, R145 ;  /* 0x000000913a957221 */ /* 0x000fe20000010000 */
[----:B------:R-:W-:Y:S01]  /*1030*/  FFMA.FTZ R57, R127, R134, R56 ;  /* 0x000000867f397223 */ /* 0x000fe20000010038 */
[----:B------:R-:W0:Y:S01]  /*1040*/  LDC.64 R58, c[0x0][0x380] ;  /* 0x0000e000ff3a7b82 */ /* 0x000e220000000a00 */
[----:B------:R-:W-:Y:S01]  /*1050*/  SHF.L.U32 R147, R147, 0x10, RZ ;  /* 0x0000001093937819 */ /* 0x000fe200000006ff */
[----:B------:R-:W-:Y:S01]  /*1060*/  FADD.FTZ R56, R149, R148 ;  /* 0x0000009495387221 */ /* 0x000fe20000010000 */
[----:B------:R-:W-:Y:S01]  /*1070*/  SHF.R.U32.HI R150, RZ, 0x10, R151 ;  /* 0x00000010ff967819 */ /* 0x000fe20000011697 */
[----:B------:R-:W-:Y:S01]  /*1080*/  FMUL.FTZ R136, R87, R136 ;  /* 0x0000008857887220 */ /* 0x000fe20000410000 */
[----:B------:R-:W-:Y:S01]  /*1090*/  FMUL.FTZ R149, R101, R146 ;  /* 0x0000009265957220 */ /* 0x000fe20000410000 */
[C---:B------:R-:W-:Y:S01]  /*10a0*/  FMUL.FTZ R151, R87.reuse, R152 ;  /* 0x0000009857977220 */ /* 0x040fe20000410000 */
[----:B------:R-:W-:Y:S01]  /*10b0*/  SHF.L.U32 R150, R150, 0x10, RZ ;  /* 0x0000001096967819 */ /* 0x000fe200000006ff */
[----:B------:R-:W-:Y:S01]  /*10c0*/  FFMA.FTZ R57, R136, R137, R57 ;  /* 0x0000008988397223 */ /* 0x000fe20000010039 */
[----:B------:R-:W-:Y:S01]  /*10d0*/  FADD.FTZ R153, R56, R149 ;  /* 0x0000009538997221 */ /* 0x000fe20000010000 */
[----:B------:R-:W-:Y:S01]  /*10e0*/  FMUL.FTZ R152, R112, R147 ;  /* 0x0000009370987220 */ /* 0x000fe20000410000 */
[----:B------:R-:W-:Y:S01]  /*10f0*/  FMUL.FTZ R154, R87, R154 ;  /* 0x0000009a579a7220 */ /* 0x000fe20000410000 */
[----:B------:R-:W-:-:S02]  /*1100*/  FFMA.FTZ R57, R151, R140, R57 ;  /* 0x0000008c97397223 */ /* 0x000fc40000010039 */
[----:B------:R-:W-:Y:S01]  /*1110*/  FADD.FTZ R56, R153, R152 ;  /* 0x0000009899387221 */ /* 0x000fe20000010000 */
[----:B------:R-:W-:Y:S01]  /*1120*/  FMUL.FTZ R153, R100, R150 ;  /* 0x0000009664997220 */ /* 0x000fe20000410000 */
[----:B------:R-:W-:Y:S01]  /*1130*/  FFMA.FTZ R57, R154, R141, R57 ;  /* 0x0000008d9a397223 */ /* 0x000fe20000010039 */
[C---:B------:R-:W-:Y:S02]  /*1140*/  FMUL.FTZ R155, R87.reuse, R156 ;  /* 0x0000009c579b7220 */ /* 0x040fe40000410000 */
[----:B------:R-:W-:Y:S01]  /*1150*/  FADD.FTZ R56, R56, R153 ;  /* 0x0000009938387221 */ /* 0x000fe20000010000 */
[----:B------:R-:W-:Y:S01]  /*1160*/  FMUL.FTZ R156, R87, R158 ;  /* 0x0000009e579c7220 */ /* 0x000fe20000410000 */
[----:B------:R-:W-:-:S03]  /*1170*/  FFMA.FTZ R161, R155, R144, R57 ;  /* 0x000000909ba17223 */ /* 0x000fc60000010039 */
[----:B------:R-:W1:Y:S01]  /*1180*/  SHFL.DOWN PT, R57, R56, 0x10, 0x1f ;  /* 0x0a001f0038397f89 */ /* 0x000e6200000e0000 */
[----:B0-----:R-:W-:Y:S01]  /*1190*/  IADD3 R102, PT, PT, R102, R58, RZ ;  /* 0x0000003a66667210 */ /* 0x001fe20007ffe0ff */
[C---:B------:R-:W-:Y:S01]  /*11a0*/  FMUL.FTZ R157, R87.reuse, R160 ;  /* 0x000000a0579d7220 */ /* 0x040fe20000410000 */
        /* <DEDUP_REMOVED lines=39> */
.L_x_1878:
[----:B------:R-:W-:Y:S05]  /*1420*/  BSYNC.RECONVERGENT B0 ;  /* 0x0000000000007941 */ /* 0x000fea0003800200 */
.L_x_1877:
[----:B------:R-:W1:Y:S08]  /*1430*/  S2UR UR5, SR_CgaCtaId ;  /* 0x00000000000579c3 */ /* 0x000e700000008800 */
[----:B------:R-:W-:Y:S01]  /*1440*/  BAR.SYNC.DEFER_BLOCKING 0x0 ;  /* 0x0000000000007b1d */ /* 0x000fe20000010000 */
[----:B------:R-:W-:Y:S01]  /*1450*/  ISETP.GE.AND P2, PT, R102, R59, PT ;  /* 0x0000003b6600720c */ /* 0x000fe20003f46270 */
        /* <DEDUP_REMOVED lines=9> */
[----:B------:R-:W-:Y:S01]  /*14f0*/  UISETP.NE.U32.AND UP0, UPT, UR16, URZ, UPT ;  /* 0x000000ff1000728c */ /* 0x000fe2000bf05070 */
[----:B------:R-:W-:Y:S01]  /*1500*/  FFMA.FTZ R2, R73, R72, R2 ;  /* 0x0000004849027223 */ /* 0x000fe20000010002 */
[----:B------:R-:W-:Y:S01]  /*1510*/  FADD.FTZ R18, R72, R18 ;  /* 0x0000001248127221 */ /* 0x000fe20000010000 */
[----:B------:R-:W-:Y:S01]  /*1520*/  FFMA.FTZ R103, R0, R162, R103 ;  /* 0x000000a200677223 */ /* 0x000fe20000010067 */
[----:B------:R-:W-:Y:S01]  /*1530*/  UISETP.NE.AND.EX UP0, UPT, UR17, URZ, UPT, UP0 ;  /* 0x000000ff1100728c */ /* 0x000fe2000bf05300 */
[----:B------:R-:W-:Y:S01]  /*1540*/  FADD.FTZ R85, R162, R85 ;  /* 0x00000055a2557221 */ /* 0x000fe20000010000 */
[----:B------:R-:W-:Y:S01]  /*1550*/  FFMA.FTZ R3, R70, R118, R3 ;  /* 0x0000007646037223 */ /* 0x000fe20000010003 */
[----:B------:R-:W-:Y:S01]  /*1560*/  FADD.FTZ R19, R118, R19 ;  /* 0x0000001376137221 */ /* 0x000fe20000010000 */
[----:B------:R-:W-:Y:S01]  /*1570*/  FFMA.FTZ R5, R74, R121, R5 ;  /* 0x000000794a057223 */ /* 0x000fe20000010005 */
[----:B------:R-:W-:Y:S01]  /*1580*/  FADD.FTZ R21, R121, R21 ;  /* 0x0000001579157221 */ /* 0x000fe20000010000 */
[----:B------:R-:W-:Y:S01]  /*1590*/  FFMA.FTZ R6, R123, R126, R6 ;  /* 0x0000007e7b067223 */ /* 0x000fe20000010006 */
[----:B------:R-:W-:Y:S01]  /*15a0*/  FADD.FTZ R22, R126, R22 ;  /* 0x000000167e167221 */ /* 0x000fe20000010000 */
[----:B-1----:R-:W-:Y:S01]  /*15b0*/  ULEA UR4, UR5, UR4, 0x18 ;  /* 0x0000000405047291 */ /* 0x002fe2000f8ec0ff */
[----:B------:R-:W-:Y:S01]  /*15c0*/  FFMA.FTZ R7, R122, R128, R7 ;  /* 0x000000807a077223 */ /* 0x000fe20000010007 */
[----:B------:R-:W-:Y:S01]  /*15d0*/  FADD.FTZ R23, R128, R23 ;  /* 0x0000001780177221 */ /* 0x000fe20000010000 */
        /* <DEDUP_REMOVED lines=65> */
.L_x_1881:
        /* <DEDUP_REMOVED lines=23> */
.L_x_1880:
        /* <DEDUP_REMOVED lines=20> */
.L_x_1883:
        /* <DEDUP_REMOVED lines=21> */
.L_x_1879:
        /* <DEDUP_REMOVED lines=27> */
.L_x_1885:
        /* <DEDUP_REMOVED lines=23> */
.L_x_1884:
        /* <DEDUP_REMOVED lines=20> */
.L_x_1886:
        /* <DEDUP_REMOVED lines=20> */
.L_x_1882:
        /* <DEDUP_REMOVED lines=24> */
.L_x_1887:
        /* <DEDUP_REMOVED lines=24> */
.L_x_1890:
        /* <DEDUP_REMOVED lines=17> */
.L_x_1889:
        /* <DEDUP_REMOVED lines=24> */
.L_x_1892:
        /* <DEDUP_REMOVED lines=17> */
[----:B------:R-:W-:Y:S01]  /*2a30*/  PRMT R60, R74, 0x7610, R60 ;  /* 0x000076104a3c7816 */ /* 0x000fe2000000003c */
[----:B------:R-:W-:Y:S06]  /*2a40*/  BRA `(.L_x_1891) ;  /* 0x0000000400487947 */ /* 0x000fec0003800000 */
.L_x_1888:
        /* <DEDUP_REMOVED lines=23> */
.L_x_1894:
        /* <DEDUP_REMOVED lines=17> */
.L_x_1893:
        /* <DEDUP_REMOVED lines=24> */
.L_x_1895:
        /* <DEDUP_REMOVED lines=18> */
.L_x_1891:
        /* <DEDUP_REMOVED lines=19> */
.L_x_1896:
        /* <DEDUP_REMOVED lines=24> */
.L_x_1899:
        /* <DEDUP_REMOVED lines=17> */
.L_x_1898:
        /* <DEDUP_REMOVED lines=24> */
.L_x_1901:
        /* <DEDUP_REMOVED lines=19> */
.L_x_1897:
        /* <DEDUP_REMOVED lines=23> */
.L_x_1903:
        /* <DEDUP_REMOVED lines=17> */
.L_x_1902:
        /* <DEDUP_REMOVED lines=24> */
.L_x_1904:
        /* <DEDUP_REMOVED lines=18> */
.L_x_1900:
        /* <DEDUP_REMOVED lines=19> */
.L_x_1905:
        /* <DEDUP_REMOVED lines=24> */
.L_x_1908:
        /* <DEDUP_REMOVED lines=17> */
.L_x_1907:
        /* <DEDUP_REMOVED lines=24> */
.L_x_1910:
        /* <DEDUP_REMOVED lines=19> */
.L_x_1906:
        /* <DEDUP_REMOVED lines=23> */
.L_x_1912:
        /* <DEDUP_REMOVED lines=17> */
.L_x_1911:
        /* <DEDUP_REMOVED lines=24> */
.L_x_1913:
        /* <DEDUP_REMOVED lines=18> */
.L_x_1909:
        /* <DEDUP_REMOVED lines=19> */
.L_x_1914:
        /* <DEDUP_REMOVED lines=24> */
.L_x_1917:
        /* <DEDUP_REMOVED lines=17> */
.L_x_1916:
        /* <DEDUP_REMOVED lines=16> */
[----:B0-----:R-:W-:Y:S02]  /*4b50*/  PRMT R62, R159, 0x7610, R62 ;  /* 0x000076109f3e7816 */ /* 0x001fe4000000003e */
[C---:B------:R-:W-:Y:S02]  /*4b60*/  PRMT R0, R72.reuse, 0x7632, R0 ;  /* 0x0000763248007816 */ /* 0x040fe40000000000 */
[----:B------:R-:W-:-:S02]  /*4b70*/  PRMT R63, R72, 0x7610, R63 ;  /* 0x00007610483f7816 */ /* 0x000fc4000000003f */
[----:B------:R-:W-:Y:S02]  /*4b80*/  PRMT R114, R65, 0x7610, R114 ;  /* 0x0000761041727816 */ /* 0x000fe40000000072 */
[----:B------:R-:W-:Y:S02]  /*4b90*/  PRMT R115, R62, 0x7610, R115 ;  /* 0x000076103e737816 */ /* 0x000fe40000000073 */
[----:B------:R-:W-:Y:S02]  /*4ba0*/  PRMT R116, R0, 0x7610, R116 ;  /* 0x0000761000747816 */ /* 0x000fe40000000074 */
[----:B------:R-:W-:Y:S01]  /*4bb0*/  PRMT R117, R63, 0x7610, R117 ;  /* 0x000076103f757816 */ /* 0x000fe20000000075 */
[----:B------:R-:W-:Y:S06]  /*4bc0*/  BRA `(.L_x_1918) ;  /* 0x0000000400947947 */ /* 0x000fec0003800000 */
.L_x_1919:
        /* <DEDUP_REMOVED lines=17> */
[----:B------:R-:W-:Y:S01]  /*4ce0*/  PRMT R62, R72, 0x7610, R62 ;  /* 0x00007610483e7816 */ /* 0x000fe2000000003e */
[----:B------:R-:W-:Y:S06]  /*4cf0*/  BRA `(.L_x_1918) ;  /* 0x0000000400487947 */ /* 0x000fec0003800000 */
.L_x_1915:
        /* <DEDUP_REMOVED lines=23> */
.L_x_1921:
        /* <DEDUP_REMOVED lines=17> */
.L_x_1920:
        /* <DEDUP_REMOVED lines=24> */
.L_x_1922:
        /* <DEDUP_REMOVED lines=18> */
.L_x_1918:
[----:B-1----:R-:W0:Y:S01]  /*5220*/  @P1 LDC.64 R58, c[0x0][0x478] ;  /* 0x00011e00ff3a1b82 */ /* 0x002e220000000a00 */
        /* <DEDUP_REMOVED lines=18> */
.L_x_1923:
[----:B------:R-:W-:Y:S01]  /*5350*/  UPLOP3.LUT UP1, UPT, UPT, UPT, UP1, 0x40, 0x4 ;  /* 0x000000000004789c */ /* 0x000fe20003f2e810 */
[----:B------:R-:W-:Y:S10]  /*5360*/  @!P2 BRA `(.L_x_1924) ;  /* 0xffffffb00098a947 */ /* 0x000ff4000383ffff */
[----:B-----5:R-:W-:Y:S02]  /*5370*/  MOV R42, R4 ;  /* 0x00000004002a7202 */ /* 0x020fe40000000f00 */
        /* <DEDUP_REMOVED lines=11> */
[----:B0-----:R-:W-:Y:S02]  /*5430*/  MOV R54, R12 ;  /* 0x0000000c00367202 */ /* 0x001fe40000000f00 */
        /* <DEDUP_REMOVED lines=26> */
[----:B------:R-:W-:-:S07]  /*55e0*/  MOV R15, R77 ;  /* 0x0000004d000f7202 */ /* 0x000fce0000000f00 */
.L_x_1876:
[----:B------:R-:W0:Y:S08]  /*55f0*/  LDC R11, c[0x0][0x388] ;  /* 0x0000e200ff0b7b82 */ /* 0x000e300000000800 */
[----:B------:R-:W3:Y:S08]  /*5600*/  LDC.64 R2, c[0x0][0x440] ;  /* 0x00011000ff027b82 */ /* 0x000ef00000000a00 */
[----:B------:R-:W4:Y:S01]  /*5610*/  LDC.64 R8, c[0x0][0x448] ;  /* 0x00011200ff087b82 */ /* 0x000f220000000a00 */
[----:B0-----:R-:W-:-:S05]  /*5620*/  IMAD R11, R11, UR11, RZ ;  /* 0x0000000b0b0b7c24 */ /* 0x001fca000f8e02ff */
[----:B------:R-:W-:-:S05]  /*5630*/  LEA.HI R11, R11, R78, RZ, 0x1e ;  /* 0x0000004e0b0b7211 */ /* 0x000fca00078ff0ff */
[----:B---3--:R-:W-:-:S05]  /*5640*/  IMAD.WIDE.U32 R2, R11, 0x10, R2 ;  /* 0x000000100b027825 */ /* 0x008fca00078e0002 */
[----:B--2---:R-:W-:Y:S01]  /*5650*/  STG.E.128 desc[UR12][R2.64], R36 ;  /* 0x0000002402007986 */ /* 0x004fe2000c101d0c */
[----:B----4-:R-:W-:-:S05]  /*5660*/  IMAD.WIDE.U32 R8, R11, 0x10, R8 ;  /* 0x000000100b087825 */ /* 0x010fca00078e0008 */
        /* <DEDUP_REMOVED lines=10> */
.L_x_1925:
        /* <DEDUP_REMOVED lines=15> */
.L_x_5411:


//--------------------- .text._ZN10layer_norm31ln_parallel_residual_bwd_kernelINS_13Kernel_traitsI13__nv_bfloat16S2_fS2_fjLj2560ELj1ELj1ELj4ELj8ENS_18Kernel_traits_baseILj2560ES2_S2_fS2_fjLj128EEEEELb1ELb0ELb0EEEvNS_9BwdParamsE --------------------------
	.section	.text._ZN10layer_norm31ln_parallel_residual_bwd_kernelINS_13Kernel_traitsI13__nv_bfloat16S2_fS2_fjLj2560ELj1ELj1ELj4ELj8ENS_18Kernel_traits_baseILj2560ES2_S2_fS2_fjLj128EEEEELb1ELb0ELb0EEEvNS_9BwdParamsE,"ax",@progbits
	.align	128
        .global         _ZN10layer_norm31ln_parallel_residual_bwd_kernelINS_13Kernel_traitsI13__nv_bfloat16S2_fS2_fjLj2560ELj1ELj1ELj4ELj8ENS_18Kernel_traits_baseILj2560ES2_S2_fS2_fjLj128EEEEELb1ELb0ELb0EEEvNS_9BwdParamsE
        .type           _ZN10layer_norm31ln_parallel_residual_bwd_kernelINS_13Kernel_traitsI13__nv_bfloat16S2_fS2_fjLj2560ELj1ELj1ELj4ELj8ENS_18Kernel_traits_baseILj2560ES2_S2_fS2_fjLj128EEEEELb1ELb0ELb0EEEvNS_9BwdParamsE,@function
        .size           _ZN10layer_norm31ln_parallel_residual_bwd_kernelINS_13Kernel_traitsI13__nv_bfloat16S2_fS2_fjLj2560ELj1ELj1ELj4ELj8ENS_18Kernel_traits_baseILj2560ES2_S2_fS2_fjLj128EEEEELb1ELb0ELb0EEEvNS_9BwdParamsE,(.L_x_5412 - _ZN10layer_norm31ln_parallel_residual_bwd_kernelINS_13Kernel_traitsI13__nv_bfloat16S2_fS2_fjLj2560ELj1ELj1ELj4ELj8ENS_18Kernel_traits_baseILj2560ES2_S2_fS2_fjLj128EEEEELb1ELb0ELb0EEEvNS_9BwdParamsE)
        .other          _ZN10layer_norm31ln_parallel_residual_bwd_kernelINS_13Kernel_traitsI13__nv_bfloat16S2_fS2_fjLj2560ELj1ELj1ELj4ELj8ENS_18Kernel_traits_baseILj2560ES2_S2_fS2_fjLj128EEEEELb1ELb0ELb0EEEvNS_9BwdParamsE,@"STO_CUDA_ENTRY STV_DEFAULT"
_ZN10layer_norm31ln_parallel_residual_bwd_kernelINS_13Kernel_traitsI13__nv_bfloat16S2_fS2_fjLj2560ELj1ELj1ELj4ELj8ENS_18Kernel_traits_baseILj2560ES2_S2_fS2_fjLj128EEEEELb1ELb0ELb0EEEvNS_9BwdParamsE:
.text._ZN10layer_norm31ln_parallel_residual_bwd_kernelINS_13Kernel_traitsI13__nv_bfloat16S2_fS2_fjLj2560ELj1ELj1ELj4ELj8ENS_18Kernel_traits_baseILj2560ES2_S2_fS2_fjLj128EEEEELb1ELb0ELb0EEEvNS_9BwdParamsE:
        /* <DEDUP_REMOVED lines=12> */
[----:B0-----:R-:W-:Y:S01]  /*00c0*/  LOP3.LUT R161, R214, 0x7f, RZ, 0x3c, !PT ;  /* 0x0000007fd6a17812 */ /* 0x001fe200078e3cff */
[----:B------:R-:W-:-:S03]  /*00d0*/  IMAD.MOV.U32 R47, RZ, RZ, R214 ;  /* 0x000000ffff2f7224 */ /* 0x000fc600078e00d6 */
[----:B------:R-:W0:Y:S01]  /*00e0*/  LDC.64 R34, c[0x0][0x3d0] ;  /* 0x0000f400ff227b82 */ /* 0x000e220000000a00 */
[----:B------:R-:W-:-:S04]  /*00f0*/  LEA.HI.SX32 R161, R0, R161, 0x1e ;  /* 0x000000a100a17211 */ /* 0x000fc800078ff2ff */
        /* <DEDUP_REMOVED lines=24> */
[----:B------:R-:W0:Y:S01]  /*0280*/  S2UR UR4, SR_CTAID.X ;  /* 0x00000000000479c3 */ /* 0x000e220000002500 */
[----:B------:R-:W5:Y:S02]  /*0290*/  @P2 LDG.E.64 R16, desc[UR10][R36.64] ;  /* 0x0000000a24102981 */ /* 0x000f64000c1e1b00 */
[----:B------:R-:W-:-:S04]  /*02a0*/  @P3 IMAD.WIDE.U32 R38, R47, 0x8, R38 ;  /* 0x000000082f263825 */ /* 0x000fc800078e0026 */
[C---:B--2---:R-:W-:Y:S01]  /*02b0*/  @P3 IMAD.WIDE.U32 R40, R47.reuse, 0x8, R40 ;  /* 0x000000082f283825 */ /* 0x044fe200078e0028 */
[----:B------:R-:W5:Y:S03]  /*02c0*/  @P3 LDG.E.64 R18, desc[UR10][R38.64] ;  /* 0x0000000a26123981 */ /* 0x000f66000c1e1b00 */
[----:B------:R-:W-:Y:S01]  /*02d0*/  @P3 VIADD R47, R47, 0x80 ;  /* 0x000000802f2f3836 */ /* 0x000fe20000000000 */
[----:B------:R2:W5:Y:S03]  /*02e0*/  @P3 LDG.E.64 R20, desc[UR10][R40.64] ;  /* 0x0000000a28143981 */ /* 0x000566000c1e1b00 */
        /* <DEDUP_REMOVED lines=48> */
[--C-:B-----5:R-:W-:Y:S01]  /*05f0*/  SHF.R.U64 R158, R4, 0x10, R5.reuse ;  /* 0x00000010049e7819 */ /* 0x120fe20000001205 */
[--C-:B------:R-:W-:Y:S01]  /*0600*/  IMAD.MOV.U32 R157, RZ, RZ, R5.reuse ;  /* 0x000000ffff9d7224 */ /* 0x100fe200078e0005 */
[----:B------:R-:W-:Y:S01]  /*0610*/  SHF.R.U32.HI R156, RZ, 0x10, R5 ;  /* 0x00000010ff9c7819 */ /* 0x000fe20000011605 */
[----:B------:R-:W-:Y:S01]  /*0620*/  IMAD.MOV.U32 R0, RZ, RZ, R15 ;  /* 0x000000ffff007224 */ /* 0x000fe200078e000f */
[----:B------:R-:W-:Y:S01]  /*0630*/  MOV R159, R4 ;  /* 0x00000004009f7202 */ /* 0x000fe20000000f00 */
[----:B------:R-:W-:Y:S01]  /*0640*/  IMAD.MOV.U32 R2, RZ, RZ, R17 ;  /* 0x000000ffff027224 */ /* 0x000fe200078e0011 */
[----:B------:R-:W-:Y:S01]  /*0650*/  SHF.R.U32.HI R3, RZ, 0x10, R15 ;  /* 0x00000010ff037819 */ /* 0x000fe2000001160f */
[----:B------:R-:W-:Y:S01]  /*0660*/  IMAD.MOV.U32 R5, RZ, RZ, R19 ;  /* 0x000000ffff057224 */ /* 0x000fe200078e0013 */
[----:B------:R-:W-:Y:S01]  /*0670*/  SHF.R.U32.HI R4, RZ, 0x10, R17 ;  /* 0x00000010ff047819 */ /* 0x000fe20000011611 */
        /* <DEDUP_REMOVED lines=8> */
[----:B0-----:R-:W-:Y:S01]  /*0700*/  UISETP.NE.AND UP0, UPT, UR4, URZ, UPT ;  /* 0x000000ff0400728c */ /* 0x001fe2000bf05270 */
[----:B------:R-:W-:Y:S01]  /*0710*/  SHF.R.U32.HI R148, RZ, 0x10, R11 ;  /* 0x00000010ff947819 */ /* 0x000fe2000001160b */
[----:B------:R-:W-:Y:S01]  /*0720*/  IMAD.MOV.U32 R35, RZ, RZ, R12 ;  /* 0x000000ffff237224 */ /* 0x000fe200078e000c */
[--C-:B------:R-:W-:Y:S01]  /*0730*/  SHF.R.U64 R34, R12, 0x10, R13.reuse ;  /* 0x000000100c227819 */ /* 0x100fe2000000120d */
[----:B------:R-:W-:Y:S01]  /*0740*/  IMAD.MOV.U32 R31, RZ, RZ, R14 ;  /* 0x000000ffff1f7224 */ /* 0x000fe200078e000e */
[----:B------:R-:W-:Y:S01]  /*0750*/  MOV R33, R13 ;  /* 0x0000000d00217202 */ /* 0x000fe20000000f00 */
[----:B------:R-:W-:Y:S01]  /*0760*/  IMAD.MOV.U32 R27, RZ, RZ, R16 ;  /* 0x000000ffff1b7224 */ /* 0x000fe200078e0010 */
[----:B------:R-:W-:Y:S01]  /*0770*/  PLOP3.LUT P1, PT, PT, PT, UP0, 0x80, 0x8 ;  /* 0x000000000008781c */ /* 0x000fe20003f2f008 */
[----:B------:R-:W-:Y:S01]  /*0780*/  IMAD.MOV.U32 R23, RZ, RZ, R18 ;  /* 0x000000ffff177224 */ /* 0x000fe200078e0012 */
[----:B------:R-:W-:Y:S01]  /*0790*/  SHF.R.U32.HI R32, RZ, 0x10, R13 ;  /* 0x00000010ff207819 */ /* 0x000fe2000001160d */
[----:B------:R-:W-:Y:S01]  /*07a0*/  IMAD.MOV.U32 R13, RZ, RZ, R25 ;  /* 0x000000ffff0d7224 */ /* 0x000fe200078e0019 */
[----:B------:R-:W-:Y:S01]  /*07b0*/  SHF.R.U64 R30, R14, 0x10, R15 ;  /* 0x000000100e1e7819 */ /* 0x000fe2000000120f */
[----:B------:R-:W-:Y:S01]  /*07c0*/  IMAD.MOV.U32 R15, RZ, RZ, R24 ;  /* 0x000000ffff0f7224 */ /* 0x000fe200078e0018 */
[----:B------:R-:W-:Y:S01]  /*07d0*/  SHF.R.U64 R26, R16, 0x10, R17 ;  /* 0x00000010101a7819 */ /* 0x000fe20000001211 */
[----:B------:R-:W-:Y:S01]  /*07e0*/  IMAD.MOV.U32 R17, RZ, RZ, R21 ;  /* 0x000000ffff117224 */ /* 0x000fe200078e0015 */
[----:B------:R-:W-:Y:S01]  /*07f0*/  SHF.R.U64 R22, R18, 0x10, R19 ;  /* 0x0000001012167819 */ /* 0x000fe20000001213 */
[----:B------:R-:W-:Y:S01]  /*0800*/  IMAD.MOV.U32 R11, RZ, RZ, R28 ;  /* 0x000000ffff0b7224 */ /* 0x000fe200078e001c */
[----:B------:R-:W-:Y:S01]  /*0810*/  MOV R19, R20 ;  /* 0x0000001400137202 */ /* 0x000fe20000000f00 */
[----:B------:R-:W-:Y:S01]  /*0820*/  IMAD.MOV.U32 R9, RZ, RZ, R29 ;  /* 0x000000ffff097224 */ /* 0x000fe200078e001d */
[----:B------:R-:W-:-:S02]  /*0830*/  SHF.R.U64 R18, R20, 0x10, R21 ;  /* 0x0000001014127819 */ /* 0x000fc40000001215 */
[----:B------:R-:W-:Y:S02]  /*0840*/  CS2R R112, SRZ ;  /* 0x0000000000707805 */ /* 0x000fe4000001ff00 */
[----:B------:R-:W-:Y:S02]  /*0850*/  SHF.R.U32.HI R16, RZ, 0x10, R21 ;  /* 0x00000010ff107819 */ /* 0x000fe40000011615 */
[----:B------:R-:W-:Y:S02]  /*0860*/  CS2R R114, SRZ ;  /* 0x0000000000727805 */ /* 0x000fe4000001ff00 */
[--C-:B------:R-:W-:Y:S02]  /*0870*/  SHF.R.U64 R14, R24, 0x10, R25.reuse ;  /* 0x00000010180e7819 */ /* 0x100fe40000001219 */
[----:B------:R-:W-:Y:S02]  /*0880*/  CS2R R108, SRZ ;  /* 0x00000000006c7805 */ /* 0x000fe4000001ff00 */
[----:B------:R-:W-:-:S02]  /*0890*/  SHF.R.U32.HI R12, RZ, 0x10, R25 ;  /* 0x00000010ff0c7819 */ /* 0x000fc40000011619 */
[----:B------:R-:W-:Y:S02]  /*08a0*/  CS2R R110, SRZ ;  /* 0x00000000006e7805 */ /* 0x000fe4000001ff00 */
[--C-:B------:R-:W-:Y:S02]  /*08b0*/  SHF.R.U64 R10, R28, 0x10, R29.reuse ;  /* 0x000000101c0a7819 */ /* 0x100fe4000000121d */
        /* <DEDUP_REMOVED lines=47> */
[----:B------:R-:W-:Y:S01]  /*0bb0*/  P2R R144, PR, RZ, 0x2 ;  /* 0x00000002ff907803 */ /* 0x000fe20000000000 */
[----:B------:R-:W3:Y:S01]  /*0bc0*/  LDCU.64 UR16, c[0x0][0x438] ;  /* 0x00008700ff1077ac */ /* 0x000ee20008000a00 */
[----:B------:R-:W4:Y:S05]  /*0bd0*/  LDCU.64 UR12, c[0x0][0x470] ;  /* 0x00008e00ff0c77ac */ /* 0x000f2a0008000a00 */
.L_x_1993:
[----:B0----5:R-:W0:Y:S01]  /*0be0*/  LDC.64 R6, c[0x0][0x3c0] ;  /* 0x0000f000ff067b82 */ /* 0x021e220000000a00 */
[----:B------:R-:W-:-:S07]  /*0bf0*/  ISETP.NE.AND P5, PT, R144, RZ, PT ;  /* 0x000000ff9000720c */ /* 0x000fce0003fa5270 */
[----:B-1----:R-:W1:Y:S01]  /*0c00*/  LDC R163, c[0x0][0x388] ;  /* 0x0000e200ffa37b82 */ /* 0x002e620000000800 */
[----:B0-23--:R-:W-:-:S07]  /*0c10*/  IMAD.WIDE R142, R160, 0x4, R6 ;  /* 0x00000004a08e7825 */ /* 0x00dfce00078e0206 */
[----:B------:R-:W0:Y:S01]  /*0c20*/  LDC.64 R6, c[0x0][0x3c8] ;  /* 0x0000f200ff067b82 */ /* 0x000e220000000a00 */
[----:B------:R-:W2:Y:S01]  /*0c30*/  LDG.E R142, desc[UR10][R142.64] ;  /* 0x0000000a8e8e7981 */ /* 0x000ea2000c1e1900 */
[----:B-1----:R-:W-:-:S05]  /*0c40*/  IMAD R144, R160, R163, RZ ;  /* 0x000000a3a0907224 */ /* 0x002fca00078e02ff */
[----:B------:R-:W-:Y:S01]  /*0c50*/  SHF.R.S32.HI R145, RZ, 0x1f, R144 ;  /* 0x0000001fff917819 */ /* 0x000fe20000011490 */
[----:B0-----:R-:W-:-:S05]  /*0c60*/  IMAD.WIDE R140, R160, 0x4, R6 ;  /* 0x00000004a08c7825 */ /* 0x001fca00078e0206 */
[----:B------:R0:W5:Y:S01]  /*0c70*/  LDG.E R7, desc[UR10][R140.64] ;  /* 0x0000000a8c077981 */ /* 0x000162000c1e1900 */
[----:B------:R-:W-:Y:S01]  /*0c80*/  LEA.HI R145, R145, R144, RZ, 0x2 ;  /* 0x0000009091917211 */ /* 0x000fe200078f10ff */
[----:B------:R-:W-:Y:S01]  /*0c90*/  BSSY.RECONVERGENT B0, `(.L_x_1927) ;  /* 0x0000062000007945 */ /* 0x000fe20003800200 */
[----:B------:R-:W-:Y:S01]  /*0ca0*/  HFMA2 R220, -RZ, RZ, 0, 0 ;  /* 0x00000000ffdc7431 */ /* 0x000fe200000001ff */
[----:B------:R-:W-:Y:S01]  /*0cb0*/  ISETP.GE.U32.AND P1, PT, R161, 0x100, PT ;  /* 0x00000100a100780c */ /* 0x000fe20003f26070 */
[----:B------:R-:W-:Y:S01]  /*0cc0*/  IMAD.MOV.U32 R222, RZ, RZ, RZ ;  /* 0x000000ffffde7224 */ /* 0x000fe200078e00ff */
        /* <DEDUP_REMOVED lines=17> */
[----:B------:R-:W2:Y:S01]  /*0de0*/  LDG.E.128 R140, desc[UR10][R140.64] ;  /* 0x0000000a8c8c7981 */ /* 0x000ea2000c1e1d00 */
[----:B------:R-:W-:Y:S02]  /*0df0*/  ISETP.NE.AND.EX P0, PT, RZ, UR17, PT, P0 ;  /* 0x00000011ff007c0c */ /* 0x000fe4000bf05300 */
[----:B----4-:R-:W-:-:S04]  /*0e00*/  ISETP.NE.U32.AND P5, PT, RZ, UR12, PT ;  /* 0x0000000cff007c0c */ /* 0x010fc8000bfa5070 */
[----:B------:R-:W-:-:S07]  /*0e10*/  ISETP.NE.AND.EX P5, PT, RZ, UR13, PT, P5 ;  /* 0x0000000dff007c0c */ /* 0x000fce000bfa5350 */
[----:B------:R-:W1:Y:S08]  /*0e20*/  @P0 LDC.64 R146, c[0x0][0x438] ;  /* 0x00010e00ff920b82 */ /* 0x000e700000000a00 */
[----:B------:R-:W4:Y:S01]  /*0e30*/  @P5 LDC.64 R182, c[0x0][0x3b8] ;  /* 0x0000ee00ffb65b82 */ /* 0x000f220000000a00 */
[----:B0-----:R-:W-:-:S04]  /*0e40*/  IMAD.WIDE.U32 R214, R6, 0x4, R214 ;  /* 0x0000000406d67825 */ /* 0x001fc800078e00d6 */
[----:B------:R-:W-:Y:S01]  /*0e50*/  IMAD.U32 R180, R155, 0x10000, RZ ;  /* 0x000100009bb47824 */ /* 0x000fe200078e00ff */
[----:B------:R-:W5:Y:S01]  /*0e60*/  LDG.E R4, desc[UR10][R214.64] ;  /* 0x0000000ad6047981 */ /* 0x000f62000c1e1900 */
[----:B-1----:R-:W-:-:S05]  /*0e70*/  @P0 IMAD.WIDE.U32 R146, R6, 0x10, R146 ;  /* 0x0000001006920825 */ /* 0x002fca00078e0092 */
[----:B------:R-:W5:Y:S01]  /*0e80*/  @P0 LDG.E.128 R116, desc[UR10][R146.64] ;  /* 0x0000000a92740981 */ /* 0x000f62000c1e1d00 */
[----:B------:R-:W-:Y:S01]  /*0e90*/  SHF.L.U32 R210, R152, 0x10, RZ ;  /* 0x0000001098d27819 */ /* 0x000fe200000006ff */
[----:B----4-:R-:W-:-:S05]  /*0ea0*/  @P5 IMAD.WIDE.U32 R182, R6, 0x4, R182 ;  /* 0x0000000406b65825 */ /* 0x010fca00078e00b6 */
[----:B------:R0:W5:Y:S01]  /*0eb0*/  @P5 LDG.E R5, desc[UR10][R182.64] ;  /* 0x0000000ab6055981 */ /* 0x000162000c1e1900 */
[----:B------:R-:W-:Y:S02]  /*0ec0*/  VIADD R219, R6, 0x80 ;  /* 0x0000008006db7836 */ /* 0x000fe40000000000 */
[----:B0-----:R-:W-:Y:S02]  /*0ed0*/  IMAD.U32 R182, R156, 0x10000, RZ ;  /* 0x000100009cb67824 */ /* 0x001fe400078e00ff */
[----:B---3--:R-:W-:Y:S01]  /*0ee0*/  IMAD.MOV.U32 R0, RZ, RZ, R2 ;  /* 0x000000ffff007224 */ /* 0x008fe200078e0002 */
[----:B------:R-:W-:-:S03]  /*0ef0*/  SHF.R.U64 R146, R2, 0x10, R3 ;  /* 0x0000001002927819 */ /* 0x000fc60000001203 */
[----:B------:R-:W-:Y:S02]  /*0f00*/  IMAD.U32 R207, R0, 0x10000, RZ ;  /* 0x0001000000cf7824 */ /* 0x000fe400078e00ff */
[----:B------:R-:W-:Y:S01]  /*0f10*/  IMAD.MOV.U32 R179, RZ, RZ, R144 ;  /* 0x000000ffffb37224 */ /* 0x000fe200078e0090 */
[--C-:B------:R-:W-:Y:S01]  /*0f20*/  SHF.R.U64 R144, R144, 0x10, R145.reuse ;  /* 0x0000001090907819 */ /* 0x100fe20000001291 */
[--C-:B------:R-:W-:Y:S01]  /*0f30*/  IMAD.MOV.U32 R208, RZ, RZ, R145.reuse ;  /* 0x000000ffffd07224 */ /* 0x100fe200078e0091 */
[----:B------:R-:W-:Y:S01]  /*0f40*/  SHF.R.U32.HI R216, RZ, 0x10, R145 ;  /* 0x00000010ffd87819 */ /* 0x000fe20000011691 */
[----:B------:R-:W-:Y:S01]  /*0f50*/  IMAD.U32 R145, R179, 0x10000, RZ ;  /* 0x00010000b3917824 */ /* 0x000fe200078e00ff */
[----:B------:R-:W-:Y:S01]  /*0f60*/  SHF.L.U32 R0, R159, 0x10, RZ ;  /* 0x000000109f007819 */ /* 0x000fe200000006ff */
[----:B------:R-:W-:Y:S01]  /*0f70*/  FMUL.FTZ R179, R180, R207 ;  /* 0x000000cfb4b37220 */ /* 0x000fe20000410000 */
[--C-:B------:R-:W-:Y:S01]  /*0f80*/  IMAD.MOV.U32 R147, RZ, RZ, R3.reuse ;  /* 0x000000ffff937224 */ /* 0x100fe200078e0003 */
[----:B------:R-:W-:Y:S01]  /*0f90*/  SHF.R.U32.HI R215, RZ, 0x10, R3 ;  /* 0x00000010ffd77819 */ /* 0x000fe20000011603 */
[----:B------:R-:W-:-:S02]  /*0fa0*/  IMAD.U32 R3, R154, 0x10000, RZ ;  /* 0x000100009a037824 */ /* 0x000fc400078e00ff */
[----:B------:R-:W-:Y:S02]  /*0fb0*/  IMAD.U32 R146, R146, 0x10000, RZ ;  /* 0x0001000092927824 */ /* 0x000fe400078e00ff */
[----:B------:R-:W-:Y:S01]  /*0fc0*/  FFMA.FTZ R2, R0, R145, R179 ;  /* 0x0000009100027223 */ /* 0x000fe200000100b3 */
[----:B------:R-:W-:Y:S02]  /*0fd0*/  IMAD.U32 R0, R158, 0x10000, RZ ;  /* 0x000100009e007824 */ /* 0x000fe400078e00ff */
[----:B--2---:R-:W-:Y:S01]  /*0fe0*/  FADD.FTZ R140, -R218, R140 ;  /* 0x0000008cda8c7221 */ /* 0x004fe20000010100 */
[----:B------:R-:W-:Y:S02]  /*0ff0*/  IMAD.U32 R144, R144, 0x10000, RZ ;  /* 0x0001000090907824 */ /* 0x000fe400078e00ff */
[----:B------:R-:W-:Y:S01]  /*1000*/  FMUL.FTZ R3, R3, R146 ;  /* 0x0000009203037220 */ /* 0x000fe20000410000 */
[----:B------:R-:W-:Y:S02]  /*1010*/  IMAD.U32 R215, R215, 0x10000, RZ ;  /* 0x00010000d7d77824 */ /* 0x000fe400078e00ff */
[----:B------:R-:W-:-:S02]  /*1020*/  IMAD.U32 R179, R153, 0x10000, RZ ;  /* 0x0001000099b37824 */ /* 0x000fc400078e00ff */
[----:B------:R-:W-:Y:S01]  /*1030*/  FFMA.FTZ R0, R0, R144, R3 ;  /* 0x0000009000007223 */ /* 0x000fe20000010003 */
[----:B------:R-:W-:Y:S01]  /*1040*/  FMUL.FTZ R217, R210, R215 ;  /* 0x000000d7d2d97220 */ /* 0x000fe20000410000 */
[----:B------:R-:W-:Y:S02]  /*1050*/  IMAD.U32 R183, R147, 0x10000, RZ ;  /* 0x0001000093b77824 */ /* 0x000fe400078e00ff */
[----:B------:R-:W-:Y:S01]  /*1060*/  FADD.FTZ R210, -R218, R141 ;  /* 0x0000008ddad27221 */ /* 0x000fe20000010100 */
[----:B-----5:R-:W-:Y:S01]  /*1070*/  FMUL.FTZ R3, R7, R140 ;  /* 0x0000008c07037220 */ /* 0x020fe20000410000 */
[----:B------:R-:W-:Y:S02]  /*1080*/  IMAD.U32 R147, R208, 0x10000, RZ ;  /* 0x00010000d0937824 */ /* 0x000fe400078e00ff */
[C---:B------:R-:W-:Y:S01]  /*1090*/  FADD.FTZ R208, -R218.reuse, R143 ;  /* 0x0000008fdad07221 */ /* 0x040fe20000010100 */
[----:B------:R-:W-:Y:S02]  /*10a0*/  IMAD.U32 R180, R157, 0x10000, RZ ;  /* 0x000100009db47824 */ /* 0x000fe400078e00ff */
[----:B------:R-:W-:Y:S01]  /*10b0*/  FMUL.FTZ R179, R179, R183 ;  /* 0x000000b7b3b37220 */ /* 0x000fe20000410000 */
[----:B------:R-:W-:Y:S01]  /*10c0*/  FADD.FTZ R142, -R218, R142 ;  /* 0x0000008eda8e7221 */ /* 0x000fe20000010100 */
[----:B------:R-:W-:Y:S01]  /*10d0*/  FMUL.FTZ R210, R7, R210 ;  /* 0x000000d207d27220 */ /* 0x000fe20000410000 */
[----:B------:R-:W-:Y:S01]  /*10e0*/  FADD.FTZ R141, RZ, R2 ;  /* 0x00000002ff8d7221 */ /* 0x000fe20000010000 */
[C---:B------:R-:W-:Y:S01]  /*10f0*/  FFMA.FTZ R143, R3.reuse, R2, RZ ;  /* 0x00000002038f7223 */ /* 0x040fe200000100ff */
[----:B------:R-:W-:Y:S01]  /*1100*/  SHF.L.U32 R214, R216, 0x10, RZ ;  /* 0x00000010d8d67819 */ /* 0x000fe200000006ff */
[----:B------:R-:W-:Y:S01]  /*1110*/  FADD.FTZ R52, R52, R207 ;  /* 0x000000cf34347221 */ /* 0x000fe20000010000 */
[----:B------:R-:W-:Y:S01]  /*1120*/  FFMA.FTZ R72, R3, R207, R72 ;  /* 0x000000cf03487223 */ /* 0x000fe20000010048 */
[----:B------:R-:W-:Y:S01]  /*1130*/  FFMA.FTZ R180, R180, R147, R179 ;  /* 0x00000093b4b47223 */ /* 0x000fe200000100b3 */
[----:B------:R-:W-:Y:S01]  /*1140*/  FMUL.FTZ R207, R7, R142 ;  /* 0x0000008e07cf7220 */ /* 0x000fe20000410000 */
[----:B------:R-:W-:Y:S01]  /*1150*/  FADD.FTZ R141, R141, R0 ;  /* 0x000000008d8d7221 */ /* 0x000fe20000010000 */
[----:B------:R-:W-:Y:S01]  /*1160*/  FFMA.FTZ R140, R210, R0, R143 ;  /* 0x00000000d28c7223 */ /* 0x000fe2000001008f */
        /* <DEDUP_REMOVED lines=20> */
.L_x_1928:
[----:B---34-:R-:W-:Y:S05]  /*12b0*/  BSYNC.RECONVERGENT B0 ;  /* 0x0000000000007941 */ /* 0x018fea0003800200 */
.L_x_1927:
        /* <DEDUP_REMOVED lines=12> */
[----:B------:R-:W2:Y:S01]  /*1380*/  LDG.E.128 R140, desc[UR10][R140.64] ;  /* 0x0000000a8c8c7981 */ /* 0x000ea2000c1e1d00 */
[----:B------:R-:W-:Y:S02]  /*1390*/  ISETP.NE.U32.AND P5, PT, RZ, UR12, PT ;  /* 0x0000000cff007c0c */ /* 0x000fe4000bfa5070 */
[----:B------:R-:W-:Y:S02]  /*13a0*/  ISETP.NE.AND.EX P0, PT, RZ, UR17, PT, P0 ;  /* 0x00000011ff007c0c */ /* 0x000fe4000bf05300 */
[----:B------:R-:W-:-:S11]  /*13b0*/  ISETP.NE.AND.EX P5, PT, RZ, UR13, PT, P5 ;  /* 0x0000000dff007c0c */ /* 0x000fd6000bfa5350 */
[----:B------:R-:W1:Y:S08]  /*13c0*/  @P0 LDC.64 R182, c[0x0][0x438] ;  /* 0x00010e00ffb60b82 */ /* 0x000e700000000a00 */
[----:B------:R-:W1:Y:S01]  /*13d0*/  @P5 LDC.64 R204, c[0x0][0x3b8] ;  /* 0x0000ee00ffcc5b82 */ /* 0x000e620000000a00 */
[----:B0-----:R-:W-:-:S04]  /*13e0*/  IMAD.WIDE.U32 R164, R219, 0x4, R164 ;  /* 0x00000004dba47825 */ /* 0x001fc800078e00a4 */
[----:B------:R-:W-:Y:S02]  /*13f0*/  IMAD.U32 R181, R35, 0x10000, RZ ;  /* 0x0001000023b57824 */ /* 0x000fe400078e00ff */
[----:B------:R-:W5:Y:S01]  /*1400*/  LDG.E R164, desc[UR10][R164.64] ;  /* 0x0000000aa4a47981 */ /* 0x000f62000c1e1900 */
[----:B-1----:R-:W-:-:S05]  /*1410*/  @P0 IMAD.WIDE.U32 R182, R219, 0x10, R182 ;  /* 0x00000010dbb60825 */ /* 0x002fca00078e00b6 */
[----:B------:R0:W5:Y:S01]  /*1420*/  @P0 LDG.E.128 R120, desc[UR10][R182.64] ;  /* 0x0000000ab6780981 */ /* 0x000162000c1e1d00 */
[----:B------:R-:W-:-:S05]  /*1430*/  @P5 IMAD.WIDE.U32 R204, R219, 0x4, R204 ;  /* 0x00000004dbcc5825 */ /* 0x000fca00078e00cc */
[----:B------:R1:W5:Y:S01]  /*1440*/  @P5 LDG.E R162, desc[UR10][R204.64] ;  /* 0x0000000acca25981 */ /* 0x000362000c1e1900 */
[----:B0-----:R-:W-:Y:S02]  /*1450*/  IMAD.U32 R183, R33, 0x10000, RZ ;  /* 0x0001000021b77824 */ /* 0x001fe400078e00ff */
[----:B------:R-:W-:Y:S01]  /*1460*/  IMAD.U32 R191, R148, 0x10000, RZ ;  /* 0x0001000094bf7824 */ /* 0x000fe200078e00ff */
[----:B-1----:R-:W-:Y:S01]  /*1470*/  SHF.L.U32 R204, R32, 0x10, RZ ;  /* 0x0000001020cc7819 */ /* 0x002fe200000006ff */
[----:B------:R-:W-:Y:S02]  /*1480*/  VIADD R219, R219, 0x80 ;  /* 0x00000080dbdb7836 */ /* 0x000fe40000000000 */
[----:B---3--:R-:W-:Y:S01]  /*1490*/  IMAD.MOV.U32 R184, RZ, RZ, R144 ;  /* 0x000000ffffb87224 */ /* 0x008fe200078e0090 */
[--C-:B------:R-:W-:Y:S01]  /*14a0*/  SHF.R.U32.HI R216, RZ, 0x10, R145.reuse ;  /* 0x00000010ffd87819 */ /* 0x100fe20000011691 */
[----:B------:R-:W-:Y:S02]  /*14b0*/  IMAD.MOV.U32 R182, RZ, RZ, R145 ;  /* 0x000000ffffb67224 */ /* 0x000fe400078e0091 */
[----:B------:R-:W-:-:S02]  /*14c0*/  IMAD.U32 R215, R184, 0x10000, RZ ;  /* 0x00010000b8d77824 */ /* 0x000fc400078e00ff */
[----:B----4-:R-:W-:Y:S01]  /*14d0*/  IMAD.MOV.U32 R166, RZ, RZ, R146 ;  /* 0x000000ffffa67224 */ /* 0x010fe200078e0092 */
[--C-:B------:R-:W-:Y:S01]  /*14e0*/  SHF.R.U64 R206, R146, 0x10, R147.reuse ;  /* 0x0000001092ce7819 */ /* 0x100fe20000001293 */
[--C-:B------:R-:W-:Y:S01]  /*14f0*/  IMAD.MOV.U32 R184, RZ, RZ, R147.reuse ;  /* 0x000000ffffb87224 */ /* 0x100fe200078e0093 */
[----:B------:R-:W-:Y:S01]  /*1500*/  SHF.R.U32.HI R214, RZ, 0x10, R147 ;  /* 0x00000010ffd67819 */ /* 0x000fe20000011693 */
[----:B------:R-:W-:Y:S01]  /*1510*/  IMAD.U32 R217, R182, 0x10000, RZ ;  /* 0x00010000b6d97824 */ /* 0x000fe200078e00ff */
[----:B------:R-:W-:Y:S01]  /*1520*/  SHF.L.U32 R146, R151, 0x10, RZ ;  /* 0x0000001097927819 */ /* 0x000fe200000006ff */
[----:B------:R-:W-:Y:S02]  /*1530*/  IMAD.U32 R147, R166, 0x10000, RZ ;  /* 0x00010000a6937824 */ /* 0x000fe400078e00ff */
[----:B------:R-:W-:Y:S01]  /*1540*/  FMUL.FTZ R165, R181, R215 ;  /* 0x000000d7b5a57220 */ /* 0x000fe20000410000 */
[----:B------:R-:W-:Y:S01]  /*1550*/  SHF.R.U64 R144, R144, 0x10, R145 ;  /* 0x0000001090907819 */ /* 0x000fe20000001291 */
[----:B------:R-:W-:Y:S01]  /*1560*/  IMAD.U32 R216, R216, 0x10000, RZ ;  /* 0x00010000d8d87824 */ /* 0x000fe200078e00ff */
[----:B------:R-:W-:Y:S01]  /*1570*/  SHF.L.U32 R214, R214, 0x10, RZ ;  /* 0x00000010d6d67819 */ /* 0x000fe200000006ff */
[----:B------:R-:W-:-:S02]  /*1580*/  IMAD.U32 R182, R184, 0x10000, RZ ;  /* 0x00010000b8b67824 */ /* 0x000fc400078e00ff */
[----:B------:R-:W-:Y:S01]  /*1590*/  FMUL.FTZ R184, R183, R217 ;  /* 0x000000d9b7b87220 */ /* 0x000fe20000410000 */
[----:B------:R-:W-:Y:S02]  /*15a0*/  IMAD.U32 R181, R149, 0x10000, RZ ;  /* 0x0001000095b57824 */ /* 0x000fe400078e00ff */
[----:B------:R-:W-:Y:S01]  /*15b0*/  FFMA.FTZ R165, R146, R147, R165 ;  /* 0x0000009392a57223 */ /* 0x000fe200000100a5 */
[----:B------:R-:W-:Y:S01]  /*15c0*/  FMUL.FTZ R204, R204, R216 ;  /* 0x000000d8cccc7220 */ /* 0x000fe20000410000 */
[----:B------:R-:W-:Y:S02]  /*15d0*/  IMAD.U32 R145, R34, 0x10000, RZ ;  /* 0x0001000022917824 */ /* 0x000fe400078e00ff */
[----:B--2---:R-:W-:Y:S01]  /*15e0*/  FADD.FTZ R140, -R218, R140 ;  /* 0x0000008cda8c7221 */ /* 0x004fe20000010100 */
[----:B------:R-:W-:Y:S02]  /*15f0*/  IMAD.U32 R146, R144, 0x10000, RZ ;  /* 0x0001000090927824 */ /* 0x000fe400078e00ff */
[----:B------:R-:W-:Y:S01]  /*1600*/  FFMA.FTZ R181, R181, R182, R184 ;  /* 0x000000b6b5b57223 */ /* 0x000fe200000100b8 */
[----:B------:R-:W-:-:S02]  /*1610*/  IMAD.U32 R144, R206, 0x10000, RZ ;  /* 0x00010000ce907824 */ /* 0x000fc400078e00ff */
[----:B------:R-:W-:Y:S01]  /*1620*/  FFMA.FTZ R184, R191, R214, R204 ;  /* 0x000000d6bfb87223 */ /* 0x000fe200000100cc */
[----:B------:R-:W-:Y:S02]  /*1630*/  IMAD.U32 R166, R150, 0x10000, RZ ;  /* 0x0001000096a67824 */ /* 0x000fe400078e00ff */
[----:B------:R-:W-:Y:S01]  /*1640*/  FMUL.FTZ R145, R145, R146 ;  /* 0x0000009291917220 */ /* 0x000fe20000410000 */
[C---:B------:R-:W-:Y:S01]  /*1650*/  FADD.FTZ R206, -R218.reuse, R141 ;  /* 0x0000008ddace7221 */ /* 0x040fe20000010100 */
[C---:B-----5:R-:W-:Y:S01]  /*1660*/  FMUL.FTZ R191, R7.reuse, R140 ;  /* 0x0000008c07bf7220 */ /* 0x060fe20000410000 */
        /* <DEDUP_REMOVED lines=30> */
.L_x_1930:
[----:B------:R-:W-:Y:S05]  /*1850*/  BSYNC.RECONVERGENT B0 ;  /* 0x0000000000007941 */ /* 0x000fea0003800200 */
.L_x_1929:
        /* <DEDUP_REMOVED lines=13> */
[----:B------:R-:W-:Y:S02]  /*1930*/  ISETP.NE.AND.EX P5, PT, RZ, UR13, PT, P5 ;  /* 0x0000000dff007c0c */ /* 0x000fe4000bfa5350 */
[----:B------:R-:W-:-:S04]  /*1940*/  ISETP.NE.U32.AND P0, PT, RZ, UR16, PT ;  /* 0x00000010ff007c0c */ /* 0x000fc8000bf05070 */
[----:B------:R-:W-:-:S07]  /*1950*/  ISETP.NE.AND.EX P0, PT, RZ, UR17, PT, P0 ;  /* 0x00000011ff007c0c */ /* 0x000fce000bf05300 */
[----:B------:R-:W1:Y:S08]  /*1960*/  @P5 LDC.64 R202, c[0x0][0x3b8] ;  /* 0x0000ee00ffca5b82 */ /* 0x000e700000000a00 */
[----:B------:R-:W1:Y:S01]  /*1970*/  @P0 LDC.64 R144, c[0x0][0x438] ;  /* 0x00010e00ff900b82 */ /* 0x000e620000000a00 */
[----:B0-----:R-:W-:-:S04]  /*1980*/  IMAD.WIDE.U32 R168, R219, 0x4, R168 ;  /* 0x00000004dba87825 */ /* 0x001fc800078e00a8 */
[----:B------:R-:W-:Y:S02]  /*1990*/  IMAD.U32 R186, R27, 0x10000, RZ ;  /* 0x000100001bba7824 */ /* 0x000fe400078e00ff */
[----:B------:R-:W5:Y:S01]  /*19a0*/  LDG.E R168, desc[UR10][R168.64] ;  /* 0x0000000aa8a87981 */ /* 0x000f62000c1e1900 */
[----:B-1----:R-:W-:-:S05]  /*19b0*/  @P5 IMAD.WIDE.U32 R202, R219, 0x4, R202 ;  /* 0x00000004dbca5825 */ /* 0x002fca00078e00ca */
[----:B------:R0:W5:Y:S01]  /*19c0*/  @P5 LDG.E R167, desc[UR10][R202.64] ;  /* 0x0000000acaa75981 */ /* 0x000162000c1e1900 */
[----:B------:R-:W-:-:S04]  /*19d0*/  @P0 IMAD.WIDE.U32 R144, R219, 0x10, R144 ;  /* 0x00000010db900825 */ /* 0x000fc800078e0090 */
[----:B------:R-:W-:Y:S01]  /*19e0*/  IMAD.U32 R200, R28, 0x10000, RZ ;  /* 0x000100001cc87824 */ /* 0x000fe200078e00ff */
[----:B------:R1:W5:Y:S01]  /*19f0*/  @P0 LDG.E.128 R124, desc[UR10][R144.64] ;  /* 0x0000000a907c0981 */ /* 0x000362000c1e1d00 */
[----:B0-----:R-:W-:Y:S01]  /*1a00*/  SHF.L.U32 R202, R24, 0x10, RZ ;  /* 0x0000001018ca7819 */ /* 0x001fe200000006ff */
[----:B-1----:R-:W-:Y:S02]  /*1a10*/  IMAD.U32 R145, R26, 0x10000, RZ ;  /* 0x000100001a917824 */ /* 0x002fe400078e00ff */
[----:B------:R-:W-:Y:S02]  /*1a20*/  VIADD R219, R219, 0x80 ;  /* 0x00000080dbdb7836 */ /* 0x000fe40000000000 */
[----:B---3--:R-:W-:Y:S01]  /*1a30*/  IMAD.MOV.U32 R170, RZ, RZ, R146 ;  /* 0x000000ffffaa7224 */ /* 0x008fe200078e0092 */
[----:B------:R-:W-:-:S03]  /*1a40*/  SHF.R.U32.HI R216, RZ, 0x10, R147 ;  /* 0x00000010ffd87819 */ /* 0x000fc60000011693 */
[----:B------:R-:W-:Y:S01]  /*1a50*/  IMAD.U32 R215, R170, 0x10000, RZ ;  /* 0x00010000aad77824 */ /* 0x000fe200078e00ff */
[----:B------:R-:W-:Y:S01]  /*1a60*/  SHF.R.U64 R146, R146, 0x10, R147 ;  /* 0x0000001092927819 */ /* 0x000fe20000001293 */
[----:B------:R-:W-:Y:S02]  /*1a70*/  IMAD.U32 R216, R216, 0x10000, RZ ;  /* 0x00010000d8d87824 */ /* 0x000fe400078e00ff */
[--C-:B----4-:R-:W-:Y:S01]  /*1a80*/  IMAD.MOV.U32 R193, RZ, RZ, R183.reuse ;  /* 0x000000ffffc17224 */ /* 0x110fe200078e00b7 */
[--C-:B------:R-:W-:Y:S01]  /*1a90*/  SHF.R.U32.HI R214, RZ, 0x10, R183.reuse ;  /* 0x00000010ffd67819 */ /* 0x100fe200000116b7 */
[----:B------:R-:W-:Y:S01]  /*1aa0*/  IMAD.MOV.U32 R185, RZ, RZ, R182 ;  /* 0x000000ffffb97224 */ /* 0x000fe200078e00b6 */
[----:B------:R-:W-:Y:S01]  /*1ab0*/  SHF.R.U64 R217, R182, 0x10, R183 ;  /* 0x00000010b6d97819 */ /* 0x000fe200000012b7 */
[----:B------:R-:W-:Y:S01]  /*1ac0*/  FMUL.FTZ R169, R186, R215 ;  /* 0x000000d7baa97220 */ /* 0x000fe20000410000 */
[----:B------:R-:W-:Y:S01]  /*1ad0*/  IMAD.MOV.U32 R186, RZ, RZ, R147 ;  /* 0x000000ffffba7224 */ /* 0x000fe200078e0093 */
[----:B------:R-:W-:Y:S01]  /*1ae0*/  SHF.L.U32 R170, R31, 0x10, RZ ;  /* 0x000000101faa7819 */ /* 0x000fe200000006ff */
[----:B------:R-:W-:Y:S01]  /*1af0*/  IMAD.U32 R183, R185, 0x10000, RZ ;  /* 0x00010000b9b77824 */ /* 0x000fe200078e00ff */
[----:B------:R-:W-:Y:S01]  /*1b00*/  SHF.L.U32 R147, R193, 0x10, RZ ;  /* 0x00000010c1937819 */ /* 0x000fe200000006ff */
[----:B------:R-:W-:-:S02]  /*1b10*/  IMAD.U32 R214, R214, 0x10000, RZ ;  /* 0x00010000d6d67824 */ /* 0x000fc400078e00ff */
[----:B------:R-:W-:Y:S01]  /*1b20*/  FMUL.FTZ R193, R202, R216 ;  /* 0x000000d8cac17220 */ /* 0x000fe20000410000 */
[----:B------:R-:W-:Y:S02]  /*1b30*/  IMAD.U32 R146, R146, 0x10000, RZ ;  /* 0x0001000092927824 */ /* 0x000fe400078e00ff */
[----:B--2---:R-:W-:Y:S01]  /*1b40*/  FADD.FTZ R140, -R218, R140 ;  /* 0x0000008cda8c7221 */ /* 0x004fe20000010100 */
[----:B------:R-:W-:Y:S02]  /*1b50*/  IMAD.U32 R144, R217, 0x10000, RZ ;  /* 0x00010000d9907824 */ /* 0x000fe400078e00ff */
[----:B------:R-:W-:Y:S01]  /*1b60*/  FFMA.FTZ R169, R170, R183, R169 ;  /* 0x000000b7aaa97223 */ /* 0x000fe200000100a9 */
[----:B------:R-:W-:Y:S02]  /*1b70*/  IMAD.U32 R217, R186, 0x10000, RZ ;  /* 0x00010000bad97824 */ /* 0x000fe400078e00ff */
[----:B------:R-:W-:Y:S01]  /*1b80*/  FFMA.FTZ R186, R200, R214, R193 ;  /* 0x000000d6c8ba7223 */ /* 0x000fe200000100c1 */
[----:B------:R-:W-:-:S02]  /*1b90*/  IMAD.U32 R170, R30, 0x10000, RZ ;  /* 0x000100001eaa7824 */ /* 0x000fc400078e00ff */
[----:B------:R-:W-:Y:S01]  /*1ba0*/  FMUL.FTZ R145, R145, R146 ;  /* 0x0000009291917220 */ /* 0x000fe20000410000 */
[----:B------:R-:W-:Y:S02]  /*1bb0*/  IMAD.U32 R182, R25, 0x10000, RZ ;  /* 0x0001000019b67824 */ /* 0x000fe400078e00ff */
[C---:B------:R-:W-:Y:S01]  /*1bc0*/  FADD.FTZ R202, -R218.reuse, R141 ;  /* 0x0000008ddaca7221 */ /* 0x040fe20000010100 */
[----:B-----5:R-:W-:Y:S01]  /*1bd0*/  FMUL.FTZ R193, R7, R140 ;  /* 0x0000008c07c17220 */ /* 0x020fe20000410000 */
[C---:B------:R-:W-:Y:S01]  /*1be0*/  FADD.FTZ R142, -R218.reuse, R142 ;  /* 0x0000008eda8e7221 */ /* 0x040fe20000010100 */
[----:B------:R-:W-:Y:S01]  /*1bf0*/  FADD.FTZ R200, -R218, R143 ;  /* 0x0000008fdac87221 */ /* 0x000fe20000010100 */
[----:B------:R-:W-:Y:S02]  /*1c00*/  IMAD.U32 R185, R29, 0x10000, RZ ;  /* 0x000100001db97824 */ /* 0x000fe400078e00ff */
[----:B------:R-:W-:Y:S01]  /*1c10*/  FMUL.FTZ R182, R182, R217 ;  /* 0x000000d9b6b67220 */ /* 0x000fe20000410000 */
        /* <DEDUP_REMOVED lines=29> */
.L_x_1932:
[----:B------:R-:W-:Y:S05]  /*1df0*/  BSYNC.RECONVERGENT B0 ;  /* 0x0000000000007941 */ /* 0x000fea0003800200 */
.L_x_1931:
        /* <DEDUP_REMOVED lines=21> */
[----:B------:R-:W-:Y:S02]  /*1f50*/  IMAD.U32 R198, R16, 0x10000, RZ ;  /* 0x0001000010c67824 */ /* 0x000fe400078e00ff */
[----:B------:R-:W-:Y:S02]  /*1f60*/  IMAD.U32 R196, R20, 0x10000, RZ ;  /* 0x0001000014c47824 */ /* 0x000fe400078e00ff */
[----:B-1----:R-:W-:-:S05]  /*1f70*/  @P5 IMAD.WIDE.U32 R214, R219, 0x4, R214 ;  /* 0x00000004dbd65825 */ /* 0x002fca00078e00d6 */
[----:B------:R-:W5:Y:S01]  /*1f80*/  @P5 LDG.E R171, desc[UR10][R214.64] ;  /* 0x0000000ad6ab5981 */ /* 0x000f62000c1e1900 */
[----:B------:R-:W-:-:S05]  /*1f90*/  @P0 IMAD.WIDE.U32 R144, R219, 0x10, R144 ;  /* 0x00000010db900825 */ /* 0x000fca00078e0090 */
[----:B------:R0:W5:Y:S02]  /*1fa0*/  @P0 LDG.E.128 R128, desc[UR10][R144.64] ;  /* 0x0000000a90800981 */ /* 0x000164000c1e1d00 */
[----:B0-----:R-:W-:Y:S02]  /*1fb0*/  IMAD.U32 R145, R18, 0x10000, RZ ;  /* 0x0001000012917824 */ /* 0x001fe400078e00ff */
[----:B------:R-:W-:Y:S02]  /*1fc0*/  VIADD R219, R219, 0x80 ;  /* 0x00000080dbdb7836 */ /* 0x000fe40000000000 */
[----:B---3--:R-:W-:Y:S01]  /*1fd0*/  IMAD.MOV.U32 R174, RZ, RZ, R146 ;  /* 0x000000ffffae7224 */ /* 0x008fe200078e0092 */
[----:B------:R-:W-:-:S04]  /*1fe0*/  SHF.R.U32.HI R216, RZ, 0x10, R147 ;  /* 0x00000010ffd87819 */ /* 0x000fc80000011693 */
[----:B------:R-:W-:Y:S01]  /*1ff0*/  SHF.L.U32 R201, R174, 0x10, RZ ;  /* 0x00000010aec97819 */ /* 0x000fe200000006ff */
[----:B------:R-:W-:Y:S01]  /*2000*/  IMAD.U32 R216, R216, 0x10000, RZ ;  /* 0x00010000d8d87824 */ /* 0x000fe200078e00ff */
[----:B------:R-:W-:Y:S01]  /*2010*/  SHF.R.U64 R146, R146, 0x10, R147 ;  /* 0x0000001092927819 */ /* 0x000fe20000001293 */
[----:B----4-:R-:W-:Y:S01]  /*2020*/  IMAD.MOV.U32 R187, RZ, RZ, R182 ;  /* 0x000000ffffbb7224 */ /* 0x010fe200078e00b6 */
[--C-:B------:R-:W-:Y:S01]  /*2030*/  SHF.R.U32.HI R217, RZ, 0x10, R183.reuse ;  /* 0x00000010ffd97819 */ /* 0x100fe200000116b7 */
[--C-:B------:R-:W-:Y:S02]  /*2040*/  IMAD.MOV.U32 R195, RZ, RZ, R183.reuse ;  /* 0x000000ffffc37224 */ /* 0x100fe400078e00b7 */
[----:B------:R-:W-:Y:S01]  /*2050*/  FMUL.FTZ R173, R188, R201 ;  /* 0x000000c9bcad7220 */ /* 0x000fe20000410000 */
[----:B------:R-:W-:Y:S01]  /*2060*/  SHF.R.U64 R221, R182, 0x10, R183 ;  /* 0x00000010b6dd7819 */ /* 0x000fe200000012b7 */
[----:B------:R-:W-:Y:S02]  /*2070*/  IMAD.MOV.U32 R188, RZ, RZ, R147 ;  /* 0x000000ffffbc7224 */ /* 0x000fe400078e0093 */
[----:B------:R-:W-:-:S02]  /*2080*/  IMAD.U32 R174, R23, 0x10000, RZ ;  /* 0x0001000017ae7824 */ /* 0x000fc400078e00ff */
[----:B------:R-:W-:Y:S02]  /*2090*/  IMAD.U32 R183, R187, 0x10000, RZ ;  /* 0x00010000bbb77824 */ /* 0x000fe400078e00ff */
[----:B------:R-:W-:Y:S02]  /*20a0*/  IMAD.U32 R147, R195, 0x10000, RZ ;  /* 0x00010000c3937824 */ /* 0x000fe400078e00ff */
[----:B------:R-:W-:Y:S01]  /*20b0*/  FMUL.FTZ R195, R198, R216 ;  /* 0x000000d8c6c37220 */ /* 0x000fe20000410000 */
[----:B------:R-:W-:Y:S02]  /*20c0*/  IMAD.U32 R214, R217, 0x10000, RZ ;  /* 0x00010000d9d67824 */ /* 0x000fe400078e00ff */
[----:B--2---:R-:W-:Y:S01]  /*20d0*/  FADD.FTZ R140, -R218, R140 ;  /* 0x0000008cda8c7221 */ /* 0x004fe20000010100 */
[----:B------:R-:W-:Y:S02]  /*20e0*/  IMAD.U32 R146, R146, 0x10000, RZ ;  /* 0x0001000092927824 */ /* 0x000fe400078e00ff */
[----:B------:R-:W-:Y:S01]  /*20f0*/  FFMA.FTZ R173, R174, R183, R173 ;  /* 0x000000b7aead7223 */ /* 0x000fe200000100ad */
[----:B------:R-:W-:Y:S01]  /*2100*/  IMAD.U32 R215, R188, 0x10000, RZ ;  /* 0x00010000bcd77824 */ /* 0x000fe200078e00ff */
[----:B------:R-:W-:Y:S01]  /*2110*/  SHF.L.U32 R174, R22, 0x10, RZ ;  /* 0x0000001016ae7819 */ /* 0x000fe200000006ff */
[----:B------:R-:W-:Y:S01]  /*2120*/  FFMA.FTZ R188, R196, R214, R195 ;  /* 0x000000d6c4bc7223 */ /* 0x000fe200000100c3 */
[----:B------:R-:W-:Y:S01]  /*2130*/  SHF.L.U32 R144, R221, 0x10, RZ ;  /* 0x00000010dd907819 */ /* 0x000fe200000006ff */
[----:B------:R-:W-:-:S02]  /*2140*/  IMAD.U32 R182, R17, 0x10000, RZ ;  /* 0x0001000011b67824 */ /* 0x000fc400078e00ff */
[----:B------:R-:W-:Y:S01]  /*2150*/  FMUL.FTZ R145, R145, R146 ;  /* 0x0000009291917220 */ /* 0x000fe20000410000 */
        /* <DEDUP_REMOVED lines=9> */
[C---:B------:R-:W-:Y:S01]  /*21f0*/  FFMA.FTZ R143, R195.reuse, R173, R220 ;  /* 0x000000adc38f7223 */ /* 0x040fe200000100dc */
        /* <DEDUP_REMOVED lines=25> */
.L_x_1934:
[----:B------:R-:W-:Y:S05]  /*2390*/  BSYNC.RECONVERGENT B0 ;  /* 0x0000000000007941 */ /* 0x000fea0003800200 */
.L_x_1933:
        /* <DEDUP_REMOVED lines=18> */
[----:B0-----:R-:W-:-:S05]  /*24c0*/  IMAD.WIDE.U32 R216, R219, 0x4, R216 ;  /* 0x00000004dbd87825 */ /* 0x001fca00078e00d8 */
[----:B------:R-:W5:Y:S01]  /*24d0*/  LDG.E R175, desc[UR10][R216.64] ;  /* 0x0000000ad8af7981 */ /* 0x000f62000c1e1900 */
[----:B------:R-:W-:Y:S01]  /*24e0*/  IMAD.U32 R189, R11, 0x10000, RZ ;  /* 0x000100000bbd7824 */ /* 0x000fe200078e00ff */
[----:B------:R-:W-:Y:S01]  /*24f0*/  SHF.L.U32 R197, R8, 0x10, RZ ;  /* 0x0000001008c57819 */ /* 0x000fe200000006ff */
[----:B-1----:R-:W-:-:S05]  /*2500*/  @P5 IMAD.WIDE.U32 R182, R219, 0x4, R182 ;  /* 0x00000004dbb65825 */ /* 0x002fca00078e00b6 */
[----:B------:R0:W5:Y:S01]  /*2510*/  @P5 LDG.E R176, desc[UR10][R182.64] ;  /* 0x0000000ab6b05981 */ /* 0x000162000c1e1900 */
[----:B------:R-:W-:-:S04]  /*2520*/  @P0 IMAD.WIDE.U32 R214, R219, 0x10, R214 ;  /* 0x00000010dbd60825 */ /* 0x000fc800078e00d6 */
[----:B------:R-:W-:Y:S01]  /*2530*/  IMAD.U32 R194, R12, 0x10000, RZ ;  /* 0x000100000cc27824 */ /* 0x000fe200078e00ff */
[----:B------:R1:W5:Y:S01]  /*2540*/  @P0 LDG.E.128 R132, desc[UR10][R214.64] ;  /* 0x0000000ad6840981 */ /* 0x000362000c1e1d00 */
[----:B0-----:R-:W-:Y:S01]  /*2550*/  IMAD.U32 R183, R9, 0x10000, RZ ;  /* 0x0001000009b77824 */ /* 0x001fe200078e00ff */
[----:B---3--:R-:W-:Y:S02]  /*2560*/  MOV R177, R144 ;  /* 0x0000009000b17202 */ /* 0x008fe40000000f00 */
[--C-:B------:R-:W-:Y:S02]  /*2570*/  SHF.R.U32.HI R216, RZ, 0x10, R145.reuse ;  /* 0x00000010ffd87819 */ /* 0x100fe40000011691 */
[----:B------:R-:W-:Y:S02]  /*2580*/  SHF.R.U64 R182, R144, 0x10, R145 ;  /* 0x0000001090b67819 */ /* 0x000fe40000001291 */
[--C-:B----4-:R-:W-:Y:S01]  /*2590*/  SHF.R.U64 R192, R146, 0x10, R147.reuse ;  /* 0x0000001092c07819 */ /* 0x110fe20000001293 */
[--C-:B------:R-:W-:Y:S01]  /*25a0*/  IMAD.MOV.U32 R190, RZ, RZ, R147.reuse ;  /* 0x000000ffffbe7224 */ /* 0x100fe200078e0093 */
[----:B------:R-:W-:Y:S01]  /*25b0*/  SHF.R.U32.HI R219, RZ, 0x10, R147 ;  /* 0x00000010ffdb7819 */ /* 0x000fe20000011693 */
[----:B------:R-:W-:-:S02]  /*25c0*/  IMAD.MOV.U32 R147, RZ, RZ, R145 ;  /* 0x000000ffff937224 */ /* 0x000fc400078e0091 */
[----:B------:R-:W-:Y:S02]  /*25d0*/  IMAD.MOV.U32 R178, RZ, RZ, R146 ;  /* 0x000000ffffb27224 */ /* 0x000fe400078e0092 */
[----:B------:R-:W-:Y:S02]  /*25e0*/  IMAD.U32 R199, R177, 0x10000, RZ ;  /* 0x00010000b1c77824 */ /* 0x000fe400078e00ff */
[----:B------:R-:W-:Y:S02]  /*25f0*/  IMAD.U32 R144, R192, 0x10000, RZ ;  /* 0x00010000c0907824 */ /* 0x000fe400078e00ff */
[----:B------:R-:W-:Y:S01]  /*2600*/  IMAD.U32 R192, R147, 0x10000, RZ ;  /* 0x0001000093c07824 */ /* 0x000fe200078e00ff */
[----:B------:R-:W-:Y:S01]  /*2610*/  SHF.L.U32 R146, R178, 0x10, RZ ;  /* 0x00000010b2927819 */ /* 0x000fe200000006ff */
[----:B------:R-:W-:Y:S02]  /*2620*/  IMAD.U32 R216, R216, 0x10000, RZ ;  /* 0x00010000d8d87824 */ /* 0x000fe400078e00ff */
[----:B------:R-:W-:Y:S01]  /*2630*/  FMUL.FTZ R178, R189, R199 ;  /* 0x000000c7bdb27220 */ /* 0x000fe20000410000 */
[----:B------:R-:W-:Y:S01]  /*2640*/  SHF.L.U32 R147, R190, 0x10, RZ ;  /* 0x00000010be937819 */ /* 0x000fe200000006ff */
[----:B------:R-:W-:-:S02]  /*2650*/  IMAD.U32 R189, R13, 0x10000, RZ ;  /* 0x000100000dbd7824 */ /* 0x000fc400078e00ff */
[----:B------:R-:W-:Y:S01]  /*2660*/  FMUL.FTZ R190, R183, R192 ;  /* 0x000000c0b7be7220 */ /* 0x000fe20000410000 */
[----:B------:R-:W-:Y:S02]  /*2670*/  IMAD.U32 R177, R15, 0x10000, RZ ;  /* 0x000100000fb17824 */ /* 0x000fe400078e00ff */
[----:B------:R-:W-:Y:S01]  /*2680*/  FMUL.FTZ R197, R197, R216 ;  /* 0x000000d8c5c57220 */ /* 0x000fe20000410000 */
[----:B-1----:R-:W-:Y:S02]  /*2690*/  IMAD.U32 R214, R219, 0x10000, RZ ;  /* 0x00010000dbd67824 */ /* 0x002fe400078e00ff */
[----:B--2---:R-:W-:Y:S01]  /*26a0*/  FADD.FTZ R140, -R218, R140 ;  /* 0x0000008cda8c7221 */ /* 0x004fe20000010100 */
[----:B------:R-:W-:Y:S02]  /*26b0*/  IMAD.U32 R145, R10, 0x10000, RZ ;  /* 0x000100000a917824 */ /* 0x000fe400078e00ff */
[----:B------:R-:W-:Y:S02]  /*26c0*/  IMAD.U32 R182, R182, 0x10000, RZ ;  /* 0x00010000b6b67824 */ /* 0x000fe400078e00ff */
[----:B------:R-:W-:Y:S01]  /*26d0*/  FFMA.FTZ R189, R189, R147, R190 ;  /* 0x00000093bdbd7223 */ /* 0x000fe200000100be */
[----:B------:R-:W-:Y:S01]  /*26e0*/  FFMA.FTZ R177, R177, R146, R178 ;  /* 0x00000092b1b17223 */ /* 0x000fe200000100b2 */
[----:B------:R-:W-:Y:S01]  /*26f0*/  FFMA.FTZ R190, R194, R214, R197 ;  /* 0x000000d6c2be7223 */ /* 0x000fe200000100c5 */
[----:B------:R-:W-:-:S02]  /*2700*/  IMAD.U32 R178, R14, 0x10000, RZ ;  /* 0x000100000eb27824 */ /* 0x000fc400078e00ff */
        /* <DEDUP_REMOVED lines=33> */
.L_x_1936:
[----:B------:R-:W-:Y:S05]  /*2920*/  BSYNC.RECONVERGENT B0 ;  /* 0x0000000000007941 */ /* 0x000fea0003800200 */
.L_x_1935:
        /* <DEDUP_REMOVED lines=32> */
.L_x_1938:
[----:B------:R-:W-:Y:S05]  /*2b30*/  BSYNC.RECONVERGENT B0 ;  /* 0x0000000000007941 */ /* 0x000fea0003800200 */
.L_x_1937:
        /* <DEDUP_REMOVED lines=21> */
[----:B------:R-:W-:Y:S01]  /*2c90*/  FADD.FTZ R140, R140, R145 ;  /* 0x000000918c8c7221 */ /* 0x000fe20000010000 */
[----:B------:R-:W-:Y:S02]  /*2ca0*/  P2R R144, PR, RZ, 0x20 ;  /* 0x00000020ff907803 */ /* 0x000fe40000000000 */
[----:B------:R-:W-:Y:S01]  /*2cb0*/  FADD.FTZ R146, R146, R215 ;  /* 0x000000d792927221 */ /* 0x000fe20000010000 */
[----:B------:R-:W-:Y:S01]  /*2cc0*/  FADD.FTZ R140, R147, R140 ;  /* 0x0000008c938c7221 */ /* 0x000fe20000010000 */
[----:B------:R-:W-:Y:S02]  /*2cd0*/  P2R R147, PR, RZ, 0x1 ;  /* 0x00000001ff937803 */ /* 0x000fe40000000000 */
[----:B------:R-:W-:Y:S01]  /*2ce0*/  ISETP.GE.U32.AND P0, PT, R161, 0x80, PT ;  /* 0x00000080a100780c */ /* 0x000fe20003f06070 */
[----:B------:R-:W-:Y:S01]  /*2cf0*/  FMUL.FTZ R146, R146, UR9 ;  /* 0x0000000992927c20 */ /* 0x000fe20008410000 */
[----:B------:R-:W-:-:S04]  /*2d00*/  FMUL.FTZ R145, R140, UR9 ;  /* 0x000000098c917c20 */ /* 0x000fc80008410000 */
        /* <DEDUP_REMOVED lines=16> */
[-CC-:B------:R-:W-:Y:S01]  /*2e10*/  FFMA.FTZ R182, R208, R145.reuse, R146.reuse ;  /* 0x00000091d0b67223 */ /* 0x180fe20000010092 */
[----:B------:R-:W-:Y:S01]  /*2e20*/  FADD.FTZ R140, R2, -R141 ;  /* 0x8000008d028c7221 */ /* 0x000fe20000010000 */
[----:B------:R-:W-:Y:S02]  /*2e30*/  FFMA.FTZ R141, R210, R145, R146 ;  /* 0x00000091d28d7223 */ /* 0x000fe40000010092 */
[----:B------:R-:W-:Y:S01]  /*2e40*/  FADD.FTZ R182, R179, -R182 ;  /* 0x800000b6b3b67221 */ /* 0x000fe20000010000 */
[C---:B-----5:R-:W-:Y:S01]  /*2e50*/  FMUL.FTZ R140, R7.reuse, R140 ;  /* 0x0000008c078c7220 */ /* 0x060fe20000410000 */
[----:B------:R-:W-:Y:S02]  /*2e60*/  FADD.FTZ R142, R0, -R141 ;  /* 0x8000008d008e7221 */ /* 0x000fe40000010000 */
[C---:B------:R-:W-:Y:S01]  /*2e70*/  FMUL.FTZ R182, R7.reuse, R182 ;  /* 0x000000b607b67220 */ /* 0x040fe20000410000 */
[----:B------:R-:W-:Y:S01]  /*2e80*/  FMUL.FTZ R140, R140, UR14 ;  /* 0x0000000e8c8c7c20 */ /* 0x000fe20008410000 */
[----:B------:R-:W-:-:S02]  /*2e90*/  FMUL.FTZ R142, R7, R142 ;  /* 0x0000008e078e7220 */ /* 0x000fc40000410000 */
[----:B------:R-:W-:Y:S02]  /*2ea0*/  FMUL.FTZ R182, R182, UR14 ;  /* 0x0000000eb6b67c20 */ /* 0x000fe40008410000 */
[----:B------:R-:W-:Y:S01]  /*2eb0*/  FSEL R140, R140, RZ, P5 ;  /* 0x000000ff8c8c7208 */ /* 0x000fe20002800000 */
[----:B------:R-:W-:Y:S01]  /*2ec0*/  FMUL.FTZ R142, R142, UR14 ;  /* 0x0000000e8e8e7c20 */ /* 0x000fe20008410000 */
        /* <DEDUP_REMOVED lines=9> */
[----:B------:R-:W-:-:S04]  /*2f60*/  ISETP.GE.U32.AND P5, PT, R4, 0x1000000, PT ;  /* 0x010000000400780c */ /* 0x000fc80003fa6070 */
[----:B------:R-:W-:-:S04]  /*2f70*/  FSEL R143, R182, RZ, P5 ;  /* 0x000000ffb68f7208 */ /* 0x000fc80002800000 */
[----:B------:R-:W-:Y:S02]  /*2f80*/  F2FP.BF16.F32.PACK_AB R143, R143, R142 ;  /* 0x0000008e8f8f723e */ /* 0x000fe400000010ff */
[----:B------:R-:W-:Y:S02]  /*2f90*/  PRMT R142, R140, 0x7632, R142 ;  /* 0x000076328c8e7816 */ /* 0x000fe4000000008e */
[C---:B------:R-:W-:Y:S02]  /*2fa0*/  PRMT R217, R143.reuse, 0x7632, R217 ;  /* 0x000076328fd97816 */ /* 0x040fe400000000d9 */
[----:B------:R-:W-:Y:S01]  /*2fb0*/  PRMT R216, R143, 0x7610, R216 ;  /* 0x000076108fd87816 */ /* 0x000fe200000000d8 */
[----:B------:R-:W-:Y:S06]  /*2fc0*/  BRA `(.L_x_1944) ;  /* 0x0000001000787947 */ /* 0x000fec0003800000 */
.L_x_1943:
[-CC-:B------:R-:W-:Y:S01]  /*2fd0*/  FFMA.FTZ R137, R3, R145.reuse, R146.reuse ;  /* 0x0000009103897223 */ /* 0x180fe20000010092 */
[----:B------:R-:W-:Y:S01]  /*2fe0*/  LOP3.LUT P5, RZ, R4, 0xff, RZ, 0xc0, !PT ;  /* 0x000000ff04ff7812 */ /* 0x000fe200078ac0ff */
[-CC-:B------:R-:W-:Y:S01]  /*2ff0*/  FFMA.FTZ R139, R207, R145.reuse, R146.reuse ;  /* 0x00000091cf8b7223 */ /* 0x180fe20000010092 */
[----:B------:R-:W-:Y:S01]  /*3000*/  FFMA.FTZ R182, R208, R145, R146 ;  /* 0x00000091d0b67223 */ /* 0x000fe20000010092 */
[----:B------:R-:W-:-:S03]  /*3010*/  FADD.FTZ R136, R2, -R137 ;  /* 0x8000008902887221 */ /* 0x000fc60000010000 */
[----:B------:R-:W-:Y:S01]  /*3020*/  FADD.FTZ R182, R179, -R182 ;  /* 0x800000b6b3b67221 */ /* 0x000fe20000010000 */
[----:B-----5:R-:W-:-:S04]  /*3030*/  FMUL.FTZ R136, R7, R136 ;  /* 0x0000008807887220 */ /* 0x020fc80000410000 */
[----:B------:R-:W-:-:S05]  /*3040*/  FMUL.FTZ R137, R136, UR14 ;  /* 0x0000000e88897c20 */ /* 0x000fca0008410000 */
[----:B------:R-:W-:Y:S01]  /*3050*/  FSEL R140, R137, RZ, P5 ;  /* 0x000000ff898c7208 */ /* 0x000fe20002800000 */
[----:B------:R-:W-:Y:S01]  /*3060*/  FFMA.FTZ R137, R210, R145, R146 ;  /* 0x00000091d2897223 */ /* 0x000fe20000010092 */
[----:B------:R-:W-:-:S03]  /*3070*/  LOP3.LUT P5, RZ, R4, 0xff00, RZ, 0xc0, !PT ;  /* 0x0000ff0004ff7812 */ /* 0x000fc600078ac0ff */
[----:B------:R-:W-:-:S04]  /*3080*/  FADD.FTZ R138, R0, -R137 ;  /* 0x80000089008a7221 */ /* 0x000fc80000010000 */
[----:B------:R-:W-:-:S04]  /*3090*/  FMUL.FTZ R137, R7, R138 ;  /* 0x0000008a07897220 */ /* 0x000fc80000410000 */
[----:B------:R-:W-:-:S05]  /*30a0*/  FMUL.FTZ R138, R137, UR14 ;  /* 0x0000000e898a7c20 */ /* 0x000fca0008410000 */
[----:B------:R-:W-:Y:S01]  /*30b0*/  FSEL R141, R138, RZ, P5 ;  /* 0x000000ff8a8d7208 */ /* 0x000fe20002800000 */
[----:B------:R-:W-:Y:S01]  /*30c0*/  FADD.FTZ R138, R180, -R139 ;  /* 0x8000008bb48a7221 */ /* 0x000fe20000010000 */
[----:B------:R-:W-:Y:S02]  /*30d0*/  LOP3.LUT P5, RZ, R4, 0xff0000, RZ, 0xc0, !PT ;  /* 0x00ff000004ff7812 */ /* 0x000fe400078ac0ff */
[----:B------:R-:W-:Y:S01]  /*30e0*/  F2FP.BF16.F32.PACK_AB R140, R141, R140 ;  /* 0x0000008c8d8c723e */ /* 0x000fe200000010ff */
[----:B------:R-:W-:-:S03]  /*30f0*/  FMUL.FTZ R138, R7, R138 ;  /* 0x0000008a078a7220 */ /* 0x000fc60000410000 */
[----:B------:R-:W-:Y:S01]  /*3100*/  PRMT R215, R140, 0x7610, R215 ;  /* 0x000076108cd77816 */ /* 0x000fe200000000d7 */
[----:B------:R-:W-:-:S05]  /*3110*/  FMUL.FTZ R139, R138, UR14 ;  /* 0x0000000e8a8b7c20 */ /* 0x000fca0008410000 */
[----:B------:R-:W-:Y:S01]  /*3120*/  FSEL R142, R139, RZ, P5 ;  /* 0x000000ff8b8e7208 */ /* 0x000fe20002800000 */
[----:B------:R-:W-:Y:S01]  /*3130*/  FMUL.FTZ R139, R7, R182 ;  /* 0x000000b6078b7220 */ /* 0x000fe20000410000 */
[----:B------:R-:W-:-:S03]  /*3140*/  ISETP.GE.U32.AND P5, PT, R4, 0x1000000, PT ;  /* 0x010000000400780c */ /* 0x000fc60003fa6070 */
[----:B------:R-:W-:-:S05]  /*3150*/  FMUL.FTZ R143, R139, UR14 ;  /* 0x0000000e8b8f7c20 */ /* 0x000fca0008410000 */
[----:B------:R-:W-:-:S04]  /*3160*/  FSEL R143, R143, RZ, P5 ;  /* 0x000000ff8f8f7208 */ /* 0x000fc80002800000 */
[----:B------:R-:W-:Y:S02]  /*3170*/  F2FP.BF16.F32.PACK_AB R143, R143, R142 ;  /* 0x0000008e8f8f723e */ /* 0x000fe400000010ff */
[----:B------:R-:W-:Y:S02]  /*3180*/  PRMT R142, R140, 0x7632, R142 ;  /* 0x000076328c8e7816 */ /* 0x000fe4000000008e */
[C---:B------:R-:W-:Y:S02]  /*3190*/  PRMT R217, R143.reuse, 0x7632, R217 ;  /* 0x000076328fd97816 */ /* 0x040fe400000000d9 */
[----:B------:R-:W-:Y:S01]  /*31a0*/  PRMT R216, R143, 0x7610, R216 ;  /* 0x000076108fd87816 */ /* 0x000fe200000000d8 */
[----:B------:R-:W-:Y:S06]  /*31b0*/  BRA `(.L_x_1944) ;  /* 0x0000000c00fc7947 */ /* 0x000fec0003800000 */
.L_x_1942:
        /* <DEDUP_REMOVED lines=8> */
[-CC-:B------:R-:W-:Y:S01]  /*3240*/  FFMA.FTZ R182, R208, R145.reuse, R146.reuse ;  /* 0x00000091d0b67223 */ /* 0x180fe20000010092 */
[----:B------:R-:W-:Y:S01]  /*3250*/  FADD.FTZ R140, R2, -R141 ;  /* 0x8000008d028c7221 */ /* 0x000fe20000010000 */
[----:B------:R-:W-:Y:S02]  /*3260*/  FFMA.FTZ R141, R210, R145, R146 ;  /* 0x00000091d28d7223 */ /* 0x000fe40000010092 */
[----:B------:R-:W-:Y:S01]  /*3270*/  FADD.FTZ R182, R179, -R182 ;  /* 0x800000b6b3b67221 */ /* 0x000fe20000010000 */
[----:B-----5:R-:W-:Y:S01]  /*3280*/  FFMA.FTZ R140, R7, R140, R116 ;  /* 0x0000008c078c7223 */ /* 0x020fe20000010074 */
[----:B------:R-:W-:-:S03]  /*3290*/  FADD.FTZ R142, R0, -R141 ;  /* 0x8000008d008e7221 */ /* 0x000fc60000010000 */
[----:B------:R-:W-:Y:S01]  /*32a0*/  FMUL.FTZ R140, R140, UR14 ;  /* 0x0000000e8c8c7c20 */ /* 0x000fe20008410000 */
[C---:B------:R-:W-:Y:S01]  /*32b0*/  FFMA.FTZ R141, R7.reuse, R142, R117 ;  /* 0x0000008e078d7223 */ /* 0x040fe20000010075 */
[----:B------:R-:W-:Y:S01]  /*32c0*/  FADD.FTZ R142, R180, -R143 ;  /* 0x8000008fb48e7221 */ /* 0x000fe20000010000 */
[----:B------:R-:W-:Y:S02]  /*32d0*/  FFMA.FTZ R143, R7, R182, R119 ;  /* 0x000000b6078f7223 */ /* 0x000fe40000010077 */
[----:B------:R-:W-:Y:S01]  /*32e0*/  FSEL R140, R140, RZ, P5 ;  /* 0x000000ff8c8c7208 */ /* 0x000fe20002800000 */
[----:B------:R-:W-:Y:S01]  /*32f0*/  FMUL.FTZ R141, R141, UR14 ;  /* 0x0000000e8d8d7c20 */ /* 0x000fe20008410000 */
[----:B------:R-:W-:Y:S01]  /*3300*/  LOP3.LUT P5, RZ, R4, 0xff00, RZ, 0xc0, !PT ;  /* 0x0000ff0004ff7812 */ /* 0x000fe200078ac0ff */
[----:B------:R-:W-:Y:S01]  /*3310*/  FFMA.FTZ R142, R7, R142, R118 ;  /* 0x0000008e078e7223 */ /* 0x000fe20000010076 */
[----:B------:R-:W-:Y:S02]  /*3320*/  FMUL.FTZ R143, R143, UR14 ;  /* 0x0000000e8f8f7c20 */ /* 0x000fe40008410000 */
[----:B------:R-:W-:Y:S01]  /*3330*/  FSEL R141, R141, RZ, P5 ;  /* 0x000000ff8d8d7208 */ /* 0x000fe20002800000 */
[----:B------:R-:W-:Y:S01]  /*3340*/  FMUL.FTZ R142, R142, UR14 ;  /* 0x0000000e8e8e7c20 */ /* 0x000fe20008410000 */
[----:B------:R-:W-:-:S02]  /*3350*/  LOP3.LUT P5, RZ, R4, 0xff0000, RZ, 0xc0, !PT ;  /* 0x00ff000004ff7812 */ /* 0x000fc400078ac0ff */
[----:B------:R-:W-:Y:S02]  /*3360*/  F2FP.BF16.F32.PACK_AB R140, R141, R140 ;  /* 0x0000008c8d8c723e */ /* 0x000fe400000010ff */
[----:B------:R-:W-:Y:S02]  /*3370*/  FSEL R142, R142, RZ, P5 ;  /* 0x000000ff8e8e7208 */ /* 0x000fe40002800000 */
[----:B------:R-:W-:Y:S02]  /*3380*/  ISETP.GE.U32.AND P5, PT, R4, 0x1000000, PT ;  /* 0x010000000400780c */ /* 0x000fe40003fa6070 */
[----:B------:R-:W-:Y:S02]  /*3390*/  PRMT R215, R140, 0x7610, R215 ;  /* 0x000076108cd77816 */ /* 0x000fe400000000d7 */
[----:B------:R-:W-:-:S04]  /*33a0*/  FSEL R143, R143, RZ, P5 ;  /* 0x000000ff8f8f7208 */ /* 0x000fc80002800000 */
[----:B------:R-:W-:Y:S02]  /*33b0*/  F2FP.BF16.F32.PACK_AB R143, R143, R142 ;  /* 0x0000008e8f8f723e */ /* 0x000fe400000010ff */
[----:B------:R-:W-:Y:S02]  /*33c0*/  PRMT R142, R140, 0x7632, R142 ;  /* 0x000076328c8e7816 */ /* 0x000fe4000000008e */
[C---:B------:R-:W-:Y:S02]  /*33d0*/  PRMT R217, R143.reuse, 0x7632, R217 ;  /* 0x000076328fd97816 */ /* 0x040fe400000000d9 */
[----:B------:R-:W-:Y:S01]  /*33e0*/  PRMT R216, R143, 0x7610, R216 ;  /* 0x000076108fd87816 */ /* 0x000fe200000000d8 */
[----:B------:R-:W-:Y:S06]  /*33f0*/  BRA `(.L_x_1944) ;  /* 0x0000000c006c7947 */ /* 0x000fec0003800000 */
.L_x_1945:
[-CC-:B------:R-:W-:Y:S01]  /*3400*/  FFMA.FTZ R137, R3, R145.reuse, R146.reuse ;  /* 0x0000009103897223 */ /* 0x180fe20000010092 */
[----:B------:R-:W-:Y:S01]  /*3410*/  LOP3.LUT P5, RZ, R4, 0xff, RZ, 0xc0, !PT ;  /* 0x000000ff04ff7812 */ /* 0x000fe200078ac0ff */
[-CC-:B------:R-:W-:Y:S01]  /*3420*/  FFMA.FTZ R139, R207, R145.reuse, R146.reuse ;  /* 0x00000091cf8b7223 */ /* 0x180fe20000010092 */
[----:B------:R-:W-:Y:S01]  /*3430*/  FFMA.FTZ R182, R208, R145, R146 ;  /* 0x00000091d0b67223 */ /* 0x000fe20000010092 */
[----:B------:R-:W-:Y:S02]  /*3440*/  FADD.FTZ R137, R2, -R137 ;  /* 0x8000008902897221 */ /* 0x000fe40000010000 */
[----:B------:R-:W-:Y:S01]  /*3450*/  FADD.FTZ R139, R180, -R139 ;  /* 0x8000008bb48b7221 */ /* 0x000fe20000010000 */
[----:B------:R-:W-:Y:S01]  /*3460*/  FADD.FTZ R182, R179, -R182 ;  /* 0x800000b6b3b67221 */ /* 0x000fe20000010000 */
[----:B-----5:R-:W-:-:S04]  /*3470*/  FFMA.FTZ R136, R7, R137, R116 ;  /* 0x0000008907887223 */ /* 0x020fc80000010074 */
[----:B------:R-:W-:-:S05]  /*3480*/  FMUL.FTZ R137, R136, UR14 ;  /* 0x0000000e88897c20 */ /* 0x000fca0008410000 */
[----:B------:R-:W-:Y:S01]  /*3490*/  FSEL R140, R137, RZ, P5 ;  /* 0x000000ff898c7208 */ /* 0x000fe20002800000 */
[----:B------:R-:W-:Y:S01]  /*34a0*/  FFMA.FTZ R137, R210, R145, R146 ;  /* 0x00000091d2897223 */ /* 0x000fe20000010092 */
[----:B------:R-:W-:-:S03]  /*34b0*/  LOP3.LUT P5, RZ, R4, 0xff00, RZ, 0xc0, !PT ;  /* 0x0000ff0004ff7812 */ /* 0x000fc600078ac0ff */
[----:B------:R-:W-:-:S04]  /*34c0*/  FADD.FTZ R138, R0, -R137 ;  /* 0x80000089008a7221 */ /* 0x000fc80000010000 */
[----:B------:R-:W-:-:S04]  /*34d0*/  FFMA.FTZ R137, R7, R138, R117 ;  /* 0x0000008a07897223 */ /* 0x000fc80000010075 */
[----:B------:R-:W-:-:S05]  /*34e0*/  FMUL.FTZ R138, R137, UR14 ;  /* 0x0000000e898a7c20 */ /* 0x000fca0008410000 */
[----:B------:R-:W-:Y:S01]  /*34f0*/  FSEL R141, R138, RZ, P5 ;  /* 0x000000ff8a8d7208 */ /* 0x000fe20002800000 */
[----:B------:R-:W-:Y:S01]  /*3500*/  FFMA.FTZ R138, R7, R139, R118 ;  /* 0x0000008b078a7223 */ /* 0x000fe20000010076 */
[----:B------:R-:W-:Y:S02]  /*3510*/  LOP3.LUT P5, RZ, R4, 0xff0000, RZ, 0xc0, !PT ;  /* 0x00ff000004ff7812 */ /* 0x000fe400078ac0ff */
[----:B------:R-:W-:Y:S01]  /*3520*/  F2FP.BF16.F32.PACK_AB R140, R141, R140 ;  /* 0x0000008c8d8c723e */ /* 0x000fe200000010ff */
[----:B------:R-:W-:-:S03]  /*3530*/  FMUL.FTZ R139, R138, UR14 ;  /* 0x0000000e8a8b7c20 */ /* 0x000fc60008410000 */
[----:B------:R-:W-:Y:S02]  /*3540*/  PRMT R215, R140, 0x7610, R215 ;  /* 0x000076108cd77816 */ /* 0x000fe400000000d7 */
[----:B------:R-:W-:Y:S01]  /*3550*/  FSEL R142, R139, RZ, P5 ;  /* 0x000000ff8b8e7208 */ /* 0x000fe20002800000 */
[----:B------:R-:W-:Y:S01]  /*3560*/  FFMA.FTZ R139, R7, R182, R119 ;  /* 0x000000b6078b7223 */ /* 0x000fe20000010077 */
        /* <DEDUP_REMOVED lines=8> */
.L_x_1941:
        /* <DEDUP_REMOVED lines=25> */
[----:B------:R-:W-:-:S04]  /*3780*/  FMUL.FTZ R140, R7, R140 ;  /* 0x0000008c078c7220 */ /* 0x000fc80000410000 */
[----:B------:R-:W-:-:S05]  /*3790*/  FMUL.FTZ R140, R140, UR14 ;  /* 0x0000000e8c8c7c20 */ /* 0x000fca0008410000 */
[----:B------:R-:W-:Y:S02]  /*37a0*/  FSEL R211, R140, RZ, P5 ;  /* 0x000000ff8cd37208 */ /* 0x000fe40002800000 */
[----:B------:R-:W-:-:S04]  /*37b0*/  LOP3.LUT P5, RZ, R5, 0xff0000, RZ, 0xc0, !PT ;  /* 0x00ff000005ff7812 */ /* 0x000fc800078ac0ff */
[----:B------:R-:W-:Y:S01]  /*37c0*/  FSEL R142, R140, RZ, P5 ;  /* 0x000000ff8c8e7208 */ /* 0x000fe20002800000 */
[----:B------:R-:W-:Y:S01]  /*37d0*/  FADD.FTZ R140, R2, -R143 ;  /* 0x8000008f028c7221 */ /* 0x000fe20000010000 */
[----:B------:R-:W-:-:S03]  /*37e0*/  LOP3.LUT P5, RZ, R4, 0xff, RZ, 0xc0, !PT ;  /* 0x000000ff04ff7812 */ /* 0x000fc600078ac0ff */
        /* <DEDUP_REMOVED lines=13> */
[----:B------:R-:W-:Y:S02]  /*38c0*/  F2FP.BF16.F32.PACK_AB R143, R143, R216 ;  /* 0x000000d88f8f723e */ /* 0x000fe400000010ff */
[C---:B------:R-:W-:Y:S02]  /*38d0*/  PRMT R211, R141.reuse, 0x7632, R211 ;  /* 0x000076328dd37816 */ /* 0x040fe400000000d3 */
[----:B------:R-:W-:-:S02]  /*38e0*/  PRMT R142, R141, 0x7610, R142 ;  /* 0x000076108d8e7816 */ /* 0x000fc4000000008e */
[C---:B------:R-:W-:Y:S02]  /*38f0*/  PRMT R212, R140.reuse, 0x7632, R212 ;  /* 0x000076328cd47816 */ /* 0x040fe400000000d4 */
[----:B------:R-:W-:Y:S02]  /*3900*/  PRMT R216, R140, 0x7610, R216 ;  /* 0x000076108cd87816 */ /* 0x000fe400000000d8 */
[C---:B------:R-:W-:Y:S02]  /*3910*/  PRMT R213, R143.reuse, 0x7632, R213 ;  /* 0x000076328fd57816 */ /* 0x040fe400000000d5 */
[----:B------:R-:W-:Y:S01]  /*3920*/  PRMT R217, R143, 0x7610, R217 ;  /* 0x000076108fd97816 */ /* 0x000fe200000000d9 */
[----:B------:R-:W-:Y:S06]  /*3930*/  BRA `(.L_x_1944) ;  /* 0x00000008001c7947 */ /* 0x000fec0003800000 */
.L_x_1947:
        /* <DEDUP_REMOVED lines=28> */
[----:B------:R-:W-:Y:S01]  /*3b00*/  FSEL R183, R139, RZ, P5 ;  /* 0x000000ff8bb77208 */ /* 0x000fe20002800000 */
[----:B------:R-:W-:Y:S01]  /*3b10*/  FMUL.FTZ R139, R7, R212 ;  /* 0x000000d4078b7220 */ /* 0x000fe20000410000 */
[----:B------:R-:W-:Y:S02]  /*3b20*/  ISETP.GE.U32.AND P5, PT, R4, 0x1000000, PT ;  /* 0x010000000400780c */ /* 0x000fe40003fa6070 */
[----:B------:R-:W-:Y:S01]  /*3b30*/  F2FP.BF16.F32.PACK_AB R182, R183, R182 ;  /* 0x000000b6b7b6723e */ /* 0x000fe200000010ff */
[----:B------:R-:W-:-:S03]  /*3b40*/  FMUL.FTZ R209, R139, UR14 ;  /* 0x0000000e8bd17c20 */ /* 0x000fc60008410000 */
[----:B------:R-:W-:Y:S02]  /*3b50*/  PRMT R216, R182, 0x7610, R216 ;  /* 0x00007610b6d87816 */ /* 0x000fe400000000d8 */
[----:B------:R-:W-:Y:S02]  /*3b60*/  FSEL R211, R209, RZ, P5 ;  /* 0x000000ffd1d37208 */ /* 0x000fe40002800000 */
[----:B------:R-:W-:-:S04]  /*3b70*/  ISETP.GE.U32.AND P5, PT, R5, 0x1000000, PT ;  /* 0x010000000500780c */ /* 0x000fc80003fa6070 */
[----:B------:R-:W-:Y:S02]  /*3b80*/  FSEL R212, R209, RZ, P5 ;  /* 0x000000ffd1d47208 */ /* 0x000fe40002800000 */
[----:B------:R-:W-:Y:S02]  /*3b90*/  PRMT R209, R140, 0x7632, R209 ;  /* 0x000076328cd17816 */ /* 0x000fe400000000d1 */
[----:B------:R-:W-:Y:S02]  /*3ba0*/  F2FP.BF16.F32.PACK_AB R217, R212, R211 ;  /* 0x000000d3d4d9723e */ /* 0x000fe400000010ff */
[----:B------:R-:W-:Y:S02]  /*3bb0*/  PRMT R211, R142, 0x7632, R211 ;  /* 0x000076328ed37816 */ /* 0x000fe400000000d3 */
[----:B------:R-:W-:Y:S02]  /*3bc0*/  PRMT R212, R182, 0x7632, R212 ;  /* 0x00007632b6d47816 */ /* 0x000fe400000000d4 */
[----:B------:R-:W-:Y:S01]  /*3bd0*/  PRMT R213, R217, 0x7632, R213 ;  /* 0x00007632d9d57816 */ /* 0x000fe200000000d5 */
[----:B------:R-:W-:Y:S06]  /*3be0*/  BRA `(.L_x_1944) ;  /* 0x0000000400707947 */ /* 0x000fec0003800000 */
.L_x_1946:
        /* <DEDUP_REMOVED lines=12> */
[C---:B-----5:R-:W-:Y:S01]  /*3cb0*/  FFMA.FTZ R140, R7.reuse, R140, R117 ;  /* 0x0000008c078c7223 */ /* 0x060fe20000010075 */
[C---:B------:R-:W-:Y:S02]  /*3cc0*/  FFMA.FTZ R143, R7.reuse, R143, R118 ;  /* 0x0000008f078f7223 */ /* 0x040fe40000010076 */
[----:B------:R-:W-:Y:S01]  /*3cd0*/  FFMA.FTZ R212, R7, R212, R119 ;  /* 0x000000d407d47223 */ /* 0x000fe20000010077 */
[----:B------:R-:W-:Y:S01]  /*3ce0*/  FMUL.FTZ R140, R140, UR14 ;  /* 0x0000000e8c8c7c20 */ /* 0x000fe20008410000 */
[----:B------:R-:W-:-:S02]  /*3cf0*/  FMUL.FTZ R143, R143, UR14 ;  /* 0x0000000e8f8f7c20 */ /* 0x000fc40008410000 */
[----:B------:R-:W-:Y:S02]  /*3d00*/  FMUL.FTZ R212, R212, UR14 ;  /* 0x0000000ed4d47c20 */ /* 0x000fe40008410000 */
[----:B------:R-:W-:Y:S02]  /*3d10*/  FSEL R182, R140, RZ, P5 ;  /* 0x000000ff8cb67208 */ /* 0x000fe40002800000 */
[----:B------:R-:W-:-:S04]  /*3d20*/  LOP3.LUT P5, RZ, R5, 0xff00, RZ, 0xc0, !PT ;  /* 0x0000ff0005ff7812 */ /* 0x000fc800078ac0ff */
[----:B------:R-:W-:Y:S02]  /*3d30*/  FSEL R141, R140, RZ, P5 ;  /* 0x000000ff8c8d7208 */ /* 0x000fe40002800000 */
[----:B------:R-:W-:Y:S02]  /*3d40*/  LOP3.LUT P5, RZ, R4, 0xff0000, RZ, 0xc0, !PT ;  /* 0x00ff000004ff7812 */ /* 0x000fe400078ac0ff */
[----:B------:R-:W-:Y:S02]  /*3d50*/  F2FP.BF16.F32.PACK_AB R141, R141, R182 ;  /* 0x000000b68d8d723e */ /* 0x000fe400000010ff */
[----:B------:R-:W-:Y:S02]  /*3d60*/  FSEL R211, R143, RZ, P5 ;  /* 0x000000ff8fd37208 */ /* 0x000fe40002800000 */
[----:B------:R-:W-:-:S04]  /*3d70*/  LOP3.LUT P5, RZ, R5, 0xff0000, RZ, 0xc0, !PT ;  /* 0x00ff000005ff7812 */ /* 0x000fc800078ac0ff */
[----:B------:R-:W-:Y:S01]  /*3d80*/  FSEL R142, R143, RZ, P5 ;  /* 0x000000ff8f8e7208 */ /* 0x000fe20002800000 */
[----:B------:R-:W-:Y:S01]  /*3d90*/  FFMA.FTZ R143, R3, R145, R146 ;  /* 0x00000091038f7223 */ /* 0x000fe20000010092 */
[----:B------:R-:W-:-:S03]  /*3da0*/  LOP3.LUT P5, RZ, R4, 0xff, RZ, 0xc0, !PT ;  /* 0x000000ff04ff7812 */ /* 0x000fc600078ac0ff */
[----:B------:R-:W-:-:S04]  /*3db0*/  FADD.FTZ R143, R2, -R143 ;  /* 0x8000008f028f7221 */ /* 0x000fc80000010000 */
[----:B------:R-:W-:-:S04]  /*3dc0*/  FFMA.FTZ R143, R7, R143, R116 ;  /* 0x0000008f078f7223 */ /* 0x000fc80000010074 */
        /* <DEDUP_REMOVED lines=20> */
.L_x_1948:
        /* <DEDUP_REMOVED lines=17> */
[----:B------:R-:W-:-:S04]  /*4020*/  FFMA.FTZ R137, R7, R138, R117 ;  /* 0x0000008a07897223 */ /* 0x000fc80000010075 */
[----:B------:R-:W-:-:S05]  /*4030*/  FMUL.FTZ R138, R137, UR14 ;  /* 0x0000000e898a7c20 */ /* 0x000fca0008410000 */
[----:B------:R-:W-:Y:S02]  /*4040*/  FSEL R142, R138, RZ, P5 ;  /* 0x000000ff8a8e7208 */ /* 0x000fe40002800000 */
[----:B------:R-:W-:-:S04]  /*4050*/  LOP3.LUT P5, RZ, R5, 0xff00, RZ, 0xc0, !PT ;  /* 0x0000ff0005ff7812 */ /* 0x000fc800078ac0ff */
[----:B------:R-:W-:Y:S01]  /*4060*/  FSEL R143, R138, RZ, P5 ;  /* 0x000000ff8a8f7208 */ /* 0x000fe20002800000 */
[----:B------:R-:W-:Y:S01]  /*4070*/  FFMA.FTZ R138, R7, R139, R118 ;  /* 0x0000008b078a7223 */ /* 0x000fe20000010076 */
[----:B------:R-:W-:Y:S02]  /*4080*/  LOP3.LUT P5, RZ, R4, 0xff0000, RZ, 0xc0, !PT ;  /* 0x00ff000004ff7812 */ /* 0x000fe400078ac0ff */
[----:B------:R-:W-:Y:S01]  /*4090*/  F2FP.BF16.F32.PACK_AB R142, R143, R142 ;  /* 0x0000008e8f8e723e */ /* 0x000fe200000010ff */
[----:B------:R-:W-:-:S05]  /*40a0*/  FMUL.FTZ R139, R138, UR14 ;  /* 0x0000000e8a8b7c20 */ /* 0x000fca0008410000 */
[----:B------:R-:W-:Y:S02]  /*40b0*/  FSEL R182, R139, RZ, P5 ;  /* 0x000000ff8bb67208 */ /* 0x000fe40002800000 */
[----:B------:R-:W-:-:S04]  /*40c0*/  LOP3.LUT P5, RZ, R5, 0xff0000, RZ, 0xc0, !PT ;  /* 0x00ff000005ff7812 */ /* 0x000fc800078ac0ff */
[----:B------:R-:W-:Y:S01]  /*40d0*/  FSEL R183, R139, RZ, P5 ;  /* 0x000000ff8bb77208 */ /* 0x000fe20002800000 */
[----:B------:R-:W-:Y:S01]  /*40e0*/  FFMA.FTZ R139, R7, R212, R119 ;  /* 0x000000d4078b7223 */ /* 0x000fe20000010077 */
        /* <DEDUP_REMOVED lines=11> */
[----:B------:R-:W-:-:S07]  /*41a0*/  PRMT R213, R217, 0x7632, R213 ;  /* 0x00007632d9d57816 */ /* 0x000fce00000000d5 */
.L_x_1944:
        /* <DEDUP_REMOVED lines=24> */
.L_x_1949:
[----:B------:R-:W-:-:S07]  /*4330*/  VIADD R6, R6, 0x80 ;  /* 0x0000008006067836 */ /* 0x000fce0000000000 */
.L_x_1940:
[----:B------:R-:W-:Y:S05]  /*4340*/  BSYNC.RECONVERGENT B0 ;  /* 0x0000000000007941 */ /* 0x000fea0003800200 */
.L_x_1939:
        /* <DEDUP_REMOVED lines=9> */
[----:B------:R-:W-:-:S06]  /*43e0*/  UISETP.NE.AND.EX UP2, UPT, UR7, URZ, UPT, UP2 ;  /* 0x000000ff0700728c */ /* 0x000fcc000bf45320 */
[----:B------:R-:W-:-:S13]  /*43f0*/  PLOP3.LUT P5, PT, PT, PT, UP2, 0x80, 0x8 ;  /* 0x000000000008781c */ /* 0x000fda0003faf028 */
[----:B------:R-:W-:Y:S05]  /*4400*/  @!P5 BRA `(.L_x_1954) ;  /* 0x0000000000acd947 */ /* 0x000fea0003800000 */
[----:B-1----:R-:W-:Y:S01]  /*4410*/  FFMA.FTZ R136, R191, R145, R146 ;  /* 0x00000091bf887223 */ /* 0x002fe20000010092 */
[----:B------:R-:W-:-:S03]  /*4420*/  LOP3.LUT P6, RZ, R164, 0xff, RZ, 0xc0, !PT ;  /* 0x000000ffa4ff7812 */ /* 0x000fc600078cc0ff */
[----:B------:R-:W-:-:S04]  /*4430*/  FADD.FTZ R136, R165, -R136 ;  /* 0x80000088a5887221 */ /* 0x000fc80000010000 */
[----:B-----5:R-:W-:-:S04]  /*4440*/  FFMA.FTZ R136, R7, R136, R120 ;  /* 0x0000008807887223 */ /* 0x020fc80000010078 */
[----:B------:R-:W-:-:S05]  /*4450*/  FMUL.FTZ R137, R136, UR14 ;  /* 0x0000000e88897c20 */ /* 0x000fca0008410000 */
[----:B0-----:R-:W-:Y:S02]  /*4460*/  FSEL R140, R137, RZ, P6 ;  /* 0x000000ff898c7208 */ /* 0x001fe40003000000 */
        /* <DEDUP_REMOVED lines=16> */
[----:B------:R-:W-:-:S04]  /*4570*/  FFMA.FTZ R138, R7, R138, R122 ;  /* 0x0000008a078a7223 */ /* 0x000fc8000001007a */
[----:B------:R-:W-:-:S05]  /*4580*/  FMUL.FTZ R139, R138, UR14 ;  /* 0x0000000e8a8b7c20 */ /* 0x000fca0008410000 */
[----:B------:R-:W-:Y:S02]  /*4590*/  FSEL R182, R139, RZ, P6 ;  /* 0x000000ff8bb67208 */ /* 0x000fe40003000000 */
[----:B------:R-:W-:-:S04]  /*45a0*/  LOP3.LUT P6, RZ, R162, 0xff0000, RZ, 0xc0, !PT ;  /* 0x00ff0000a2ff7812 */ /* 0x000fc800078cc0ff */
[----:B------:R-:W-:Y:S01]  /*45b0*/  FSEL R183, R139, RZ, P6 ;  /* 0x000000ff8bb77208 */ /* 0x000fe20003000000 */
[----:B------:R-:W-:Y:S01]  /*45c0*/  FFMA.FTZ R139, R204, R145, R146 ;  /* 0x00000091cc8b7223 */ /* 0x000fe20000010092 */
[----:B------:R-:W-:Y:S02]  /*45d0*/  ISETP.GE.U32.AND P6, PT, R164, 0x1000000, PT ;  /* 0x01000000a400780c */ /* 0x000fe40003fc6070 */
[----:B------:R-:W-:Y:S01]  /*45e0*/  F2FP.BF16.F32.PACK_AB R182, R183, R182 ;  /* 0x000000b6b7b6723e */ /* 0x000fe200000010ff */
[----:B------:R-:W-:-:S03]  /*45f0*/  FADD.FTZ R212, R184, -R139 ;  /* 0x8000008bb8d47221 */ /* 0x000fc60000010000 */
[----:B------:R-:W-:Y:S01]  /*4600*/  PRMT R216, R182, 0x7610, R216 ;  /* 0x00007610b6d87816 */ /* 0x000fe200000000d8 */
[----:B------:R-:W-:-:S04]  /*4610*/  FFMA.FTZ R139, R7, R212, R123 ;  /* 0x000000d4078b7223 */ /* 0x000fc8000001007b */
[----:B------:R-:W-:-:S05]  /*4620*/  FMUL.FTZ R209, R139, UR14 ;  /* 0x0000000e8bd17c20 */ /* 0x000fca0008410000 */
        /* <DEDUP_REMOVED lines=9> */
.L_x_1954:
[-CC-:B01----:R-:W-:Y:S01]  /*46c0*/  FFMA.FTZ R141, R206, R145.reuse, R146.reuse ;  /* 0x00000091ce8d7223 */ /* 0x183fe20000010092 */
[----:B------:R-:W-:Y:S01]  /*46d0*/  LOP3.LUT P6, RZ, R164, 0xff00, RZ, 0xc0, !PT ;  /* 0x0000ff00a4ff7812 */ /* 0x000fe200078cc0ff */
[----:B------:R-:W-:Y:S02]  /*46e0*/  FFMA.FTZ R209, R204, R145, R146 ;  /* 0x00000091ccd17223 */ /* 0x000fe40000010092 */
[----:B------:R-:W-:Y:S02]  /*46f0*/  FADD.FTZ R140, R166, -R141 ;  /* 0x8000008da68c7221 */ /* 0x000fe40000010000 */
[----:B------:R-:W-:Y:S02]  /*4700*/  FADD.FTZ R212, R184, -R209 ;  /* 0x800000d1b8d47221 */ /* 0x000fe40000010000 */
[C---:B-----5:R-:W-:Y:S02]  /*4710*/  FFMA.FTZ R140, R7.reuse, R140, R121 ;  /* 0x0000008c078c7223 */ /* 0x060fe40000010079 */
[----:B------:R-:W-:-:S02]  /*4720*/  FFMA.FTZ R212, R7, R212, R123 ;  /* 0x000000d407d47223 */ /* 0x000fc4000001007b */
        /* <DEDUP_REMOVED lines=36> */
.L_x_1953:
[----:B01----:R-:W0:Y:S02]  /*4970*/  LDC.64 R140, c[0x0][0x478] ;  /* 0x00011e00ff8c7b82 */ /* 0x003e240000000a00 */
[----:B0-----:R-:W-:-:S04]  /*4980*/  ISETP.NE.U32.AND P5, PT, R140, RZ, PT ;  /* 0x000000ff8c00720c */ /* 0x001fc80003fa5070 */
[----:B------:R-:W-:-:S13]  /*4990*/  ISETP.NE.AND.EX P5, PT, R141, RZ, PT, P5 ;  /* 0x000000ff8d00720c */ /* 0x000fda0003fa5350 */
[----:B------:R-:W-:Y:S05]  /*49a0*/  @!P5 BRA `(.L_x_1956) ;  /* 0x0000000000acd947 */ /* 0x000fea0003800000 */
[----:B------:R-:W-:Y:S01]  /*49b0*/  FFMA.FTZ R136, R191, R145, R146 ;  /* 0x00000091bf887223 */ /* 0x000fe20000010092 */
        /* <DEDUP_REMOVED lines=42> */
.L_x_1956:
        /* <DEDUP_REMOVED lines=43> */
.L_x_1952:
[----:B------:R-:W-:-:S04]  /*4f10*/  UISETP.NE.U32.AND UP2, UPT, UR16, URZ, UPT ;  /* 0x000000ff1000728c */ /* 0x000fc8000bf45070 */
[----:B------:R-:W-:-:S09]  /*4f20*/  UISETP.NE.AND.EX UP2, UPT, UR17, URZ, UPT, UP2 ;  /* 0x000000ff1100728c */ /* 0x000fd2000bf45320 */
[----:B------:R-:W-:Y:S05]  /*4f30*/  BRA.U !UP2, `(.L_x_1957) ;  /* 0x000000050a087547 */ /* 0x000fea000b800000 */
[----:B01----:R-:W0:Y:S02]  /*4f40*/  LDC.64 R140, c[0x0][0x478] ;  /* 0x00011e00ff8c7b82 */ /* 0x003e240000000a00 */
[----:B0-----:R-:W-:-:S04]  /*4f50*/  ISETP.NE.U32.AND P5, PT, R140, RZ, PT ;  /* 0x000000ff8c00720c */ /* 0x001fc80003fa5070 */
[----:B------:R-:W-:-:S13]  /*4f60*/  ISETP.NE.AND.EX P5, PT, R141, RZ, PT, P5 ;  /* 0x000000ff8d00720c */ /* 0x000fda0003fa5350 */
[----:B------:R-:W-:Y:S05]  /*4f70*/  @!P5 BRA `(.L_x_1958) ;  /* 0x00000000007cd947 */ /* 0x000fea0003800000 */
[----:B------:R-:W-:Y:S01]  /*4f80*/  FFMA.FTZ R136, R191, R145, R146 ;  /* 0x00000091bf887223 */ /* 0x000fe20000010092 */
[----:B------:R-:W-:-:S03]  /*4f90*/  LOP3.LUT P6, RZ, R164, 0xff, RZ, 0xc0, !PT ;  /* 0x000000ffa4ff7812 */ /* 0x000fc600078cc0ff */
[----:B------:R-:W-:-:S04]  /*4fa0*/  FADD.FTZ R136, R165, -R136 ;  /* 0x80000088a5887221 */ /* 0x000fc80000010000 */
        /* <DEDUP_REMOVED lines=16> */
[----:B------:R-:W-:Y:S01]  /*50b0*/  FSEL R142, R139, RZ, P6 ;  /* 0x000000ff8b8e7208 */ /* 0x000fe20003000000 */
[----:B------:R-:W-:Y:S01]  /*50c0*/  FFMA.FTZ R139, R204, R145, R146 ;  /* 0x00000091cc8b7223 */ /* 0x000fe20000010092 */
[----:B------:R-:W-:-:S03]  /*50d0*/  ISETP.GE.U32.AND P6, PT, R164, 0x1000000, PT ;  /* 0x01000000a400780c */ /* 0x000fc60003fc6070 */
[----:B------:R-:W-:-:S04]  /*50e0*/  FADD.FTZ R182, R184, -R139 ;  /* 0x8000008bb8b67221 */ /* 0x000fc80000010000 */
        /* <DEDUP_REMOVED lines=8> */
.L_x_1958:
        /* <DEDUP_REMOVED lines=31> */
.L_x_1957:
        /* <DEDUP_REMOVED lines=23> */
[----:B------:R-:W-:Y:S01]  /*54d0*/  FSEL R142, R139, RZ, P6 ;  /* 0x000000ff8b8e7208 */ /* 0x000fe20003000000 */
[----:B------:R-:W-:Y:S01]  /*54e0*/  FFMA.FTZ R139, R204, R145, R146 ;  /* 0x00000091cc8b7223 */ /* 0x000fe20000010092 */
[----:B------:R-:W-:-:S03]  /*54f0*/  ISETP.GE.U32.AND P6, PT, R164, 0x1000000, PT ;  /* 0x01000000a400780c */ /* 0x000fc60003fc6070 */
[----:B------:R-:W-:-:S04]  /*5500*/  FADD.FTZ R182, R184, -R139 ;  /* 0x8000008bb8b67221 */ /* 0x000fc80000010000 */
[----:B------:R-:W-:-:S04]  /*5510*/  FMUL.FTZ R139, R7, R182 ;  /* 0x000000b6078b7220 */ /* 0x000fc80000410000 */
[----:B------:R-:W-:-:S05]  /*5520*/  FMUL.FTZ R143, R139, UR14 ;  /* 0x0000000e8b8f7c20 */ /* 0x000fca0008410000 */
[----:B------:R-:W-:-:S04]  /*5530*/  FSEL R143, R143, RZ, P6 ;  /* 0x000000ff8f8f7208 */ /* 0x000fc80003000000 */
[----:B------:R-:W-:Y:S02]  /*5540*/  F2FP.BF16.F32.PACK_AB R143, R143, R142 ;  /* 0x0000008e8f8f723e */ /* 0x000fe400000010ff */
[----:B------:R-:W-:Y:S02]  /*5550*/  PRMT R142, R140, 0x7632, R142 ;  /* 0x000076328c8e7816 */ /* 0x000fe4000000008e */
[C---:B------:R-:W-:Y:S02]  /*5560*/  PRMT R217, R143.reuse, 0x7632, R217 ;  /* 0x000076328fd97816 */ /* 0x040fe400000000d9 */
[----:B------:R-:W-:Y:S01]  /*5570*/  PRMT R216, R143, 0x7610, R216 ;  /* 0x000076108fd87816 */ /* 0x000fe200000000d8 */
[----:B------:R-:W-:Y:S06]  /*5580*/  BRA `(.L_x_1955) ;  /* 0x0000000000787947 */ /* 0x000fec0003800000 */
.L_x_1959:
        /* <DEDUP_REMOVED lines=25> */
[----:B------:R-:W-:-:S04]  /*5720*/  FSEL R143, R182, RZ, P6 ;  /* 0x000000ffb68f7208 */ /* 0x000fc80003000000 */
[----:B------:R-:W-:Y:S02]  /*5730*/  F2FP.BF16.F32.PACK_AB R143, R143, R142 ;  /* 0x0000008e8f8f723e */ /* 0x000fe400000010ff */
[----:B------:R-:W-:Y:S02]  /*5740*/  PRMT R142, R140, 0x7632, R142 ;  /* 0x000076328c8e7816 */ /* 0x000fe4000000008e */
[C---:B------:R-:W-:Y:S02]  /*5750*/  PRMT R217, R143.reuse, 0x7632, R217 ;  /* 0x000076328fd97816 */ /* 0x040fe400000000d9 */
[----:B------:R-:W-:-:S07]  /*5760*/  PRMT R216, R143, 0x7610, R216 ;  /* 0x000076108fd87816 */ /* 0x000fce00000000d8 */
.L_x_1955:
        /* <DEDUP_REMOVED lines=20> */
.L_x_1960:
[----:B------:R-:W-:-:S07]  /*58b0*/  VIADD R6, R6, 0x80 ;  /* 0x0000008006067836 */ /* 0x000fce0000000000 */
.L_x_1951:
[----:B------:R-:W-:Y:S05]  /*58c0*/  BSYNC.RECONVERGENT B0 ;  /* 0x0000000000007941 */ /* 0x000fea0003800200 */
.L_x_1950:
        /* <DEDUP_REMOVED lines=12> */
[----:B01----:R-:W-:Y:S01]  /*5990*/  FFMA.FTZ R136, R193, R145, R146 ;  /* 0x00000091c1887223 */ /* 0x003fe20000010092 */
[----:B------:R-:W-:-:S03]  /*59a0*/  LOP3.LUT P6, RZ, R168, 0xff, RZ, 0xc0, !PT ;  /* 0x000000ffa8ff7812 */ /* 0x000fc600078cc0ff */
[----:B------:R-:W-:-:S04]  /*59b0*/  FADD.FTZ R136, R169, -R136 ;  /* 0x80000088a9887221 */ /* 0x000fc80000010000 */
        /* <DEDUP_REMOVED lines=40> */
.L_x_1965:
        /* <DEDUP_REMOVED lines=43> */
.L_x_1964:
        /* <DEDUP_REMOVED lines=47> */
.L_x_1967:
        /* <DEDUP_REMOVED lines=43> */
.L_x_1963:
        /* <DEDUP_REMOVED lines=38> */
.L_x_1969:
        /* <DEDUP_REMOVED lines=31> */
.L_x_1968:
        /* <DEDUP_REMOVED lines=35> */
.L_x_1970:
        /* <DEDUP_REMOVED lines=30> */
.L_x_1966:
        /* <DEDUP_REMOVED lines=20> */
.L_x_1971:
[----:B------:R-:W-:-:S07]  /*6e30*/  VIADD R6, R6, 0x80 ;  /* 0x0000008006067836 */ /* 0x000fce0000000000 */
.L_x_1962:
[----:B------:R-:W-:Y:S05]  /*6e40*/  BSYNC.RECONVERGENT B0 ;  /* 0x0000000000007941 */ /* 0x000fea0003800200 */
.L_x_1961:
        /* <DEDUP_REMOVED lines=55> */
.L_x_1976:
        /* <DEDUP_REMOVED lines=43> */
.L_x_1975:
        /* <DEDUP_REMOVED lines=47> */
.L_x_1978:
        /* <DEDUP_REMOVED lines=43> */
.L_x_1974:
        /* <DEDUP_REMOVED lines=38> */
.L_x_1980:
        /* <DEDUP_REMOVED lines=31> */
.L_x_1979:
        /* <DEDUP_REMOVED lines=35> */
.L_x_1981:
        /* <DEDUP_REMOVED lines=30> */
.L_x_1977:
        /* <DEDUP_REMOVED lines=20> */
.L_x_1982:
[----:B------:R-:W-:-:S07]  /*83b0*/  IADD3 R6, PT, PT, R6, 0x80, RZ ;  /* 0x0000008006067810 */ /* 0x000fce0007ffe0ff */
.L_x_1973:
[----:B------:R-:W-:Y:S05]  /*83c0*/  BSYNC.RECONVERGENT B0 ;  /* 0x0000000000007941 */ /* 0x000fea0003800200 */
.L_x_1972:
        /* <DEDUP_REMOVED lines=13> */
[----:B------:R-:W-:-:S03]  /*84a0*/  ISETP.GE.U32.AND P6, PT, R175, 0x1000000, PT ;  /* 0x01000000af00780c */ /* 0x000fc60003fc6070 */
[----:B------:R-:W-:-:S04]  /*84b0*/  FADD.FTZ R136, R190, -R137 ;  /* 0x80000089be887221 */ /* 0x000fc80000010000 */
[----:B-----5:R-:W-:-:S04]  /*84c0*/  FFMA.FTZ R139, R7, R136, R135 ;  /* 0x00000088078b7223 */ /* 0x020fc80000010087 */
[----:B------:R-:W-:-:S05]  /*84d0*/  FMUL.FTZ R136, R139, UR14 ;  /* 0x0000000e8b887c20 */ /* 0x000fca0008410000 */
[----:B------:R-:W-:Y:S02]  /*84e0*/  FSEL R182, R136, RZ, P6 ;  /* 0x000000ff88b67208 */ /* 0x000fe40003000000 */
[----:B------:R-:W-:-:S04]  /*84f0*/  ISETP.GE.U32.AND P6, PT, R176, 0x1000000, PT ;  /* 0x01000000b000780c */ /* 0x000fc80003fc6070 */
        /* <DEDUP_REMOVED lines=11> */
[-CC-:B------:R-:W-:Y:S01]  /*85b0*/  FFMA.FTZ R137, R194, R145.reuse, R146.reuse ;  /* 0x00000091c2897223 */ /* 0x180fe20000010092 */
[----:B------:R-:W-:Y:S01]  /*85c0*/  LOP3.LUT P6, RZ, R175, 0xff00, RZ, 0xc0, !PT ;  /* 0x0000ff00afff7812 */ /* 0x000fe200078cc0ff */
[----:B------:R-:W-:Y:S01]  /*85d0*/  FFMA.FTZ R146, R199, R145, R146 ;  /* 0x00000091c7927223 */ /* 0x000fe20000010092 */
[----:B------:R-:W-:Y:S01]  /*85e0*/  F2FP.BF16.F32.PACK_AB R140, R141, R140 ;  /* 0x0000008c8d8c723e */ /* 0x000fe200000010ff */
[----:B------:R-:W-:Y:S02]  /*85f0*/  FADD.FTZ R138, R178, -R137 ;  /* 0x80000089b28a7221 */ /* 0x000fe40000010000 */
[----:B------:R-:W-:Y:S01]  /*8600*/  FADD.FTZ R146, R189, -R146 ;  /* 0x80000092bd927221 */ /* 0x000fe20000010000 */
        /* <DEDUP_REMOVED lines=9> */
[----:B------:R-:W-:-:S03]  /*86a0*/  FMUL.FTZ R7, R138, UR14 ;  /* 0x0000000e8a077c20 */ /* 0x000fc60008410000 */
[----:B------:R-:W-:Y:S02]  /*86b0*/  PRMT R211, R142, 0x7632, R211 ;  /* 0x000076328ed37816 */ /* 0x000fe400000000d3 */
[----:B------:R-:W-:Y:S02]  /*86c0*/  FSEL R145, R7, RZ, P6 ;  /* 0x000000ff07917208 */ /* 0x000fe40003000000 */
[----:B------:R-:W-:-:S04]  /*86d0*/  LOP3.LUT P6, RZ, R176, 0xff0000, RZ, 0xc0, !PT ;  /* 0x00ff0000b0ff7812 */ /* 0x000fc800078cc0ff */
[----:B------:R-:W-:Y:S02]  /*86e0*/  FSEL R146, R7, RZ, P6 ;  /* 0x000000ff07927208 */ /* 0x000fe40003000000 */
[----:B------:R-:W-:Y:S02]  /*86f0*/  PRMT R7, R140, 0x7610, R7 ;  /* 0x000076108c077816 */ /* 0x000fe40000000007 */
[----:B------:R-:W-:Y:S02]  /*8700*/  F2FP.BF16.F32.PACK_AB R145, R146, R145 ;  /* 0x000000919291723e */ /* 0x000fe400000010ff */
[----:B------:R-:W-:Y:S02]  /*8710*/  PRMT R146, R182, 0x7610, R146 ;  /* 0x00007610b6927816 */ /* 0x000fe40000000092 */
[----:B------:R-:W-:Y:S01]  /*8720*/  PRMT R212, R145, 0x7632, R212 ;  /* 0x0000763291d47816 */ /* 0x000fe200000000d4 */
[----:B------:R-:W-:Y:S06]  /*8730*/  BRA `(.L_x_1988) ;  /* 0x0000001000247947 */ /* 0x000fec0003800000 */
.L_x_1987:
        /* <DEDUP_REMOVED lines=24> */
[C---:B------:R-:W-:Y:S01]  /*88c0*/  FFMA.FTZ R140, R7.reuse, R140, R132 ;  /* 0x0000008c078c7223 */ /* 0x040fe20000010084 */
[----:B------:R-:W-:Y:S01]  /*88d0*/  FFMA.FTZ R146, R7, R146, R135 ;  /* 0x0000009207927223 */ /* 0x000fe20000010087 */
        /* <DEDUP_REMOVED lines=15> */
[----:B------:R-:W-:Y:S01]  /*89d0*/  PRMT R213, R146, 0x7632, R213 ;  /* 0x0000763292d57816 */ /* 0x000fe200000000d5 */
[----:B------:R-:W-:Y:S06]  /*89e0*/  BRA `(.L_x_1988) ;  /* 0x0000000c00787947 */ /* 0x000fec0003800000 */
.L_x_1986:
[----:B01----:R-:W0:Y:S02]  /*89f0*/  LDC.64 R140, c[0x0][0x478] ;  /* 0x00011e00ff8c7b82 */ /* 0x003e240000000a00 */
[----:B0-----:R-:W-:-:S04]  /*8a00*/  ISETP.NE.U32.AND P5, PT, R140, RZ, PT ;  /* 0x000000ff8c00720c */ /* 0x001fc80003fa5070 */
[----:B------:R-:W-:-:S13]  /*8a10*/  ISETP.NE.AND.EX P5, PT, R141, RZ, PT, P5 ;  /* 0x000000ff8d00720c */ /* 0x000fda0003fa5350 */
[----:B------:R-:W-:Y:S05]  /*8a20*/  @!P5 BRA `(.L_x_1989) ;  /* 0x0000000000acd947 */ /* 0x000fea0003800000 */
[----:B------:R-:W-:Y:S01]  /*8a30*/  FFMA.FTZ R137, R192, R145, R146 ;  /* 0x00000091c0897223 */ /* 0x000fe20000010092 */
[----:B------:R-:W-:-:S03]  /*8a40*/  ISETP.GE.U32.AND P6, PT, R175, 0x1000000, PT ;  /* 0x01000000af00780c */ /* 0x000fc60003fc6070 */
[----:B------:R-:W-:-:S04]  /*8a50*/  FADD.FTZ R136, R190, -R137 ;  /* 0x80000089be887221 */ /* 0x000fc80000010000 */
[----:B-----5:R-:W-:-:S04]  /*8a60*/  FMUL.FTZ R139, R7, R136 ;  /* 0x00000088078b7220 */ /* 0x020fc80000410000 */
        /* <DEDUP_REMOVED lines=21> */
[----:B------:R-:W-:-:S04]  /*8bc0*/  FMUL.FTZ R137, R7, R138 ;  /* 0x0000008a07897220 */ /* 0x000fc80000410000 */
[----:B------:R-:W-:-:S05]  /*8bd0*/  FMUL.FTZ R138, R137, UR14 ;  /* 0x0000000e898a7c20 */ /* 0x000fca0008410000 */
[----:B------:R-:W-:Y:S02]  /*8be0*/  FSEL R142, R138, RZ, P6 ;  /* 0x000000ff8a8e7208 */ /* 0x000fe40003000000 */
[----:B------:R-:W-:-:S04]  /*8bf0*/  LOP3.LUT P6, RZ, R176, 0xff00, RZ, 0xc0, !PT ;  /* 0x0000ff00b0ff7812 */ /* 0x000fc800078cc0ff */
[----:B------:R-:W-:Y:S01]  /*8c00*/  FSEL R143, R138, RZ, P6 ;  /* 0x000000ff8a8f7208 */ /* 0x000fe20003000000 */
[----:B------:R-:W-:Y:S01]  /*8c10*/  FMUL.FTZ R138, R7, R146 ;  /* 0x00000092078a7220 */ /* 0x000fe20000410000 */
        /* <DEDUP_REMOVED lines=12> */
.L_x_1989:
        /* <DEDUP_REMOVED lines=43> */
.L_x_1985:
        /* <DEDUP_REMOVED lines=19> */
[-CC-:B------:R-:W-:Y:S01]  /*90c0*/  FFMA.FTZ R138, R199, R145.reuse, R146.reuse ;  /* 0x00000091c78a7223 */ /* 0x180fe20000010092 */
[----:B------:R-:W-:Y:S01]  /*90d0*/  FFMA.FTZ R145, R192, R145, R146 ;  /* 0x00000091c0917223 */ /* 0x000fe20000010092 */
[----:B------:R-:W-:Y:S02]  /*90e0*/  LOP3.LUT P6, RZ, R175, 0xff0000, RZ, 0xc0, !PT ;  /* 0x00ff0000afff7812 */ /* 0x000fe400078cc0ff */
[----:B------:R-:W-:Y:S01]  /*90f0*/  FADD.FTZ R138, R189, -R138 ;  /* 0x8000008abd8a7221 */ /* 0x000fe20000010000 */
[----:B------:R-:W-:Y:S01]  /*9100*/  FADD.FTZ R146, R190, -R145 ;  /* 0x80000091be927221 */ /* 0x000fe20000010000 */
[----:B------:R-:W-:Y:S02]  /*9110*/  F2FP.BF16.F32.PACK_AB R140, R141, R140 ;  /* 0x0000008c8d8c723e */ /* 0x000fe400000010ff */
[----:B------:R-:W-:-:S04]  /*9120*/  FFMA.FTZ R138, R7, R138, R134 ;  /* 0x0000008a078a7223 */ /* 0x000fc80000010086 */
[----:B------:R-:W-:-:S05]  /*9130*/  FMUL.FTZ R139, R138, UR14 ;  /* 0x0000000e8a8b7c20 */ /* 0x000fca0008410000 */
[----:B------:R-:W-:Y:S01]  /*9140*/  FSEL R142, R139, RZ, P6 ;  /* 0x000000ff8b8e7208 */ /* 0x000fe20003000000 */
[----:B------:R-:W-:Y:S01]  /*9150*/  FFMA.FTZ R139, R7, R146, R135 ;  /* 0x00000092078b7223 */ /* 0x000fe20000010087 */
[----:B------:R-:W-:-:S03]  /*9160*/  ISETP.GE.U32.AND P6, PT, R175, 0x1000000, PT ;  /* 0x01000000af00780c */ /* 0x000fc60003fc6070 */
[----:B------:R-:W-:-:S05]  /*9170*/  FMUL.FTZ R7, R139, UR14 ;  /* 0x0000000e8b077c20 */ /* 0x000fca0008410000 */
[----:B------:R-:W-:-:S04]  /*9180*/  FSEL R7, R7, RZ, P6 ;  /* 0x000000ff07077208 */ /* 0x000fc80003000000 */
[----:B------:R-:W-:Y:S02]  /*9190*/  F2FP.BF16.F32.PACK_AB R145, R7, R142 ;  /* 0x0000008e0791723e */ /* 0x000fe400000010ff */
[C---:B------:R-:W-:Y:S02]  /*91a0*/  PRMT R142, R140.reuse, 0x7632, R142 ;  /* 0x000076328c8e7816 */ /* 0x040fe4000000008e */
[----:B------:R-:W-:Y:S02]  /*91b0*/  PRMT R7, R140, 0x7610, R7 ;  /* 0x000076108c077816 */ /* 0x000fe40000000007 */
[----:B------:R-:W-:Y:S01]  /*91c0*/  PRMT R146, R145, 0x7632, R146 ;  /* 0x0000763291927816 */ /* 0x000fe20000000092 */
[----:B------:R-:W-:Y:S06]  /*91d0*/  BRA `(.L_x_1988) ;  /* 0x00000004007c7947 */ /* 0x000fec0003800000 */
.L_x_1991:
[----:B------:R-:W-:Y:S01]  /*91e0*/  FFMA.FTZ R141, R192, R145, R146 ;  /* 0x00000091c08d7223 */ /* 0x000fe20000010092 */
[----:B------:R-:W-:-:S03]  /*91f0*/  ISETP.GE.U32.AND P6, PT, R175, 0x1000000, PT ;  /* 0x01000000af00780c */ /* 0x000fc60003fc6070 */
[----:B------:R-:W-:Y:S01]  /*9200*/  FADD.FTZ R140, R190, -R141 ;  /* 0x8000008dbe8c7221 */ /* 0x000fe20000010000 */
[----:B------:R-:W-:-:S03]  /*9210*/  FFMA.FTZ R141, R194, R145, R146 ;  /* 0x00000091c28d7223 */ /* 0x000fc60000010092 */
[----:B-----5:R-:W-:Y:S01]  /*9220*/  FFMA.FTZ R140, R7, R140, R135 ;  /* 0x0000008c078c7223 */ /* 0x020fe20000010087 */
[----:B------:R-:W-:-:S03]  /*9230*/  FADD.FTZ R142, R178, -R141 ;  /* 0x8000008db28e7221 */ /* 0x000fc60000010000 */
[----:B------:R-:W-:Y:S01]  /*9240*/  FMUL.FTZ R140, R140, UR14 ;  /* 0x0000000e8c8c7c20 */ /* 0x000fe20008410000 */
[----:B------:R-:W-:-:S04]  /*9250*/  FFMA.FTZ R142, R7, R142, R133 ;  /* 0x0000008e078e7223 */ /* 0x000fc80000010085 */
[----:B------:R-:W-:Y:S01]  /*9260*/  FSEL R143, R140, RZ, P6 ;  /* 0x000000ff8c8f7208 */ /* 0x000fe20003000000 */
[-CC-:B------:R-:W-:Y:S01]  /*9270*/  FFMA.FTZ R140, R197, R145.reuse, R146.reuse ;  /* 0x00000091c58c7223 */ /* 0x180fe20000010092 */
[----:B------:R-:W-:Y:S01]  /*9280*/  FFMA.FTZ R146, R199, R145, R146 ;  /* 0x00000091c7927223 */ /* 0x000fe20000010092 */
[----:B------:R-:W-:Y:S01]  /*9290*/  LOP3.LUT P6, RZ, R175, 0xff, RZ, 0xc0, !PT ;  /* 0x000000ffafff7812 */ /* 0x000fe200078cc0ff */
[----:B------:R-:W-:Y:S01]  /*92a0*/  FMUL.FTZ R142, R142, UR14 ;  /* 0x0000000e8e8e7c20 */ /* 0x000fe20008410000 */
[----:B------:R-:W-:Y:S01]  /*92b0*/  FADD.FTZ R140, R177, -R140 ;  /* 0x8000008cb18c7221 */ /* 0x000fe20000010000 */
[----:B------:R-:W-:-:S03]  /*92c0*/  FADD.FTZ R146, R189, -R146 ;  /* 0x80000092bd927221 */ /* 0x000fc60000010000 */
[C---:B------:R-:W-:Y:S01]  /*92d0*/  FFMA.FTZ R140, R7.reuse, R140, R132 ;  /* 0x0000008c078c7223 */ /* 0x040fe20000010084 */
[----:B------:R-:W-:-:S03]  /*92e0*/  FFMA.FTZ R146, R7, R146, R134 ;  /* 0x0000009207927223 */ /* 0x000fc60000010086 */
        /* <DEDUP_REMOVED lines=11> */
[C---:B------:R-:W-:Y:S02]  /*93a0*/  PRMT R146, R143.reuse, 0x7632, R146 ;  /* 0x000076328f927816 */ /* 0x040fe40000000092 */
[----:B------:R-:W-:Y:S01]  /*93b0*/  PRMT R145, R143, 0x7610, R145 ;  /* 0x000076108f917816 */ /* 0x000fe20000000091 */
[----:B------:R-:W-:Y:S06]  /*93c0*/  BRA `(.L_x_1988) ;  /* 0x0000000400007947 */ /* 0x000fec0003800000 */
.L_x_1990:
        /* <DEDUP_REMOVED lines=22> */
[----:B------:R-:W-:-:S04]  /*9530*/  FMUL.FTZ R138, R7, R138 ;  /* 0x0000008a078a7220 */ /* 0x000fc80000410000 */
[----:B------:R-:W-:-:S05]  /*9540*/  FMUL.FTZ R139, R138, UR14 ;  /* 0x0000000e8a8b7c20 */ /* 0x000fca0008410000 */
[----:B------:R-:W-:Y:S01]  /*9550*/  FSEL R142, R139, RZ, P6 ;  /* 0x000000ff8b8e7208 */ /* 0x000fe20003000000 */
[----:B------:R-:W-:Y:S01]  /*9560*/  FMUL.FTZ R139, R7, R146 ;  /* 0x00000092078b7220 */ /* 0x000fe20000410000 */
        /* <DEDUP_REMOVED lines=8> */
.L_x_1992:
[----:B------:R-:W-:Y:S01]  /*95f0*/  FFMA.FTZ R141, R192, R145, R146 ;  /* 0x00000091c08d7223 */ /* 0x000fe20000010092 */
        /* <DEDUP_REMOVED lines=28> */
[----:B------:R-:W-:-:S07]  /*97c0*/  PRMT R145, R143, 0x7610, R145 ;  /* 0x000076108f917816 */ /* 0x000fce0000000091 */
.L_x_1988:
        /* <DEDUP_REMOVED lines=20> */
.L_x_1984:
[----:B------:R-:W-:Y:S05]  /*9910*/  BSYNC.RECONVERGENT B0 ;  /* 0x0000000000007941 */ /* 0x000fea0003800200 */
.L_x_1983:
[----:B------:R-:W-:Y:S01]  /*9920*/  ISETP.NE.AND P5, PT, R147, RZ, PT ;  /* 0x000000ff9300720c */ /* 0x000fe20003fa5270 */
[----:B------:R-:W-:-:S12]  /*9930*/  UPLOP3.LUT UP1, UPT, UPT, UPT, UP1, 0x40, 0x4 ;  /* 0x000000000004789c */ /* 0x000fd80003f2e810 */
[----:B------:R-:W-:Y:S05]  /*9940*/  @!P5 BRA `(.L_x_1993) ;  /* 0xffffff7000a4d947 */ /* 0x000fea000383ffff */
.L_x_1926:
        /* <DEDUP_REMOVED lines=15> */
[----:B--2---:R-:W-:-:S04]  /*9a40*/  IMAD.WIDE.U32 R8, R163, 0x10, R8 ;  /* 0x00000010a3087825 */ /* 0x004fc800078e0008 */
[----:B------:R-:W-:Y:S01]  /*9a50*/  VIADD R163, R163, 0x80 ;  /* 0x00000080a3a37836 */ /* 0x000fe20000000000 */
[----:B------:R4:W-:Y:S06]  /*9a60*/  STG.E.128 desc[UR10][R8.64], R72 ;  /* 0x0000004808007986 */ /* 0x0009ec000c101d0a */
.L_x_1995:
[----:B------:R-:W-:Y:S05]  /*9a70*/  BSYNC.RECONVERGENT B0 ;  /* 0x0000000000007941 */ /* 0x000fea0003800200 */
.L_x_1994:
        /* <DEDUP_REMOVED lines=15> */
.L_x_1997:
[----:B------:R-:W-:Y:S05]  /*9b70*/  BSYNC.RECONVERGENT B0 ;  /* 0x0000000000007941 */ /* 0x000fea0003800200 */
.L_x_1996:
        /* <DEDUP_REMOVED lines=15> */
.L_x_1999:
[----:B------:R-:W-:Y:S05]  /*9c70*/  BSYNC.RECONVERGENT B0 ;  /* 0x0000000000007941 */ /* 0x000fea0003800200 */
.L_x_1998:
        /* <DEDUP_REMOVED lines=15> */
.L_x_2001:
[----:B------:R-:W-:Y:S05]  /*9d70*/  BSYNC.RECONVERGENT B0 ;  /* 0x0000000000007941 */ /* 0x000fea0003800200 */
.L_x_2000:
        /* <DEDUP_REMOVED lines=14> */
.L_x_2002:
        /* <DEDUP_REMOVED lines=10> */
.L_x_5412:


//--------------------- .text._ZN10layer_norm31ln_parallel_residual_bwd_kernelINS_13Kernel_traitsI13__nv_bfloat16S2_fS2_fjLj2560ELj1ELj1ELj4ELj8ENS_18Kernel_traits_baseILj2560ES2_S2_fS2_fjLj128EEEEELb1ELb0ELb1EEEvNS_9BwdParamsE --------------------------
	.section	.text._ZN10layer_norm31ln_parallel_residual_bwd_kernelINS_13Kernel_traitsI13__nv_bfloat16S2_fS2_fjLj2560ELj1ELj1ELj4ELj8ENS_18Kernel_traits_baseILj2560ES2_S2_fS2_fjLj128EEEEELb1ELb0ELb1EEEvNS_9BwdParamsE,"ax",@progbits
	.align	128
        .global         _ZN10layer_norm31ln_parallel_residual_bwd_kernelINS_13Kernel_traitsI13__nv_bfloat16S2_fS2_fjLj2560ELj1ELj1ELj4ELj8ENS_18Kernel_traits_baseILj2560ES2_S2_fS2_fjLj128EEEEELb1ELb0ELb1EEEvNS_9BwdParamsE
        .type           _ZN10layer_norm31ln_parallel_residual_bwd_kernelINS_13Kernel_traitsI13__nv_bfloat16S2_fS2_fjLj2560ELj1ELj1ELj4ELj8ENS_18Kernel_traits_baseILj2560ES2_S2_fS2_fjLj128EEEEELb1ELb0ELb1EEEvNS_9BwdParamsE,@function
        .size           _ZN10layer_norm31ln_parallel_residual_bwd_kernelINS_13Kernel_traitsI13__nv_bfloat16S2_fS2_fjLj2560ELj1ELj1ELj4ELj8ENS_18Kernel_traits_baseILj2560ES2_S2_fS2_fjLj128EEEEELb1ELb0ELb1EEEvNS_9BwdParamsE,(.L_x_5413 - _ZN10layer_norm31ln_parallel_residual_bwd_kernelINS_13Kernel_traitsI13__nv_bfloat16S2_fS2_fjLj2560ELj1ELj1ELj4ELj8ENS_18Kernel_traits_baseILj2560ES2_S2_fS2_fjLj128EEEEELb1ELb0ELb1EEEvNS_9BwdParamsE)
        .other          _ZN10layer_norm31ln_parallel_residual_bwd_kernelINS_13Kernel_traitsI13__nv_bfloat16S2_fS2_fjLj2560ELj1ELj1ELj4ELj8ENS_18Kernel_traits_baseILj2560ES2_S2_fS2_fjLj128EEEEELb1ELb0ELb1EEEvNS_9BwdParamsE,@"STO_CUDA_ENTRY STV_DEFAULT"
_ZN10layer_norm31ln_parallel_residual_bwd_kernelINS_13Kernel_traitsI13__nv_bfloat16S2_fS2_fjLj2560ELj1ELj1ELj4ELj8ENS_18Kernel_traits_baseILj2560ES2_S2_fS2_fjLj128EEEEELb1ELb0ELb1EEEvNS_9BwdParamsE:
.text._ZN10layer_norm31ln_parallel_residual_bwd_kernelINS_13Kernel_traitsI13__nv_bfloat16S2_fS2_fjLj2560ELj1ELj1ELj4ELj8ENS_18Kernel_traits_baseILj2560ES2_S2_fS2_fjLj128EEEEELb1ELb0ELb1EEEvNS_9BwdParamsE:
        /* <DEDUP_REMOVED lines=49> */
[----:B------:R-:W-:Y:S02]  /*0310*/  HFMA2 R124, -RZ, RZ, 0, 0 ;  /* 0x00000000ff7c7431 */ /* 0x000fe400000001ff */
[----:B------:R-:W-:Y:S01]  /*0320*/  IMAD.U32 R157, RZ, RZ, UR4 ;  /* 0x00000004ff9d7e24 */ /* 0x000fe2000f8e00ff */
        /* <DEDUP_REMOVED lines=32> */
[----:B------:R-:W-:Y:S01]  /*0530*/  CS2R R120, SRZ ;  /* 0x0000000000787805 */ /* 0x000fe2000001ff00 */
[----:B------:R-:W-:Y:S01]  /*0540*/  IMAD.MOV.U32 R156, RZ, RZ, RZ ;  /* 0x000000ffff9c7224 */ /* 0x000fe200078e00ff */
[----:B------:R0:W5:Y:S01]  /*0550*/  LDG.E.64 R22, desc[UR10][R4.64] ;  /* 0x0000000a04167981 */ /* 0x000162000c1e1b00 */
[----:B------:R-:W-:Y:S01]  /*0560*/  UPLOP3.LUT UP1, UPT, UPT, UPT, UPT, 0x40, 0x4 ;  /* 0x000000000004789c */ /* 0x000fe20003f2e870 */
[----:B------:R-:W1:Y:S02]  /*0570*/  LDCU UR6, c[0x0][0x408] ;  /* 0x00008100ff0677ac */ /* 0x000e640008000800 */
[----:B------:R-:W5:Y:S01]  /*0580*/  LDG.E.64 R8, desc[UR10][R2.64+0x1000] ;  /* 0x0010000a02087981 */ /* 0x000f62000c1e1b00 */
[----:B------:R-:W1:Y:S03]  /*0590*/  LDCU UR13, c[0x0][0x388] ;  /* 0x00007100ff0d77ac */ /* 0x000e660008000800 */
[----:B------:R-:W5:Y:S01]  /*05a0*/  LDG.E.64 R12, desc[UR10][R2.64+0xc00] ;  /* 0x000c000a020c7981 */ /* 0x000f62000c1e1b00 */
[----:B------:R-:W1:Y:S03]  /*05b0*/  LDCU.U8 UR12, c[0x0][0x410] ;  /* 0x00008200ff0c77ac */ /* 0x000e660008000000 */
[----:B------:R-:W5:Y:S01]  /*05c0*/  LDG.E.64 R16, desc[UR10][R2.64+0x800] ;  /* 0x0008000a02107981 */ /* 0x000f62000c1e1b00 */
[----:B------:R-:W1:Y:S03]  /*05d0*/  LDCU UR18, c[0x0][0x400] ;  /* 0x00008000ff1277ac */ /* 0x000e660008000800 */
[----:B------:R-:W5:Y:S01]  /*05e0*/  LDG.E.64 R20, desc[UR10][R2.64+0x400] ;  /* 0x0004000a02147981 */ /* 0x000f62000c1e1b00 */
[----:B------:R-:W1:Y:S03]  /*05f0*/  LDCU.64 UR8, c[0x0][0x478] ;  /* 0x00008f00ff0877ac */ /* 0x000e660008000a00 */
[----:B------:R1:W5:Y:S01]  /*0600*/  LDG.E.64 R24, desc[UR10][R2.64] ;  /* 0x0000000a02187981 */ /* 0x000362000c1e1b00 */
[----:B0-----:R-:W-:Y:S01]  /*0610*/  CS2R R4, SRZ ;  /* 0x0000000000047805 */ /* 0x001fe2000001ff00 */
[----:B------:R-:W0:Y:S01]  /*0620*/  LDCU.64 UR14, c[0x0][0x438] ;  /* 0x00008700ff0e77ac */ /* 0x000e220008000a00 */
[----:B------:R-:W0:Y:S01]  /*0630*/  LDCU.64 UR16, c[0x0][0x470] ;  /* 0x00008e00ff1077ac */ /* 0x000e220008000a00 */
[----:B-1----:R-:W-:-:S02]  /*0640*/  CS2R R2, SRZ ;  /* 0x0000000000027805 */ /* 0x002fc4000001ff00 */
[C-C-:B---3--:R-:W-:Y:S01]  /*0650*/  SHF.R.U64 R155, R6.reuse, 0x10, R7.reuse ;  /* 0x00000010069b7819 */ /* 0x148fe20000001207 */
[----:B------:R-:W-:Y:S01]  /*0660*/  IMAD.U32 R177, R6, 0x10000, RZ ;  /* 0x0001000006b17824 */ /* 0x000fe200078e00ff */
[----:B------:R-:W-:Y:S01]  /*0670*/  SHF.R.U32.HI R154, RZ, 0x10, R7 ;  /* 0x00000010ff9a7819 */ /* 0x000fe20000011607 */
[----:B------:R-:W-:Y:S01]  /*0680*/  IMAD.U32 R176, R7, 0x10000, RZ ;  /* 0x0001000007b07824 */ /* 0x000fe200078e00ff */
[C-C-:B--2---:R-:W-:Y:S01]  /*0690*/  SHF.R.U64 R153, R10.reuse, 0x10, R11.reuse ;  /* 0x000000100a997819 */ /* 0x144fe2000000120b */
[----:B------:R-:W-:Y:S01]  /*06a0*/  IMAD.U32 R175, R10, 0x10000, RZ ;  /* 0x000100000aaf7824 */ /* 0x000fe200078e00ff */
[----:B------:R-:W-:Y:S02]  /*06b0*/  SHF.R.U32.HI R152, RZ, 0x10, R11 ;  /* 0x00000010ff987819 */ /* 0x000fe4000001160b */
[----:B------:R-:W-:Y:S02]  /*06c0*/  CS2R R6, SRZ ;  /* 0x0000000000067805 */ /* 0x000fe4000001ff00 */
[--C-:B----4-:R-:W-:Y:S01]  /*06d0*/  SHF.R.U32.HI R150, RZ, 0x10, R15.reuse ;  /* 0x00000010ff967819 */ /* 0x110fe2000001160f */
[C---:B------:R-:W-:Y:S01]  /*06e0*/  IMAD.U32 R173, R14.reuse, 0x10000, RZ ;  /* 0x000100000ead7824 */ /* 0x040fe200078e00ff */
[----:B------:R-:W-:Y:S01]  /*06f0*/  SHF.R.U64 R151, R14, 0x10, R15 ;  /* 0x000000100e977819 */ /* 0x000fe2000000120f */
[----:B------:R-:W-:Y:S01]  /*0700*/  IMAD.U32 R172, R15, 0x10000, RZ ;  /* 0x000100000fac7824 */ /* 0x000fe200078e00ff */
[C-C-:B-----5:R-:W-:Y:S01]  /*0710*/  SHF.R.U64 R149, R18.reuse, 0x10, R19.reuse ;  /* 0x0000001012957819 */ /* 0x160fe20000001213 */
[----:B------:R-:W-:Y:S01]  /*0720*/  IMAD.U32 R171, R18, 0x10000, RZ ;  /* 0x0001000012ab7824 */ /* 0x000fe200078e00ff */
[----:B------:R-:W-:-:S02]  /*0730*/  SHF.R.U32.HI R148, RZ, 0x10, R19 ;  /* 0x00000010ff947819 */ /* 0x000fc40000011613 */
[----:B------:R-:W-:Y:S02]  /*0740*/  CS2R R14, SRZ ;  /* 0x00000000000e7805 */ /* 0x000fe4000001ff00 */
[C-C-:B------:R-:W-:Y:S01]  /*0750*/  SHF.R.U64 R147, R22.reuse, 0x10, R23.reuse ;  /* 0x0000001016937819 */ /* 0x140fe20000001217 */
[----:B------:R-:W-:Y:S01]  /*0760*/  IMAD.U32 R169, R22, 0x10000, RZ ;  /* 0x0001000016a97824 */ /* 0x000fe200078e00ff */
[----:B------:R-:W-:Y:S01]  /*0770*/  SHF.R.U32.HI R146, RZ, 0x10, R23 ;  /* 0x00000010ff927819 */ /* 0x000fe20000011617 */
[----:B------:R-:W-:Y:S01]  /*0780*/  IMAD.U32 R168, R23, 0x10000, RZ ;  /* 0x0001000017a87824 */ /* 0x000fe200078e00ff */
[--C-:B------:R-:W-:Y:S01]  /*0790*/  SHF.R.U32.HI R144, RZ, 0x10, R9.reuse ;  /* 0x00000010ff907819 */ /* 0x100fe20000011609 */
[C---:B------:R-:W-:Y:S01]  /*07a0*/  IMAD.U32 R167, R8.reuse, 0x10000, RZ ;  /* 0x0001000008a77824 */ /* 0x040fe200078e00ff */
[----:B------:R-:W-:Y:S02]  /*07b0*/  SHF.R.U64 R145, R8, 0x10, R9 ;  /* 0x0000001008917819 */ /* 0x000fe40000001209 */
[----:B------:R-:W-:-:S02]  /*07c0*/  CS2R R22, SRZ ;  /* 0x0000000000167805 */ /* 0x000fc4000001ff00 */
[C-C-:B------:R-:W-:Y:S01]  /*07d0*/  SHF.R.U64 R143, R12.reuse, 0x10, R13.reuse ;  /* 0x000000100c8f7819 */ /* 0x140fe2000000120d */
[----:B------:R-:W-:Y:S01]  /*07e0*/  IMAD.U32 R165, R12, 0x10000, RZ ;  /* 0x000100000ca57824 */ /* 0x000fe200078e00ff */
[----:B------:R-:W-:Y:S01]  /*07f0*/  SHF.R.U32.HI R142, RZ, 0x10, R13 ;  /* 0x00000010ff8e7819 */ /* 0x000fe2000001160d */
[----:B------:R-:W-:Y:S01]  /*0800*/  IMAD.U32 R164, R13, 0x10000, RZ ;  /* 0x000100000da47824 */ /* 0x000fe200078e00ff */
[C-C-:B------:R-:W-:Y:S01]  /*0810*/  SHF.R.U64 R141, R16.reuse, 0x10, R17.reuse ;  /* 0x00000010108d7819 */ /* 0x140fe20000001211 */
[----:B------:R-:W-:Y:S01]  /*0820*/  IMAD.U32 R163, R16, 0x10000, RZ ;  /* 0x0001000010a37824 */ /* 0x000fe200078e00ff */
[----:B------:R-:W-:Y:S02]  /*0830*/  SHF.R.U32.HI R140, RZ, 0x10, R17 ;  /* 0x00000010ff8c7819 */ /* 0x000fe40000011611 */
[----:B------:R-:W-:Y:S02]  /*0840*/  CS2R R12, SRZ ;  /* 0x00000000000c7805 */ /* 0x000fe4000001ff00 */
[--C-:B------:R-:W-:Y:S01]  /*0850*/  SHF.R.U32.HI R138, RZ, 0x10, R21.reuse ;  /* 0x00000010ff8a7819 */ /* 0x100fe20000011615 */
[C---:B------:R-:W-:Y:S01]  /*0860*/  IMAD.U32 R161, R20.reuse, 0x10000, RZ ;  /* 0x0001000014a17824 */ /* 0x040fe200078e00ff */
[----:B------:R-:W-:Y:S01]  /*0870*/  SHF.R.U64 R139, R20, 0x10, R21 ;  /* 0x00000010148b7819 */ /* 0x000fe20000001215 */
[----:B------:R-:W-:Y:S01]  /*0880*/  IMAD.U32 R160, R21, 0x10000, RZ ;  /* 0x0001000015a07824 */ /* 0x000fe200078e00ff */
[--C-:B------:R-:W-:Y:S01]  /*0890*/  SHF.R.U64 R137, R24, 0x10, R25.reuse ;  /* 0x0000001018897819 */ /* 0x100fe20000001219 */
[----:B------:R-:W-:Y:S01]  /*08a0*/  IMAD.U32 R158, R25, 0x10000, RZ ;  /* 0x00010000199e7824 */ /* 0x000fe200078e00ff */
[----:B------:R-:W-:-:S02]  /*08b0*/  SHF.R.U32.HI R136, RZ, 0x10, R25 ;  /* 0x00000010ff887819 */ /* 0x000fc40000011619 */
[----:B------:R-:W-:Y:S02]  /*08c0*/  CS2R R20, SRZ ;  /* 0x0000000000147805 */ /* 0x000fe4000001ff00 */
[----:B------:R-:W-:Y:S02]  /*08d0*/  SHF.L.U32 R174, R11, 0x10, RZ ;  /* 0x000000100bae7819 */ /* 0x000fe400000006ff */
[----:B------:R-:W-:Y:S02]  /*08e0*/  CS2R R10, SRZ ;  /* 0x00000000000a7805 */ /* 0x000fe4000001ff00 */
[----:B------:R-:W-:Y:S02]  /*08f0*/  SHF.L.U32 R170, R19, 0x10, RZ ;  /* 0x0000001013aa7819 */ /* 0x000fe400000006ff */
[----:B------:R-:W-:Y:S02]  /*0900*/  CS2R R18, SRZ ;  /* 0x0000000000127805 */ /* 0x000fe4000001ff00 */
[----:B------:R-:W-:-:S02]  /*0910*/  SHF.L.U32 R166, R9, 0x10, RZ ;  /* 0x0000001009a67819 */ /* 0x000fc400000006ff */
[----:B------:R-:W-:Y:S02]  /*0920*/  CS2R R8, SRZ ;  /* 0x0000000000087805 */ /* 0x000fe4000001ff00 */
[----:B------:R-:W-:Y:S02]  /*0930*/  SHF.L.U32 R162, R17, 0x10, RZ ;  /* 0x0000001011a27819 */ /* 0x000fe400000006ff */
[----:B------:R-:W-:Y:S02]  /*0940*/  CS2R R16, SRZ ;  /* 0x0000000000107805 */ /* 0x000fe4000001ff00 */
[----:B------:R-:W-:Y:S02]  /*0950*/  SHF.L.U32 R159, R24, 0x10, RZ ;  /* 0x00000010189f7819 */ /* 0x000fe400000006ff */
[----:B------:R-:W-:Y:S01]  /*0960*/  CS2R R24, SRZ ;  /* 0x0000000000187805 */ /* 0x000fe2000001ff00 */
[----:B------:R-:W-:Y:S01]  /*0970*/  IMAD.U32 R155, R155, 0x10000, RZ ;  /* 0x000100009b9b7824 */ /* 0x000fe200078e00ff */
[----:B------:R-:W-:Y:S01]  /*0980*/  SHF.L.U32 R154, R154, 0x10, RZ ;  /* 0x000000109a9a7819 */ /* 0x000fe200000006ff */
        /* <DEDUP_REMOVED lines=17> */
[----:B0-----:R-:W-:-:S07]  /*0aa0*/  IMAD.U32 R137, R137, 0x10000, RZ ;  /* 0x0001000089897824 */ /* 0x001fce00078e00ff */
.L_x_2051:
[----:B01----:R-:W0:Y:S01]  /*0ab0*/  LDC.64 R80, c[0x0][0x3c0] ;  /* 0x0000f000ff507b82 */ /* 0x003e220000000a00 */
[----:B------:R-:W-:-:S05]  /*0ac0*/  IMAD R0, R157, UR13, RZ ;  /* 0x0000000d9d007c24 */ /* 0x000fca000f8e02ff */
[----:B------:R-:W-:Y:S02]  /*0ad0*/  SHF.R.S32.HI R83, RZ, 0x1f, R0 ;  /* 0x0000001fff537819 */ /* 0x000fe40000011400 */
[----:B------:R-:W1:Y:S02]  /*0ae0*/  LDC.64 R96, c[0x0][0x3a8] ;  /* 0x0000ea00ff607b82 */ /* 0x000e640000000a00 */
[----:B------:R-:W-:-:S04]  /*0af0*/  LEA.HI R83, R83, R0, RZ, 0x2 ;  /* 0x0000000053537211 */ /* 0x000fc800078f10ff */
[----:B------:R-:W-:Y:S02]  /*0b00*/  LEA.HI.SX32 R135, R83, R88, 0x1e ;  /* 0x0000005853877211 */ /* 0x000fe400078ff2ff */
[----:B------:R-:W2:Y:S01]  /*0b10*/  LDC.64 R86, c[0x0][0x428] ;  /* 0x00010a00ff567b82 */ /* 0x000ea20000000a00 */
[----:B0-----:R-:W-:-:S07]  /*0b20*/  IMAD.WIDE R80, R157, 0x4, R80 ;  /* 0x000000049d507825 */ /* 0x001fce00078e0250 */
[----:B------:R-:W0:Y:S01]  /*0b30*/  LDC.64 R84, c[0x0][0x430] ;  /* 0x00010c00ff547b82 */ /* 0x000e220000000a00 */
[----:B------:R1:W3:Y:S01]  /*0b40*/  LDG.E R226, desc[UR10][R80.64] ;  /* 0x0000000a50e27981 */ /* 0x0002e2000c1e1900 */
[----:B------:R-:W-:-:S06]  /*0b50*/  IADD3 R132, PT, PT, R135, 0x180, RZ ;  /* 0x0000018087847810 */ /* 0x000fcc0007ffe0ff */
[----:B------:R-:W4:Y:S01]  /*0b60*/  LDC.64 R186, c[0x0][0x3c8] ;  /* 0x0000f200ffba7b82 */ /* 0x000f220000000a00 */
[----:B-1----:R-:W-:-:S04]  /*0b70*/  IMAD.WIDE.U32 R80, R135, 0x10, R96 ;  /* 0x0000001087507825 */ /* 0x002fc800078e0060 */
[----:B------:R-:W-:Y:S02]  /*0b80*/  VIADD R134, R135, 0x80 ;  /* 0x0000008087867836 */ /* 0x000fe40000000000 */
[----:B------:R-:W3:Y:S01]  /*0b90*/  LDG.E.128 R80, desc[UR10][R80.64] ;  /* 0x0000000a50507981 */ /* 0x000ee2000c1e1d00 */
[----:B--2---:R-:W-:-:S04]  /*0ba0*/  IMAD.WIDE.U32 R204, R132, 0x8, R86 ;  /* 0x0000000884cc7825 */ /* 0x004fc800078e0056 */
[C---:B------:R-:W-:Y:S02]  /*0bb0*/  VIADD R133, R135.reuse, 0x100 ;  /* 0x0000010087857836 */ /* 0x040fe40000000000 */
[----:B------:R-:W2:Y:S01]  /*0bc0*/  LDG.E.64 R204, desc[UR10][R204.64] ;  /* 0x0000000acccc7981 */ /* 0x000ea2000c1e1b00 */
[C---:B------:R-:W-:Y:S02]  /*0bd0*/  VIADD R130, R135.reuse, 0x200 ;  /* 0x0000020087827836 */ /* 0x040fe40000000000 */
[----:B------:R-:W-:-:S04]  /*0be0*/  IMAD.WIDE.U32 R198, R135, 0x8, R86 ;  /* 0x0000000887c67825 */ /* 0x000fc800078e0056 */
[----:B0-----:R-:W-:Y:S02]  /*0bf0*/  IMAD.WIDE.U32 R194, R135, 0x8, R84 ;  /* 0x0000000887c27825 */ /* 0x001fe400078e0054 */
[----:B------:R-:W2:Y:S02]  /*0c00*/  LDG.E.64 R198, desc[UR10][R198.64] ;  /* 0x0000000ac6c67981 */ /* 0x000ea4000c1e1b00 */
[--C-:B------:R-:W-:Y:S02]  /*0c10*/  IMAD.WIDE.U32 R192, R134, 0x8, R86.reuse ;  /* 0x0000000886c07825 */ /* 0x100fe400078e0056 */
[----:B------:R-:W2:Y:S02]  /*0c20*/  LDG.E.64 R194, desc[UR10][R194.64] ;  /* 0x0000000ac2c27981 */ /* 0x000ea4000c1e1b00 */
[C---:B------:R-:W-:Y:S02]  /*0c30*/  IMAD.WIDE.U32 R190, R133.reuse, 0x8, R86 ;  /* 0x0000000885be7825 */ /* 0x040fe400078e0056 */
[----:B------:R-:W2:Y:S02]  /*0c40*/  LDG.E.64 R192, desc[UR10][R192.64] ;  /* 0x0000000ac0c07981 */ /* 0x000ea4000c1e1b00 */
[----:B------:R-:W-:-:S02]  /*0c50*/  IMAD.WIDE.U32 R208, R133, 0x8, R84 ;  /* 0x0000000885d07825 */ /* 0x000fc400078e0054 */
[----:B------:R-:W2:Y:S02]  /*0c60*/  LDG.E.64 R190, desc[UR10][R190.64] ;  /* 0x0000000abebe7981 */ /* 0x000ea4000c1e1b00 */
[----:B------:R-:W-:Y:S02]  /*0c70*/  IMAD.WIDE.U32 R196, R132, 0x8, R84 ;  /* 0x0000000884c47825 */ /* 0x000fe400078e0054 */
[----:B------:R-:W2:Y:S02]  /*0c80*/  LDG.E.64 R208, desc[UR10][R208.64] ;  /* 0x0000000ad0d07981 */ /* 0x000ea4000c1e1b00 */
[----:B------:R-:W-:Y:S02]  /*0c90*/  IMAD.WIDE.U32 R206, R130, 0x8, R86 ;  /* 0x0000000882ce7825 */ /* 0x000fe400078e0056 */
[----:B------:R-:W2:Y:S02]  /*0ca0*/  LDG.E.64 R196, desc[UR10][R196.64] ;  /* 0x0000000ac4c47981 */ /* 0x000ea4000c1e1b00 */
[----:B------:R-:W-:-:S02]  /*0cb0*/  IMAD.WIDE.U32 R184, R134, 0x8, R84 ;  /* 0x0000000886b87825 */ /* 0x000fc400078e0054 */
[----:B------:R-:W2:Y:S02]  /*0cc0*/  LDG.E.64 R206, desc[UR10][R206.64] ;  /* 0x0000000acece7981 */ /* 0x000ea4000c1e1b00 */
[----:B------:R-:W-:Y:S02]  /*0cd0*/  IMAD.WIDE.U32 R182, R130, 0x8, R84 ;  /* 0x0000000882b67825 */ /* 0x000fe400078e0054 */
[----:B------:R-:W2:Y:S02]  /*0ce0*/  LDG.E.64 R184, desc[UR10][R184.64] ;  /* 0x0000000ab8b87981 */ /* 0x000ea4000c1e1b00 */
[--C-:B------:R-:W-:Y:S02]  /*0cf0*/  IMAD.WIDE.U32 R84, R134, 0x10, R96.reuse ;  /* 0x0000001086547825 */ /* 0x100fe400078e0060 */
[----:B------:R-:W2:Y:S04]  /*0d00*/  LDG.E.64 R182, desc[UR10][R182.64] ;  /* 0x0000000ab6b67981 */ /* 0x000ea8000c1e1b00 */
[----:B------:R-:W2:Y:S01]  /*0d10*/  LDG.E.128 R84, desc[UR10][R84.64] ;  /* 0x0000000a54547981 */ /* 0x000ea2000c1e1d00 */
[----:B------:R-:W-:-:S04]  /*0d20*/  IMAD.WIDE.U32 R92, R132, 0x10, R96 ;  /* 0x00000010845c7825 */ /* 0x000fc800078e0060 */
[--C-:B------:R-:W-:Y:S02]  /*0d30*/  IMAD.WIDE.U32 R88, R133, 0x10, R96.reuse ;  /* 0x0000001085587825 */ /* 0x100fe400078e0060 */
[----:B------:R-:W2:Y:S02]  /*0d40*/  LDG.E.128 R92, desc[UR10][R92.64] ;  /* 0x0000000a5c5c7981 */ /* 0x000ea4000c1e1d00 */
[----:B------:R-:W-:Y:S02]  /*0d50*/  IMAD.WIDE.U32 R96, R130, 0x10, R96 ;  /* 0x0000001082607825 */ /* 0x000fe400078e0060 */
[----:B------:R-:W2:Y:S04]  /*0d60*/  LDG.E.128 R88, desc[UR10][R88.64] ;  /* 0x0000000a58587981 */ /* 0x000ea8000c1e1d00 */
[----:B------:R-:W2:Y:S01]  /*0d70*/  LDG.E.128 R96, desc[UR10][R96.64] ;  /* 0x0000000a60607981 */ /* 0x000ea2000c1e1d00 */
[----:B----4-:R-:W-:-:S05]  /*0d80*/  IMAD.WIDE R186, R157, 0x4, R186 ;  /* 0x000000049dba7825 */ /* 0x010fca00078e02ba */
[----:B------:R0:W4:Y:S01]  /*0d90*/  LDG.E R131, desc[UR10][R186.64] ;  /* 0x0000000aba837981 */ /* 0x000122000c1e1900 */
[----:B------:R-:W-:-:S04]  /*0da0*/  ISETP.NE.U32.AND P0, PT, RZ, UR16, PT ;  /* 0x00000010ff007c0c */ /* 0x000fc8000bf05070 */
[----:B------:R-:W-:Y:S02]  /*0db0*/  ISETP.NE.AND.EX P0, PT, RZ, UR17, PT, P0 ;  /* 0x00000011ff007c0c */ /* 0x000fe4000bf05300 */
[----:B------:R-:W-:Y:S02]  /*0dc0*/  ISETP.NE.AND P4, PT, RZ, UR12, PT ;  /* 0x0000000cff007c0c */ /* 0x000fe4000bf85270 */
[----:B------:R-:W-:-:S04]  /*0dd0*/  ISETP.NE.U32.AND P1, PT, RZ, UR14, PT ;  /* 0x0000000eff007c0c */ /* 0x000fc8000bf25070 */
[----:B------:R-:W-:-:S05]  /*0de0*/  ISETP.NE.AND.EX P1, PT, RZ, UR15, PT, P1 ;  /* 0x0000000fff007c0c */ /* 0x000fca000bf25310 */
[----:B------:R-:W1:Y:S08]  /*0df0*/  @P0 LDC.64 R216, c[0x0][0x3b8] ;  /* 0x0000ee00ffd80b82 */ /* 0x000e700000000a00 */
[----:B------:R-:W0:Y:S02]  /*0e00*/  @P1 LDC.64 R212, c[0x0][0x438] ;  /* 0x00010e00ffd41b82 */ /* 0x000e240000000a00 */
[----:B0-----:R-:W-:-:S05]  /*0e10*/  @P1 IMAD.WIDE.U32 R212, R135, 0x10, R212 ;  /* 0x0000001087d41825 */ /* 0x001fca00078e00d4 */
[----:B------:R-:W5:Y:S01]  /*0e20*/  @P1 LDG.E.128 R56, desc[UR10][R212.64] ;  /* 0x0000000ad4381981 */ /* 0x000f62000c1e1d00 */
[----:B-1----:R-:W-:-:S05]  /*0e30*/  @P0 IMAD.WIDE.U32 R216, R134, 0x4, R216 ;  /* 0x0000000486d80825 */ /* 0x002fca00078e00d8 */
[----:B------:R-:W5:Y:S01]  /*0e40*/  @P0 LDG.E R128, desc[UR10][R216.64] ;  /* 0x0000000ad8800981 */ /* 0x000f62000c1e1900 */
[----:B---3--:R-:W-:-:S05]  /*0e50*/  FSEL R226, R226, RZ, !P4 ;  /* 0x000000ffe2e27208 */ /* 0x008fca0006000000 */
[C---:B------:R-:W-:Y:S01]  /*0e60*/  FADD.FTZ R0, -R226.reuse, R80 ;  /* 0x00000050e2007221 */ /* 0x040fe20000010100 */
[----:B------:R-:W-:Y:S02]  /*0e70*/  FADD.FTZ R187, -R226, R81 ;  /* 0x00000051e2bb7221 */ /* 0x000fe40000010100 */
[----:B------:R-:W0:Y:S01]  /*0e80*/  @P0 LDC.64 R80, c[0x0][0x3b8] ;  /* 0x0000ee00ff500b82 */ /* 0x000e220000000a00 */
[----:B--2---:R-:W-:Y:S01]  /*0e90*/  IMAD.MOV.U32 R228, RZ, RZ, R204 ;  /* 0x000000ffffe47224 */ /* 0x004fe200078e00cc */
[--C-:B------:R-:W-:Y:S02]  /*0ea0*/  SHF.R.U64 R229, R204, 0x10, R205.reuse ;  /* 0x00000010cce57819 */ /* 0x100fe400000012cd */
[----:B------:R-:W-:Y:S02]  /*0eb0*/  MOV R230, R205 ;  /* 0x000000cd00e67202 */ /* 0x000fe40000000f00 */
[----:B------:R-:W-:Y:S02]  /*0ec0*/  SHF.R.U32.HI R231, RZ, 0x10, R205 ;  /* 0x00000010ffe77819 */ /* 0x000fe400000116cd */
[----:B------:R-:W1:Y:S01]  /*0ed0*/  @P0 LDC.64 R204, c[0x0][0x3b8] ;  /* 0x0000ee00ffcc0b82 */ /* 0x000e620000000a00 */
[C---:B------:R-:W-:Y:S01]  /*0ee0*/  FADD.FTZ R188, -R226.reuse, R82 ;  /* 0x00000052e2bc7221 */ /* 0x040fe20000010100 */
[----:B------:R-:W-:Y:S01]  /*0ef0*/  FADD.FTZ R201, -R226, R83 ;  /* 0x00000053e2c97221 */ /* 0x000fe20000010100 */
[----:B------:R-:W-:Y:S01]  /*0f00*/  IMAD.MOV.U32 R248, RZ, RZ, R198 ;  /* 0x000000fffff87224 */ /* 0x000fe200078e00c6 */
[----:B------:R-:W-:-:S04]  /*0f10*/  SHF.R.U64 R247, R198, 0x10, R199 ;  /* 0x00000010c6f77819 */ /* 0x000fc800000012c7 */
[----:B------:R-:W2:Y:S01]  /*0f20*/  @P0 LDC.64 R82, c[0x0][0x3b8] ;  /* 0x0000ee00ff520b82 */ /* 0x000ea20000000a00 */
[----:B0-----:R-:W-:Y:S01]  /*0f30*/  @P0 IMAD.WIDE.U32 R80, R135, 0x4, R80 ;  /* 0x0000000487500825 */ /* 0x001fe200078e0050 */
[--C-:B------:R-:W-:Y:S02]  /*0f40*/  SHF.R.U64 R244, R194, 0x10, R195.reuse ;  /* 0x00000010c2f47819 */ /* 0x100fe400000012c3 */
[--C-:B------:R-:W-:Y:S01]  /*0f50*/  SHF.R.U32.HI R242, RZ, 0x10, R195.reuse ;  /* 0x00000010fff27819 */ /* 0x100fe200000116c3 */
[----:B------:R-:W-:Y:S01]  /*0f60*/  IMAD.MOV.U32 R243, RZ, RZ, R195 ;  /* 0x000000fffff37224 */ /* 0x000fe200078e00c3 */
[----:B------:R-:W-:Y:S01]  /*0f70*/  MOV R240, R192 ;  /* 0x000000c000f07202 */ /* 0x000fe20000000f00 */
[----:B------:R0:W5:Y:S01]  /*0f80*/  @P0 LDG.E R129, desc[UR10][R80.64] ;  /* 0x0000000a50810981 */ /* 0x000162000c1e1900 */
        /* <DEDUP_REMOVED lines=8> */
[----:B------:R-:W-:Y:S01]  /*1010*/  MOV R191, R208 ;  /* 0x000000d000bf7202 */ /* 0x000fe20000000f00 */
[----:B0-----:R-:W0:Y:S01]  /*1020*/  LDC.64 R80, c[0x0][0x3b0] ;  /* 0x0000ec00ff507b82 */ /* 0x001e220000000a00 */
[--C-:B------:R-:W-:Y:S01]  /*1030*/  SHF.R.U64 R190, R208, 0x10, R209.reuse ;  /* 0x00000010d0be7819 */ /* 0x100fe200000012d1 */
[--C-:B------:R-:W-:Y:S01]  /*1040*/  IMAD.MOV.U32 R189, RZ, RZ, R209.reuse ;  /* 0x000000ffffbd7224 */ /* 0x100fe200078e00d1 */
[----:B------:R-:W-:Y:S01]  /*1050*/  SHF.R.U32.HI R227, RZ, 0x10, R209 ;  /* 0x00000010ffe37819 */ /* 0x000fe200000116d1 */
[----:B------:R-:W-:Y:S01]  /*1060*/  IMAD.MOV.U32 R232, RZ, RZ, R196 ;  /* 0x000000ffffe87224 */ /* 0x000fe200078e00c4 */
[--C-:B------:R-:W-:Y:S01]  /*1070*/  SHF.R.U64 R233, R196, 0x10, R197.reuse ;  /* 0x00000010c4e97819 */ /* 0x100fe200000012c5 */
[--C-:B------:R-:W-:Y:S01]  /*1080*/  IMAD.MOV.U32 R193, RZ, RZ, R197.reuse ;  /* 0x000000ffffc17224 */ /* 0x100fe200078e00c5 */
[----:B------:R-:W-:Y:S01]  /*1090*/  SHF.R.U32.HI R194, RZ, 0x10, R197 ;  /* 0x00000010ffc27819 */ /* 0x000fe200000116c5 */
[----:B------:R-:W3:Y:S01]  /*10a0*/  @P0 LDC.64 R208, c[0x0][0x3b8] ;  /* 0x0000ee00ffd00b82 */ /* 0x000ee20000000a00 */
[----:B------:R-:W-:-:S02]  /*10b0*/  MOV R196, R206 ;  /* 0x000000ce00c47202 */ /* 0x000fc40000000f00 */
[----:B------:R-:W-:Y:S01]  /*10c0*/  SHF.R.U64 R197, R206, 0x10, R207 ;  /* 0x00000010cec57819 */ /* 0x000fe200000012cf */
[----:B------:R-:W-:Y:S01]  /*10d0*/  IMAD.MOV.U32 R206, RZ, RZ, R182 ;  /* 0x000000ffffce7224 */ /* 0x000fe200078e00b6 */
[--C-:B------:R-:W-:Y:S01]  /*10e0*/  SHF.R.U64 R210, R182, 0x10, R183.reuse ;  /* 0x00000010b6d27819 */ /* 0x100fe200000012b7 */
[C---:B------:R-:W-:Y:S01]  /*10f0*/  FADD.FTZ R182, -R226.reuse, R84 ;  /* 0x00000054e2b67221 */ /* 0x040fe20000010100 */
[----:B------:R-:W-:Y:S02]  /*1100*/  MOV R214, R183 ;  /* 0x000000b700d67202 */ /* 0x000fe40000000f00 */
[----:B------:R-:W-:Y:S01]  /*1110*/  SHF.R.U32.HI R218, RZ, 0x10, R183 ;  /* 0x00000010ffda7819 */ /* 0x000fe200000116b7 */
[----:B------:R-:W-:Y:S01]  /*1120*/  FADD.FTZ R183, -R226, R85 ;  /* 0x00000055e2b77221 */ /* 0x000fe20000010100 */
[----:B-1----:R-:W-:Y:S01]  /*1130*/  @P0 IMAD.WIDE.U32 R84, R132, 0x4, R204 ;  /* 0x0000000484540825 */ /* 0x002fe200078e00cc */
[----:B------:R-:W-:-:S04]  /*1140*/  MOV R246, R199 ;  /* 0x000000c700f67202 */ /* 0x000fc80000000f00 */
[----:B------:R1:W5:Y:S01]  /*1150*/  @P0 LDG.E R126, desc[UR10][R84.64] ;  /* 0x0000000a547e0981 */ /* 0x000362000c1e1900 */
[----:B------:R-:W-:Y:S01]  /*1160*/  SHF.R.U32.HI R241, RZ, 0x10, R199 ;  /* 0x00000010fff17819 */ /* 0x000fe200000116c7 */
[--C-:B------:R-:W-:Y:S01]  /*1170*/  IMAD.MOV.U32 R199, RZ, RZ, R207.reuse ;  /* 0x000000ffffc77224 */ /* 0x100fe200078e00cf */
[----:B------:R-:W-:Y:S01]  /*1180*/  SHF.R.U32.HI R200, RZ, 0x10, R207 ;  /* 0x00000010ffc87819 */ /* 0x000fe200000116cf */
[C---:B------:R-:W-:Y:S01]  /*1190*/  FADD.FTZ R205, -R226.reuse, R94 ;  /* 0x0000005ee2cd7221 */ /* 0x040fe20000010100 */
[----:B------:R-:W-:Y:S02]  /*11a0*/  FADD.FTZ R207, -R226, R95 ;  /* 0x0000005fe2cf7221 */ /* 0x000fe40000010100 */
[----:B------:R-:W4:Y:S08]  /*11b0*/  @P1 LDC.64 R94, c[0x0][0x438] ;  /* 0x00010e00ff5e1b82 */ /* 0x000f300000000a00 */
[----:B-1----:R-:W1:Y:S01]  /*11c0*/  @P1 LDC.64 R84, c[0x0][0x438] ;  /* 0x00010e00ff541b82 */ /* 0x002e620000000a00 */
[----:B--2---:R-:W-:-:S04]  /*11d0*/  @P0 IMAD.WIDE.U32 R82, R130, 0x4, R82 ;  /* 0x0000000482520825 */ /* 0x004fc800078e0052 */
[C---:B------:R-:W-:Y:S01]  /*11e0*/  FADD.FTZ R222, -R226.reuse, R96 ;  /* 0x00000060e2de7221 */ /* 0x040fe20000010100 */
[----:B------:R-:W-:Y:S01]  /*11f0*/  FADD.FTZ R224, -R226, R97 ;  /* 0x00000061e2e07221 */ /* 0x000fe20000010100 */
[----:B0-----:R-:W-:Y:S01]  /*1200*/  IMAD.WIDE.U32 R96, R134, 0x4, R80 ;  /* 0x0000000486607825 */ /* 0x001fe200078e0050 */
[----:B------:R0:W5:Y:S01]  /*1210*/  @P0 LDG.E R125, desc[UR10][R82.64] ;  /* 0x0000000a527d0981 */ /* 0x000162000c1e1900 */
[----:B------:R-:W-:Y:S02]  /*1220*/  SHF.R.U64 R235, R184, 0x10, R185 ;  /* 0x00000010b8eb7819 */ /* 0x000fe400000012b9 */
[----:B------:R-:W-:Y:S02]  /*1230*/  IMAD.MOV.U32 R236, RZ, RZ, R184 ;  /* 0x000000ffffec7224 */ /* 0x000fe400078e00b8 */
[----:B------:R-:W-:Y:S01]  /*1240*/  FADD.FTZ R184, -R226, R86 ;  /* 0x00000056e2b87221 */ /* 0x000fe20000010100 */
[----:B---3--:R-:W-:-:S04]  /*1250*/  @P0 IMAD.WIDE.U32 R208, R133, 0x4, R208 ;  /* 0x0000000485d00825 */ /* 0x008fc800078e00d0 */
[C---:B------:R-:W-:Y:S01]  /*1260*/  FADD.FTZ R86, -R226.reuse, R88 ;  /* 0x00000058e2567221 */ /* 0x040fe20000010100 */
[C---:B------:R-:W-:Y:S01]  /*1270*/  FADD.FTZ R186, -R226.reuse, R89 ;  /* 0x00000059e2ba7221 */ /* 0x040fe20000010100 */
[----:B0-----:R-:W0:Y:S01]  /*1280*/  @P1 LDC.64 R82, c[0x0][0x438] ;  /* 0x00010e00ff521b82 */ /* 0x001e220000000a00 */
[C---:B------:R-:W-:Y:S01]  /*1290*/  FADD.FTZ R87, -R226.reuse, R87 ;  /* 0x00000057e2577221 */ /* 0x040fe20000010100 */
[C---:B------:R-:W-:Y:S01]  /*12a0*/  FADD.FTZ R90, -R226.reuse, R90 ;  /* 0x0000005ae25a7221 */ /* 0x040fe20000010100 */
[C---:B------:R-:W-:Y:S01]  /*12b0*/  FADD.FTZ R91, -R226.reuse, R91 ;  /* 0x0000005be25b7221 */ /* 0x040fe20000010100 */
[C---:B------:R-:W-:Y:S01]  /*12c0*/  FADD.FTZ R88, -R226.reuse, R92 ;  /* 0x0000005ce2587221 */ /* 0x040fe20000010100 */
[C---:B------:R-:W-:Y:S01]  /*12d0*/  FADD.FTZ R204, -R226.reuse, R93 ;  /* 0x0000005de2cc7221 */ /* 0x040fe20000010100 */
[C---:B------:R-:W-:Y:S01]  /*12e0*/  FADD.FTZ R225, -R226.reuse, R98 ;  /* 0x00000062e2e17221 */ /* 0x040fe20000010100 */
[----:B------:R-:W5:Y:S01]  /*12f0*/  LDG.E R89, desc[UR10][R96.64] ;  /* 0x0000000a60597981 */ /* 0x000f62000c1e1900 */
[----:B------:R-:W-:Y:S01]  /*1300*/  FADD.FTZ R226, -R226, R99 ;  /* 0x00000063e2e27221 */ /* 0x000fe20000010100 */
[----:B------:R-:W-:-:S02]  /*1310*/  IMAD.WIDE.U32 R92, R135, 0x4, R80 ;  /* 0x00000004875c7825 */ /* 0x000fc400078e0050 */
[----:B------:R2:W5:Y:S02]  /*1320*/  @P0 LDG.E R127, desc[UR10][R208.64] ;  /* 0x0000000ad07f0981 */ /* 0x000564000c1e1900 */
[----:B------:R-:W-:-:S04]  /*1330*/  IMAD.WIDE.U32 R98, R133, 0x4, R80 ;  /* 0x0000000485627825 */ /* 0x000fc800078e0050 */
[----:B------:R-:W-:Y:S02]  /*1340*/  IMAD.U32 R245, R245, 0x10000, RZ ;  /* 0x00010000f5f57824 */ /* 0x000fe400078e00ff */
[----:B------:R-:W-:Y:S02]  /*1350*/  IMAD.U32 R248, R248, 0x10000, RZ ;  /* 0x00010000f8f87824 */ /* 0x000fe400078e00ff */
[----:B------:R-:W-:Y:S01]  /*1360*/  IMAD.U32 R244, R244, 0x10000, RZ ;  /* 0x00010000f4f47824 */ /* 0x000fe200078e00ff */
[----:B--2---:R-:W2:Y:S01]  /*1370*/  @P1 LDC.64 R208, c[0x0][0x438] ;  /* 0x00010e00ffd01b82 */ /* 0x004ea20000000a00 */
[--C-:B------:R-:W-:Y:S01]  /*1380*/  IMAD.WIDE.U32 R96, R132, 0x4, R80.reuse ;  /* 0x0000000484607825 */ /* 0x100fe200078e0050 */
[----:B------:R-:W-:Y:S01]  /*1390*/  SHF.L.U32 R243, R243, 0x10, RZ ;  /* 0x00000010f3f37819 */ /* 0x000fe200000006ff */
[----:B------:R3:W5:Y:S02]  /*13a0*/  LDG.E R92, desc[UR10][R92.64] ;  /* 0x0000000a5c5c7981 */ /* 0x000764000c1e1900 */
[----:B------:R-:W-:-:S02]  /*13b0*/  IMAD.WIDE.U32 R80, R130, 0x4, R80 ;  /* 0x0000000482507825 */ /* 0x000fc400078e0050 */
[----:B------:R-:W5:Y:S02]  /*13c0*/  LDG.E R97, desc[UR10][R96.64] ;  /* 0x0000000a60617981 */ /* 0x000f64000c1e1900 */
[----:B-1----:R-:W-:Y:S01]  /*13d0*/  @P1 IMAD.WIDE.U32 R84, R132, 0x10, R84 ;  /* 0x0000001084541825 */ /* 0x002fe200078e0054 */
[----:B------:R-:W-:-:S03]  /*13e0*/  SHF.L.U32 R246, R246, 0x10, RZ ;  /* 0x00000010f6f67819 */ /* 0x000fc600000006ff */
[----:B----4-:R-:W-:Y:S01]  /*13f0*/  FMUL.FTZ R0, R131, R0 ;  /* 0x0000000083007220 */ /* 0x010fe20000410000 */
[----:B------:R-:W-:Y:S01]  /*1400*/  IMAD.U32 R247, R247, 0x10000, RZ ;  /* 0x00010000f7f77824 */ /* 0x000fe200078e00ff */
[----:B------:R1:W5:Y:S01]  /*1410*/  @P1 LDG.E.128 R72, desc[UR10][R84.64] ;  /* 0x0000000a54481981 */ /* 0x000362000c1e1d00 */
[----:B------:R-:W-:-:S03]  /*1420*/  @P1 IMAD.WIDE.U32 R94, R133, 0x10, R94 ;  /* 0x00000010855e1825 */ /* 0x000fc600078e005e */
[----:B------:R4:W5:Y:S01]  /*1430*/  LDG.E R96, desc[UR10][R80.64] ;  /* 0x0000000a50607981 */ /* 0x000962000c1e1900 */
[----:B---3--:R-:W-:Y:S01]  /*1440*/  FMUL.FTZ R93, R131, R201 ;  /* 0x000000c9835d7220 */ /* 0x008fe20000410000 */
[----:B------:R-:W-:Y:S02]  /*1450*/  IMAD.U32 R242, R242, 0x10000, RZ ;  /* 0x00010000f2f27824 */ /* 0x000fe400078e00ff */
[----:B------:R3:W5:Y:S01]  /*1460*/  @P1 LDG.E.128 R68, desc[UR10][R94.64] ;  /* 0x0000000a5e441981 */ /* 0x000762000c1e1d00 */
[----:B-1----:R-:W-:Y:S02]  /*1470*/  IMAD.U32 R85, R195, 0x10000, RZ ;  /* 0x00010000c3557824 */ /* 0x002fe400078e00ff */
[----:B------:R-:W-:Y:S01]  /*1480*/  IMAD.U32 R236, R236, 0x10000, RZ ;  /* 0x00010000ecec7824 */ /* 0x000fe200078e00ff */
[----:B------:R-:W-:Y:S01]  /*1490*/  SHF.L.U32 R240, R240, 0x10, RZ ;  /* 0x00000010f0f07819 */ /* 0x000fe200000006ff */
[----:B----4-:R-:W-:Y:S01]  /*14a0*/  FMUL.FTZ R81, R169, R245 ;  /* 0x000000f5a9517220 */ /* 0x010fe20000410000 */
[----:B------:R-:W-:Y:S01]  /*14b0*/  FMUL.FTZ R80, R147, R244 ;  /* 0x000000f493507220 */ /* 0x000fe20000410000 */
[----:B0-----:R-:W-:Y:S01]  /*14c0*/  @P1 IMAD.WIDE.U32 R82, R130, 0x10, R82 ;  /* 0x0000001082521825 */ /* 0x001fe200078e0052 */
[----:B------:R-:W-:-:S03]  /*14d0*/  MOV R234, R185 ;  /* 0x000000b900ea7202 */ /* 0x000fc60000000f00 */
[----:B------:R-:W-:Y:S01]  /*14e0*/  FFMA.FTZ R195, R159, R248, R81 ;  /* 0x000000f89fc37223 */ /* 0x000fe20000010051 */
[----:B------:R-:W-:Y:S01]  /*14f0*/  SHF.L.U32 R84, R198, 0x10, RZ ;  /* 0x00000010c6547819 */ /* 0x000fe200000006ff */
[----:B---3--:R-:W-:Y:S01]  /*1500*/  FMUL.FTZ R94, R131, R188 ;  /* 0x000000bc835e7220 */ /* 0x008fe20000410000 */
[----:B------:R-:W-:Y:S01]  /*1510*/  FMUL.FTZ R201, R168, R243 ;  /* 0x000000f3a8c97220 */ /* 0x000fe20000410000 */
[----:B------:R-:W-:Y:S01]  /*1520*/  FFMA.FTZ R198, R137, R247, R80 ;  /* 0x000000f789c67223 */ /* 0x000fe20000010050 */
[----:B------:R-:W-:Y:S01]  /*1530*/  FADD.FTZ R81, RZ, R195 ;  /* 0x000000c3ff517221 */ /* 0x000fe20000010000 */
[----:B------:R-:W-:Y:S01]  /*1540*/  FMUL.FTZ R188, R131, R91 ;  /* 0x0000005b83bc7220 */ /* 0x000fe20000410000 */
[----:B------:R-:W-:Y:S02]  /*1550*/  IMAD.U32 R91, R189, 0x10000, RZ ;  /* 0x00010000bd5b7824 */ /* 0x000fe400078e00ff */
[----:B------:R-:W-:Y:S01]  /*1560*/  FMUL.FTZ R189, R131, R88 ;  /* 0x0000005883bd7220 */ /* 0x000fe20000410000 */
[----:B------:R-:W-:-:S02]  /*1570*/  IMAD.U32 R241, R241, 0x10000, RZ ;  /* 0x00010000f1f17824 */ /* 0x000fc400078e00ff */
[----:B------:R-:W-:Y:S01]  /*1580*/  FMUL.FTZ R202, R146, R242 ;  /* 0x000000f292ca7220 */ /* 0x000fe20000410000 */
[----:B------:R-:W-:Y:S01]  /*1590*/  FFMA.FTZ R201, R158, R246, R201 ;  /* 0x000000f69ec97223 */ /* 0x000fe200000100c9 */
[----:B------:R-:W-:Y:S01]  /*15a0*/  FADD.FTZ R88, R198, R81 ;  /* 0x00000051c6587221 */ /* 0x000fe20000010000 */
[----:B------:R-:W-:Y:S01]  /*15b0*/  FMUL.FTZ R80, R171, R236 ;  /* 0x000000ecab507220 */ /* 0x000fe20000410000 */
[----:B------:R-:W-:Y:S01]  /*15c0*/  FMUL.FTZ R95, R131, R187 ;  /* 0x000000bb835f7220 */ /* 0x000fe20000410000 */
[----:B------:R-:W-:Y:S02]  /*15d0*/  IMAD.U32 R235, R235, 0x10000, RZ ;  /* 0x00010000ebeb7824 */ /* 0x000fe400078e00ff */
[----:B------:R-:W-:Y:S01]  /*15e0*/  FFMA.FTZ R202, R136, R241, R202 ;  /* 0x000000f188ca7223 */ /* 0x000fe200000100ca */
[----:B------:R-:W-:Y:S01]  /*15f0*/  FADD.FTZ R81, R201, R88 ;  /* 0x00000058c9517221 */ /* 0x000fe20000010000 */
[----:B------:R0:W5:Y:S01]  /*1600*/  LDG.E R98, desc[UR10][R98.64] ;  /* 0x0000000a62627981 */ /* 0x000162000c1e1900 */
[----:B------:R-:W-:Y:S01]  /*1610*/  FMUL.FTZ R187, R131, R90 ;  /* 0x0000005a83bb7220 */ /* 0x000fe20000410000 */
[----:B--2---:R-:W-:-:S02]  /*1620*/  @P1 IMAD.WIDE.U32 R208, R134, 0x10, R208 ;  /* 0x0000001086d01825 */ /* 0x004fc400078e00d0 */
[----:B------:R1:W5:Y:S01]  /*1630*/  @P1 LDG.E.128 R76, desc[UR10][R82.64] ;  /* 0x0000000a524c1981 */ /* 0x000362000c1e1d00 */
[----:B------:R-:W-:Y:S01]  /*1640*/  SHF.L.U32 R234, R234, 0x10, RZ ;  /* 0x00000010eaea7819 */ /* 0x000fe200000006ff */
[----:B------:R-:W-:Y:S02]  /*1650*/  IMAD.U32 R90, R190, 0x10000, RZ ;  /* 0x00010000be5a7824 */ /* 0x000fe400078e00ff */
[C---:B------:R-:W-:Y:S01]  /*1660*/  FMUL.FTZ R190, R131.reuse, R204 ;  /* 0x000000cc83be7220 */ /* 0x040fe20000410000 */
[----:B------:R-:W-:Y:S01]  /*1670*/  SHF.R.U32.HI R185, RZ, 0x10, R185 ;  /* 0x00000010ffb97819 */ /* 0x000fe200000116b9 */
[C---:B0-----:R-:W-:Y:S01]  /*1680*/  FMUL.FTZ R99, R131.reuse, R182 ;  /* 0x000000b683637220 */ /* 0x041fe20000410000 */
[C---:B------:R-:W-:Y:S01]  /*1690*/  FMUL.FTZ R182, R131.reuse, R183 ;  /* 0x000000b783b67220 */ /* 0x040fe20000410000 */
[----:B------:R-:W-:Y:S01]  /*16a0*/  FMUL.FTZ R183, R131, R184 ;  /* 0x000000b883b77220 */ /* 0x000fe20000410000 */
[----:B------:R-:W-:Y:S02]  /*16b0*/  IMAD.U32 R239, R239, 0x10000, RZ ;  /* 0x00010000efef7824 */ /* 0x000fe400078e00ff */
[----:B------:R-:W-:Y:S01]  /*16c0*/  FFMA.FTZ R88, R0, R195, RZ ;  /* 0x000000c300587223 */ /* 0x000fe200000100ff */
[----:B-1----:R-:W-:-:S02]  /*16d0*/  IMAD.U32 R82, R203, 0x10000, RZ ;  /* 0x00010000cb527824 */ /* 0x002fc400078e00ff */
[----:B------:R-:W-:Y:S01]  /*16e0*/  FFMA.FTZ R203, R161, R240, R80 ;  /* 0x000000f0a1cb7223 */ /* 0x000fe20000010050 */
[----:B------:R-:W-:Y:S01]  /*16f0*/  FMUL.FTZ R204, R149, R235 ;  /* 0x000000eb95cc7220 */ /* 0x000fe20000410000 */
[----:B------:R-:W-:Y:S01]  /*1700*/  FADD.FTZ R80, R202, R81 ;  /* 0x00000051ca507221 */ /* 0x000fe20000010000 */
[----:B------:R-:W-:Y:S01]  /*1710*/  FMUL.FTZ R184, R131, R87 ;  /* 0x0000005783b87220 */ /* 0x000fe20000410000 */
[----:B------:R-:W-:Y:S01]  /*1720*/  SHF.L.U32 R87, R191, 0x10, RZ ;  /* 0x00000010bf577819 */ /* 0x000fe200000006ff */
[----:B------:R0:W5:Y:S01]  /*1730*/  @P1 LDG.E.128 R64, desc[UR10][R208.64] ;  /* 0x0000000ad0401981 */ /* 0x000162000c1e1d00 */
[----:B------:R-:W-:Y:S01]  /*1740*/  FMUL.FTZ R191, R131, R205 ;  /* 0x000000cd83bf7220 */ /* 0x000fe20000410000 */
[----:B------:R-:W-:Y:S02]  /*1750*/  IMAD.U32 R238, R238, 0x10000, RZ ;  /* 0x00010000eeee7824 */ /* 0x000fe400078e00ff */
[----:B------:R-:W-:Y:S01]  /*1760*/  FMUL.FTZ R205, R170, R234 ;  /* 0x000000eaaacd7220 */ /* 0x000fe20000410000 */
[----:B------:R-:W-:Y:S01]  /*1770*/  FFMA.FTZ R81, R95, R198, R88 ;  /* 0x000000c65f517223 */ /* 0x000fe20000010058 */
[----:B------:R-:W-:Y:S01]  /*1780*/  FFMA.FTZ R204, R139, R239, R204 ;  /* 0x000000ef8bcc7223 */ /* 0x000fe200000100cc */
[----:B------:R-:W-:-:S02]  /*1790*/  IMAD.U32 R83, R185, 0x10000, RZ ;  /* 0x00010000b9537824 */ /* 0x000fc400078e00ff */
[----:B------:R-:W-:Y:S01]  /*17a0*/  FMUL.FTZ R185, R131, R86 ;  /* 0x0000005683b97220 */ /* 0x000fe20000410000 */
[----:B0-----:R-:W-:Y:S01]  /*17b0*/  FADD.FTZ R209, R203, R80 ;  /* 0x00000050cbd17221 */ /* 0x001fe20000010000 */
[----:B------:R-:W-:Y:S01]  /*17c0*/  IMAD.U32 R86, R192, 0x10000, RZ ;  /* 0x00010000c0567824 */ /* 0x000fe200078e00ff */
[----:B------:R-:W-:Y:S01]  /*17d0*/  SHF.L.U32 R237, R237, 0x10, RZ ;  /* 0x00000010eded7819 */ /* 0x000fe200000006ff */
[----:B------:R-:W-:Y:S01]  /*17e0*/  FMUL.FTZ R192, R131, R207 ;  /* 0x000000cf83c07220 */ /* 0x000fe20000410000 */
[----:B------:R-:W-:Y:S01]  /*17f0*/  FFMA.FTZ R205, R160, R238, R205 ;  /* 0x000000eea0cd7223 */ /* 0x000fe200000100cd */
[----:B------:R-:W-:Y:S01]  /*1800*/  FFMA.FTZ R80, R94, R201, R81 ;  /* 0x000000c95e507223 */ /* 0x000fe20000010051 */
[----:B------:R-:W-:Y:S01]  /*1810*/  FADD.FTZ R208, R204, R209 ;  /* 0x000000d1ccd07221 */ /* 0x000fe20000010000 */
[----:B------:R-:W-:Y:S02]  /*1820*/  FMUL.FTZ R207, R148, R83 ;  /* 0x0000005394cf7220 */ /* 0x000fe40000410000 */
        /* <DEDUP_REMOVED lines=9> */
[----:B------:R-:W-:Y:S01]  /*18c0*/  SHF.L.U32 R227, R227, 0x10, RZ ;  /* 0x00000010e3e37819 */ /* 0x000fe200000006ff */
[----:B------:R-:W-:Y:S01]  /*18d0*/  FFMA.FTZ R80, R182, R204, R81 ;  /* 0x000000ccb6507223 */ /* 0x000fe20000010051 */
[----:B------:R-:W-:Y:S01]  /*18e0*/  FMUL.FTZ R211, R172, R91 ;  /* 0x0000005bacd37220 */ /* 0x000fe20000410000 */
[----:B------:R-:W-:Y:S01]  /*18f0*/  FADD.FTZ R88, R208, R213 ;  /* 0x000000d5d0587221 */ /* 0x000fe20000010000 */
[----:B------:R-:W-:-:S02]  /*1900*/  IMAD.U32 R232, R232, 0x10000, RZ ;  /* 0x00010000e8e87824 */ /* 0x000fc400078e00ff */
[----:B------:R-:W-:Y:S01]  /*1910*/  FFMA.FTZ R213, R183, R205, R80 ;  /* 0x000000cdb7d57223 */ /* 0x000fe20000010050 */
[----:B------:R-:W-:Y:S01]  /*1920*/  FFMA.FTZ R211, R162, R85, R211 ;  /* 0x00000055a2d37223 */ /* 0x000fe200000100d3 */
[----:B------:R-:W-:Y:S01]  /*1930*/  FADD.FTZ R216, R209, R88 ;  /* 0x00000058d1d87221 */ /* 0x000fe20000010000 */
[----:B------:R-:W-:Y:S01]  /*1940*/  FMUL.FTZ R81, R150, R227 ;  /* 0x000000e396517220 */ /* 0x000fe20000410000 */
[----:B------:R-:W-:Y:S01]  /*1950*/  IMAD.U32 R228, R228, 0x10000, RZ ;  /* 0x00010000e4e47824 */ /* 0x000fe200078e00ff */
[----:B------:R-:W-:Y:S01]  /*1960*/  SHF.L.U32 R233, R233, 0x10, RZ ;  /* 0x00000010e9e97819 */ /* 0x000fe200000006ff */
[----:B------:R-:W-:Y:S01]  /*1970*/  FMUL.FTZ R80, R175, R232 ;  /* 0x000000e8af507220 */ /* 0x000fe20000410000 */
[----:B------:R-:W-:Y:S01]  /*1980*/  FFMA.FTZ R88, R184, R207, R213 ;  /* 0x000000cfb8587223 */ /* 0x000fe200000100d5 */
[----:B------:R-:W-:Y:S01]  /*1990*/  FFMA.FTZ R212, R140, R86, R81 ;  /* 0x000000568cd47223 */ /* 0x000fe20000010051 */
[----:B------:R-:W-:Y:S01]  /*19a0*/  FADD.FTZ R215, R211, R216 ;  /* 0x000000d8d3d77221 */ /* 0x000fe20000010000 */
[----:B------:R-:W-:-:S02]  /*19b0*/  IMAD.U32 R193, R193, 0x10000, RZ ;  /* 0x00010000c1c17824 */ /* 0x000fc400078e00ff */
[----:B------:R-:W-:Y:S01]  /*19c0*/  FFMA.FTZ R213, R165, R228, R80 ;  /* 0x000000e4a5d57223 */ /* 0x000fe20000010050 */
[----:B------:R-:W-:Y:S02]  /*19d0*/  IMAD.U32 R229, R229, 0x10000, RZ ;  /* 0x00010000e5e57824 */ /* 0x000fe400078e00ff */
[----:B------:R-:W-:Y:S01]  /*19e0*/  FFMA.FTZ R81, R185, R208, R88 ;  /* 0x000000d0b9517223 */ /* 0x000fe20000010058 */
[----:B------:R-:W-:Y:S02]  /*19f0*/  IMAD.U32 R194, R194, 0x10000, RZ ;  /* 0x00010000c2c27824 */ /* 0x000fe400078e00ff */
[----:B------:R-:W-:Y:S01]  /*1a00*/  FMUL.FTZ R80, R153, R233 ;  /* 0x000000e999507220 */ /* 0x000fe20000410000 */
[----:B------:R-:W-:Y:S01]  /*1a10*/  FMUL.FTZ R186, R131, R186 ;  /* 0x000000ba83ba7220 */ /* 0x000fe20000410000 */
[----:B------:R-:W-:Y:S01]  /*1a20*/  FADD.FTZ R88, R212, R215 ;  /* 0x000000d7d4587221 */ /* 0x000fe20000010000 */
[----:B------:R-:W-:Y:S01]  /*1a30*/  SHF.L.U32 R230, R230, 0x10, RZ ;  /* 0x00000010e6e67819 */ /* 0x000fe200000006ff */
[----:B------:R-:W-:Y:S01]  /*1a40*/  FMUL.FTZ R217, R174, R193 ;  /* 0x000000c1aed97220 */ /* 0x000fe20000410000 */
[----:B------:R-:W-:-:S02]  /*1a50*/  IMAD.U32 R231, R231, 0x10000, RZ ;  /* 0x00010000e7e77824 */ /* 0x000fc400078e00ff */
[----:B------:R-:W-:Y:S01]  /*1a60*/  FFMA.FTZ R215, R143, R229, R80 ;  /* 0x000000e58fd77223 */ /* 0x000fe20000010050 */
[----:B------:R-:W-:Y:S01]  /*1a70*/  FMUL.FTZ R219, R152, R194 ;  /* 0x000000c298db7220 */ /* 0x000fe20000410000 */
[----:B------:R-:W-:Y:S01]  /*1a80*/  FFMA.FTZ R80, R186, R209, R81 ;  /* 0x000000d1ba507223 */ /* 0x000fe20000010051 */
[----:B------:R-:W-:Y:S01]  /*1a90*/  FADD.FTZ R88, R213, R88 ;  /* 0x00000058d5587221 */ /* 0x000fe20000010000 */
[----:B------:R-:W-:Y:S01]  /*1aa0*/  FFMA.FTZ R216, R164, R230, R217 ;  /* 0x000000e6a4d87223 */ /* 0x000fe200000100d9 */
[----:B------:R-:W-:Y:S02]  /*1ab0*/  IMAD.U32 R206, R206, 0x10000, RZ ;  /* 0x00010000cece7824 */ /* 0x000fe400078e00ff */
[----:B------:R-:W-:Y:S01]  /*1ac0*/  FFMA.FTZ R217, R142, R231, R219 ;  /* 0x000000e78ed97223 */ /* 0x000fe200000100db */
[----:B------:R-:W-:Y:S01]  /*1ad0*/  FFMA.FTZ R81, R187, R211, R80 ;  /* 0x000000d3bb517223 */ /* 0x000fe20000010050 */
[----:B------:R-:W-:Y:S01]  /*1ae0*/  FADD.FTZ R219, R215, R88 ;  /* 0x00000058d7db7221 */ /* 0x000fe20000010000 */
[----:B------:R-:W-:Y:S01]  /*1af0*/  SHF.L.U32 R196, R196, 0x10, RZ ;  /* 0x00000010c4c47819 */ /* 0x000fe200000006ff */
[----:B------:R-:W-:Y:S01]  /*1b00*/  FMUL.FTZ R88, R177, R206 ;  /* 0x000000ceb1587220 */ /* 0x000fe20000410000 */
[----:B------:R-:W-:Y:S01]  /*1b10*/  FFMA.FTZ R80, R188, R212, R81 ;  /* 0x000000d4bc507223 */ /* 0x000fe20000010051 */
[----:B------:R-:W-:Y:S01]  /*1b20*/  FADD.FTZ R220, R216, R219 ;  /* 0x000000dbd8dc7221 */ /* 0x000fe20000010000 */
[----:B------:R-:W-:-:S02]  /*1b30*/  IMAD.U32 R210, R210, 0x10000, RZ ;  /* 0x00010000d2d27824 */ /* 0x000fc400078e00ff */
[----:B------:R-:W-:Y:S01]  /*1b40*/  FFMA.FTZ R219, R167, R196, R88 ;  /* 0x000000c4a7db7223 */ /* 0x000fe20000010058 */
[----:B------:R-:W-:Y:S01]  /*1b50*/  SHF.L.U32 R214, R214, 0x10, RZ ;  /* 0x00000010d6d67819 */ /* 0x000fe200000006ff */
[----:B------:R-:W-:Y:S01]  /*1b60*/  FFMA.FTZ R81, R189, R213, R80 ;  /* 0x000000d5bd517223 */ /* 0x000fe20000010050 */
[----:B------:R-:W-:Y:S01]  /*1b70*/  FADD.FTZ R88, R217, R220 ;  /* 0x000000dcd9587221 */ /* 0x000fe20000010000 */
[----:B------:R-:W-:Y:S02]  /*1b80*/  IMAD.U32 R197, R197, 0x10000, RZ ;  /* 0x00010000c5c57824 */ /* 0x000fe400078e00ff */
[----:B------:R-:W-:Y:S01]  /*1b90*/  FMUL.FTZ R220, R155, R210 ;  /* 0x000000d29bdc7220 */ /* 0x000fe20000410000 */
[----:B------:R-:W-:Y:S01]  /*1ba0*/  FFMA.FTZ R80, R190, R215, R81 ;  /* 0x000000d7be507223 */ /* 0x000fe20000010051 */
[----:B------:R-:W-:Y:S02]  /*1bb0*/  IMAD.U32 R199, R199, 0x10000, RZ ;  /* 0x00010000c7c77824 */ /* 0x000fe400078e00ff */
[----:B------:R-:W-:Y:S01]  /*1bc0*/  FMUL.FTZ R221, R176, R214 ;  /* 0x000000d6b0dd7220 */ /* 0x000fe20000410000 */
[----:B------:R-:W-:-:S02]  /*1bd0*/  IMAD.U32 R218, R218, 0x10000, RZ ;  /* 0x00010000dada7824 */ /* 0x000fc400078e00ff */
[----:B------:R-:W-:Y:S01]  /*1be0*/  FFMA.FTZ R220, R145, R197, R220 ;  /* 0x000000c591dc7223 */ /* 0x000fe200000100dc */
[----:B------:R-:W-:Y:S01]  /*1bf0*/  FADD.FTZ R223, R219, R88 ;  /* 0x00000058dbdf7221 */ /* 0x000fe20000010000 */
[----:B------:R-:W-:Y:S01]  /*1c00*/  SHF.L.U32 R200, R200, 0x10, RZ ;  /* 0x00000010c8c87819 */ /* 0x000fe200000006ff */
[----:B------:R-:W-:Y:S01]  /*1c10*/  FFMA.FTZ R81, R191, R216, R80 ;  /* 0x000000d8bf517223 */ /* 0x000fe20000010050 */
[----:B------:R-:W-:Y:S01]  /*1c20*/  FFMA.FTZ R221, R166, R199, R221 ;  /* 0x000000c7a6dd7223 */ /* 0x000fe200000100dd */
[----:B------:R-:W-:Y:S01]  /*1c30*/  FMUL.FTZ R249, R154, R218 ;  /* 0x000000da9af97220 */ /* 0x000fe20000410000 */
[----:B------:R-:W-:-:S03]  /*1c40*/  FADD.FTZ R80, R223, R220 ;  /* 0x000000dcdf507221 */ /* 0x000fc60000010000 */
[----:B------:R-:W-:Y:S01]  /*1c50*/  FFMA.FTZ R223, R144, R200, R249 ;  /* 0x000000c890df7223 */ /* 0x000fe200000100f9 */
[----:B------:R-:W-:-:S04]  /*1c60*/  FADD.FTZ R80, R80, R221 ;  /* 0x000000dd50507221 */ /* 0x000fc80000010000 */
[----:B------:R-:W-:Y:S01]  /*1c70*/  FADD.FTZ R80, R80, R223 ;  /* 0x000000df50507221 */ /* 0x000fe20000010000 */
[----:B------:R-:W-:-:S04]  /*1c80*/  FMUL.FTZ R222, R131, R222 ;  /* 0x000000de83de7220 */ /* 0x000fc80000410000 */
[----:B------:R-:W0:Y:S01]  /*1c90*/  SHFL.DOWN PT, R249, R80, 0x10, 0x1f ;  /* 0x0a001f0050f97f89 */ /* 0x000e2200000e0000 */
[----:B------:R-:W-:Y:S01]  /*1ca0*/  FFMA.FTZ R81, R192, R217, R81 ;  /* 0x000000d9c0517223 */ /* 0x000fe20000010051 */
[----:B------:R-:W-:-:S03]  /*1cb0*/  FMUL.FTZ R224, R131, R224 ;  /* 0x000000e083e07220 */ /* 0x000fc60000410000 */
[----:B------:R-:W-:Y:S01]  /*1cc0*/  FFMA.FTZ R81, R222, R219, R81 ;  /* 0x000000dbde517223 */ /* 0x000fe20000010051 */
[----:B------:R-:W-:-:S03]  /*1cd0*/  FMUL.FTZ R225, R131, R225 ;  /* 0x000000e183e17220 */ /* 0x000fc60000410000 */
[----:B------:R-:W-:Y:S01]  /*1ce0*/  FFMA.FTZ R88, R224, R220, R81 ;  /* 0x000000dce0587223 */ /* 0x000fe20000010051 */
[----:B------:R-:W-:-:S03]  /*1cf0*/  FMUL.FTZ R226, R131, R226 ;  /* 0x000000e283e27220 */ /* 0x000fc60000410000 */
[----:B------:R-:W-:-:S04]  /*1d00*/  FFMA.FTZ R81, R225, R221, R88 ;  /* 0x000000dde1517223 */ /* 0x000fc80000010058 */
[----:B------:R-:W-:-:S05]  /*1d10*/  FFMA.FTZ R81, R226, R223, R81 ;  /* 0x000000dfe2517223 */ /* 0x000fca0000010051 */
[----:B------:R-:W1:Y:S01]  /*1d20*/  SHFL.DOWN PT, R88, R81, 0x10, 0x1f ;  /* 0x0a001f0051587f89 */ /* 0x000e6200000e0000 */
[----:B0-----:R-:W-:-:S05]  /*1d30*/  FADD.FTZ R249, R80, R249 ;  /* 0x000000f950f97221 */ /* 0x001fca0000010000 */
[----:B------:R-:W0:Y:S01]  /*1d40*/  SHFL.DOWN PT, R250, R249, 0x8, 0x1f ;  /* 0x09001f00f9fa7f89 */ /* 0x000e2200000e0000 */
[----:B-1----:R-:W-:-:S05]  /*1d50*/  FADD.FTZ R88, R81, R88 ;  /* 0x0000005851587221 */ /* 0x002fca0000010000 */
[----:B------:R-:W1:Y:S01]  /*1d60*/  SHFL.DOWN PT, R251, R88, 0x8, 0x1f ;  /* 0x09001f0058fb7f89 */ /* 0x000e6200000e0000 */
[----:B0-----:R-:W-:-:S05]  /*1d70*/  FADD.FTZ R250, R249, R250 ;  /* 0x000000faf9fa7221 */ /* 0x001fca0000010000 */
[----:B------:R-:W0:Y:S01]  /*1d80*/  SHFL.DOWN PT, R252, R250, 0x4, 0x1f ;  /* 0x08801f00fafc7f89 */ /* 0x000e2200000e0000 */
[----:B-1----:R-:W-:-:S05]  /*1d90*/  FADD.FTZ R251, R88, R251 ;  /* 0x000000fb58fb7221 */ /* 0x002fca0000010000 */
[----:B------:R-:W1:Y:S01]  /*1da0*/  SHFL.DOWN PT, R80, R251, 0x4, 0x1f ;  /* 0x08801f00fb507f89 */ /* 0x000e6200000e0000 */
[----:B0-----:R-:W-:-:S05]  /*1db0*/  FADD.FTZ R252, R250, R252 ;  /* 0x000000fcfafc7221 */ /* 0x001fca0000010000 */
[----:B------:R-:W0:Y:S01]  /*1dc0*/  SHFL.DOWN PT, R81, R252, 0x2, 0x1f ;  /* 0x08401f00fc517f89 */ /* 0x000e2200000e0000 */
[----:B------:R-:W2:Y:S01]  /*1dd0*/  S2R R88, SR_TID.X ;  /* 0x0000000000587919 */ /* 0x000ea20000002100 */
[----:B-1----:R-:W-:-:S05]  /*1de0*/  FADD.FTZ R80, R251, R80 ;  /* 0x00000050fb507221 */ /* 0x002fca0000010000 */
[----:B------:R-:W1:Y:S01]  /*1df0*/  SHFL.DOWN PT, R249, R80, 0x2, 0x1f ;  /* 0x08401f0050f97f89 */ /* 0x000e6200000e0000 */
[----:B0-----:R-:W-:-:S05]  /*1e00*/  FADD.FTZ R81, R252, R81 ;  /* 0x00000051fc517221 */ /* 0x001fca0000010000 */
[----:B------:R-:W0:Y:S01]  /*1e10*/  SHFL.DOWN PT, R250, R81, 0x1, 0x1f ;  /* 0x08201f0051fa7f89 */ /* 0x000e2200000e0000 */
[----:B-1----:R-:W-:Y:S01]  /*1e20*/  FADD.FTZ R249, R80, R249 ;  /* 0x000000f950f97221 */ /* 0x002fe20000010000 */
[----:B0-----:R-:W-:-:S04]  /*1e30*/  FADD.FTZ R80, R81, R250 ;  /* 0x000000fa51507221 */ /* 0x001fc80000010000 */
[----:B------:R-:W0:Y:S01]  /*1e40*/  SHFL.DOWN PT, R250, R249, 0x1, 0x1f ;  /* 0x08201f00f9fa7f89 */ /* 0x000e2200000e0000 */
[----:B--2---:R-:W-:Y:S01]  /*1e50*/  LOP3.LUT P2, RZ, R88, 0x1f, RZ, 0xc0, !PT ;  /* 0x0000001f58ff7812 */ /* 0x004fe2000784c0ff */
[----:B------:R-:W-:Y:S01]  /*1e60*/  BSSY.RECONVERGENT B0, `(.L_x_2004) ;  /* 0x000000b000007945 */ /* 0x000fe20003800200 */
[----:B0-----:R-:W-:-:S11]  /*1e70*/  FADD.FTZ R81, R249, R250 ;  /* 0x000000faf9517221 */ /* 0x001fd60000010000 */
        /* <DEDUP_REMOVED lines=9> */
.L_x_2005:
[----:B------:R-:W-:Y:S05]  /*1f10*/  BSYNC.RECONVERGENT B0 ;  /* 0x0000000000007941 */ /* 0x000fea0003800200 */
.L_x_2004:
        /* <DEDUP_REMOVED lines=44> */
[----:B--2---:R-:W-:-:S02]  /*21e0*/  IMAD.IADD R157, R157, 0x1, R90 ;  /* 0x000000019d9d7824 */ /* 0x004fc400078e025a */
[----:B------:R-:W-:Y:S01]  /*21f0*/  FADD.FTZ R114, R243, R114 ;  /* 0x00000072f3727221 */ /* 0x000fe20000010000 */
[----:B------:R-:W-:Y:S01]  /*2200*/  FFMA.FTZ R111, R93, R242, R111 ;  /* 0x000000f25d6f7223 */ /* 0x000fe2000001006f */
[----:B------:R-:W-:Y:S01]  /*2210*/  FADD.FTZ R110, R242, R110 ;  /* 0x0000006ef26e7221 */ /* 0x000fe20000010000 */
[----:B------:R-:W-:Y:S01]  /*2220*/  FFMA.FTZ R109, R99, R240, R109 ;  /* 0x000000f0636d7223 */ /* 0x000fe2000001006d */
[----:B------:R-:W-:Y:S01]  /*2230*/  ISETP.GE.AND P3, PT, R157, R91, PT ;  /* 0x0000005b9d00720c */ /* 0x000fe20003f66270 */
        /* <DEDUP_REMOVED lines=96> */
.L_x_2008:
        /* <DEDUP_REMOVED lines=31> */
.L_x_2007:
        /* <DEDUP_REMOVED lines=36> */
.L_x_2010:
        /* <DEDUP_REMOVED lines=31> */
.L_x_2006:
        /* <DEDUP_REMOVED lines=52> */
.L_x_2012:
[-CC-:B------:R-:W-:Y:S01]  /*31a0*/  FFMA.FTZ R95, R95, R91.reuse, R90.reuse ;  /* 0x0000005b5f5f7223 */ /* 0x180fe2000001005a */
[----:B-----5:R-:W-:Y:S01]  /*31b0*/  LOP3.LUT P6, RZ, R92, 0xff00, RZ, 0xc0, !PT ;  /* 0x0000ff005cff7812 */ /* 0x020fe200078cc0ff */
[-CC-:B------:R-:W-:Y:S01]  /*31c0*/  FFMA.FTZ R0, R0, R91.reuse, R90.reuse ;  /* 0x0000005b00007223 */ /* 0x180fe2000001005a */
[-CC-:B------:R-:W-:Y:S01]  /*31d0*/  FFMA.FTZ R94, R94, R91.reuse, R90.reuse ;  /* 0x0000005b5e5e7223 */ /* 0x180fe2000001005a */
[----:B------:R-:W-:Y:S01]  /*31e0*/  FADD.FTZ R198, R198, -R95 ;  /* 0x8000005fc6c67221 */ /* 0x000fe20000010000 */
[----:B------:R-:W-:Y:S01]  /*31f0*/  FFMA.FTZ R93, R93, R91, R90 ;  /* 0x0000005b5d5d7223 */ /* 0x000fe2000001005a */
[----:B------:R-:W-:Y:S01]  /*3200*/  FADD.FTZ R0, R195, -R0 ;  /* 0x80000000c3007221 */ /* 0x000fe20000010000 */
[----:B------:R-:W-:Y:S01]  /*3210*/  FADD.FTZ R94, R201, -R94 ;  /* 0x8000005ec95e7221 */ /* 0x000fe20000010000 */
[C---:B------:R-:W-:Y:S01]  /*3220*/  FMUL.FTZ R61, R131.reuse, R198 ;  /* 0x000000c6833d7220 */ /* 0x040fe20000410000 */
[----:B------:R-:W-:Y:S01]  /*3230*/  FADD.FTZ R202, R202, -R93 ;  /* 0x8000005dcaca7221 */ /* 0x000fe20000010000 */
[----:B------:R-:W-:Y:S01]  /*3240*/  FMUL.FTZ R60, R131, R0 ;  /* 0x00000000833c7220 */ /* 0x000fe20000410000 */
[C---:B------:R-:W-:Y:S01]  /*3250*/  LOP3.LUT P4, RZ, R92.reuse, 0xff, RZ, 0xc0, !PT ;  /* 0x000000ff5cff7812 */ /* 0x040fe2000788c0ff */
[----:B------:R-:W-:Y:S01]  /*3260*/  FMUL.FTZ R62, R61, UR6 ;  /* 0x000000063d3e7c20 */ /* 0x000fe20008410000 */
[----:B------:R-:W-:Y:S01]  /*3270*/  LOP3.LUT P2, RZ, R92, 0xff0000, RZ, 0xc0, !PT ;  /* 0x00ff00005cff7812 */ /* 0x000fe2000784c0ff */
[----:B------:R-:W-:Y:S01]  /*3280*/  FMUL.FTZ R0, R60, UR6 ;  /* 0x000000063c007c20 */ /* 0x000fe20008410000 */
[----:B------:R-:W-:-:S02]  /*3290*/  ISETP.GE.U32.AND P5, PT, R92, 0x1000000, PT ;  /* 0x010000005c00780c */ /* 0x000fc40003fa6070 */
[----:B------:R-:W-:Y:S02]  /*32a0*/  FSEL R63, R62, RZ, P6 ;  /* 0x000000ff3e3f7208 */ /* 0x000fe40003000000 */
[C---:B------:R-:W-:Y:S02]  /*32b0*/  LOP3.LUT P6, RZ, R129.reuse, 0xff00, RZ, 0xc0, !PT ;  /* 0x0000ff0081ff7812 */ /* 0x040fe400078cc0ff */
[----:B------:R-:W-:Y:S02]  /*32c0*/  FSEL R80, R0, RZ, P4 ;  /* 0x000000ff00507208 */ /* 0x000fe40002000000 */
[----:B------:R-:W-:Y:S02]  /*32d0*/  FSEL R62, R62, RZ, P6 ;  /* 0x000000ff3e3e7208 */ /* 0x000fe40003000000 */
[----:B------:R-:W-:Y:S02]  /*32e0*/  LOP3.LUT P6, RZ, R129, 0xff, RZ, 0xc0, !PT ;  /* 0x000000ff81ff7812 */ /* 0x000fe400078cc0ff */
[----:B------:R-:W-:Y:S01]  /*32f0*/  F2FP.BF16.F32.PACK_AB R84, R62, R63 ;  /* 0x0000003f3e54723e */ /* 0x000fe200000010ff */
[C---:B------:R-:W-:Y:S01]  /*3300*/  FMUL.FTZ R62, R131.reuse, R94 ;  /* 0x0000005e833e7220 */ /* 0x040fe20000410000 */
[----:B------:R-:W-:Y:S01]  /*3310*/  FMUL.FTZ R63, R131, R202 ;  /* 0x000000ca833f7220 */ /* 0x000fe20000410000 */
[----:B------:R-:W-:-:S02]  /*3320*/  FSEL R81, R0, RZ, P6 ;  /* 0x000000ff00517208 */ /* 0x000fc40003000000 */
[----:B------:R-:W-:Y:S01]  /*3330*/  FMUL.FTZ R0, R62, UR6 ;  /* 0x000000063e007c20 */ /* 0x000fe20008410000 */
[----:B------:R-:W-:Y:S01]  /*3340*/  LOP3.LUT P4, RZ, R129, 0xff0000, RZ, 0xc0, !PT ;  /* 0x00ff000081ff7812 */ /* 0x000fe2000788c0ff */
[----:B------:R-:W-:Y:S01]  /*3350*/  FMUL.FTZ R82, R63, UR6 ;  /* 0x000000063f527c20 */ /* 0x000fe20008410000 */
[----:B------:R-:W-:Y:S02]  /*3360*/  ISETP.GE.U32.AND P6, PT, R129, 0x1000000, PT ;  /* 0x010000008100780c */ /* 0x000fe40003fc6070 */
[----:B------:R-:W-:Y:S02]  /*3370*/  F2FP.BF16.F32.PACK_AB R85, R81, R80 ;  /* 0x000000505155723e */ /* 0x000fe400000010ff */
[C---:B------:R-:W-:Y:S02]  /*3380*/  FSEL R80, R0.reuse, RZ, P2 ;  /* 0x000000ff00507208 */ /* 0x040fe40001000000 */
        /* <DEDUP_REMOVED lines=13> */
.L_x_2011:
        /* <DEDUP_REMOVED lines=13> */
[C---:B------:R-:W-:Y:S01]  /*3530*/  FFMA.FTZ R198, R131.reuse, R198, R57 ;  /* 0x000000c683c67223 */ /* 0x040fe20000010039 */
[C---:B------:R-:W-:Y:S01]  /*3540*/  FFMA.FTZ R80, R131.reuse, R0, R56 ;  /* 0x0000000083507223 */ /* 0x040fe20000010038 */
[----:B------:R-:W-:Y:S01]  /*3550*/  FADD.FTZ R202, R202, -R93 ;  /* 0x8000005dcaca7221 */ /* 0x000fe20000010000 */
[----:B------:R-:W-:Y:S01]  /*3560*/  LOP3.LUT P4, RZ, R92, 0xff, RZ, 0xc0, !PT ;  /* 0x000000ff5cff7812 */ /* 0x000fe2000788c0ff */
[----:B------:R-:W-:Y:S01]  /*3570*/  FMUL.FTZ R198, R198, UR6 ;  /* 0x00000006c6c67c20 */ /* 0x000fe20008410000 */
[----:B------:R-:W-:Y:S01]  /*3580*/  FMUL.FTZ R80, R80, UR6 ;  /* 0x0000000650507c20 */ /* 0x000fe20008410000 */
[C---:B------:R-:W-:Y:S01]  /*3590*/  FFMA.FTZ R94, R131.reuse, R94, R58 ;  /* 0x0000005e835e7223 */ /* 0x040fe2000001003a */
[----:B------:R-:W-:Y:S01]  /*35a0*/  FFMA.FTZ R202, R131, R202, R59 ;  /* 0x000000ca83ca7223 */ /* 0x000fe2000001003b */
        /* <DEDUP_REMOVED lines=28> */
.L_x_2013:
        /* <DEDUP_REMOVED lines=8> */
[C---:B------:R-:W-:Y:S01]  /*37f0*/  FFMA.FTZ R61, R131.reuse, R198, R57 ;  /* 0x000000c6833d7223 */ /* 0x040fe20000010039 */
[----:B------:R-:W-:Y:S01]  /*3800*/  FADD.FTZ R202, R202, -R93 ;  /* 0x8000005dcaca7221 */ /* 0x000fe20000010000 */
[----:B------:R-:W-:Y:S01]  /*3810*/  FFMA.FTZ R60, R131, R0, R56 ;  /* 0x00000000833c7223 */ /* 0x000fe20000010038 */
        /* <DEDUP_REMOVED lines=11> */
[C---:B------:R-:W-:Y:S01]  /*38d0*/  FFMA.FTZ R62, R131.reuse, R94, R58 ;  /* 0x0000005e833e7223 */ /* 0x040fe2000001003a */
[----:B------:R-:W-:Y:S01]  /*38e0*/  FFMA.FTZ R63, R131, R202, R59 ;  /* 0x000000ca833f7223 */ /* 0x000fe2000001003b */
        /* <DEDUP_REMOVED lines=18> */
[----:B------:R-:W-:-:S07]  /*3a10*/  PRMT R93, R83, 0x7610, R93 ;  /* 0x00007610535d7816 */ /* 0x000fce000000005d */
.L_x_2009:
[----:B------:R-:W-:Y:S01]  /*3a20*/  ISETP.NE.U32.AND P2, PT, RZ, UR4, PT ;  /* 0x00000004ff007c0c */ /* 0x000fe2000bf45070 */
[----:B------:R-:W0:Y:S01]  /*3a30*/  LDC.64 R80, c[0x0][0x468] ;  /* 0x00011a00ff507b82 */ /* 0x000e220000000a00 */
[----:B------:R-:W-:Y:S02]  /*3a40*/  LOP3.LUT R0, R0, 0xffff, RZ, 0xc0, !PT ;  /* 0x0000ffff00007812 */ /* 0x000fe400078ec0ff */
[----:B------:R-:W-:Y:S02]  /*3a50*/  ISETP.NE.AND.EX P2, PT, RZ, UR5, PT, P2 ;  /* 0x00000005ff007c0c */ /* 0x000fe4000bf45320 */
[----:B------:R-:W-:Y:S01]  /*3a60*/  PRMT R93, R84, 0x5410, R93 ;  /* 0x00005410545d7816 */ /* 0x000fe2000000005d */
[----:B------:R-:W-:-:S03]  /*3a70*/  IMAD.WIDE.U32 R82, R0, 0x10000, RZ ;  /* 0x0001000000527825 */ /* 0x000fc600078e00ff */
[----:B------:R-:W-:Y:S02]  /*3a80*/  LOP3.LUT R82, R82, 0xffff, R85, 0xf8, !PT ;  /* 0x0000ffff52527812 */ /* 0x000fe400078ef855 */
[----:B------:R-:W-:-:S05]  /*3a90*/  LOP3.LUT R83, R93, R83, RZ, 0xfc, !PT ;  /* 0x000000535d537212 */ /* 0x000fca00078efcff */
[----:B------:R-:W1:Y:S01]  /*3aa0*/  @P2 LDC.64 R86, c[0x0][0x478] ;  /* 0x00011e00ff562b82 */ /* 0x000e620000000a00 */
[----:B0-----:R-:W-:-:S04]  /*3ab0*/  IMAD.WIDE.U32 R84, R135, 0x8, R80 ;  /* 0x0000000887547825 */ /* 0x001fc800078e0050 */
[----:B-1----:R-:W-:-:S05]  /*3ac0*/  @P2 IMAD.WIDE.U32 R86, R135, 0x10, R86 ;  /* 0x0000001087562825 */ /* 0x002fca00078e0056 */
[----:B------:R0:W-:Y:S04]  /*3ad0*/  @P2 STG.E.128 desc[UR10][R86.64], R60 ;  /* 0x0000003c56002986 */ /* 0x0001e8000c101d0a */
[----:B------:R0:W-:Y:S01]  /*3ae0*/  STG.E.64 desc[UR10][R84.64], R82 ;  /* 0x0000005254007986 */ /* 0x0001e2000c101b0a */
[----:B------:R-:W-:Y:S05]  /*3af0*/  @!P0 BRA `(.L_x_2014) ;  /* 0x0000000000208947 */ /* 0x000fea0003800000 */
        /* <DEDUP_REMOVED lines=8> */
.L_x_2014:
[----:B------:R-:W-:Y:S05]  /*3b80*/  @!P0 BRA `(.L_x_2015) ;  /* 0x0000000800d48947 */ /* 0x000fea0003800000 */
[----:B------:R-:W-:Y:S05]  /*3b90*/  @!P1 BRA `(.L_x_2016) ;  /* 0x0000000400689947 */ /* 0x000fea0003800000 */
[----:B------:R-:W-:Y:S05]  /*3ba0*/  @!P2 BRA `(.L_x_2017) ;  /* 0x0000000000b0a947 */ /* 0x000fea0003800000 */
[-CC-:B0-----:R-:W-:Y:S01]  /*3bb0*/  FFMA.FTZ R61, R182, R91.reuse, R90.reuse ;  /* 0x0000005bb63d7223 */ /* 0x181fe2000001005a */
[-CC-:B------:R-:W-:Y:S01]  /*3bc0*/  FFMA.FTZ R60, R183, R91.reuse, R90.reuse ;  /* 0x0000005bb73c7223 */ /* 0x180fe2000001005a */
[-CC-:B------:R-:W-:Y:S01]  /*3bd0*/  FFMA.FTZ R0, R99, R91.reuse, R90.reuse ;  /* 0x0000005b63007223 */ /* 0x180fe2000001005a */
[----:B------:R-:W-:Y:S01]  /*3be0*/  FFMA.FTZ R184, R184, R91, R90 ;  /* 0x0000005bb8b87223 */ /* 0x000fe2000001005a */
[----:B------:R-:W-:Y:S01]  /*3bf0*/  FADD.FTZ R204, R204, -R61 ;  /* 0x8000003dcccc7221 */ /* 0x000fe20000010000 */
[----:B------:R-:W-:Y:S01]  /*3c00*/  FADD.FTZ R205, R205, -R60 ;  /* 0x8000003ccdcd7221 */ /* 0x000fe20000010000 */
[----:B------:R-:W-:Y:S01]  /*3c10*/  FADD.FTZ R0, R203, -R0 ;  /* 0x80000000cb007221 */ /* 0x000fe20000010000 */
[----:B------:R-:W-:Y:S01]  /*3c20*/  LOP3.LUT P5, RZ, R89, 0xff00, RZ, 0xc0, !PT ;  /* 0x0000ff0059ff7812 */ /* 0x000fe200078ac0ff */
[C---:B------:R-:W-:Y:S01]  /*3c30*/  FFMA.FTZ R61, R131.reuse, R204, R65 ;  /* 0x000000cc833d7223 */ /* 0x040fe20000010041 */
[----:B------:R-:W-:Y:S01]  /*3c40*/  FFMA.FTZ R62, R131, R205, R66 ;  /* 0x000000cd833e7223 */ /* 0x000fe20000010042 */
[----:B------:R-:W-:Y:S01]  /*3c50*/  LOP3.LUT P6, RZ, R89, 0xff0000, RZ, 0xc0, !PT ;  /* 0x00ff000059ff7812 */ /* 0x000fe200078cc0ff */
[----:B------:R-:W-:Y:S01]  /*3c60*/  FFMA.FTZ R60, R131, R0, R64 ;  /* 0x00000000833c7223 */ /* 0x000fe20000010040 */
[----:B------:R-:W-:Y:S01]  /*3c70*/  FMUL.FTZ R63, R61, UR6 ;  /* 0x000000063d3f7c20 */ /* 0x000fe20008410000 */
[----:B------:R-:W-:Y:S01]  /*3c80*/  FMUL.FTZ R86, R62, UR6 ;  /* 0x000000063e567c20 */ /* 0x000fe20008410000 */
[----:B------:R-:W-:Y:S01]  /*3c90*/  LOP3.LUT P4, RZ, R128, 0xff00, RZ, 0xc0, !PT ;  /* 0x0000ff0080ff7812 */ /* 0x000fe2000788c0ff */
[----:B------:R-:W-:Y:S01]  /*3ca0*/  FADD.FTZ R184, R207, -R184 ;  /* 0x800000b8cfb87221 */ /* 0x000fe20000010000 */
[----:B------:R-:W-:Y:S01]  /*3cb0*/  FMUL.FTZ R0, R60, UR6 ;  /* 0x000000063c007c20 */ /* 0x000fe20008410000 */
[----:B-1----:R-:W-:-:S02]  /*3cc0*/  FSEL R84, R63, RZ, P5 ;  /* 0x000000ff3f547208 */ /* 0x002fc40002800000 */
[----:B------:R-:W-:Y:S02]  /*3cd0*/  FSEL R87, R86, RZ, P6 ;  /* 0x000000ff56577208 */ /* 0x000fe40003000000 */
[----:B------:R-:W-:Y:S02]  /*3ce0*/  LOP3.LUT P5, RZ, R89, 0xff, RZ, 0xc0, !PT ;  /* 0x000000ff59ff7812 */ /* 0x000fe400078ac0ff */
[----:B------:R-:W-:Y:S01]  /*3cf0*/  FSEL R85, R63, RZ, P4 ;  /* 0x000000ff3f557208 */ /* 0x000fe20002000000 */
[----:B------:R-:W-:Y:S01]  /*3d00*/  FFMA.FTZ R63, R131, R184, R67 ;  /* 0x000000b8833f7223 */ /* 0x000fe20000010043 */
[----:B------:R-:W-:Y:S02]  /*3d10*/  LOP3.LUT P6, RZ, R128, 0xff, RZ, 0xc0, !PT ;  /* 0x000000ff80ff7812 */ /* 0x000fe400078cc0ff */
[C---:B------:R-:W-:Y:S02]  /*3d20*/  FSEL R82, R0.reuse, RZ, P5 ;  /* 0x000000ff00527208 */ /* 0x040fe40002800000 */
[----:B------:R-:W-:Y:S01]  /*3d30*/  FSEL R83, R0, RZ, P6 ;  /* 0x000000ff00537208 */ /* 0x000fe20003000000 */
[----:B------:R-:W-:Y:S01]  /*3d40*/  FMUL.FTZ R0, R63, UR6 ;  /* 0x000000063f007c20 */ /* 0x000fe20008410000 */
        /* <DEDUP_REMOVED lines=18> */
.L_x_2017:
[-CC-:B01----:R-:W-:Y:S01]  /*3e70*/  FFMA.FTZ R83, R182, R91.reuse, R90.reuse ;  /* 0x0000005bb6537223 */ /* 0x183fe2000001005a */
        /* <DEDUP_REMOVED lines=13> */
[----:B------:R-:W-:Y:S01]  /*3f50*/  FADD.FTZ R184, R207, -R184 ;  /* 0x800000b8cfb87221 */ /* 0x000fe20000010000 */
[----:B------:R-:W-:Y:S01]  /*3f60*/  FMUL.FTZ R0, R0, UR6 ;  /* 0x0000000600007c20 */ /* 0x000fe20008410000 */
[----:B------:R-:W-:-:S02]  /*3f70*/  LOP3.LUT P4, RZ, R128, 0xff00, RZ, 0xc0, !PT ;  /* 0x0000ff0080ff7812 */ /* 0x000fc4000788c0ff */
[----:B------:R-:W-:Y:S01]  /*3f80*/  FSEL R84, R204, RZ, P5 ;  /* 0x000000ffcc547208 */ /* 0x000fe20002800000 */
[----:B------:R-:W-:Y:S01]  /*3f90*/  FFMA.FTZ R184, R131, R184, R67 ;  /* 0x000000b883b87223 */ /* 0x000fe20000010043 */
[----:B------:R-:W-:Y:S02]  /*3fa0*/  FSEL R86, R205, RZ, P6 ;  /* 0x000000ffcd567208 */ /* 0x000fe40003000000 */
[----:B------:R-:W-:Y:S01]  /*3fb0*/  LOP3.LUT P5, RZ, R89, 0xff, RZ, 0xc0, !PT ;  /* 0x000000ff59ff7812 */ /* 0x000fe200078ac0ff */
[----:B------:R-:W-:Y:S01]  /*3fc0*/  FMUL.FTZ R184, R184, UR6 ;  /* 0x00000006b8b87c20 */ /* 0x000fe20008410000 */
[----:B------:R-:W-:Y:S02]  /*3fd0*/  LOP3.LUT P6, RZ, R128, 0xff, RZ, 0xc0, !PT ;  /* 0x000000ff80ff7812 */ /* 0x000fe400078cc0ff */
[----:B------:R-:W-:Y:S02]  /*3fe0*/  FSEL R85, R204, RZ, P4 ;  /* 0x000000ffcc557208 */ /* 0x000fe40002000000 */
[----:B------:R-:W-:-:S02]  /*3ff0*/  FSEL R82, R0, RZ, P5 ;  /* 0x000000ff00527208 */ /* 0x000fc40002800000 */
[----:B------:R-:W-:Y:S02]  /*4000*/  FSEL R83, R0, RZ, P6 ;  /* 0x000000ff00537208 */ /* 0x000fe40003000000 */
[----:B------:R-:W-:Y:S02]  /*4010*/  ISETP.GE.U32.AND P4, PT, R89, 0x1000000, PT ;  /* 0x010000005900780c */ /* 0x000fe40003f86070 */
        /* <DEDUP_REMOVED lines=18> */
.L_x_2016:
        /* <DEDUP_REMOVED lines=9> */
[C---:B------:R-:W-:Y:S01]  /*41d0*/  FMUL.FTZ R61, R131.reuse, R204 ;  /* 0x000000cc833d7220 */ /* 0x040fe20000410000 */
[----:B------:R-:W-:Y:S01]  /*41e0*/  FMUL.FTZ R62, R131, R60 ;  /* 0x0000003c833e7220 */ /* 0x000fe20000410000 */
[----:B------:R-:W-:Y:S01]  /*41f0*/  LOP3.LUT P6, RZ, R89, 0xff0000, RZ, 0xc0, !PT ;  /* 0x00ff000059ff7812 */ /* 0x000fe200078cc0ff */
[----:B------:R-:W-:Y:S01]  /*4200*/  FMUL.FTZ R60, R131, R0 ;  /* 0x00000000833c7220 */ /* 0x000fe20000410000 */
        /* <DEDUP_REMOVED lines=9> */
[----:B------:R-:W-:Y:S01]  /*42a0*/  FMUL.FTZ R63, R131, R184 ;  /* 0x000000b8833f7220 */ /* 0x000fe20000410000 */
        /* <DEDUP_REMOVED lines=22> */
.L_x_2019:
        /* <DEDUP_REMOVED lines=14> */
[----:B------:R-:W-:Y:S01]  /*44f0*/  FADD.FTZ R184, R207, -R184 ;  /* 0x800000b8cfb87221 */ /* 0x000fe20000010000 */
[----:B------:R-:W-:Y:S01]  /*4500*/  FMUL.FTZ R0, R0, UR6 ;  /* 0x0000000600007c20 */ /* 0x000fe20008410000 */
[----:B------:R-:W-:-:S02]  /*4510*/  LOP3.LUT P4, RZ, R128, 0xff00, RZ, 0xc0, !PT ;  /* 0x0000ff0080ff7812 */ /* 0x000fc4000788c0ff */
[----:B------:R-:W-:Y:S01]  /*4520*/  FSEL R84, R204, RZ, P5 ;  /* 0x000000ffcc547208 */ /* 0x000fe20002800000 */
[----:B------:R-:W-:Y:S01]  /*4530*/  FMUL.FTZ R184, R131, R184 ;  /* 0x000000b883b87220 */ /* 0x000fe20000410000 */
        /* <DEDUP_REMOVED lines=26> */
.L_x_2015:
[----:B------:R-:W-:Y:S05]  /*46e0*/  @!P1 BRA `(.L_x_2020) ;  /* 0x0000000000f89947 */ /* 0x000fea0003800000 */
[----:B------:R-:W-:Y:S05]  /*46f0*/  @!P2 BRA `(.L_x_2021) ;  /* 0x000000000078a947 */ /* 0x000fea0003800000 */
        /* <DEDUP_REMOVED lines=8> */
[----:B------:R-:W-:Y:S01]  /*4780*/  FFMA.FTZ R60, R131, R0, R64 ;  /* 0x00000000833c7223 */ /* 0x000fe20000010040 */
[----:B------:R-:W-:Y:S01]  /*4790*/  LOP3.LUT P6, RZ, R89, 0xff, RZ, 0xc0, !PT ;  /* 0x000000ff59ff7812 */ /* 0x000fe200078cc0ff */
[C---:B------:R-:W-:Y:S01]  /*47a0*/  FFMA.FTZ R61, R131.reuse, R204, R65 ;  /* 0x000000cc833d7223 */ /* 0x040fe20000010041 */
[C---:B------:R-:W-:Y:S01]  /*47b0*/  FFMA.FTZ R62, R131.reuse, R205, R66 ;  /* 0x000000cd833e7223 */ /* 0x040fe20000010042 */
[----:B------:R-:W-:Y:S01]  /*47c0*/  FMUL.FTZ R0, R60, UR6 ;  /* 0x000000063c007c20 */ /* 0x000fe20008410000 */
[----:B------:R-:W-:Y:S01]  /*47d0*/  FFMA.FTZ R63, R131, R184, R67 ;  /* 0x000000b8833f7223 */ /* 0x000fe20000010043 */
[----:B-1----:R-:W-:Y:S01]  /*47e0*/  FMUL.FTZ R82, R61, UR6 ;  /* 0x000000063d527c20 */ /* 0x002fe20008410000 */
[----:B------:R-:W-:Y:S01]  /*47f0*/  FMUL.FTZ R84, R62, UR6 ;  /* 0x000000063e547c20 */ /* 0x000fe20008410000 */
[----:B------:R-:W-:Y:S01]  /*4800*/  LOP3.LUT P5, RZ, R89, 0xff00, RZ, 0xc0, !PT ;  /* 0x0000ff0059ff7812 */ /* 0x000fe200078ac0ff */
[----:B------:R-:W-:Y:S01]  /*4810*/  FMUL.FTZ R85, R63, UR6 ;  /* 0x000000063f557c20 */ /* 0x000fe20008410000 */
[----:B------:R-:W-:-:S02]  /*4820*/  FSEL R0, R0, RZ, P6 ;  /* 0x000000ff00007208 */ /* 0x000fc40003000000 */
[C---:B------:R-:W-:Y:S02]  /*4830*/  LOP3.LUT P4, RZ, R89.reuse, 0xff0000, RZ, 0xc0, !PT ;  /* 0x00ff000059ff7812 */ /* 0x040fe4000788c0ff */
[----:B------:R-:W-:Y:S02]  /*4840*/  ISETP.GE.U32.AND P6, PT, R89, 0x1000000, PT ;  /* 0x010000005900780c */ /* 0x000fe40003fc6070 */
        /* <DEDUP_REMOVED lines=9> */
.L_x_2021:
        /* <DEDUP_REMOVED lines=31> */
.L_x_2020:
        /* <DEDUP_REMOVED lines=9> */
[----:B------:R-:W-:Y:S01]  /*4b60*/  FMUL.FTZ R60, R131, R0 ;  /* 0x00000000833c7220 */ /* 0x000fe20000410000 */
[----:B------:R-:W-:Y:S01]  /*4b70*/  LOP3.LUT P6, RZ, R89, 0xff, RZ, 0xc0, !PT ;  /* 0x000000ff59ff7812 */ /* 0x000fe200078cc0ff */
[C---:B------:R-:W-:Y:S01]  /*4b80*/  FMUL.FTZ R61, R131.reuse, R204 ;  /* 0x000000cc833d7220 */ /* 0x040fe20000410000 */
[C---:B------:R-:W-:Y:S01]  /*4b90*/  FMUL.FTZ R62, R131.reuse, R62 ;  /* 0x0000003e833e7220 */ /* 0x040fe20000410000 */
[----:B------:R-:W-:Y:S01]  /*4ba0*/  FMUL.FTZ R0, R60, UR6 ;  /* 0x000000063c007c20 */ /* 0x000fe20008410000 */
[----:B------:R-:W-:Y:S01]  /*4bb0*/  FMUL.FTZ R63, R131, R184 ;  /* 0x000000b8833f7220 */ /* 0x000fe20000410000 */
        /* <DEDUP_REMOVED lines=16> */
.L_x_2022:
        /* <DEDUP_REMOVED lines=29> */
[----:B------:R-:W-:-:S07]  /*4e90*/  PRMT R84, R82, 0x7610, R84 ;  /* 0x0000761052547816 */ /* 0x000fce0000000054 */
.L_x_2018:
        /* <DEDUP_REMOVED lines=19> */
.L_x_2023:
[----:B------:R-:W-:Y:S05]  /*4fd0*/  @!P0 BRA `(.L_x_2024) ;  /* 0x0000000800cc8947 */ /* 0x000fea0003800000 */
[----:B------:R-:W-:Y:S05]  /*4fe0*/  @!P1 BRA `(.L_x_2025) ;  /* 0x0000000400649947 */ /* 0x000fea0003800000 */
[----:B------:R-:W-:Y:S05]  /*4ff0*/  @!P2 BRA `(.L_x_2026) ;  /* 0x0000000000b0a947 */ /* 0x000fea0003800000 */
[-CC-:B------:R-:W-:Y:S01]  /*5000*/  FFMA.FTZ R186, R186, R91.reuse, R90.reuse ;  /* 0x0000005bbaba7223 */ /* 0x180fe2000001005a */
[-CC-:B------:R-:W-:Y:S01]  /*5010*/  FFMA.FTZ R0, R187, R91.reuse, R90.reuse ;  /* 0x0000005bbb007223 */ /* 0x180fe2000001005a */
[-CC-:B0-----:R-:W-:Y:S01]  /*5020*/  FFMA.FTZ R61, R188, R91.reuse, R90.reuse ;  /* 0x0000005bbc3d7223 */ /* 0x181fe2000001005a */
[----:B------:R-:W-:Y:S01]  /*5030*/  FFMA.FTZ R185, R185, R91, R90 ;  /* 0x0000005bb9b97223 */ /* 0x000fe2000001005a */
[----:B------:R-:W-:Y:S01]  /*5040*/  FADD.FTZ R186, R209, -R186 ;  /* 0x800000bad1ba7221 */ /* 0x000fe20000010000 */
[----:B------:R-:W-:Y:S01]  /*5050*/  FADD.FTZ R211, R211, -R0 ;  /* 0x80000000d3d37221 */ /* 0x000fe20000010000 */
[----:B------:R-:W-:Y:S01]  /*5060*/  FADD.FTZ R212, R212, -R61 ;  /* 0x8000003dd4d47221 */ /* 0x000fe20000010000 */
[----:B------:R-:W-:Y:S01]  /*5070*/  FADD.FTZ R185, R208, -R185 ;  /* 0x800000b9d0b97221 */ /* 0x000fe20000010000 */
[C---:B------:R-:W-:Y:S01]  /*5080*/  FFMA.FTZ R61, R131.reuse, R186, R69 ;  /* 0x000000ba833d7223 */ /* 0x040fe20000010045 */
[C---:B------:R-:W-:Y:S01]  /*5090*/  FFMA.FTZ R62, R131.reuse, R211, R70 ;  /* 0x000000d3833e7223 */ /* 0x040fe20000010046 */
[----:B------:R-:W-:Y:S01]  /*50a0*/  LOP3.LUT P5, RZ, R98, 0xff00, RZ, 0xc0, !PT ;  /* 0x0000ff0062ff7812 */ /* 0x000fe200078ac0ff */
[----:B------:R-:W-:Y:S01]  /*50b0*/  FFMA.FTZ R60, R131, R185, R68 ;  /* 0x000000b9833c7223 */ /* 0x000fe20000010044 */
[----:B------:R-:W-:Y:S01]  /*50c0*/  FMUL.FTZ R63, R61, UR6 ;  /* 0x000000063d3f7c20 */ /* 0x000fe20008410000 */
[----:B------:R-:W-:Y:S01]  /*50d0*/  FMUL.FTZ R86, R62, UR6 ;  /* 0x000000063e567c20 */ /* 0x000fe20008410000 */
[----:B------:R-:W-:Y:S01]  /*50e0*/  LOP3.LUT P6, RZ, R98, 0xff0000, RZ, 0xc0, !PT ;  /* 0x00ff000062ff7812 */ /* 0x000fe200078cc0ff */
[----:B------:R-:W-:Y:S01]  /*50f0*/  FMUL.FTZ R0, R60, UR6 ;  /* 0x000000063c007c20 */ /* 0x000fe20008410000 */
[----:B------:R-:W-:-:S02]  /*5100*/  LOP3.LUT P4, RZ, R127, 0xff00, RZ, 0xc0, !PT ;  /* 0x0000ff007fff7812 */ /* 0x000fc4000788c0ff */
[C---:B-1----:R-:W-:Y:S02]  /*5110*/  FSEL R84, R63.reuse, RZ, P5 ;  /* 0x000000ff3f547208 */ /* 0x042fe40002800000 */
[----:B------:R-:W-:Y:S02]  /*5120*/  FSEL R87, R86, RZ, P6 ;  /* 0x000000ff56577208 */ /* 0x000fe40003000000 */
[----:B------:R-:W-:Y:S02]  /*5130*/  LOP3.LUT P5, RZ, R98, 0xff, RZ, 0xc0, !PT ;  /* 0x000000ff62ff7812 */ /* 0x000fe400078ac0ff */
[----:B------:R-:W-:Y:S01]  /*5140*/  FSEL R85, R63, RZ, P4 ;  /* 0x000000ff3f557208 */ /* 0x000fe20002000000 */
[----:B------:R-:W-:Y:S01]  /*5150*/  FFMA.FTZ R63, R131, R212, R71 ;  /* 0x000000d4833f7223 */ /* 0x000fe20000010047 */
[----:B------:R-:W-:Y:S02]  /*5160*/  LOP3.LUT P6, RZ, R127, 0xff, RZ, 0xc0, !PT ;  /* 0x000000ff7fff7812 */ /* 0x000fe400078cc0ff */
[----:B------:R-:W-:-:S02]  /*5170*/  FSEL R82, R0, RZ, P5 ;  /* 0x000000ff00527208 */ /* 0x000fc40002800000 */
[----:B------:R-:W-:Y:S01]  /*5180*/  FSEL R83, R0, RZ, P6 ;  /* 0x000000ff00537208 */ /* 0x000fe20003000000 */
[----:B------:R-:W-:Y:S01]  /*5190*/  FMUL.FTZ R0, R63, UR6 ;  /* 0x000000063f007c20 */ /* 0x000fe20008410000 */
        /* <DEDUP_REMOVED lines=18> */
.L_x_2026:
[-CC-:B------:R-:W-:Y:S01]  /*52c0*/  FFMA.FTZ R186, R186, R91.reuse, R90.reuse ;  /* 0x0000005bbaba7223 */ /* 0x180fe2000001005a */
[-CC-:B------:R-:W-:Y:S01]  /*52d0*/  FFMA.FTZ R0, R187, R91.reuse, R90.reuse ;  /* 0x0000005bbb007223 */ /* 0x180fe2000001005a */
[-CC-:B------:R-:W-:Y:S01]  /*52e0*/  FFMA.FTZ R185, R185, R91.reuse, R90.reuse ;  /* 0x0000005bb9b97223 */ /* 0x180fe2000001005a */
[----:B01----:R-:W-:Y:S01]  /*52f0*/  FFMA.FTZ R83, R188, R91, R90 ;  /* 0x0000005bbc537223 */ /* 0x003fe2000001005a */
[----:B------:R-:W-:Y:S01]  /*5300*/  FADD.FTZ R186, R209, -R186 ;  /* 0x800000bad1ba7221 */ /* 0x000fe20000010000 */
[----:B------:R-:W-:Y:S01]  /*5310*/  FADD.FTZ R211, R211, -R0 ;  /* 0x80000000d3d37221 */ /* 0x000fe20000010000 */
[----:B------:R-:W-:Y:S01]  /*5320*/  FADD.FTZ R185, R208, -R185 ;  /* 0x800000b9d0b97221 */ /* 0x000fe20000010000 */
[C---:B------:R-:W-:Y:S01]  /*5330*/  LOP3.LUT P5, RZ, R98.reuse, 0xff00, RZ, 0xc0, !PT ;  /* 0x0000ff0062ff7812 */ /* 0x040fe200078ac0ff */
[C---:B------:R-:W-:Y:S01]  /*5340*/  FFMA.FTZ R186, R131.reuse, R186, R69 ;  /* 0x000000ba83ba7223 */ /* 0x040fe20000010045 */
[C---:B------:R-:W-:Y:S01]  /*5350*/  FFMA.FTZ R211, R131.reuse, R211, R70 ;  /* 0x000000d383d37223 */ /* 0x040fe20000010046 */
[----:B------:R-:W-:Y:S01]  /*5360*/  FFMA.FTZ R185, R131, R185, R68 ;  /* 0x000000b983b97223 */ /* 0x000fe20000010044 */
[----:B------:R-:W-:Y:S01]  /*5370*/  LOP3.LUT P6, RZ, R98, 0xff0000, RZ, 0xc0, !PT ;  /* 0x00ff000062ff7812 */ /* 0x000fe200078cc0ff */
[----:B------:R-:W-:Y:S01]  /*5380*/  FMUL.FTZ R186, R186, UR6 ;  /* 0x00000006baba7c20 */ /* 0x000fe20008410000 */
[----:B------:R-:W-:Y:S01]  /*5390*/  FMUL.FTZ R211, R211, UR6 ;  /* 0x00000006d3d37c20 */ /* 0x000fe20008410000 */
[----:B------:R-:W-:Y:S01]  /*53a0*/  FADD.FTZ R212, R212, -R83 ;  /* 0x80000053d4d47221 */ /* 0x000fe20000010000 */
[----:B------:R-:W-:Y:S01]  /*53b0*/  FMUL.FTZ R185, R185, UR6 ;  /* 0x00000006b9b97c20 */ /* 0x000fe20008410000 */
[----:B------:R-:W-:-:S02]  /*53c0*/  LOP3.LUT P4, RZ, R127, 0xff00, RZ, 0xc0, !PT ;  /* 0x0000ff007fff7812 */ /* 0x000fc4000788c0ff */
[----:B------:R-:W-:Y:S01]  /*53d0*/  FSEL R82, R186, RZ, P5 ;  /* 0x000000ffba527208 */ /* 0x000fe20002800000 */
[----:B------:R-:W-:Y:S01]  /*53e0*/  FFMA.FTZ R212, R131, R212, R71 ;  /* 0x000000d483d47223 */ /* 0x000fe20000010047 */
[----:B------:R-:W-:Y:S02]  /*53f0*/  LOP3.LUT P5, RZ, R98, 0xff, RZ, 0xc0, !PT ;  /* 0x000000ff62ff7812 */ /* 0x000fe400078ac0ff */
[----:B------:R-:W-:Y:S01]  /*5400*/  FSEL R84, R211, RZ, P6 ;  /* 0x000000ffd3547208 */ /* 0x000fe20003000000 */
        /* <DEDUP_REMOVED lines=21> */
[----:B------:R-:W-:Y:S01]  /*5560*/  PRMT R89, R83, 0x7610, R89 ;  /* 0x0000761053597816 */ /* 0x000fe20000000059 */
[----:B------:R-:W-:Y:S06]  /*5570*/  BRA `(.L_x_2027) ;  /* 0x0000000c00507947 */ /* 0x000fec0003800000 */
.L_x_2025:
        /* <DEDUP_REMOVED lines=12> */
[----:B------:R-:W-:Y:S01]  /*5640*/  FMUL.FTZ R60, R131, R60 ;  /* 0x0000003c833c7220 */ /* 0x000fe20000410000 */
        /* <DEDUP_REMOVED lines=9> */
[----:B------:R-:W-:Y:S01]  /*56e0*/  FMUL.FTZ R63, R131, R212 ;  /* 0x000000d4833f7220 */ /* 0x000fe20000410000 */
        /* <DEDUP_REMOVED lines=22> */
.L_x_2028:
        /* <DEDUP_REMOVED lines=8> */
[C---:B------:R-:W-:Y:S01]  /*58d0*/  FMUL.FTZ R186, R131.reuse, R186 ;  /* 0x000000ba83ba7220 */ /* 0x040fe20000410000 */
[C---:B------:R-:W-:Y:S01]  /*58e0*/  FMUL.FTZ R0, R131.reuse, R0 ;  /* 0x0000000083007220 */ /* 0x040fe20000410000 */
[----:B------:R-:W-:Y:S01]  /*58f0*/  LOP3.LUT P6, RZ, R98, 0xff0000, RZ, 0xc0, !PT ;  /* 0x00ff000062ff7812 */ /* 0x000fe200078cc0ff */
[----:B------:R-:W-:Y:S01]  /*5900*/  FMUL.FTZ R208, R131, R208 ;  /* 0x000000d083d07220 */ /* 0x000fe20000410000 */
[----:B------:R-:W-:Y:S01]  /*5910*/  FMUL.FTZ R186, R186, UR6 ;  /* 0x00000006baba7c20 */ /* 0x000fe20008410000 */
[----:B------:R-:W-:Y:S01]  /*5920*/  FMUL.FTZ R84, R0, UR6 ;  /* 0x0000000600547c20 */ /* 0x000fe20008410000 */
[----:B------:R-:W-:Y:S01]  /*5930*/  FADD.FTZ R212, R212, -R83 ;  /* 0x80000053d4d47221 */ /* 0x000fe20000010000 */
[----:B------:R-:W-:Y:S01]  /*5940*/  LOP3.LUT P4, RZ, R127, 0xff00, RZ, 0xc0, !PT ;  /* 0x0000ff007fff7812 */ /* 0x000fe2000788c0ff */
[----:B------:R-:W-:Y:S01]  /*5950*/  FMUL.FTZ R208, R208, UR6 ;  /* 0x00000006d0d07c20 */ /* 0x000fe20008410000 */
[----:B------:R-:W-:Y:S01]  /*5960*/  FSEL R82, R186, RZ, P5 ;  /* 0x000000ffba527208 */ /* 0x000fe20002800000 */
[----:B------:R-:W-:Y:S01]  /*5970*/  FMUL.FTZ R212, R131, R212 ;  /* 0x000000d483d47220 */ /* 0x000fe20000410000 */
[----:B------:R-:W-:-:S02]  /*5980*/  FSEL R86, R84, RZ, P6 ;  /* 0x000000ff54567208 */ /* 0x000fc40003000000 */
[----:B------:R-:W-:Y:S01]  /*5990*/  LOP3.LUT P5, RZ, R98, 0xff, RZ, 0xc0, !PT ;  /* 0x000000ff62ff7812 */ /* 0x000fe200078ac0ff */
[----:B------:R-:W-:Y:S01]  /*59a0*/  FMUL.FTZ R212, R212, UR6 ;  /* 0x00000006d4d47c20 */ /* 0x000fe20008410000 */
[----:B------:R-:W-:Y:S02]  /*59b0*/  LOP3.LUT P6, RZ, R127, 0xff, RZ, 0xc0, !PT ;  /* 0x000000ff7fff7812 */ /* 0x000fe400078cc0ff */
[----:B------:R-:W-:Y:S02]  /*59c0*/  FSEL R85, R186, RZ, P4 ;  /* 0x000000ffba557208 */ /* 0x000fe40002000000 */
[C---:B------:R-:W-:Y:S02]  /*59d0*/  FSEL R0, R208.reuse, RZ, P5 ;  /* 0x000000ffd0007208 */ /* 0x040fe40002800000 */
        /* <DEDUP_REMOVED lines=19> */
.L_x_2024:
[----:B------:R-:W-:Y:S05]  /*5b10*/  @!P1 BRA `(.L_x_2029) ;  /* 0x0000000000f89947 */ /* 0x000fea0003800000 */
[----:B------:R-:W-:Y:S05]  /*5b20*/  @!P2 BRA `(.L_x_2030) ;  /* 0x000000000078a947 */ /* 0x000fea0003800000 */
[-CC-:B------:R-:W-:Y:S01]  /*5b30*/  FFMA.FTZ R185, R185, R91.reuse, R90.reuse ;  /* 0x0000005bb9b97223 */ /* 0x180fe2000001005a */
[-CC-:B------:R-:W-:Y:S01]  /*5b40*/  FFMA.FTZ R186, R186, R91.reuse, R90.reuse ;  /* 0x0000005bbaba7223 */ /* 0x180fe2000001005a */
[-CC-:B------:R-:W-:Y:S01]  /*5b50*/  FFMA.FTZ R0, R187, R91.reuse, R90.reuse ;  /* 0x0000005bbb007223 */ /* 0x180fe2000001005a */
[----:B0-----:R-:W-:Y:S01]  /*5b60*/  FFMA.FTZ R61, R188, R91, R90 ;  /* 0x0000005bbc3d7223 */ /* 0x001fe2000001005a */
[----:B------:R-:W-:Y:S01]  /*5b70*/  FADD.FTZ R185, R208, -R185 ;  /* 0x800000b9d0b97221 */ /* 0x000fe20000010000 */
[----:B------:R-:W-:Y:S01]  /*5b80*/  FADD.FTZ R186, R209, -R186 ;  /* 0x800000bad1ba7221 */ /* 0x000fe20000010000 */
[----:B------:R-:W-:Y:S01]  /*5b90*/  FADD.FTZ R211, R211, -R0 ;  /* 0x80000000d3d37221 */ /* 0x000fe20000010000 */
[----:B------:R-:W-:Y:S01]  /*5ba0*/  FADD.FTZ R212, R212, -R61 ;  /* 0x8000003dd4d47221 */ /* 0x000fe20000010000 */
[C---:B------:R-:W-:Y:S01]  /*5bb0*/  FFMA.FTZ R60, R131.reuse, R185, R68 ;  /* 0x000000b9833c7223 */ /* 0x040fe20000010044 */
        /* <DEDUP_REMOVED lines=21> */
.L_x_2030:
[-CC-:B------:R-:W-:Y:S01]  /*5d10*/  FFMA.FTZ R185, R185, R91.reuse, R90.reuse ;  /* 0x0000005bb9b97223 */ /* 0x180fe2000001005a */
[-CC-:B------:R-:W-:Y:S01]  /*5d20*/  FFMA.FTZ R186, R186, R91.reuse, R90.reuse ;  /* 0x0000005bbaba7223 */ /* 0x180fe2000001005a */
[-CC-:B------:R-:W-:Y:S01]  /*5d30*/  FFMA.FTZ R0, R187, R91.reuse, R90.reuse ;  /* 0x0000005bbb007223 */ /* 0x180fe2000001005a */
[----:B01----:R-:W-:Y:S01]  /*5d40*/  FFMA.FTZ R83, R188, R91, R90 ;  /* 0x0000005bbc537223 */ /* 0x003fe2000001005a */
[----:B------:R-:W-:Y:S01]  /*5d50*/  FADD.FTZ R185, R208, -R185 ;  /* 0x800000b9d0b97221 */ /* 0x000fe20000010000 */
[----:B------:R-:W-:Y:S01]  /*5d60*/  FADD.FTZ R186, R209, -R186 ;  /* 0x800000bad1ba7221 */ /* 0x000fe20000010000 */
[----:B------:R-:W-:Y:S01]  /*5d70*/  FADD.FTZ R211, R211, -R0 ;  /* 0x80000000d3d37221 */ /* 0x000fe20000010000 */
[----:B------:R-:W-:Y:S01]  /*5d80*/  FADD.FTZ R212, R212, -R83 ;  /* 0x80000053d4d47221 */ /* 0x000fe20000010000 */
[C---:B------:R-:W-:Y:S01]  /*5d90*/  FFMA.FTZ R185, R131.reuse, R185, R68 ;  /* 0x000000b983b97223 */ /* 0x040fe20000010044 */
[----:B------:R-:W-:Y:S01]  /*5da0*/  LOP3.LUT P6, RZ, R98, 0xff, RZ, 0xc0, !PT ;  /* 0x000000ff62ff7812 */ /* 0x000fe200078cc0ff */
[C---:B------:R-:W-:Y:S01]  /*5db0*/  FFMA.FTZ R186, R131.reuse, R186, R69 ;  /* 0x000000ba83ba7223 */ /* 0x040fe20000010045 */
[----:B------:R-:W-:Y:S01]  /*5dc0*/  FFMA.FTZ R211, R131, R211, R70 ;  /* 0x000000d383d37223 */ /* 0x000fe20000010046 */
        /* <DEDUP_REMOVED lines=19> */
.L_x_2029:
        /* <DEDUP_REMOVED lines=31> */
.L_x_2031:
        /* <DEDUP_REMOVED lines=28> */
[----:B------:R-:W-:-:S07]  /*62b0*/  PRMT R89, R84, 0x7632, R89 ;  /* 0x0000763254597816 */ /* 0x000fce0000000059 */
.L_x_2027:
        /* <DEDUP_REMOVED lines=19> */
.L_x_2032:
[----:B------:R-:W-:Y:S05]  /*63f0*/  @!P0 BRA `(.L_x_2033) ;  /* 0x0000000800d48947 */ /* 0x000fea0003800000 */
[----:B------:R-:W-:Y:S05]  /*6400*/  @!P1 BRA `(.L_x_2034) ;  /* 0x0000000400689947 */ /* 0x000fea0003800000 */
[----:B------:R-:W-:Y:S05]  /*6410*/  @!P2 BRA `(.L_x_2035) ;  /* 0x0000000000b0a947 */ /* 0x000fea0003800000 */
[-CC-:B------:R-:W-:Y:S01]  /*6420*/  FFMA.FTZ R190, R190, R91.reuse, R90.reuse ;  /* 0x0000005bbebe7223 */ /* 0x180fe2000001005a */
[-CC-:B------:R-:W-:Y:S01]  /*6430*/  FFMA.FTZ R191, R191, R91.reuse, R90.reuse ;  /* 0x0000005bbfbf7223 */ /* 0x180fe2000001005a */
[-CC-:B------:R-:W-:Y:S01]  /*6440*/  FFMA.FTZ R0, R189, R91.reuse, R90.reuse ;  /* 0x0000005bbd007223 */ /* 0x180fe2000001005a */
[----:B------:R-:W-:Y:S01]  /*6450*/  FFMA.FTZ R192, R192, R91, R90 ;  /* 0x0000005bc0c07223 */ /* 0x000fe2000001005a */
[----:B------:R-:W-:Y:S01]  /*6460*/  FADD.FTZ R190, R215, -R190 ;  /* 0x800000bed7be7221 */ /* 0x000fe20000010000 */
[----:B------:R-:W-:Y:S01]  /*6470*/  FADD.FTZ R191, R216, -R191 ;  /* 0x800000bfd8bf7221 */ /* 0x000fe20000010000 */
[----:B------:R-:W-:Y:S01]  /*6480*/  FADD.FTZ R0, R213, -R0 ;  /* 0x80000000d5007221 */ /* 0x000fe20000010000 */
[----:B------:R-:W-:Y:S01]  /*6490*/  LOP3.LUT P5, RZ, R97, 0xff00, RZ, 0xc0, !PT ;  /* 0x0000ff0061ff7812 */ /* 0x000fe200078ac0ff */
[C---:B0-----:R-:W-:Y:S01]  /*64a0*/  FFMA.FTZ R61, R131.reuse, R190, R73 ;  /* 0x000000be833d7223 */ /* 0x041fe20000010049 */
        /* <DEDUP_REMOVED lines=35> */
.L_x_2035:
        /* <DEDUP_REMOVED lines=17> */
[----:B01----:R-:W-:Y:S01]  /*67f0*/  FSEL R84, R190, RZ, P5 ;  /* 0x000000ffbe547208 */ /* 0x003fe20002800000 */
        /* <DEDUP_REMOVED lines=27> */
.L_x_2034:
[----:B------:R-:W-:Y:S05]  /*69b0*/  @!P2 BRA `(.L_x_2037) ;  /* 0x0000000000b0a947 */ /* 0x000fea0003800000 */
[-CC-:B------:R-:W-:Y:S01]  /*69c0*/  FFMA.FTZ R190, R190, R91.reuse, R90.reuse ;  /* 0x0000005bbebe7223 */ /* 0x180fe2000001005a */
[-CC-:B------:R-:W-:Y:S01]  /*69d0*/  FFMA.FTZ R191, R191, R91.reuse, R90.reuse ;  /* 0x0000005bbfbf7223 */ /* 0x180fe2000001005a */
[-CC-:B------:R-:W-:Y:S01]  /*69e0*/  FFMA.FTZ R0, R189, R91.reuse, R90.reuse ;  /* 0x0000005bbd007223 */ /* 0x180fe2000001005a */
[----:B------:R-:W-:Y:S01]  /*69f0*/  FFMA.FTZ R192, R192, R91, R90 ;  /* 0x0000005bc0c07223 */ /* 0x000fe2000001005a */
[----:B------:R-:W-:Y:S01]  /*6a00*/  FADD.FTZ R190, R215, -R190 ;  /* 0x800000bed7be7221 */ /* 0x000fe20000010000 */
[----:B0-----:R-:W-:Y:S01]  /*6a10*/  FADD.FTZ R62, R216, -R191 ;  /* 0x800000bfd83e7221 */ /* 0x001fe20000010000 */
        /* <DEDUP_REMOVED lines=38> */
.L_x_2037:
        /* <DEDUP_REMOVED lines=17> */
[----:B01----:R-:W-:Y:S01]  /*6d90*/  FSEL R84, R190, RZ, P5 ;  /* 0x000000ffbe547208 */ /* 0x003fe20002800000 */
        /* <DEDUP_REMOVED lines=27> */
.L_x_2033:
        /* <DEDUP_REMOVED lines=10> */
[----:B0-----:R-:W-:Y:S01]  /*6ff0*/  FFMA.FTZ R60, R131, R0, R72 ;  /* 0x00000000833c7223 */ /* 0x001fe20000010048 */
        /* <DEDUP_REMOVED lines=21> */
.L_x_2039:
        /* <DEDUP_REMOVED lines=21> */
[----:B01----:R-:W-:Y:S02]  /*72a0*/  FSEL R83, R190, RZ, P5 ;  /* 0x000000ffbe537208 */ /* 0x003fe40002800000 */
        /* <DEDUP_REMOVED lines=9> */
.L_x_2038:
[----:B------:R-:W-:Y:S05]  /*7340*/  @!P2 BRA `(.L_x_2040) ;  /* 0x000000000078a947 */ /* 0x000fea0003800000 */
[-CC-:B------:R-:W-:Y:S01]  /*7350*/  FFMA.FTZ R0, R189, R91.reuse, R90.reuse ;  /* 0x0000005bbd007223 */ /* 0x180fe2000001005a */
[-CC-:B------:R-:W-:Y:S01]  /*7360*/  FFMA.FTZ R190, R190, R91.reuse, R90.reuse ;  /* 0x0000005bbebe7223 */ /* 0x180fe2000001005a */
[-CC-:B------:R-:W-:Y:S01]  /*7370*/  FFMA.FTZ R191, R191, R91.reuse, R90.reuse ;  /* 0x0000005bbfbf7223 */ /* 0x180fe2000001005a */
[----:B------:R-:W-:Y:S01]  /*7380*/  FFMA.FTZ R192, R192, R91, R90 ;  /* 0x0000005bc0c07223 */ /* 0x000fe2000001005a */
[----:B------:R-:W-:Y:S01]  /*7390*/  FADD.FTZ R0, R213, -R0 ;  /* 0x80000000d5007221 */ /* 0x000fe20000010000 */
[----:B------:R-:W-:Y:S01]  /*73a0*/  FADD.FTZ R190, R215, -R190 ;  /* 0x800000bed7be7221 */ /* 0x000fe20000010000 */
[----:B0-----:R-:W-:Y:S01]  /*73b0*/  FADD.FTZ R62, R216, -R191 ;  /* 0x800000bfd83e7221 */ /* 0x001fe20000010000 */
        /* <DEDUP_REMOVED lines=23> */
.L_x_2040:
        /* <DEDUP_REMOVED lines=30> */
.L_x_2036:
        /* <DEDUP_REMOVED lines=19> */
.L_x_2041:
[----:B------:R-:W-:Y:S05]  /*7840*/  @!P0 BRA `(.L_x_2042) ;  /* 0x0000000800cc8947 */ /* 0x000fea0003800000 */
[----:B------:R-:W-:Y:S05]  /*7850*/  @!P1 BRA `(.L_x_2043) ;  /* 0x0000000400649947 */ /* 0x000fea0003800000 */
[----:B------:R-:W-:Y:S05]  /*7860*/  @!P2 BRA `(.L_x_2044) ;  /* 0x0000000000b0a947 */ /* 0x000fea0003800000 */
[-CC-:B0-----:R-:W-:Y:S01]  /*7870*/  FFMA.FTZ R61, R224, R91.reuse, R90.reuse ;  /* 0x0000005be03d7223 */ /* 0x181fe2000001005a */
[-CC-:B------:R-:W-:Y:S01]  /*7880*/  FFMA.FTZ R222, R222, R91.reuse, R90.reuse ;  /* 0x0000005bdede7223 */ /* 0x180fe2000001005a */
[----:B------:R-:W-:Y:S01]  /*7890*/  LOP3.LUT P4, RZ, R96, 0xff00, RZ, 0xc0, !PT ;  /* 0x0000ff0060ff7812 */ /* 0x000fe2000788c0ff */
[-C--:B-1----:R-:W-:Y:S01]  /*78a0*/  FFMA.FTZ R82, R225, R91.reuse, R90 ;  /* 0x0000005be1527223 */ /* 0x082fe2000001005a */
[----:B------:R-:W-:Y:S01]  /*78b0*/  FADD.FTZ R220, R220, -R61 ;  /* 0x8000003ddcdc7221 */ /* 0x000fe20000010000 */
[----:B------:R-:W-:Y:S01]  /*78c0*/  FADD.FTZ R222, R219, -R222 ;  /* 0x800000dedbde7221 */ /* 0x000fe20000010000 */
[----:B------:R-:W-:Y:S01]  /*78d0*/  LOP3.LUT P6, RZ, R125, 0xff00, RZ, 0xc0, !PT ;  /* 0x0000ff007dff7812 */ /* 0x000fe200078cc0ff */
[----:B------:R-:W-:Y:S01]  /*78e0*/  FFMA.FTZ R90, R226, R91, R90 ;  /* 0x0000005be25a7223 */ /* 0x000fe2000001005a */
[C---:B------:R-:W-:Y:S01]  /*78f0*/  FFMA.FTZ R61, R131.reuse, R220, R77 ;  /* 0x000000dc833d7223 */ /* 0x040fe2000001004d */
[----:B------:R-:W-:Y:S01]  /*7900*/  FFMA.FTZ R60, R131, R222, R76 ;  /* 0x000000de833c7223 */ /* 0x000fe2000001004c */
[----:B------:R-:W-:Y:S01]  /*7910*/  FADD.FTZ R82, R221, -R82 ;  /* 0x80000052dd527221 */ /* 0x000fe20000010000 */
[----:B------:R-:W-:Y:S01]  /*7920*/  FADD.FTZ R90, R223, -R90 ;  /* 0x8000005adf5a7221 */ /* 0x000fe20000010000 */
[----:B------:R-:W-:Y:S01]  /*7930*/  FMUL.FTZ R0, R61, UR6 ;  /* 0x000000063d007c20 */ /* 0x000fe20008410000 */
[----:B------:R-:W-:-:S02]  /*7940*/  LOP3.LUT P5, RZ, R96, 0xff, RZ, 0xc0, !PT ;  /* 0x000000ff60ff7812 */ /* 0x000fc400078ac0ff */
[----:B------:R-:W-:Y:S02]  /*7950*/  LOP3.LUT P1, RZ, R96, 0xff0000, RZ, 0xc0, !PT ;  /* 0x00ff000060ff7812 */ /* 0x000fe4000782c0ff */
[C---:B------:R-:W-:Y:S02]  /*7960*/  FSEL R62, R0.reuse, RZ, P4 ;  /* 0x000000ff003e7208 */ /* 0x040fe40002000000 */
[----:B------:R-:W-:Y:S01]  /*7970*/  FSEL R63, R0, RZ, P6 ;  /* 0x000000ff003f7208 */ /* 0x000fe20003000000 */
[----:B------:R-:W-:Y:S01]  /*7980*/  FMUL.FTZ R0, R60, UR6 ;  /* 0x000000063c007c20 */ /* 0x000fe20008410000 */
[----:B------:R-:W-:Y:S02]  /*7990*/  LOP3.LUT P6, RZ, R125, 0xff, RZ, 0xc0, !PT ;  /* 0x000000ff7dff7812 */ /* 0x000fe400078cc0ff */
[----:B------:R-:W-:Y:S01]  /*79a0*/  F2FP.BF16.F32.PACK_AB R86, R63, R62 ;  /* 0x0000003e3f56723e */ /* 0x000fe200000010ff */
[C---:B------:R-:W-:Y:S01]  /*79b0*/  FFMA.FTZ R62, R131.reuse, R82, R78 ;  /* 0x00000052833e7223 */ /* 0x040fe2000001004e */
[----:B------:R-:W-:Y:S01]  /*79c0*/  FFMA.FTZ R63, R131, R90, R79 ;  /* 0x0000005a833f7223 */ /* 0x000fe2000001004f */
[----:B------:R-:W-:-:S02]  /*79d0*/  FSEL R82, R0, RZ, P5 ;  /* 0x000000ff00527208 */ /* 0x000fc40002800000 */
[----:B------:R-:W-:Y:S01]  /*79e0*/  FSEL R83, R0, RZ, P6 ;  /* 0x000000ff00537208 */ /* 0x000fe20003000000 */
[----:B------:R-:W-:Y:S01]  /*79f0*/  FMUL.FTZ R0, R62, UR6 ;  /* 0x000000063e007c20 */ /* 0x000fe20008410000 */
[----:B------:R-:W-:Y:S01]  /*7a00*/  LOP3.LUT P5, RZ, R125, 0xff0000, RZ, 0xc0, !PT ;  /* 0x00ff00007dff7812 */ /* 0x000fe200078ac0ff */
[----:B------:R-:W-:Y:S01]  /*7a10*/  FMUL.FTZ R84, R63, UR6 ;  /* 0x000000063f547c20 */ /* 0x000fe20008410000 */
[----:B------:R-:W-:Y:S02]  /*7a20*/  ISETP.GE.U32.AND P4, PT, R96, 0x1000000, PT ;  /* 0x010000006000780c */ /* 0x000fe40003f86070 */
        /* <DEDUP_REMOVED lines=16> */
.L_x_2044:
[-CC-:B01----:R-:W-:Y:S01]  /*7b30*/  FFMA.FTZ R83, R224, R91.reuse, R90.reuse ;  /* 0x0000005be0537223 */ /* 0x183fe2000001005a */
[-CC-:B------:R-:W-:Y:S01]  /*7b40*/  FFMA.FTZ R222, R222, R91.reuse, R90.reuse ;  /* 0x0000005bdede7223 */ /* 0x180fe2000001005a */
[----:B------:R-:W-:Y:S01]  /*7b50*/  LOP3.LUT P6, RZ, R96, 0xff00, RZ, 0xc0, !PT ;  /* 0x0000ff0060ff7812 */ /* 0x000fe200078cc0ff */
[-C--:B------:R-:W-:Y:S01]  /*7b60*/  FFMA.FTZ R82, R225, R91.reuse, R90 ;  /* 0x0000005be1527223 */ /* 0x080fe2000001005a */
[----:B------:R-:W-:Y:S01]  /*7b70*/  FADD.FTZ R220, R220, -R83 ;  /* 0x80000053dcdc7221 */ /* 0x000fe20000010000 */
[----:B------:R-:W-:Y:S01]  /*7b80*/  FADD.FTZ R222, R219, -R222 ;  /* 0x800000dedbde7221 */ /* 0x000fe20000010000 */
[----:B------:R-:W-:Y:S01]  /*7b90*/  FFMA.FTZ R90, R226, R91, R90 ;  /* 0x0000005be25a7223 */ /* 0x000fe2000001005a */
[----:B------:R-:W-:Y:S01]  /*7ba0*/  FADD.FTZ R82, R221, -R82 ;  /* 0x80000052dd527221 */ /* 0x000fe20000010000 */
[C---:B------:R-:W-:Y:S01]  /*7bb0*/  FFMA.FTZ R220, R131.reuse, R220, R77 ;  /* 0x000000dc83dc7223 */ /* 0x040fe2000001004d */
[----:B------:R-:W-:Y:S01]  /*7bc0*/  FFMA.FTZ R222, R131, R222, R76 ;  /* 0x000000de83de7223 */ /* 0x000fe2000001004c */
        /* <DEDUP_REMOVED lines=34> */
.L_x_2043:
        /* <DEDUP_REMOVED lines=9> */
[C---:B------:R-:W-:Y:S01]  /*7e80*/  FMUL.FTZ R61, R131.reuse, R220 ;  /* 0x000000dc833d7220 */ /* 0x040fe20000410000 */
[----:B------:R-:W-:Y:S01]  /*7e90*/  FMUL.FTZ R60, R131, R222 ;  /* 0x000000de833c7220 */ /* 0x000fe20000410000 */
        /* <DEDUP_REMOVED lines=10> */
[C---:B------:R-:W-:Y:S01]  /*7f40*/  FMUL.FTZ R62, R131.reuse, R82 ;  /* 0x00000052833e7220 */ /* 0x040fe20000410000 */
[----:B------:R-:W-:Y:S01]  /*7f50*/  FMUL.FTZ R63, R131, R90 ;  /* 0x0000005a833f7220 */ /* 0x000fe20000410000 */
        /* <DEDUP_REMOVED lines=22> */
.L_x_2046:
        /* <DEDUP_REMOVED lines=44> */
.L_x_2042:
        /* <DEDUP_REMOVED lines=10> */
[C---:B------:R-:W-:Y:S01]  /*8420*/  FFMA.FTZ R60, R131.reuse, R222, R76 ;  /* 0x000000de833c7223 */ /* 0x040fe2000001004c */
[C---:B------:R-:W-:Y:S01]  /*8430*/  FFMA.FTZ R61, R131.reuse, R220, R77 ;  /* 0x000000dc833d7223 */ /* 0x040fe2000001004d */
[C---:B------:R-:W-:Y:S01]  /*8440*/  FFMA.FTZ R62, R131.reuse, R221, R78 ;  /* 0x000000dd833e7223 */ /* 0x040fe2000001004e */
[----:B------:R-:W-:Y:S01]  /*8450*/  FFMA.FTZ R63, R131, R90, R79 ;  /* 0x0000005a833f7223 */ /* 0x000fe2000001004f */
[----:B------:R-:W-:Y:S01]  /*8460*/  FMUL.FTZ R0, R60, UR6 ;  /* 0x000000063c007c20 */ /* 0x000fe20008410000 */
[----:B-1----:R-:W-:Y:S01]  /*8470*/  FMUL.FTZ R82, R61, UR6 ;  /* 0x000000063d527c20 */ /* 0x002fe20008410000 */
        /* <DEDUP_REMOVED lines=17> */
.L_x_2048:
        /* <DEDUP_REMOVED lines=31> */
.L_x_2047:
        /* <DEDUP_REMOVED lines=32> */
.L_x_2049:
        /* <DEDUP_REMOVED lines=29> */
[----:B------:R-:W-:-:S07]  /*8b50*/  PRMT R86, R85, 0x7610, R86 ;  /* 0x0000761055567816 */ /* 0x000fce0000000056 */
.L_x_2045:
        /* <DEDUP_REMOVED lines=19> */
.L_x_2050:
[----:B------:R-:W-:Y:S01]  /*8c90*/  UPLOP3.LUT UP1, UPT, UPT, UPT, UP1, 0x40, 0x4 ;  /* 0x000000000004789c */ /* 0x000fe20003f2e810 */
[----:B------:R-:W-:Y:S10]  /*8ca0*/  @!P3 BRA `(.L_x_2051) ;  /* 0xffffff7c0080b947 */ /* 0x000ff4000383ffff */
[----:B------:R-:W-:Y:S01]  /*8cb0*/  IMAD.MOV.U32 R94, RZ, RZ, R16 ;  /* 0x000000ffff5e7224 */ /* 0x000fe200078e0010 */
[----:B------:R-:W-:Y:S01]  /*8cc0*/  MOV R95, R17 ;  /* 0x00000011005f7202 */ /* 0x000fe20000000f00 */
[----:B------:R-:W-:Y:S01]  /*8cd0*/  IMAD.MOV.U32 R77, RZ, RZ, R103 ;  /* 0x000000ffff4d7224 */ /* 0x000fe200078e0067 */
[----:B0-----:R-:W-:Y:S01]  /*8ce0*/  MOV R62, R101 ;  /* 0x00000065003e7202 */ /* 0x001fe20000000f00 */
[----:B-1----:R-:W-:Y:S01]  /*8cf0*/  IMAD.MOV.U32 R81, RZ, RZ, R102 ;  /* 0x000000ffff517224 */ /* 0x002fe200078e0066 */
        /* <DEDUP_REMOVED lines=72> */
.L_x_2003:
        /* <DEDUP_REMOVED lines=33> */
.L_x_2052:
        /* <DEDUP_REMOVED lines=15> */
.L_x_5413:


//--------------------- .text._ZN10layer_norm22ln_bwd_finalize_kernelINS_22Kernel_traits_finalizeILj2560E13__nv_bfloat16S2_fS2_fjLb0ELj1024ELj4ENS_18Kernel_traits_baseILj2560ES2_S2_fS2_fjLj1024EEEEELb0ELb0EEEvNS_9BwdParamsE --------------------------
	.section	.text._ZN10layer_norm22ln_bwd_finalize_kernelINS_22Kernel_traits_finalizeILj2560E13__nv_bfloat16S2_fS2_fjLb0ELj1024ELj4ENS_18Kernel_traits_baseILj2560ES2_S2_fS2_fjLj1024EEEEELb0ELb0EEEvNS_9BwdParamsE,"ax",@progbits
	.align	128
        .global         _ZN10layer_norm22ln_bwd_finalize_kernelINS_22Kernel_traits_finalizeILj2560E13__nv_bfloat16S2_fS2_fjLb0ELj1024ELj4ENS_18Kernel_traits_baseILj2560ES2_S2_fS2_fjLj1024EEEEELb0ELb0EEEvNS_9BwdParamsE
        .type           _ZN10layer_norm22ln_bwd_finalize_kernelINS_22Kernel_traits_finalizeILj2560E13__nv_bfloat16S2_fS2_fjLb0ELj1024ELj4ENS_18Kernel_traits_baseILj2560ES2_S2_fS2_fjLj1024EEEEELb0ELb0EEEvNS_9BwdParamsE,@function
        .size           _ZN10layer_norm22ln_bwd_finalize_kernelINS_22Kernel_traits_finalizeILj2560E13__nv_bfloat16S2_fS2_fjLb0ELj1024ELj4ENS_18Kernel_traits_baseILj2560ES2_S2_fS2_fjLj1024EEEEELb0ELb0EEEvNS_9BwdParamsE,(.L_x_5414 - _ZN10layer_norm22ln_bwd_finalize_kernelINS_22Kernel_traits_finalizeILj2560E13__nv_bfloat16S2_fS2_fjLb0ELj1024ELj4ENS_18Kernel_traits_baseILj2560ES2_S2_fS2_fjLj1024EEEEELb0ELb0EEEvNS_9BwdParamsE)
        .other          _ZN10layer_norm22ln_bwd_finalize_kernelINS_22Kernel_traits_finalizeILj2560E13__nv_bfloat16S2_fS2_fjLb0ELj1024ELj4ENS_18Kernel_traits_baseILj2560ES2_S2_fS2_fjLj1024EEEEELb0ELb0EEEvNS_9BwdParamsE,@"STO_CUDA_ENTRY STV_DEFAULT"
_ZN10layer_norm22ln_bwd_finalize_kernelINS_22Kernel_traits_finalizeILj2560E13__nv_bfloat16S2_fS2_fjLb0ELj1024ELj4ENS_18Kernel_traits_baseILj2560ES2_S2_fS2_fjLj1024EEEEELb0ELb0EEEvNS_9BwdParamsE:
.text._ZN10layer_norm22ln_bwd_finalize_kernelINS_22Kernel_traits_finalizeILj2560E13__nv_bfloat16S2_fS2_fjLb0ELj1024ELj4ENS_18Kernel_traits_baseILj2560ES2_S2_fS2_fjLj1024EEEEELb0ELb0EEEvNS_9BwdParamsE:
        /* <DEDUP_REMOVED lines=78> */
.L_x_2057:
        /* <DEDUP_REMOVED lines=118> */
.L_x_2056:
[----:B------:R-:W-:Y:S05]  /*0c40*/  BSYNC.RECONVERGENT B1 ;  /* 0x0000000000017941 */ /* 0x000fea0003800200 */
.L_x_2055:
        /* <DEDUP_REMOVED lines=68> */
.L_x_2059:
[----:B------:R-:W-:Y:S05]  /*1090*/  BSYNC.RECONVERGENT B1 ;  /* 0x0000000000017941 */ /* 0x000fea0003800200 */
.L_x_2058:
        /* <DEDUP_REMOVED lines=37> */
.L_x_2061:
[----:B------:R-:W-:Y:S05]  /*12f0*/  BSYNC.RECONVERGENT B1 ;  /* 0x0000000000017941 */ /* 0x000fea0003800200 */
.L_x_2060:
[----:B------:R-:W-:Y:S05]  /*1300*/  @!P1 BRA `(.L_x_2054) ;  /* 0x00000000003c9947 */ /* 0x000fea0003800000 */
[----:B------:R-:W0:Y:S01]  /*1310*/  LDC.64 R8, c[0x0][0x440] ;  /* 0x00011000ff087b82 */ /* 0x000e220000000a00 */
[----:B------:R-:W-:Y:S01]  /*1320*/  IMAD R2, R2, R54, R7 ;  /* 0x0000003602027224 */ /* 0x000fe200078e0207 */
[----:B------:R-:W-:-:S04]  /*1330*/  IADD3 R0, PT, PT, -R0, RZ, RZ ;  /* 0x000000ff00007210 */ /* 0x000fc80007ffe1ff */
[----:B------:R-:W-:Y:S02]  /*1340*/  IADD3 R13, PT, PT, R57, R2, RZ ;  /* 0x00000002390d7210 */ /* 0x000fe40007ffe0ff */
[----:B------:R-:W1:Y:S05]  /*1350*/  LDC.64 R10, c[0x0][0x448] ;  /* 0x00011200ff0a7b82 */ /* 0x000e6a0000000a00 */
.L_x_2062:
        /* <DEDUP_REMOVED lines=10> */
.L_x_2054:
[----:B------:R-:W-:Y:S05]  /*1400*/  BSYNC.RECONVERGENT B0 ;  /* 0x0000000000007941 */ /* 0x000fea0003800200 */
.L_x_2053:
        /* <DEDUP_REMOVED lines=62> */
.L_x_2063:
        /* <DEDUP_REMOVED lines=9> */
.L_x_5414:


//--------------------- .text._ZN10layer_norm40ln_parallel_residual_bwd_finalize_kernelINS_22Kernel_traits_finalizeILj2560E13__nv_bfloat16S2_fS2_fjLb0ELj1024ELj4ENS_18Kernel_traits_baseILj2560ES2_S2_fS2_fjLj1024EEEEELb0EEEvNS_9BwdParamsE --------------------------
	.section	.text._ZN10layer_norm40ln_parallel_residual_bwd_finalize_kernelINS_22Kernel_traits_finalizeILj2560E13__nv_bfloat16S2_fS2_fjLb0ELj1024ELj4ENS_18Kernel_traits_baseILj2560ES2_S2_fS2_fjLj1024EEEEELb0EEEvNS_9BwdParamsE,"ax",@progbits
	.align	128
        .global         _ZN10layer_norm40ln_parallel_residual_bwd_finalize_kernelINS_22Kernel_traits_finalizeILj2560E13__nv_bfloat16S2_fS2_fjLb0ELj1024ELj4ENS_18Kernel_traits_baseILj2560ES2_S2_fS2_fjLj1024EEEEELb0EEEvNS_9BwdParamsE
        .type           _ZN10layer_norm40ln_parallel_residual_bwd_finalize_kernelINS_22Kernel_traits_finalizeILj2560E13__nv_bfloat16S2_fS2_fjLb0ELj1024ELj4ENS_18Kernel_traits_baseILj2560ES2_S2_fS2_fjLj1024EEEEELb0EEEvNS_9BwdParamsE,@function
        .size           _ZN10layer_norm40ln_parallel_residual_bwd_finalize_kernelINS_22Kernel_traits_finalizeILj2560E13__nv_bfloat16S2_fS2_fjLb0ELj1024ELj4ENS_18Kernel_traits_baseILj2560ES2_S2_fS2_fjLj1024EEEEELb0EEEvNS_9BwdParamsE,(.L_x_5415 - _ZN10layer_norm40ln_parallel_residual_bwd_finalize_kernelINS_22Kernel_traits_finalizeILj2560E13__nv_bfloat16S2_fS2_fjLb0ELj1024ELj4ENS_18Kernel_traits_baseILj2560ES2_S2_fS2_fjLj1024EEEEELb0EEEvNS_9BwdParamsE)
        .other          _ZN10layer_norm40ln_parallel_residual_bwd_finalize_kernelINS_22Kernel_traits_finalizeILj2560E13__nv_bfloat16S2_fS2_fjLb0ELj1024ELj4ENS_18Kernel_traits_baseILj2560ES2_S2_fS2_fjLj1024EEEEELb0EEEvNS_9BwdParamsE,@"STO_CUDA_ENTRY STV_DEFAULT"
_ZN10layer_norm40ln_parallel_residual_bwd_finalize_kernelINS_22Kernel_traits_finalizeILj2560E13__nv_bfloat16S2_fS2_fjLb0ELj1024ELj4ENS_18Kernel_traits_baseILj2560ES2_S2_fS2_fjLj1024EEEEELb0EEEvNS_9BwdParamsE:
.text._ZN10layer_norm40ln_parallel_residual_bwd_finalize_kernelINS_22Kernel_traits_finalizeILj2560E13__nv_bfloat16S2_fS2_fjLb0ELj1024ELj4ENS_18Kernel_traits_baseILj2560ES2_S2_fS2_fjLj1024EEEEELb0EEEvNS_9BwdParamsE:
        /* <DEDUP_REMOVED lines=58> */
.L_x_2068:
        /* <DEDUP_REMOVED lines=112> */
.L_x_2067:
[----:B------:R-:W-:Y:S05]  /*0aa0*/  BSYNC.RECONVERGENT B1 ;  /* 0x0000000000017941 */ /* 0x000fea0003800200 */
.L_x_2066:
        /* <DEDUP_REMOVED lines=66> */
.L_x_2070:
[----:B------:R-:W-:Y:S05]  /*0ed0*/  BSYNC.RECONVERGENT B1 ;  /* 0x0000000000017941 */ /* 0x000fea0003800200 */
.L_x_2069:
        /* <DEDUP_REMOVED lines=36> */
.L_x_2072:
[----:B------:R-:W-:Y:S05]  /*1120*/  BSYNC.RECONVERGENT B1 ;  /* 0x0000000000017941 */ /* 0x000fea0003800200 */
.L_x_2071:
        /* <DEDUP_REMOVED lines=18> */
.L_x_2065:
[----:B------:R-:W-:Y:S05]  /*1250*/  BSYNC.RECONVERGENT B0 ;  /* 0x0000000000007941 */ /* 0x000fea0003800200 */
.L_x_2064:
        /* <DEDUP_REMOVED lines=96> */
.L_x_2073:
        /* <DEDUP_REMOVED lines=10> */
.L_x_5415:


//--------------------- .text._ZN10layer_norm31ln_parallel_residual_bwd_kernelINS_13Kernel_traitsI13__nv_bfloat16S2_fS2_fjLj2560ELj1ELj1ELj4ELj8ENS_18Kernel_traits_baseILj2560ES2_S2_fS2_fjLj128EEEEELb1ELb1ELb0EEEvNS_9BwdParamsE --------------------------
	.section	.text._ZN10layer_norm31ln_parallel_residual_bwd_kernelINS_13Kernel_traitsI13__nv_bfloat16S2_fS2_fjLj2560ELj1ELj1ELj4ELj8ENS_18Kernel_traits_baseILj2560ES2_S2_fS2_fjLj128EEEEELb1ELb1ELb0EEEvNS_9BwdParamsE,"ax",@progbits
	.align	128
        .global         _ZN10layer_norm31ln_parallel_residual_bwd_kernelINS_13Kernel_traitsI13__nv_bfloat16S2_fS2_fjLj2560ELj1ELj1ELj4ELj8ENS_18Kernel_traits_baseILj2560ES2_S2_fS2_fjLj128EEEEELb1ELb1ELb0EEEvNS_9BwdParamsE
        .type           _ZN10layer_norm31ln_parallel_residual_bwd_kernelINS_13Kernel_traitsI13__nv_bfloat16S2_fS2_fjLj2560ELj1ELj1ELj4ELj8ENS_18Kernel_traits_baseILj2560ES2_S2_fS2_fjLj128EEEEELb1ELb1ELb0EEEvNS_9BwdParamsE,@function
        .size           _ZN10layer_norm31ln_parallel_residual_bwd_kernelINS_13Kernel_traitsI13__nv_bfloat16S2_fS2_fjLj2560ELj1ELj1ELj4ELj8ENS_18Kernel_traits_baseILj2560ES2_S2_fS2_fjLj128EEEEELb1ELb1ELb0EEEvNS_9BwdParamsE,(.L_x_5416 - _ZN10layer_norm31ln_parallel_residual_bwd_kernelINS_13Kernel_traitsI13__nv_bfloat16S2_fS2_fjLj2560ELj1ELj1ELj4ELj8ENS_18Kernel_traits_baseILj2560ES2_S2_fS2_fjLj128EEEEELb1ELb1ELb0EEEvNS_9BwdParamsE)
        .other          _ZN10layer_norm31ln_parallel_residual_bwd_kernelINS_13Kernel_traitsI13__nv_bfloat16S2_fS2_fjLj2560ELj1ELj1ELj4ELj8ENS_18Kernel_traits_baseILj2560ES2_S2_fS2_fjLj128EEEEELb1ELb1ELb0EEEvNS_9BwdParamsE,@"STO_CUDA_ENTRY STV_DEFAULT"
_ZN10layer_norm31ln_parallel_residual_bwd_kernelINS_13Kernel_traitsI13__nv_bfloat16S2_fS2_fjLj2560ELj1ELj1ELj4ELj8ENS_18Kernel_traits_baseILj2560ES2_S2_fS2_fjLj128EEEEELb1ELb1ELb0EEEvNS_9BwdParamsE:
.text._ZN10layer_norm31ln_parallel_residual_bwd_kernelINS_13Kernel_traitsI13__nv_bfloat16S2_fS2_fjLj2560ELj1ELj1ELj4ELj8ENS_18Kernel_traits_baseILj2560ES2_S2_fS2_fjLj128EEEEELb1ELb1ELb0EEEvNS_9BwdParamsE:
[----:B------:R-:W-:Y:S01]  /*0000*/  LDC R1, c[0x0][0x37c] ;  /* 0x0000df00ff017b82 */ /* 0x000fe20000000800 */
[----:B------:R-:W0:Y:S01]  /*0010*/  S2R R148, SR_TID.X ;  /* 0x0000000000947919 */ /* 0x000e220000002100 */
[----:B------:R-:W1:Y:S01]  /*0020*/  LDCU UR8, c[0x0][0x388] ;  /* 0x00007100ff0877ac */ /* 0x000e620008000800 */
[----:B------:R-:W2:Y:S01]  /*0030*/  LDCU.64 UR10, c[0x0][0x358] ;  /* 0x00006b00ff0a77ac */ /* 0x000ea20008000a00 */
[----:B-1----:R-:W-:-:S04]  /*0040*/  USHF.R.S32.HI UR4, URZ, 0x1f, UR8 ;  /* 0x0000001fff047899 */ /* 0x002fc80008011408 */
[----:B------:R-:W-:-:S06]  /*0050*/  ULEA.HI UR4, UR4, UR8, URZ, 0x2 ;  /* 0x0000000804047291 */ /* 0x000fcc000f8f10ff */
[----:B------:R-:W-:Y:S01]  /*0060*/  IMAD.U32 R3, RZ, RZ, UR4 ;  /* 0x00000004ff037e24 */ /* 0x000fe2000f8e00ff */
[----:B0-----:R-:W-:Y:S01]  /*0070*/  LOP3.LUT R104, R148, 0x7f, RZ, 0x3c, !PT ;  /* 0x0000007f94687812 */ /* 0x001fe200078e3cff */
[----:B------:R-:W-:Y:S01]  /*0080*/  IMAD.MOV.U32 R25, RZ, RZ, R148 ;  /* 0x000000ffff197224 */ /* 0x000fe200078e0094 */
[----:B------:R-:W0:Y:S02]  /*0090*/  S2UR UR9, SR_CTAID.X ;  /* 0x00000000000979c3 */ /* 0x000e240000002500 */
[----:B------:R-:W0:Y:S01]  /*00a0*/  LDCU UR4, c[0x0][0x384] ;  /* 0x00007080ff0477ac */ /* 0x000e220008000800 */
[----:B------:R-:W-:-:S04]  /*00b0*/  LEA.HI.SX32 R104, R3, R104, 0x1e ;  /* 0x0000006803687211 */ /* 0x000fc800078ff2ff */
[C---:B------:R-:W-:Y:S02]  /*00c0*/  ISETP.GE.U32.AND P1, PT, R104.reuse, 0x80, PT ;  /* 0x000000806800780c */ /* 0x040fe40003f26070 */
[C---:B------:R-:W-:Y:S02]  /*00d0*/  ISETP.GE.U32.AND P2, PT, R104.reuse, 0x100, PT ;  /* 0x000001006800780c */ /* 0x040fe40003f46070 */
[C---:B------:R-:W-:Y:S02]  /*00e0*/  ISETP.GE.U32.AND P3, PT, R104.reuse, 0x180, PT ;  /* 0x000001806800780c */ /* 0x040fe40003f66070 */
[C---:B------:R-:W-:Y:S02]  /*00f0*/  ISETP.GE.U32.AND P4, PT, R104.reuse, 0x200, PT ;  /* 0x000002006800780c */ /* 0x040fe40003f86070 */
[----:B------:R-:W-:-:S05]  /*0100*/  ISETP.GE.U32.AND P5, PT, R104, 0x280, PT ;  /* 0x000002806800780c */ /* 0x000fca0003fa6070 */
[----:B------:R-:W1:Y:S08]  /*0110*/  @P1 LDC.64 R2, c[0x0][0x3d0] ;  /* 0x0000f400ff021b82 */ /* 0x000e700000000a00 */
[----:B------:R-:W3:Y:S08]  /*0120*/  @P2 LDC.64 R12, c[0x0][0x3d0] ;  /* 0x0000f400ff0c2b82 */ /* 0x000ef00000000a00 */
[----:B------:R-:W4:Y:S08]  /*0130*/  @P3 LDC.64 R18, c[0x0][0x3d0] ;  /* 0x0000f400ff123b82 */ /* 0x000f300000000a00 */
[----:B------:R-:W0:Y:S01]  /*0140*/  @P4 LDC.64 R20, c[0x0][0x3d0] ;  /* 0x0000f400ff144b82 */ /* 0x000e220000000a00 */
[C---:B-1----:R-:W-:Y:S01]  /*0150*/  @P1 IMAD.WIDE.U32 R2, R25.reuse, 0x8, R2 ;  /* 0x0000000819021825 */ /* 0x042fe200078e0002 */
[----:B------:R-:W-:-:S04]  /*0160*/  @P1 LOP3.LUT R25, R25, 0x80, RZ, 0xfc, !PT ;  /* 0x0000008019191812 */ /* 0x000fc800078efcff */
[----:B--2---:R1:W5:Y:S02]  /*0170*/  @P1 LDG.E.64 R4, desc[UR10][R2.64] ;  /* 0x0000000a02041981 */ /* 0x004364000c1e1b00 */
[----:B------:R-:W2:Y:S01]  /*0180*/  @P5 LDC.64 R22, c[0x0][0x3d0] ;  /* 0x0000f400ff165b82 */ /* 0x000ea20000000a00 */
[----:B---3--:R-:W-:-:S04]  /*0190*/  @P2 IMAD.WIDE.U32 R16, R25, 0x8, R12 ;  /* 0x0000000819102825 */ /* 0x008fc800078e000c */
[----:B------:R-:W-:Y:S01]  /*01a0*/  @P2 VIADD R25, R25, 0x80 ;  /* 0x0000008019192836 */ /* 0x000fe20000000000 */
[----:B------:R1:W5:Y:S03]  /*01b0*/  @P2 LDG.E.64 R6, desc[UR10][R16.64] ;  /* 0x0000000a10062981 */ /* 0x000366000c1e1b00 */
[----:B----4-:R-:W-:-:S04]  /*01c0*/  @P3 IMAD.WIDE.U32 R18, R25, 0x8, R18 ;  /* 0x0000000819123825 */ /* 0x010fc800078e0012 */
[----:B------:R-:W-:Y:S01]  /*01d0*/  @P3 VIADD R25, R25, 0x80 ;  /* 0x0000008019193836 */ /* 0x000fe20000000000 */
[----:B------:R1:W5:Y:S03]  /*01e0*/  @P3 LDG.E.64 R8, desc[UR10][R18.64] ;  /* 0x0000000a12083981 */ /* 0x000366000c1e1b00 */
[----:B0-----:R-:W-:-:S04]  /*01f0*/  @P4 IMAD.WIDE.U32 R20, R25, 0x8, R20 ;  /* 0x0000000819144825 */ /* 0x001fc800078e0014 */
[----:B------:R-:W-:Y:S01]  /*0200*/  @P4 VIADD R25, R25, 0x80 ;  /* 0x0000008019194836 */ /* 0x000fe20000000000 */
[----:B------:R1:W5:Y:S03]  /*0210*/  @P4 LDG.E.64 R10, desc[UR10][R20.64] ;  /* 0x0000000a140a4981 */ /* 0x000366000c1e1b00 */
        /* <DEDUP_REMOVED lines=23> */
[----:B-1----:R-:W-:Y:S06]  /*0390*/  BRA.U UP0, `(.L_x_2074) ;  /* 0x0000008500c47547 */ /* 0x002fec000b800000 */
        /* <DEDUP_REMOVED lines=43> */
[----:B------:R-:W1:Y:S01]  /*0650*/  LDCU UR25, c[0x0][0x408] ;  /* 0x00008100ff1977ac */ /* 0x000e620008000800 */
[----:B------:R-:W2:Y:S01]  /*0660*/  LDCU UR8, c[0x0][0x388] ;  /* 0x00007100ff0877ac */ /* 0x000ea20008000800 */
[----:B------:R-:W3:Y:S01]  /*0670*/  LDCU.U8 UR26, c[0x0][0x410] ;  /* 0x00008200ff1a77ac */ /* 0x000ee20008000000 */
[----:B------:R-:W4:Y:S01]  /*0680*/  LDCU UR24, c[0x0][0x400] ;  /* 0x00008000ff1877ac */ /* 0x000f220008000800 */
[----:B------:R-:W1:Y:S01]  /*0690*/  LDCU.64 UR4, c[0x0][0x478] ;  /* 0x00008f00ff0477ac */ /* 0x000e620008000a00 */
[----:B------:R-:W1:Y:S01]  /*06a0*/  LDCU.64 UR16, c[0x0][0x438] ;  /* 0x00008700ff1077ac */ /* 0x000e620008000a00 */
[----:B------:R-:W1:Y:S01]  /*06b0*/  LDCU.64 UR18, c[0x0][0x470] ;  /* 0x00008e00ff1277ac */ /* 0x000e620008000a00 */
[----:B------:R-:W1:Y:S01]  /*06c0*/  LDCU.128 UR12, c[0x0][0x3c0] ;  /* 0x00007800ff0c77ac */ /* 0x000e620008000c00 */
[----:B------:R-:W1:Y:S01]  /*06d0*/  LDCU.64 UR20, c[0x0][0x380] ;  /* 0x00007000ff1477ac */ /* 0x000e620008000a00 */
[----:B0-----:R-:W-:-:S11]  /*06e0*/  UISETP.NE.AND UP2, UPT, UR6, URZ, UPT ;  /* 0x000000ff0600728c */ /* 0x001fd6000bf45270 */
.L_x_2141:
[----:B-1----:R-:W-:Y:S02]  /*06f0*/  UIMAD.WIDE UR22, UR9, 0x4, UR14 ;  /* 0x00000004091678a5 */ /* 0x002fe4000f8e020e */
[----:B------:R-:W-:-:S04]  /*0700*/  UIMAD.WIDE UR6, UR9, 0x4, UR12 ;  /* 0x00000004090678a5 */ /* 0x000fc8000f8e020c */
[----:B0-23--:R-:W-:Y:S02]  /*0710*/  IMAD.U32 R88, RZ, RZ, UR22 ;  /* 0x00000016ff587e24 */ /* 0x00dfe4000f8e00ff */
[----:B------:R-:W-:Y:S02]  /*0720*/  IMAD.U32 R89, RZ, RZ, UR23 ;  /* 0x00000017ff597e24 */ /* 0x000fe4000f8e00ff */
[----:B------:R-:W-:Y:S02]  /*0730*/  IMAD.U32 R90, RZ, RZ, UR6 ;  /* 0x00000006ff5a7e24 */ /* 0x000fe4000f8e00ff */
[----:B------:R-:W-:Y:S01]  /*0740*/  IMAD.U32 R91, RZ, RZ, UR7 ;  /* 0x00000007ff5b7e24 */ /* 0x000fe2000f8e00ff */
[----:B-----5:R-:W5:Y:S04]  /*0750*/  LDG.E R88, desc[UR10][R88.64] ;  /* 0x0000000a58587981 */ /* 0x020f68000c1e1900 */
[----:B------:R-:W3:Y:S01]  /*0760*/  LDG.E R90, desc[UR10][R90.64] ;  /* 0x0000000a5a5a7981 */ /* 0x000ee2000c1e1900 */
[----:B--2---:R-:W-:Y:S01]  /*0770*/  UIMAD UR6, UR9, UR8, URZ ;  /* 0x00000008090672a4 */ /* 0x004fe2000f8e02ff */
[----:B------:R-:W-:Y:S01]  /*0780*/  PLOP3.LUT P0, PT, PT, PT, UP2, 0x40, 0x4 ;  /* 0x000000000004781c */ /* 0x000fe20003f0e828 */
[----:B------:R-:W-:Y:S01]  /*0790*/  BSSY.RECONVERGENT B0, `(.L_x_2075) ;  /* 0x000004a000007945 */ /* 0x000fe20003800200 */
[C---:B------:R-:W-:Y:S01]  /*07a0*/  ISETP.GE.U32.AND P2, PT, R104.reuse, 0x100, PT ;  /* 0x000001006800780c */ /* 0x040fe20003f46070 */
[----:B------:R-:W-:Y:S01]  /*07b0*/  USHF.R.S32.HI UR7, URZ, 0x1f, UR6 ;  /* 0x0000001fff077899 */ /* 0x000fe20008011406 */
[----:B------:R-:W-:-:S02]  /*07c0*/  ISETP.GE.U32.AND P3, PT, R104, 0x180, PT ;  /* 0x000001806800780c */ /* 0x000fc40003f66070 */
[----:B------:R-:W-:Y:S02]  /*07d0*/  CS2R R150, SRZ ;  /* 0x0000000000967805 */ /* 0x000fe4000001ff00 */
[C---:B------:R-:W-:Y:S01]  /*07e0*/  ISETP.GE.U32.AND P4, PT, R104.reuse, 0x200, PT ;  /* 0x000002006800780c */ /* 0x040fe20003f86070 */
[----:B------:R-:W-:Y:S01]  /*07f0*/  ULEA.HI UR7, UR7, UR6, URZ, 0x2 ;  /* 0x0000000607077291 */ /* 0x000fe2000f8f10ff */
[----:B------:R-:W-:-:S05]  /*0800*/  ISETP.GE.U32.AND P5, PT, R104, 0x280, PT ;  /* 0x000002806800780c */ /* 0x000fca0003fa6070 */
[----:B------:R-:W-:-:S05]  /*0810*/  IMAD.U32 R11, RZ, RZ, UR7 ;  /* 0x00000007ff0b7e24 */ /* 0x000fca000f8e00ff */
[----:B------:R-:W-:-:S05]  /*0820*/  LEA.HI.SX32 R11, R11, R148, 0x1e ;  /* 0x000000940b0b7211 */ /* 0x000fca00078ff2ff */
[----:B------:R-:W-:Y:S01]  /*0830*/  IMAD.MOV.U32 R152, RZ, RZ, R11 ;  /* 0x000000ffff987224 */ /* 0x000fe200078e000b */
[----:B-----5:R-:W-:Y:S02]  /*0840*/  R2UR UR23, R88 ;  /* 0x00000000581772ca */ /* 0x020fe400000e0000 */
[----:B---3--:R-:W-:Y:S01]  /*0850*/  FSEL R148, R90, RZ, P0 ;  /* 0x000000ff5a947208 */ /* 0x008fe20000000000 */
[----:B------:R-:W-:-:S12]  /*0860*/  @!P1 BRA `(.L_x_2076) ;  /* 0x0000000000f09947 */ /* 0x000fd80003800000 */
[----:B------:R-:W0:Y:S01]  /*0870*/  LDC.64 R92, c[0x0][0x428] ;  /* 0x00010a00ff5c7b82 */ /* 0x000e220000000a00 */
[----:B------:R-:W-:Y:S02]  /*0880*/  ISETP.NE.U32.AND P0, PT, RZ, UR16, PT ;  /* 0x00000010ff007c0c */ /* 0x000fe4000bf05070 */
[----:B------:R-:W-:-:S05]  /*0890*/  ISETP.NE.U32.AND P1, PT, RZ, UR18, PT ;  /* 0x00000012ff007c0c */ /* 0x000fca000bf25070 */
[----:B------:R-:W1:Y:S01]  /*08a0*/  LDC.64 R88, c[0x0][0x3a8] ;  /* 0x0000ea00ff587b82 */ /* 0x000e620000000a00 */
[----:B------:R-:W-:-:S07]  /*08b0*/  ISETP.NE.AND.EX P0, PT, RZ, UR17, PT, P0 ;  /* 0x00000011ff007c0c */ /* 0x000fce000bf05300 */
[----:B------:R-:W2:Y:S01]  /*08c0*/  LDC.64 R112, c[0x0][0x3b0] ;  /* 0x0000ec00ff707b82 */ /* 0x000ea20000000a00 */
[----:B0-----:R-:W-:-:S07]  /*08d0*/  IMAD.WIDE.U32 R92, R11, 0x8, R92 ;  /* 0x000000080b5c7825 */ /* 0x001fce00078e005c */
[----:B------:R-:W0:Y:S01]  /*08e0*/  @P0 LDC.64 R94, c[0x0][0x438] ;  /* 0x00010e00ff5e0b82 */ /* 0x000e220000000a00 */
[----:B------:R-:W3:Y:S01]  /*08f0*/  LDG.E.64 R92, desc[UR10][R92.64] ;  /* 0x0000000a5c5c7981 */ /* 0x000ee2000c1e1b00 */
[----:B-1----:R-:W-:-:S06]  /*0900*/  IMAD.WIDE.U32 R88, R11, 0x10, R88 ;  /* 0x000000100b587825 */ /* 0x002fcc00078e0058 */
[----:B------:R-:W4:Y:S01]  /*0910*/  LDG.E.128 R88, desc[UR10][R88.64] ;  /* 0x0000000a58587981 */ /* 0x000f22000c1e1d00 */
[----:B0-----:R-:W-:-:S05]  /*0920*/  @P0 IMAD.WIDE.U32 R94, R11, 0x10, R94 ;  /* 0x000000100b5e0825 */ /* 0x001fca00078e005e */
[----:B------:R-:W5:Y:S01]  /*0930*/  @P0 LDG.E.128 R64, desc[UR10][R94.64] ;  /* 0x0000000a5e400981 */ /* 0x000f62000c1e1d00 */
[----:B------:R-:W-:-:S13]  /*0940*/  ISETP.NE.AND.EX P1, PT, RZ, UR19, PT, P1 ;  /* 0x00000013ff007c0c */ /* 0x000fda000bf25310 */
[----:B------:R-:W0:Y:S01]  /*0950*/  @P1 LDC.64 R110, c[0x0][0x3b8] ;  /* 0x0000ee00ff6e1b82 */ /* 0x000e220000000a00 */
[----:B------:R-:W-:Y:S02]  /*0960*/  IMAD.U32 R109, R103, 0x10000, RZ ;  /* 0x00010000676d7824 */ /* 0x000fe400078e00ff */
[----:B--2---:R-:W-:-:S05]  /*0970*/  IMAD.WIDE.U32 R112, R11, 0x4, R112 ;  /* 0x000000040b707825 */ /* 0x004fca00078e0070 */
[----:B------:R1:W5:Y:S01]  /*0980*/  LDG.E R9, desc[UR10][R112.64] ;  /* 0x0000000a70097981 */ /* 0x000362000c1e1900 */
[----:B0-----:R-:W-:-:S05]  /*0990*/  @P1 IMAD.WIDE.U32 R110, R11, 0x4, R110 ;  /* 0x000000040b6e1825 */ /* 0x001fca00078e006e */
[----:B------:R0:W5:Y:S01]  /*09a0*/  @P1 LDG.E R10, desc[UR10][R110.64] ;  /* 0x0000000a6e0a1981 */ /* 0x000162000c1e1900 */
[----:B-1----:R-:W-:Y:S02]  /*09b0*/  IMAD.U32 R112, R101, 0x10000, RZ ;  /* 0x0001000065707824 */ /* 0x002fe400078e00ff */
[----:B0-----:R-:W-:Y:S02]  /*09c0*/  IMAD.U32 R111, R102, 0x10000, RZ ;  /* 0x00010000666f7824 */ /* 0x001fe400078e00ff */
[----:B------:R-:W-:Y:S02]  /*09d0*/  VIADD R152, R11, 0x80 ;  /* 0x000000800b987836 */ /* 0x000fe40000000000 */
[----:B---3--:R-:W-:Y:S01]  /*09e0*/  IMAD.MOV.U32 R114, RZ, RZ, R92 ;  /* 0x000000ffff727224 */ /* 0x008fe200078e005c */
[----:B------:R-:W-:-:S03]  /*09f0*/  SHF.R.U64 R92, R92, 0x10, R93 ;  /* 0x000000105c5c7819 */ /* 0x000fc6000000125d */
[----:B------:R-:W-:Y:S02]  /*0a00*/  IMAD.U32 R114, R114, 0x10000, RZ ;  /* 0x0001000072727824 */ /* 0x000fe400078e00ff */
[C---:B----4-:R-:W-:Y:S01]  /*0a10*/  FADD.FTZ R88, -R148.reuse, R88 ;  /* 0x0000005894587221 */ /* 0x050fe20000010100 */
[----:B------:R-:W-:Y:S01]  /*0a20*/  FADD.FTZ R89, -R148, R89 ;  /* 0x0000005994597221 */ /* 0x000fe20000010100 */
[----:B------:R-:W-:Y:S02]  /*0a30*/  FMUL.FTZ R109, R109, R114 ;  /* 0x000000726d6d7220 */ /* 0x000fe40000410000 */
[----:B------:R-:W-:Y:S01]  /*0a40*/  FMUL.FTZ R149, R88, UR23 ;  /* 0x0000001758957c20 */ /* 0x000fe20008410000 */
[----:B------:R-:W-:Y:S02]  /*0a50*/  IMAD.U32 R88, R92, 0x10000, RZ ;  /* 0x000100005c587824 */ /* 0x000fe400078e00ff */
[----:B------:R-:W-:Y:S01]  /*0a60*/  FMUL.FTZ R110, R89, UR23 ;  /* 0x00000017596e7c20 */ /* 0x000fe20008410000 */
[----:B------:R-:W-:-:S02]  /*0a70*/  IMAD.MOV.U32 R115, RZ, RZ, R93 ;  /* 0x000000ffff737224 */ /* 0x000fc400078e005d */
[----:B------:R-:W-:Y:S01]  /*0a80*/  FADD.FTZ R91, -R148, R91 ;  /* 0x0000005b945b7221 */ /* 0x000fe20000010100 */
[-C--:B------:R-:W-:Y:S01]  /*0a90*/  FMUL.FTZ R111, R111, R88.reuse ;  /* 0x000000586f6f7220 */ /* 0x080fe20000410000 */
[----:B------:R-:W-:Y:S01]  /*0aa0*/  FADD.FTZ R41, R41, R88 ;  /* 0x0000005829297221 */ /* 0x000fe20000010000 */
[----:B------:R-:W-:Y:S01]  /*0ab0*/  FFMA.FTZ R61, R110, R88, R61 ;  /* 0x000000586e3d7223 */ /* 0x000fe2000001003d */
[----:B------:R-:W-:Y:S01]  /*0ac0*/  SHF.R.U32.HI R93, RZ, 0x10, R93 ;  /* 0x00000010ff5d7819 */ /* 0x000fe2000001165d */
[----:B------:R-:W-:Y:S01]  /*0ad0*/  FADD.FTZ R90, -R148, R90 ;  /* 0x0000005a945a7221 */ /* 0x000fe20000010100 */
[----:B------:R-:W-:Y:S01]  /*0ae0*/  FADD.FTZ R88, RZ, R109 ;  /* 0x0000006dff587221 */ /* 0x000fe20000010000 */
[----:B------:R-:W-:Y:S02]  /*0af0*/  IMAD.U32 R115, R115, 0x10000, RZ ;  /* 0x0001000073737824 */ /* 0x000fe400078e00ff */
[C---:B------:R-:W-:Y:S01]  /*0b00*/  FFMA.FTZ R89, R149.reuse, R109, RZ ;  /* 0x0000006d95597223 */ /* 0x040fe200000100ff */
[----:B------:R-:W-:Y:S01]  /*0b10*/  FADD.FTZ R40, R40, R114 ;  /* 0x0000007228287221 */ /* 0x000fe20000010000 */
[----:B------:R-:W-:Y:S01]  /*0b20*/  FFMA.FTZ R60, R149, R114, R60 ;  /* 0x00000072953c7223 */ /* 0x000fe2000001003c */
[----:B------:R-:W-:Y:S01]  /*0b30*/  FMUL.FTZ R114, R91, UR23 ;  /* 0x000000175b727c20 */ /* 0x000fe20008410000 */
[----:B------:R-:W-:Y:S01]  /*0b40*/  FMUL.FTZ R113, R90, UR23 ;  /* 0x000000175a717c20 */ /* 0x000fe20008410000 */
[----:B------:R-:W-:Y:S01]  /*0b50*/  FADD.FTZ R91, R88, R111 ;  /* 0x0000006f585b7221 */ /* 0x000fe20000010000 */
[----:B------:R-:W-:-:S02]  /*0b60*/  IMAD.U32 R92, R100, 0x10000, RZ ;  /* 0x00010000645c7824 */ /* 0x000fc400078e00ff */
[----:B------:R-:W-:Y:S01]  /*0b70*/  FMUL.FTZ R112, R112, R115 ;  /* 0x0000007370707220 */ /* 0x000fe20000410000 */
[----:B------:R-:W-:Y:S02]  /*0b80*/  IMAD.U32 R93, R93, 0x10000, RZ ;  /* 0x000100005d5d7824 */ /* 0x000fe400078e00ff */
[----:B------:R-:W-:Y:S01]  /*0b90*/  FFMA.FTZ R88, R110, R111, R89 ;  /* 0x0000006f6e587223 */ /* 0x000fe20000010059 */
[----:B------:R-:W-:Y:S01]  /*0ba0*/  FADD.FTZ R42, R42, R115 ;  /* 0x000000732a2a7221 */ /* 0x000fe20000010000 */
[----:B------:R-:W-:Y:S01]  /*0bb0*/  FFMA.FTZ R62, R113, R115, R62 ;  /* 0x00000073713e7223 */ /* 0x000fe2000001003e */
[-C--:B------:R-:W-:Y:S01]  /*0bc0*/  FMUL.FTZ R115, R92, R93.reuse ;  /* 0x0000005d5c737220 */ /* 0x080fe20000410000 */
[----:B------:R-:W-:Y:S01]  /*0bd0*/  FADD.FTZ R90, R91, R112 ;  /* 0x000000705b5a7221 */ /* 0x000fe20000010000 */
[----:B------:R-:W-:Y:S01]  /*0be0*/  FFMA.FTZ R88, R113, R112, R88 ;  /* 0x0000007071587223 */ /* 0x000fe20000010058 */
[----:B------:R-:W-:Y:S01]  /*0bf0*/  FADD.FTZ R43, R43, R93 ;  /* 0x0000005d2b2b7221 */ /* 0x000fe20000010000 */
[----:B------:R-:W-:Y:S01]  /*0c00*/  FFMA.FTZ R63, R114, R93, R63 ;  /* 0x0000005d723f7223 */ /* 0x000fe2000001003f */
[----:B------:R-:W-:Y:S01]  /*0c10*/  FADD.FTZ R151, R90, R115 ;  /* 0x000000735a977221 */ /* 0x000fe20000010000 */
[----:B------:R-:W-:-:S07]  /*0c20*/  FFMA.FTZ R150, R114, R115, R88 ;  /* 0x0000007372967223 */ /* 0x000fce0000010058 */
.L_x_2076:
[----:B----4-:R-:W-:Y:S05]  /*0c30*/  BSYNC.RECONVERGENT B0 ;  /* 0x0000000000007941 */ /* 0x010fea0003800200 */
.L_x_2075:
[----:B------:R-:W-:Y:S04]  /*0c40*/  BSSY.RECONVERGENT B0, `(.L_x_2077) ;  /* 0x000003e000007945 */ /* 0x000fe80003800200 */
[----:B------:R-:W-:Y:S05]  /*0c50*/  @!P2 BRA `(.L_x_2078) ;  /* 0x0000000000f0a947 */ /* 0x000fea0003800000 */
        /* <DEDUP_REMOVED lines=15> */
[----:B--2---:R-:W-:-:S05]  /*0d50*/  IMAD.WIDE.U32 R118, R152, 0x4, R118 ;  /* 0x0000000498767825 */ /* 0x004fca00078e0076 */
[----:B------:R1:W5:Y:S02]  /*0d60*/  LDG.E R7, desc[UR10][R118.64] ;  /* 0x0000000a76077981 */ /* 0x000364000c1e1900 */
[----:B-1----:R-:W-:Y:S02]  /*0d70*/  IMAD.U32 R119, R98, 0x10000, RZ ;  /* 0x0001000062777824 */ /* 0x002fe400078e00ff */
[----:B0-----:R-:W-:-:S05]  /*0d80*/  @P1 IMAD.WIDE.U32 R116, R152, 0x4, R116 ;  /* 0x0000000498741825 */ /* 0x001fca00078e0074 */
[----:B------:R0:W5:Y:S01]  /*0d90*/  @P1 LDG.E R8, desc[UR10][R116.64] ;  /* 0x0000000a74081981 */ /* 0x000162000c1e1900 */
[----:B------:R-:W-:Y:S02]  /*0da0*/  VIADD R152, R152, 0x80 ;  /* 0x0000008098987836 */ /* 0x000fe40000000000 */
[----:B---3--:R-:W-:Y:S01]  /*0db0*/  IMAD.MOV.U32 R120, RZ, RZ, R92 ;  /* 0x000000ffff787224 */ /* 0x008fe200078e005c */
[--C-:B------:R-:W-:Y:S01]  /*0dc0*/  SHF.R.U64 R123, R92, 0x10, R93.reuse ;  /* 0x000000105c7b7819 */ /* 0x100fe2000000125d */
[--C-:B------:R-:W-:Y:S01]  /*0dd0*/  IMAD.MOV.U32 R121, RZ, RZ, R93.reuse ;  /* 0x000000ffff797224 */ /* 0x100fe200078e005d */
[----:B------:R-:W-:Y:S01]  /*0de0*/  SHF.R.U32.HI R153, RZ, 0x10, R93 ;  /* 0x00000010ff997819 */ /* 0x000fe2000001165d */
[----:B------:R-:W-:Y:S02]  /*0df0*/  IMAD.U32 R92, R99, 0x10000, RZ ;  /* 0x00010000635c7824 */ /* 0x000fe400078e00ff */
[C---:B----4-:R-:W-:Y:S01]  /*0e00*/  FADD.FTZ R88, -R148.reuse, R88 ;  /* 0x0000005894587221 */ /* 0x050fe20000010100 */
[----:B------:R-:W-:Y:S01]  /*0e10*/  FADD.FTZ R93, -R148, R89 ;  /* 0x00000059945d7221 */ /* 0x000fe20000010100 */
[----:B------:R-:W-:-:S02]  /*0e20*/  IMAD.U32 R89, R120, 0x10000, RZ ;  /* 0x0001000078597824 */ /* 0x000fc400078e00ff */
[----:B------:R-:W-:Y:S01]  /*0e30*/  FADD.FTZ R90, -R148, R90 ;  /* 0x0000005a945a7221 */ /* 0x000fe20000010100 */
[----:B0-----:R-:W-:Y:S01]  /*0e40*/  FMUL.FTZ R117, R88, UR23 ;  /* 0x0000001758757c20 */ /* 0x001fe20008410000 */
[----:B------:R-:W-:Y:S02]  /*0e50*/  IMAD.U32 R88, R123, 0x10000, RZ ;  /* 0x000100007b587824 */ /* 0x000fe400078e00ff */
[----:B------:R-:W-:Y:S01]  /*0e60*/  FMUL.FTZ R118, R93, UR23 ;  /* 0x000000175d767c20 */ /* 0x000fe20008410000 */
[----:B------:R-:W-:Y:S01]  /*0e70*/  FMUL.FTZ R116, R92, R89 ;  /* 0x000000595c747220 */ /* 0x000fe20000410000 */
[----:B------:R-:W-:Y:S01]  /*0e80*/  FADD.FTZ R122, -R148, R91 ;  /* 0x0000005b947a7221 */ /* 0x000fe20000010100 */
[----:B------:R-:W-:Y:S02]  /*0e90*/  IMAD.U32 R91, R121, 0x10000, RZ ;  /* 0x00010000795b7824 */ /* 0x000fe400078e00ff */
[----:B------:R-:W-:Y:S01]  /*0ea0*/  FMUL.FTZ R119, R119, R88 ;  /* 0x0000005877777220 */ /* 0x000fe20000410000 */
[----:B------:R-:W-:-:S02]  /*0eb0*/  IMAD.U32 R120, R97, 0x10000, RZ ;  /* 0x0001000061787824 */ /* 0x000fc400078e00ff */
[----:B------:R-:W-:Y:S01]  /*0ec0*/  FADD.FTZ R37, R37, R88 ;  /* 0x0000005825257221 */ /* 0x000fe20000010000 */
[----:B------:R-:W-:Y:S01]  /*0ed0*/  FFMA.FTZ R57, R118, R88, R57 ;  /* 0x0000005876397223 */ /* 0x000fe20000010039 */
[----:B------:R-:W-:Y:S01]  /*0ee0*/  FMUL.FTZ R121, R90, UR23 ;  /* 0x000000175a797c20 */ /* 0x000fe20008410000 */
[----:B------:R-:W-:Y:S01]  /*0ef0*/  FADD.FTZ R36, R36, R89 ;  /* 0x0000005924247221 */ /* 0x000fe20000010000 */
[----:B------:R-:W-:Y:S01]  /*0f00*/  FFMA.FTZ R56, R117, R89, R56 ;  /* 0x0000005975387223 */ /* 0x000fe20000010038 */
[----:B------:R-:W-:Y:S01]  /*0f10*/  FADD.FTZ R88, R151, R116 ;  /* 0x0000007497587221 */ /* 0x000fe20000010000 */
[----:B------:R-:W-:Y:S01]  /*0f20*/  FFMA.FTZ R89, R117, R116, R150 ;  /* 0x0000007475597223 */ /* 0x000fe20000010096 */
[-C--:B------:R-:W-:Y:S01]  /*0f30*/  FMUL.FTZ R120, R120, R91.reuse ;  /* 0x0000005b78787220 */ /* 0x080fe20000410000 */
[----:B------:R-:W-:Y:S01]  /*0f40*/  FADD.FTZ R38, R38, R91 ;  /* 0x0000005b26267221 */ /* 0x000fe20000010000 */
[----:B------:R-:W-:Y:S01]  /*0f50*/  FFMA.FTZ R58, R121, R91, R58 ;  /* 0x0000005b793a7223 */ /* 0x000fe2000001003a */
[----:B------:R-:W-:Y:S01]  /*0f60*/  FADD.FTZ R91, R88, R119 ;  /* 0x00000077585b7221 */ /* 0x000fe20000010000 */
[----:B------:R-:W-:-:S02]  /*0f70*/  IMAD.U32 R123, R96, 0x10000, RZ ;  /* 0x00010000607b7824 */ /* 0x000fc400078e00ff */
[----:B------:R-:W-:Y:S01]  /*0f80*/  FFMA.FTZ R88, R118, R119, R89 ;  /* 0x0000007776587223 */ /* 0x000fe20000010059 */
[----:B------:R-:W-:Y:S02]  /*0f90*/  IMAD.U32 R92, R153, 0x10000, RZ ;  /* 0x00010000995c7824 */ /* 0x000fe400078e00ff */
[----:B------:R-:W-:Y:S01]  /*0fa0*/  FMUL.FTZ R122, R122, UR23 ;  /* 0x000000177a7a7c20 */ /* 0x000fe20008410000 */
[----:B------:R-:W-:Y:S01]  /*0fb0*/  FADD.FTZ R90, R91, R120 ;  /* 0x000000785b5a7221 */ /* 0x000fe20000010000 */
[----:B------:R-:W-:Y:S01]  /*0fc0*/  FFMA.FTZ R88, R121, R120, R88 ;  /* 0x0000007879587223 */ /* 0x000fe20000010058 */
[-C--:B------:R-:W-:Y:S01]  /*0fd0*/  FMUL.FTZ R123, R123, R92.reuse ;  /* 0x0000005c7b7b7220 */ /* 0x080fe20000410000 */
[----:B------:R-:W-:Y:S01]  /*0fe0*/  FADD.FTZ R39, R39, R92 ;  /* 0x0000005c27277221 */ /* 0x000fe20000010000 */
[----:B------:R-:W-:Y:S02]  /*0ff0*/  FFMA.FTZ R59, R122, R92, R59 ;  /* 0x0000005c7a3b7223 */ /* 0x000fe4000001003b */
[----:B------:R-:W-:Y:S01]  /*1000*/  FADD.FTZ R151, R90, R123 ;  /* 0x0000007b5a977221 */ /* 0x000fe20000010000 */
[----:B------:R-:W-:-:S07]  /*1010*/  FFMA.FTZ R150, R122, R123, R88 ;  /* 0x0000007b7a967223 */ /* 0x000fce0000010058 */
.L_x_2078:
[----:B------:R-:W-:Y:S05]  /*1020*/  BSYNC.RECONVERGENT B0 ;  /* 0x0000000000007941 */ /* 0x000fea0003800200 */
.L_x_2077:
[----:B------:R-:W-:Y:S04]  /*1030*/  BSSY.RECONVERGENT B0, `(.L_x_2079) ;  /* 0x000003e000007945 */ /* 0x000fe80003800200 */
[----:B------:R-:W-:Y:S05]  /*1040*/  @!P3 BRA `(.L_x_2080) ;  /* 0x0000000000f0b947 */ /* 0x000fea0003800000 */
[----:B------:R-:W0:Y:S01]  /*1050*/  LDC.64 R94, c[0x0][0x428] ;  /* 0x00010a00ff5e7b82 */ /* 0x000e220000000a00 */
[----:B------:R-:W-:Y:S02]  /*1060*/  ISETP.NE.U32.AND P1, PT, RZ, UR18, PT ;  /* 0x00000012ff007c0c */ /* 0x000fe4000bf25070 */
[----:B------:R-:W-:-:S05]  /*1070*/  ISETP.NE.U32.AND P0, PT, RZ, UR16, PT ;  /* 0x00000010ff007c0c */ /* 0x000fca000bf05070 */
[----:B------:R-:W1:Y:S08]  /*1080*/  LDC.64 R88, c[0x0][0x3a8] ;  /* 0x0000ea00ff587b82 */ /* 0x000e700000000a00 */
[----:B------:R-:W2:Y:S01]  /*1090*/  LDC.64 R124, c[0x0][0x3b0] ;  /* 0x0000ec00ff7c7b82 */ /* 0x000ea20000000a00 */
[----:B0-----:R-:W-:-:S06]  /*10a0*/  IMAD.WIDE.U32 R94, R152, 0x8, R94 ;  /* 0x00000008985e7825 */ /* 0x001fcc00078e005e */
[----:B------:R-:W3:Y:S01]  /*10b0*/  LDG.E.64 R94, desc[UR10][R94.64] ;  /* 0x0000000a5e5e7981 */ /* 0x000ee2000c1e1b00 */
[----:B-1----:R-:W-:-:S06]  /*10c0*/  IMAD.WIDE.U32 R88, R152, 0x10, R88 ;  /* 0x0000001098587825 */ /* 0x002fcc00078e0058 */
[----:B------:R-:W4:Y:S01]  /*10d0*/  LDG.E.128 R88, desc[UR10][R88.64] ;  /* 0x0000000a58587981 */ /* 0x000f22000c1e1d00 */
        /* <DEDUP_REMOVED lines=9> */
[----:B------:R1:W5:Y:S01]  /*1170*/  @P0 LDG.E.128 R72, desc[UR10][R92.64] ;  /* 0x0000000a5c480981 */ /* 0x000362000c1e1d00 */
[----:B0-----:R-:W-:Y:S02]  /*1180*/  IMAD.U32 R127, R22, 0x10000, RZ ;  /* 0x00010000167f7824 */ /* 0x001fe400078e00ff */
[----:B------:R-:W-:Y:S02]  /*1190*/  VIADD R152, R152, 0x80 ;  /* 0x0000008098987836 */ /* 0x000fe40000000000 */
[----:B---3--:R-:W-:Y:S01]  /*11a0*/  IMAD.MOV.U32 R128, RZ, RZ, R94 ;  /* 0x000000ffff807224 */ /* 0x008fe200078e005e */
[--C-:B------:R-:W-:Y:S02]  /*11b0*/  SHF.R.U64 R131, R94, 0x10, R95.reuse ;  /* 0x000000105e837819 */ /* 0x100fe4000000125f */
[----:B------:R-:W-:Y:S02]  /*11c0*/  MOV R129, R95 ;  /* 0x0000005f00817202 */ /* 0x000fe40000000f00 */
[----:B------:R-:W-:Y:S01]  /*11d0*/  SHF.R.U32.HI R153, RZ, 0x10, R95 ;  /* 0x00000010ff997819 */ /* 0x000fe2000001165f */
[----:B------:R-:W-:-:S02]  /*11e0*/  IMAD.U32 R94, R23, 0x10000, RZ ;  /* 0x00010000175e7824 */ /* 0x000fc400078e00ff */
[C---:B----4-:R-:W-:Y:S01]  /*11f0*/  FADD.FTZ R88, -R148.reuse, R88 ;  /* 0x0000005894587221 */ /* 0x050fe20000010100 */
[----:B------:R-:W-:Y:S01]  /*1200*/  FADD.FTZ R95, -R148, R89 ;  /* 0x00000059945f7221 */ /* 0x000fe20000010100 */
[----:B------:R-:W-:Y:S02]  /*1210*/  IMAD.U32 R89, R128, 0x10000, RZ ;  /* 0x0001000080597824 */ /* 0x000fe400078e00ff */
[----:B------:R-:W-:Y:S01]  /*1220*/  FADD.FTZ R90, -R148, R90 ;  /* 0x0000005a945a7221 */ /* 0x000fe20000010100 */
[----:B------:R-:W-:Y:S01]  /*1230*/  FMUL.FTZ R125, R88, UR23 ;  /* 0x00000017587d7c20 */ /* 0x000fe20008410000 */
[----:B------:R-:W-:Y:S02]  /*1240*/  IMAD.U32 R88, R131, 0x10000, RZ ;  /* 0x0001000083587824 */ /* 0x000fe400078e00ff */
[----:B------:R-:W-:Y:S01]  /*1250*/  FMUL.FTZ R126, R95, UR23 ;  /* 0x000000175f7e7c20 */ /* 0x000fe20008410000 */
[----:B------:R-:W-:Y:S01]  /*1260*/  FMUL.FTZ R124, R94, R89 ;  /* 0x000000595e7c7220 */ /* 0x000fe20000410000 */
[----:B------:R-:W-:Y:S01]  /*1270*/  FADD.FTZ R130, -R148, R91 ;  /* 0x0000005b94827221 */ /* 0x000fe20000010100 */
[----:B------:R-:W-:-:S02]  /*1280*/  IMAD.U32 R91, R129, 0x10000, RZ ;  /* 0x00010000815b7824 */ /* 0x000fc400078e00ff */
[-C--:B------:R-:W-:Y:S01]  /*1290*/  FMUL.FTZ R127, R127, R88.reuse ;  /* 0x000000587f7f7220 */ /* 0x080fe20000410000 */
[----:B------:R-:W-:Y:S02]  /*12a0*/  IMAD.U32 R128, R21, 0x10000, RZ ;  /* 0x0001000015807824 */ /* 0x000fe400078e00ff */
        /* <DEDUP_REMOVED lines=13> */
[----:B-1----:R-:W-:Y:S02]  /*1380*/  IMAD.U32 R92, R153, 0x10000, RZ ;  /* 0x00010000995c7824 */ /* 0x002fe400078e00ff */
        /* <DEDUP_REMOVED lines=8> */
.L_x_2080:
[----:B------:R-:W-:Y:S05]  /*1410*/  BSYNC.RECONVERGENT B0 ;  /* 0x0000000000007941 */ /* 0x000fea0003800200 */
.L_x_2079:
        /* <DEDUP_REMOVED lines=32> */
[----:B------:R-:W-:Y:S01]  /*1620*/  FMUL.FTZ R133, R88, UR23 ;  /* 0x0000001758857c20 */ /* 0x000fe20008410000 */
        /* <DEDUP_REMOVED lines=29> */
.L_x_2082:
[----:B------:R-:W-:Y:S05]  /*1800*/  BSYNC.RECONVERGENT B0 ;  /* 0x0000000000007941 */ /* 0x000fea0003800200 */
.L_x_2081:
        /* <DEDUP_REMOVED lines=14> */
[----:B------:R-:W5:Y:S01]  /*18f0*/  @P1 LDG.E R0, desc[UR10][R94.64] ;  /* 0x0000000a5e001981 */ /* 0x000f62000c1e1900 */
[----:B------:R-:W-:-:S13]  /*1900*/  ISETP.NE.AND.EX P0, PT, RZ, UR17, PT, P0 ;  /* 0x00000011ff007c0c */ /* 0x000fda000bf05300 */
[----:B------:R-:W0:Y:S01]  /*1910*/  @P0 LDC.64 R140, c[0x0][0x438] ;  /* 0x00010e00ff8c0b82 */ /* 0x000e220000000a00 */
[----:B--2---:R-:W-:-:S05]  /*1920*/  IMAD.WIDE.U32 R142, R152, 0x4, R142 ;  /* 0x00000004988e7825 */ /* 0x004fca00078e008e */
[----:B------:R1:W5:Y:S02]  /*1930*/  LDG.E R2, desc[UR10][R142.64] ;  /* 0x0000000a8e027981 */ /* 0x000364000c1e1900 */
[----:B-1----:R-:W-:Y:S02]  /*1940*/  IMAD.U32 R143, R14, 0x10000, RZ ;  /* 0x000100000e8f7824 */ /* 0x002fe400078e00ff */
[----:B0-----:R-:W-:-:S05]  /*1950*/  @P0 IMAD.WIDE.U32 R140, R152, 0x10, R140 ;  /* 0x00000010988c0825 */ /* 0x001fca00078e008c */
[----:B------:R0:W5:Y:S01]  /*1960*/  @P0 LDG.E.128 R80, desc[UR10][R140.64] ;  /* 0x0000000a8c500981 */ /* 0x000162000c1e1d00 */
[----:B---3--:R-:W-:Y:S01]  /*1970*/  IMAD.MOV.U32 R144, RZ, RZ, R92 ;  /* 0x000000ffff907224 */ /* 0x008fe200078e005c */
[--C-:B------:R-:W-:Y:S01]  /*1980*/  SHF.R.U64 R147, R92, 0x10, R93.reuse ;  /* 0x000000105c937819 */ /* 0x100fe2000000125d */
[--C-:B------:R-:W-:Y:S01]  /*1990*/  IMAD.MOV.U32 R145, RZ, RZ, R93.reuse ;  /* 0x000000ffff917224 */ /* 0x100fe200078e005d */
[----:B------:R-:W-:Y:S02]  /*19a0*/  SHF.R.U32.HI R152, RZ, 0x10, R93 ;  /* 0x00000010ff987819 */ /* 0x000fe4000001165d */
[----:B------:R-:W-:Y:S01]  /*19b0*/  SHF.L.U32 R92, R15, 0x10, RZ ;  /* 0x000000100f5c7819 */ /* 0x000fe200000006ff */
[C---:B----4-:R-:W-:Y:S01]  /*19c0*/  FADD.FTZ R88, -R148.reuse, R88 ;  /* 0x0000005894587221 */ /* 0x050fe20000010100 */
[----:B------:R-:W-:Y:S01]  /*19d0*/  FADD.FTZ R93, -R148, R89 ;  /* 0x00000059945d7221 */ /* 0x000fe20000010100 */
[----:B------:R-:W-:Y:S02]  /*19e0*/  IMAD.U32 R89, R144, 0x10000, RZ ;  /* 0x0001000090597824 */ /* 0x000fe400078e00ff */
[----:B------:R-:W-:Y:S01]  /*19f0*/  FADD.FTZ R90, -R148, R90 ;  /* 0x0000005a945a7221 */ /* 0x000fe20000010100 */
[----:B0-----:R-:W-:Y:S01]  /*1a00*/  FMUL.FTZ R141, R88, UR23 ;  /* 0x00000017588d7c20 */ /* 0x001fe20008410000 */
[----:B------:R-:W-:-:S02]  /*1a10*/  IMAD.U32 R88, R147, 0x10000, RZ ;  /* 0x0001000093587824 */ /* 0x000fc400078e00ff */
[----:B------:R-:W-:Y:S01]  /*1a20*/  FMUL.FTZ R142, R93, UR23 ;  /* 0x000000175d8e7c20 */ /* 0x000fe20008410000 */
[-C--:B------:R-:W-:Y:S01]  /*1a30*/  FMUL.FTZ R140, R92, R89.reuse ;  /* 0x000000595c8c7220 */ /* 0x080fe20000410000 */
[----:B------:R-:W-:Y:S01]  /*1a40*/  FADD.FTZ R146, -R148, R91 ;  /* 0x0000005b94927221 */ /* 0x000fe20000010100 */
[----:B------:R-:W-:Y:S02]  /*1a50*/  IMAD.U32 R91, R145, 0x10000, RZ ;  /* 0x00010000915b7824 */ /* 0x000fe400078e00ff */
        /* <DEDUP_REMOVED lines=24> */
.L_x_2084:
[----:B------:R-:W-:Y:S05]  /*1be0*/  BSYNC.RECONVERGENT B0 ;  /* 0x0000000000007941 */ /* 0x000fea0003800200 */
.L_x_2083:
        /* <DEDUP_REMOVED lines=32> */
.L_x_2086:
[----:B------:R-:W-:Y:S05]  /*1df0*/  BSYNC.RECONVERGENT B0 ;  /* 0x0000000000007941 */ /* 0x000fea0003800200 */
.L_x_2085:
[----:B------:R-:W1:Y:S08]  /*1e00*/  S2UR UR7, SR_CgaCtaId ;  /* 0x00000000000779c3 */ /* 0x000e700000008800 */
[----:B------:R-:W-:Y:S01]  /*1e10*/  BAR.SYNC.DEFER_BLOCKING 0x0 ;  /* 0x0000000000007b1d */ /* 0x000fe20000010000 */
[----:B------:R-:W-:Y:S01]  /*1e20*/  ISETP.GE.U32.AND P1, PT, R104, 0x80, PT ;  /* 0x000000806800780c */ /* 0x000fe20003f26070 */
[----:B------:R-:W-:-:S02]  /*1e30*/  UISETP.NE.AND UP2, UPT, UR26, URZ, UPT ;  /* 0x000000ff1a00728c */ /* 0x000fc4000bf45270 */
[----:B------:R-:W-:Y:S02]  /*1e40*/  UIADD3 UR9, UPT, UPT, UR9, UR20, URZ ;  /* 0x0000001409097290 */ /* 0x000fe4000fffe0ff */
[----:B------:R-:W-:Y:S01]  /*1e50*/  UMOV UR6, 0x400 ;  /* 0x0000040000067882 */ /* 0x000fe20000000000 */
[----:B------:R-:W-:Y:S01]  /*1e60*/  BSSY.RECONVERGENT B0, `(.L_x_2087) ;  /* 0x000016f000007945 */ /* 0x000fe20003800200 */
[----:B------:R-:W-:Y:S01]  /*1e70*/  PLOP3.LUT P0, PT, PT, PT, UP2, 0x40, 0x4 ;  /* 0x000000000004781c */ /* 0x000fe20003f0e828 */
[----:B------:R-:W-:Y:S02]  /*1e80*/  UISETP.GE.AND UP1, UPT, UR9, UR21, UPT ;  /* 0x000000150900728c */ /* 0x000fe4000bf26270 */
[----:B-1----:R-:W-:-:S04]  /*1e90*/  ULEA UR6, UR7, UR6, 0x18 ;  /* 0x0000000607067291 */ /* 0x002fc8000f8ec0ff */
[----:B------:R-:W-:Y:S02]  /*1ea0*/  UIADD3 UR7, UPT, UPT, UR6, 0x2820, URZ ;  /* 0x0000282006077890 */ /* 0x000fe4000fffe0ff */
[----:B------:R-:W-:Y:S02]  /*1eb0*/  @!UP3 UIADD3 UR7, UPT, UPT, UR6, 0x2800, URZ ;  /* 0x000028000607b890 */ /* 0x000fe4000fffe0ff */
[----:B------:R-:W-:Y:S02]  /*1ec0*/  UIADD3 UR22, UPT, UPT, UR6, 0x2830, URZ ;  /* 0x0000283006167890 */ /* 0x000fe4000fffe0ff */
[----:B------:R-:W-:-:S05]  /*1ed0*/  @!UP3 UIADD3 UR22, UPT, UPT, UR6, 0x2810, URZ ;  /* 0x000028100616b890 */ /* 0x000fca000fffe0ff */
[----:B0-----:R-:W0:Y:S04]  /*1ee0*/  LDS.128 R88, [UR7] ;  /* 0x00000007ff587984 */ /* 0x001e280008000c00 */
        /* <DEDUP_REMOVED lines=11> */
[----:B------:R-:W-:Y:S02]  /*1fa0*/  R2UR UR6, R95 ;  /* 0x000000005f0672ca */ /* 0x000fe400000e0000 */
[----:B------:R-:W-:Y:S01]  /*1fb0*/  FSEL R94, R89, RZ, P0 ;  /* 0x000000ff595e7208 */ /* 0x000fe20000000000 */
[----:B------:R-:W-:-:S12]  /*1fc0*/  @!P1 BRA `(.L_x_2088) ;  /* 0x0000001400609947 */ /* 0x000fd80003800000 */
[----:B------:R-:W-:-:S04]  /*1fd0*/  UISETP.NE.U32.AND UP0, UPT, UR18, URZ, UPT ;  /* 0x000000ff1200728c */ /* 0x000fc8000bf05070 */
[----:B------:R-:W-:-:S09]  /*1fe0*/  UISETP.NE.AND.EX UP0, UPT, UR19, URZ, UPT, UP0 ;  /* 0x000000ff1300728c */ /* 0x000fd2000bf05300 */
[----:B------:R-:W-:Y:S05]  /*1ff0*/  BRA.U UP0, `(.L_x_2089) ;  /* 0x0000000900147547 */ /* 0x000fea000b800000 */
[----:B------:R-:W-:-:S04]  /*2000*/  UISETP.NE.U32.AND UP0, UPT, UR16, URZ, UPT ;  /* 0x000000ff1000728c */ /* 0x000fc8000bf05070 */
[----:B------:R-:W-:-:S09]  /*2010*/  UISETP.NE.AND.EX UP0, UPT, UR17, URZ, UPT, UP0 ;  /* 0x000000ff1100728c */ /* 0x000fd2000bf05300 */
[----:B------:R-:W-:Y:S05]  /*2020*/  BRA.U UP0, `(.L_x_2090) ;  /* 0x0000000500047547 */ /* 0x000fea000b800000 */
[----:B------:R-:W-:-:S04]  /*2030*/  UISETP.NE.U32.AND UP0, UPT, UR4, URZ, UPT ;  /* 0x000000ff0400728c */ /* 0x000fc8000bf05070 */
[----:B------:R-:W-:-:S09]  /*2040*/  UISETP.NE.AND.EX UP0, UPT, UR5, URZ, UPT, UP0 ;  /* 0x000000ff0500728c */ /* 0x000fd2000bf05300 */
[----:B------:R-:W-:Y:S05]  /*2050*/  BRA.U UP0, `(.L_x_2091) ;  /* 0x00000001007c7547 */ /* 0x000fea000b800000 */
[--C-:B------:R-:W-:Y:S01]  /*2060*/  FFMA.FTZ R88, R149, UR6, R94.reuse ;  /* 0x0000000695587c23 */ /* 0x100fe2000801005e */
[--C-:B------:R-:W-:Y:S01]  /*2070*/  FFMA.FTZ R90, R110, UR6, R94.reuse ;  /* 0x000000066e5a7c23 */ /* 0x100fe2000801005e */
[--C-:B------:R-:W-:Y:S01]  /*2080*/  FFMA.FTZ R89, R113, UR6, R94.reuse ;  /* 0x0000000671597c23 */ /* 0x100fe2000801005e */
[----:B------:R-:W-:Y:S01]  /*2090*/  FFMA.FTZ R92, R114, UR6, R94 ;  /* 0x00000006725c7c23 */ /* 0x000fe2000801005e */
[----:B------:R-:W-:Y:S01]  /*20a0*/  FADD.FTZ R88, R109, -R88 ;  /* 0x800000586d587221 */ /* 0x000fe20000010000 */
[----:B------:R-:W-:Y:S01]  /*20b0*/  FADD.FTZ R90, R111, -R90 ;  /* 0x8000005a6f5a7221 */ /* 0x000fe20000010000 */
[----:B------:R-:W-:Y:S01]  /*20c0*/  FADD.FTZ R89, R112, -R89 ;  /* 0x8000005970597221 */ /* 0x000fe20000010000 */
[----:B------:R-:W-:Y:S01]  /*20d0*/  FADD.FTZ R92, R115, -R92 ;  /* 0x8000005c735c7221 */ /* 0x000fe20000010000 */
[----:B------:R-:W-:Y:S01]  /*20e0*/  FMUL.FTZ R88, R88, UR23 ;  /* 0x0000001758587c20 */ /* 0x000fe20008410000 */
[----:B------:R-:W-:Y:S01]  /*20f0*/  FMUL.FTZ R90, R90, UR23 ;  /* 0x000000175a5a7c20 */ /* 0x000fe20008410000 */
[----:B------:R-:W-:Y:S01]  /*2100*/  FMUL.FTZ R89, R89, UR23 ;  /* 0x0000001759597c20 */ /* 0x000fe20008410000 */
[C---:B-----5:R-:W-:Y:S01]  /*2110*/  LOP3.LUT P6, RZ, R9.reuse, 0xff, RZ, 0xc0, !PT ;  /* 0x000000ff09ff7812 */ /* 0x060fe200078cc0ff */
[----:B------:R-:W-:Y:S01]  /*2120*/  FMUL.FTZ R88, R88, UR25 ;  /* 0x0000001958587c20 */ /* 0x000fe20008410000 */
[----:B------:R-:W-:Y:S01]  /*2130*/  FMUL.FTZ R90, R90, UR25 ;  /* 0x000000195a5a7c20 */ /* 0x000fe20008410000 */
[----:B------:R-:W-:Y:S01]  /*2140*/  LOP3.LUT P0, RZ, R9, 0xff00, RZ, 0xc0, !PT ;  /* 0x0000ff0009ff7812 */ /* 0x000fe2000780c0ff */
[----:B------:R-:W-:Y:S01]  /*2150*/  FMUL.FTZ R92, R92, UR23 ;  /* 0x000000175c5c7c20 */ /* 0x000fe20008410000 */
[----:B------:R-:W-:Y:S01]  /*2160*/  FMUL.FTZ R91, R89, UR25 ;  /* 0x00000019595b7c20 */ /* 0x000fe20008410000 */
[----:B------:R-:W-:-:S02]  /*2170*/  FSEL R88, R88, RZ, P6 ;  /* 0x000000ff58587208 */ /* 0x000fc40003000000 */
[----:B------:R-:W-:Y:S01]  /*2180*/  FMUL.FTZ R92, R92, UR25 ;  /* 0x000000195c5c7c20 */ /* 0x000fe20008410000 */
[----:B------:R-:W-:Y:S02]  /*2190*/  FSEL R89, R90, RZ, P0 ;  /* 0x000000ff5a597208 */ /* 0x000fe40000000000 */
[C---:B------:R-:W-:Y:S02]  /*21a0*/  LOP3.LUT P6, RZ, R9.reuse, 0xff0000, RZ, 0xc0, !PT ;  /* 0x00ff000009ff7812 */ /* 0x040fe400078cc0ff */
[----:B------:R-:W-:Y:S02]  /*21b0*/  ISETP.GE.U32.AND P0, PT, R9, 0x1000000, PT ;  /* 0x010000000900780c */ /* 0x000fe40003f06070 */
        /* <DEDUP_REMOVED lines=9> */
.L_x_2091:
        /* <DEDUP_REMOVED lines=11> */
[----:B------:R-:W-:Y:S01]  /*2300*/  FMUL.FTZ R87, R89, UR23 ;  /* 0x0000001759577c20 */ /* 0x000fe20008410000 */
[----:B------:R-:W-:Y:S01]  /*2310*/  FMUL.FTZ R88, R84, UR25 ;  /* 0x0000001954587c20 */ /* 0x000fe20008410000 */
[----:B------:R-:W-:Y:S01]  /*2320*/  FMUL.FTZ R89, R85, UR25 ;  /* 0x0000001955597c20 */ /* 0x000fe20008410000 */
[C---:B-----5:R-:W-:Y:S01]  /*2330*/  LOP3.LUT P6, RZ, R9.reuse, 0xff, RZ, 0xc0, !PT ;  /* 0x000000ff09ff7812 */ /* 0x060fe200078cc0ff */
[----:B------:R-:W-:Y:S01]  /*2340*/  FMUL.FTZ R90, R86, UR25 ;  /* 0x00000019565a7c20 */ /* 0x000fe20008410000 */
[----:B------:R-:W-:Y:S01]  /*2350*/  LOP3.LUT P0, RZ, R9, 0xff00, RZ, 0xc0, !PT ;  /* 0x0000ff0009ff7812 */ /* 0x000fe2000780c0ff */
[----:B------:R-:W-:Y:S01]  /*2360*/  FMUL.FTZ R91, R87, UR25 ;  /* 0x00000019575b7c20 */ /* 0x000fe20008410000 */
[----:B------:R-:W-:-:S02]  /*2370*/  FSEL R88, R88, RZ, P6 ;  /* 0x000000ff58587208 */ /* 0x000fc40003000000 */
        /* <DEDUP_REMOVED lines=12> */
.L_x_2090:
        /* <DEDUP_REMOVED lines=11> */
[----:B-----5:R-:W-:Y:S01]  /*24f0*/  FFMA.FTZ R88, R89, UR23, R64 ;  /* 0x0000001759587c23 */ /* 0x020fe20008010040 */
[----:B------:R-:W-:Y:S01]  /*2500*/  FFMA.FTZ R89, R90, UR23, R65 ;  /* 0x000000175a597c23 */ /* 0x000fe20008010041 */
[----:B------:R-:W-:Y:S01]  /*2510*/  FFMA.FTZ R90, R91, UR23, R66 ;  /* 0x000000175b5a7c23 */ /* 0x000fe20008010042 */
[----:B------:R-:W-:Y:S01]  /*2520*/  LOP3.LUT P6, RZ, R9, 0xff, RZ, 0xc0, !PT ;  /* 0x000000ff09ff7812 */ /* 0x000fe200078cc0ff */
[----:B------:R-:W-:Y:S01]  /*2530*/  FMUL.FTZ R88, R88, UR25 ;  /* 0x0000001958587c20 */ /* 0x000fe20008410000 */
[----:B------:R-:W-:Y:S01]  /*2540*/  FMUL.FTZ R89, R89, UR25 ;  /* 0x0000001959597c20 */ /* 0x000fe20008410000 */
[----:B------:R-:W-:Y:S01]  /*2550*/  LOP3.LUT P0, RZ, R9, 0xff00, RZ, 0xc0, !PT ;  /* 0x0000ff0009ff7812 */ /* 0x000fe2000780c0ff */
[----:B------:R-:W-:Y:S01]  /*2560*/  FFMA.FTZ R91, R92, UR23, R67 ;  /* 0x000000175c5b7c23 */ /* 0x000fe20008010043 */
        /* <DEDUP_REMOVED lines=15> */
.L_x_2093:
        /* <DEDUP_REMOVED lines=31> */
.L_x_2089:
        /* <DEDUP_REMOVED lines=8> */
[----:B-----5:R-:W-:Y:S01]  /*28d0*/  LOP3.LUT P6, RZ, R9, 0xff00, RZ, 0xc0, !PT ;  /* 0x0000ff0009ff7812 */ /* 0x020fe200078cc0ff */
[----:B------:R-:W-:Y:S01]  /*28e0*/  FFMA.FTZ R106, R114, UR6, R94 ;  /* 0x00000006726a7c23 */ /* 0x000fe2000801005e */
[----:B------:R-:W-:Y:S01]  /*28f0*/  FADD.FTZ R89, R111, -R88 ;  /* 0x800000586f597221 */ /* 0x000fe20000010000 */
[----:B------:R-:W-:Y:S01]  /*2900*/  FFMA.FTZ R88, R149, UR6, R94 ;  /* 0x0000000695587c23 */ /* 0x000fe2000801005e */
[----:B------:R-:W-:Y:S01]  /*2910*/  FADD.FTZ R91, R112, -R91 ;  /* 0x8000005b705b7221 */ /* 0x000fe20000010000 */
[----:B------:R-:W-:Y:S01]  /*2920*/  LOP3.LUT P0, RZ, R10, 0xff00, RZ, 0xc0, !PT ;  /* 0x0000ff000aff7812 */ /* 0x000fe2000780c0ff */
[----:B------:R-:W-:Y:S01]  /*2930*/  FMUL.FTZ R89, R89, UR23 ;  /* 0x0000001759597c20 */ /* 0x000fe20008410000 */
[----:B------:R-:W-:Y:S01]  /*2940*/  FADD.FTZ R88, R109, -R88 ;  /* 0x800000586d587221 */ /* 0x000fe20000010000 */
[----:B------:R-:W-:Y:S01]  /*2950*/  FMUL.FTZ R91, R91, UR23 ;  /* 0x000000175b5b7c20 */ /* 0x000fe20008410000 */
[----:B------:R-:W-:Y:S01]  /*2960*/  FADD.FTZ R106, R115, -R106 ;  /* 0x8000006a736a7221 */ /* 0x000fe20000010000 */
[----:B------:R-:W-:Y:S01]  /*2970*/  FMUL.FTZ R89, R89, UR25 ;  /* 0x0000001959597c20 */ /* 0x000fe20008410000 */
[----:B------:R-:W-:Y:S01]  /*2980*/  FMUL.FTZ R88, R88, UR23 ;  /* 0x0000001758587c20 */ /* 0x000fe20008410000 */
[----:B------:R-:W-:Y:S01]  /*2990*/  FMUL.FTZ R90, R91, UR25 ;  /* 0x000000195b5a7c20 */ /* 0x000fe20008410000 */
[----:B------:R-:W-:-:S02]  /*29a0*/  FMUL.FTZ R106, R106, UR23 ;  /* 0x000000176a6a7c20 */ /* 0x000fc40008410000 */
[C---:B------:R-:W-:Y:S01]  /*29b0*/  FSEL R92, R89.reuse, RZ, P6 ;  /* 0x000000ff595c7208 */ /* 0x040fe20003000000 */
[----:B------:R-:W-:Y:S01]  /*29c0*/  FMUL.FTZ R88, R88, UR25 ;  /* 0x0000001958587c20 */ /* 0x000fe20008410000 */
[----:B------:R-:W-:Y:S01]  /*29d0*/  FSEL R89, R89, RZ, P0 ;  /* 0x000000ff59597208 */ /* 0x000fe20000000000 */
[----:B------:R-:W-:Y:S01]  /*29e0*/  FMUL.FTZ R106, R106, UR25 ;  /* 0x000000196a6a7c20 */ /* 0x000fe20008410000 */
[C---:B------:R-:W-:Y:S02]  /*29f0*/  LOP3.LUT P6, RZ, R9.reuse, 0xff0000, RZ, 0xc0, !PT ;  /* 0x00ff000009ff7812 */ /* 0x040fe400078cc0ff */
[----:B------:R-:W-:Y:S02]  /*2a00*/  LOP3.LUT P0, RZ, R9, 0xff, RZ, 0xc0, !PT ;  /* 0x000000ff09ff7812 */ /* 0x000fe4000780c0ff */
[----:B------:R-:W-:Y:S02]  /*2a10*/  FSEL R93, R90, RZ, P6 ;  /* 0x000000ff5a5d7208 */ /* 0x000fe40003000000 */
[----:B------:R-:W-:-:S02]  /*2a20*/  FSEL R91, R88, RZ, P0 ;  /* 0x000000ff585b7208 */ /* 0x000fc40000000000 */
[C---:B------:R-:W-:Y:S02]  /*2a30*/  LOP3.LUT P6, RZ, R10.reuse, 0xff, RZ, 0xc0, !PT ;  /* 0x000000ff0aff7812 */ /* 0x040fe400078cc0ff */
[----:B------:R-:W-:Y:S02]  /*2a40*/  LOP3.LUT P0, RZ, R10, 0xff0000, RZ, 0xc0, !PT ;  /* 0x00ff00000aff7812 */ /* 0x000fe4000780c0ff */
[----:B------:R-:W-:Y:S02]  /*2a50*/  FSEL R88, R88, RZ, P6 ;  /* 0x000000ff58587208 */ /* 0x000fe40003000000 */
[----:B------:R-:W-:Y:S02]  /*2a60*/  FSEL R90, R90, RZ, P0 ;  /* 0x000000ff5a5a7208 */ /* 0x000fe40000000000 */
[----:B------:R-:W-:Y:S02]  /*2a70*/  ISETP.GE.U32.AND P6, PT, R9, 0x1000000, PT ;  /* 0x010000000900780c */ /* 0x000fe40003fc6070 */
[----:B------:R-:W-:-:S02]  /*2a80*/  ISETP.GE.U32.AND P0, PT, R10, 0x1000000, PT ;  /* 0x010000000a00780c */ /* 0x000fc40003f06070 */
[----:B------:R-:W-:Y:S02]  /*2a90*/  F2FP.BF16.F32.PACK_AB R91, R88, R91 ;  /* 0x0000005b585b723e */ /* 0x000fe400000010ff */
[----:B------:R-:W-:Y:S02]  /*2aa0*/  F2FP.BF16.F32.PACK_AB R92, R89, R92 ;  /* 0x0000005c595c723e */ /* 0x000fe400000010ff */
[C---:B------:R-:W-:Y:S02]  /*2ab0*/  FSEL R89, R106.reuse, RZ, P6 ;  /* 0x000000ff6a597208 */ /* 0x040fe40003000000 */
[----:B------:R-:W-:Y:S02]  /*2ac0*/  FSEL R88, R106, RZ, P0 ;  /* 0x000000ff6a587208 */ /* 0x000fe40000000000 */
[----:B------:R-:W-:Y:S02]  /*2ad0*/  F2FP.BF16.F32.PACK_AB R93, R90, R93 ;  /* 0x0000005d5a5d723e */ /* 0x000fe400000010ff */
[----:B------:R-:W-:-:S02]  /*2ae0*/  F2FP.BF16.F32.PACK_AB R88, R88, R89 ;  /* 0x000000595858723e */ /* 0x000fc400000010ff */
[C---:B------:R-:W-:Y:S02]  /*2af0*/  PRMT R105, R91.reuse, 0x7632, R105 ;  /* 0x000076325b697816 */ /* 0x040fe40000000069 */
[----:B------:R-:W-:Y:S02]  /*2b00*/  PRMT R95, R91, 0x7610, R95 ;  /* 0x000076105b5f7816 */ /* 0x000fe4000000005f */
[----:B------:R-:W-:Y:S02]  /*2b10*/  PRMT R106, R92, 0x7632, R106 ;  /* 0x000076325c6a7816 */ /* 0x000fe4000000006a */
[----:B------:R-:W-:Y:S02]  /*2b20*/  PRMT R107, R93, 0x7632, R107 ;  /* 0x000076325d6b7816 */ /* 0x000fe4000000006b */
[C---:B------:R-:W-:Y:S02]  /*2b30*/  PRMT R108, R88.reuse, 0x7632, R108 ;  /* 0x00007632586c7816 */ /* 0x040fe4000000006c */
[----:B------:R-:W-:Y:S01]  /*2b40*/  PRMT R150, R88, 0x7610, R150 ;  /* 0x0000761058967816 */ /* 0x000fe20000000096 */
[----:B------:R-:W-:Y:S06]  /*2b50*/  BRA `(.L_x_2092) ;  /* 0x0000000800187947 */ /* 0x000fec0003800000 */
.L_x_2095:
[--C-:B------:R-:W-:Y:S01]  /*2b60*/  FFMA.FTZ R84, R149, UR6, R94.reuse ;  /* 0x0000000695547c23 */ /* 0x100fe2000801005e */
[--C-:B------:R-:W-:Y:S01]  /*2b70*/  FFMA.FTZ R86, R110, UR6, R94.reuse ;  /* 0x000000066e567c23 */ /* 0x100fe2000801005e */
[----:B------:R-:W-:Y:S01]  /*2b80*/  FFMA.FTZ R85, R113, UR6, R94 ;  /* 0x0000000671557c23 */ /* 0x000fe2000801005e */
[----:B-----5:R-:W-:Y:S01]  /*2b90*/  LOP3.LUT P6, RZ, R9, 0xff, RZ, 0xc0, !PT ;  /* 0x000000ff09ff7812 */ /* 0x020fe200078cc0ff */
[----:B------:R-:W-:Y:S01]  /*2ba0*/  FADD.FTZ R84, R109, -R84 ;  /* 0x800000546d547221 */ /* 0x000fe20000010000 */
[----:B------:R-:W-:Y:S01]  /*2bb0*/  FADD.FTZ R86, R111, -R86 ;  /* 0x800000566f567221 */ /* 0x000fe20000010000 */
[----:B------:R-:W-:Y:S01]  /*2bc0*/  FADD.FTZ R89, R112, -R85 ;  /* 0x8000005570597221 */ /* 0x000fe20000010000 */
[----:B------:R-:W-:Y:S01]  /*2bd0*/  LOP3.LUT P0, RZ, R10, 0xff, RZ, 0xc0, !PT ;  /* 0x000000ff0aff7812 */ /* 0x000fe2000780c0ff */
[----:B------:R-:W-:Y:S01]  /*2be0*/  FMUL.FTZ R84, R84, UR23 ;  /* 0x0000001754547c20 */ /* 0x000fe20008410000 */
[----:B------:R-:W-:Y:S01]  /*2bf0*/  FMUL.FTZ R85, R86, UR23 ;  /* 0x0000001756557c20 */ /* 0x000fe20008410000 */
[----:B------:R-:W-:Y:S01]  /*2c00*/  FFMA.FTZ R92, R114, UR6, R94 ;  /* 0x00000006725c7c23 */ /* 0x000fe2000801005e */
[----:B------:R-:W-:Y:S01]  /*2c10*/  FMUL.FTZ R86, R89, UR23 ;  /* 0x0000001759567c20 */ /* 0x000fe20008410000 */
[----:B------:R-:W-:Y:S01]  /*2c20*/  FMUL.FTZ R87, R84, UR25 ;  /* 0x0000001954577c20 */ /* 0x000fe20008410000 */
[----:B------:R-:W-:-:S04]  /*2c30*/  FMUL.FTZ R90, R85, UR25 ;  /* 0x00000019555a7c20 */ /* 0x000fc80008410000 */
[----:B------:R-:W-:Y:S02]  /*2c40*/  FSEL R88, R87, RZ, P6 ;  /* 0x000000ff57587208 */ /* 0x000fe40003000000 */
[----:B------:R-:W-:Y:S02]  /*2c50*/  LOP3.LUT P6, RZ, R9, 0xff00, RZ, 0xc0, !PT ;  /* 0x0000ff0009ff7812 */ /* 0x000fe400078cc0ff */
[----:B------:R-:W-:Y:S01]  /*2c60*/  FSEL R89, R87, RZ, P0 ;  /* 0x000000ff57597208 */ /* 0x000fe20000000000 */
[----:B------:R-:W-:Y:S01]  /*2c70*/  FADD.FTZ R87, R115, -R92 ;  /* 0x8000005c73577221 */ /* 0x000fe20000010000 */
[----:B------:R-:W-:Y:S01]  /*2c80*/  LOP3.LUT P0, RZ, R10, 0xff00, RZ, 0xc0, !PT ;  /* 0x0000ff000aff7812 */ /* 0x000fe2000780c0ff */
[----:B------:R-:W-:Y:S01]  /*2c90*/  FMUL.FTZ R92, R86, UR25 ;  /* 0x00000019565c7c20 */ /* 0x000fe20008410000 */
[----:B------:R-:W-:Y:S01]  /*2ca0*/  FSEL R91, R90, RZ, P6 ;  /* 0x000000ff5a5b7208 */ /* 0x000fe20003000000 */
[----:B------:R-:W-:Y:S01]  /*2cb0*/  FMUL.FTZ R87, R87, UR23 ;  /* 0x0000001757577c20 */ /* 0x000fe20008410000 */
[----:B------:R-:W-:-:S02]  /*2cc0*/  LOP3.LUT P6, RZ, R9, 0xff0000, RZ, 0xc0, !PT ;  /* 0x00ff000009ff7812 */ /* 0x000fc400078cc0ff */
[----:B------:R-:W-:Y:S01]  /*2cd0*/  FSEL R90, R90, RZ, P0 ;  /* 0x000000ff5a5a7208 */ /* 0x000fe20000000000 */
[----:B------:R-:W-:Y:S01]  /*2ce0*/  FMUL.FTZ R95, R87, UR25 ;  /* 0x00000019575f7c20 */ /* 0x000fe20008410000 */
[----:B------:R-:W-:Y:S02]  /*2cf0*/  LOP3.LUT P0, RZ, R10, 0xff0000, RZ, 0xc0, !PT ;  /* 0x00ff00000aff7812 */ /* 0x000fe4000780c0ff */
[C---:B------:R-:W-:Y:S02]  /*2d00*/  FSEL R93, R92.reuse, RZ, P6 ;  /* 0x000000ff5c5d7208 */ /* 0x040fe40003000000 */
[----:B------:R-:W-:Y:S02]  /*2d10*/  FSEL R92, R92, RZ, P0 ;  /* 0x000000ff5c5c7208 */ /* 0x000fe40000000000 */
[----:B------:R-:W-:Y:S02]  /*2d20*/  ISETP.GE.U32.AND P6, PT, R9, 0x1000000, PT ;  /* 0x010000000900780c */ /* 0x000fe40003fc6070 */
[----:B------:R-:W-:-:S02]  /*2d30*/  ISETP.GE.U32.AND P0, PT, R10, 0x1000000, PT ;  /* 0x010000000a00780c */ /* 0x000fc40003f06070 */
[----:B------:R-:W-:Y:S02]  /*2d40*/  F2FP.BF16.F32.PACK_AB R106, R89, R88 ;  /* 0x00000058596a723e */ /* 0x000fe400000010ff */
        /* <DEDUP_REMOVED lines=13> */
.L_x_2094:
[----:B------:R-:W-:-:S04]  /*2e20*/  UISETP.NE.U32.AND UP0, UPT, UR4, URZ, UPT ;  /* 0x000000ff0400728c */ /* 0x000fc8000bf05070 */
[----:B------:R-:W-:-:S09]  /*2e30*/  UISETP.NE.AND.EX UP0, UPT, UR5, URZ, UPT, UP0 ;  /* 0x000000ff0500728c */ /* 0x000fd2000bf05300 */
[----:B------:R-:W-:Y:S05]  /*2e40*/  BRA.U UP0, `(.L_x_2096) ;  /* 0x0000000100b07547 */ /* 0x000fea000b800000 */
[--C-:B------:R-:W-:Y:S01]  /*2e50*/  FFMA.FTZ R88, R110, UR6, R94.reuse ;  /* 0x000000066e587c23 */ /* 0x100fe2000801005e */
[----:B------:R-:W-:Y:S01]  /*2e60*/  FFMA.FTZ R89, R113, UR6, R94 ;  /* 0x0000000671597c23 */ /* 0x000fe2000801005e */
[----:B-----5:R-:W-:Y:S02]  /*2e70*/  LOP3.LUT P0, RZ, R9, 0xff00, RZ, 0xc0, !PT ;  /* 0x0000ff0009ff7812 */ /* 0x020fe4000780c0ff */
[----:B------:R-:W-:Y:S01]  /*2e80*/  FADD.FTZ R90, R111, -R88 ;  /* 0x800000586f5a7221 */ /* 0x000fe20000010000 */
[----:B------:R-:W-:Y:S01]  /*2e90*/  FFMA.FTZ R88, R149, UR6, R94 ;  /* 0x0000000695587c23 */ /* 0x000fe2000801005e */
[----:B------:R-:W-:Y:S01]  /*2ea0*/  FADD.FTZ R91, R112, -R89 ;  /* 0x80000059705b7221 */ /* 0x000fe20000010000 */
[----:B------:R-:W-:Y:S01]  /*2eb0*/  LOP3.LUT P6, RZ, R10, 0xff00, RZ, 0xc0, !PT ;  /* 0x0000ff000aff7812 */ /* 0x000fe200078cc0ff */
[----:B------:R-:W-:Y:S01]  /*2ec0*/  FFMA.FTZ R90, R90, UR23, R65 ;  /* 0x000000175a5a7c23 */ /* 0x000fe20008010041 */
[----:B------:R-:W-:Y:S01]  /*2ed0*/  FADD.FTZ R89, R109, -R88 ;  /* 0x800000586d597221 */ /* 0x000fe20000010000 */
[----:B------:R-:W-:Y:S01]  /*2ee0*/  FFMA.FTZ R88, R114, UR6, R94 ;  /* 0x0000000672587c23 */ /* 0x000fe2000801005e */
[----:B------:R-:W-:Y:S01]  /*2ef0*/  FFMA.FTZ R91, R91, UR23, R66 ;  /* 0x000000175b5b7c23 */ /* 0x000fe20008010042 */
[----:B------:R-:W-:Y:S01]  /*2f00*/  FMUL.FTZ R90, R90, UR25 ;  /* 0x000000195a5a7c20 */ /* 0x000fe20008410000 */
[----:B------:R-:W-:Y:S01]  /*2f10*/  FFMA.FTZ R89, R89, UR23, R64 ;  /* 0x0000001759597c23 */ /* 0x000fe20008010040 */
[----:B------:R-:W-:Y:S01]  /*2f20*/  FADD.FTZ R106, R115, -R88 ;  /* 0x80000058736a7221 */ /* 0x000fe20000010000 */
[----:B------:R-:W-:-:S02]  /*2f30*/  FMUL.FTZ R93, R91, UR25 ;  /* 0x000000195b5d7c20 */ /* 0x000fc40008410000 */
[----:B------:R-:W-:Y:S01]  /*2f40*/  FMUL.FTZ R88, R89, UR25 ;  /* 0x0000001959587c20 */ /* 0x000fe20008410000 */
[----:B------:R-:W-:Y:S01]  /*2f50*/  FSEL R92, R90, RZ, P0 ;  /* 0x000000ff5a5c7208 */ /* 0x000fe20000000000 */
[----:B------:R-:W-:Y:S01]  /*2f60*/  FFMA.FTZ R106, R106, UR23, R67 ;  /* 0x000000176a6a7c23 */ /* 0x000fe20008010043 */
[----:B------:R-:W-:Y:S02]  /*2f70*/  FSEL R89, R90, RZ, P6 ;  /* 0x000000ff5a597208 */ /* 0x000fe40003000000 */
[C---:B------:R-:W-:Y:S01]  /*2f80*/  LOP3.LUT P0, RZ, R9.reuse, 0xff0000, RZ, 0xc0, !PT ;  /* 0x00ff000009ff7812 */ /* 0x040fe2000780c0ff */
[----:B------:R-:W-:Y:S01]  /*2f90*/  FMUL.FTZ R106, R106, UR25 ;  /* 0x000000196a6a7c20 */ /* 0x000fe20008410000 */
        /* <DEDUP_REMOVED lines=18> */
[C---:B------:R-:W-:Y:S02]  /*30c0*/  PRMT R107, R90.reuse, 0x7632, R107 ;  /* 0x000076325a6b7816 */ /* 0x040fe4000000006b */
[----:B------:R-:W-:Y:S02]  /*30d0*/  PRMT R93, R90, 0x7610, R93 ;  /* 0x000076105a5d7816 */ /* 0x000fe4000000005d */
[----:B------:R-:W-:-:S02]  /*30e0*/  PRMT R108, R88, 0x7632, R108 ;  /* 0x00007632586c7816 */ /* 0x000fc4000000006c */
[----:B------:R-:W-:Y:S01]  /*30f0*/  PRMT R150, R88, 0x7610, R150 ;  /* 0x0000761058967816 */ /* 0x000fe20000000096 */
[----:B------:R-:W-:Y:S06]  /*3100*/  BRA `(.L_x_2092) ;  /* 0x0000000000ac7947 */ /* 0x000fec0003800000 */
.L_x_2096:
[--C-:B------:R-:W-:Y:S01]  /*3110*/  FFMA.FTZ R84, R149, UR6, R94.reuse ;  /* 0x0000000695547c23 */ /* 0x100fe2000801005e */
[--C-:B------:R-:W-:Y:S01]  /*3120*/  FFMA.FTZ R86, R110, UR6, R94.reuse ;  /* 0x000000066e567c23 */ /* 0x100fe2000801005e */
[----:B-----5:R-:W-:Y:S01]  /*3130*/  LOP3.LUT P6, RZ, R9, 0xff, RZ, 0xc0, !PT ;  /* 0x000000ff09ff7812 */ /* 0x020fe200078cc0ff */
[----:B------:R-:W-:Y:S01]  /*3140*/  FFMA.FTZ R92, R114, UR6, R94 ;  /* 0x00000006725c7c23 */ /* 0x000fe2000801005e */
[----:B------:R-:W-:Y:S01]  /*3150*/  FADD.FTZ R85, R109, -R84 ;  /* 0x800000546d557221 */ /* 0x000fe20000010000 */
[----:B------:R-:W-:Y:S01]  /*3160*/  FADD.FTZ R86, R111, -R86 ;  /* 0x800000566f567221 */ /* 0x000fe20000010000 */
[----:B------:R-:W-:Y:S01]  /*3170*/  LOP3.LUT P0, RZ, R10, 0xff, RZ, 0xc0, !PT ;  /* 0x000000ff0aff7812 */ /* 0x000fe2000780c0ff */
[----:B------:R-:W-:Y:S01]  /*3180*/  FADD.FTZ R106, R115, -R92 ;  /* 0x8000005c736a7221 */ /* 0x000fe20000010000 */
[----:B------:R-:W-:Y:S01]  /*3190*/  FFMA.FTZ R84, R85, UR23, R64 ;  /* 0x0000001755547c23 */ /* 0x000fe20008010040 */
[----:B------:R-:W-:-:S03]  /*31a0*/  FFMA.FTZ R85, R113, UR6, R94 ;  /* 0x0000000671557c23 */ /* 0x000fc6000801005e */
[----:B------:R-:W-:Y:S01]  /*31b0*/  FMUL.FTZ R87, R84, UR25 ;  /* 0x0000001954577c20 */ /* 0x000fe20008410000 */
[----:B------:R-:W-:Y:S01]  /*31c0*/  FADD.FTZ R89, R112, -R85 ;  /* 0x8000005570597221 */ /* 0x000fe20000010000 */
[----:B------:R-:W-:-:S03]  /*31d0*/  FFMA.FTZ R85, R86, UR23, R65 ;  /* 0x0000001756557c23 */ /* 0x000fc60008010041 */
[----:B------:R-:W-:Y:S01]  /*31e0*/  FSEL R88, R87, RZ, P6 ;  /* 0x000000ff57587208 */ /* 0x000fe20003000000 */
[----:B------:R-:W-:Y:S01]  /*31f0*/  FFMA.FTZ R86, R89, UR23, R66 ;  /* 0x0000001759567c23 */ /* 0x000fe20008010042 */
[----:B------:R-:W-:Y:S01]  /*3200*/  FMUL.FTZ R90, R85, UR25 ;  /* 0x00000019555a7c20 */ /* 0x000fe20008410000 */
[----:B------:R-:W-:Y:S02]  /*3210*/  LOP3.LUT P6, RZ, R9, 0xff00, RZ, 0xc0, !PT ;  /* 0x0000ff0009ff7812 */ /* 0x000fe400078cc0ff */
[----:B------:R-:W-:Y:S01]  /*3220*/  FSEL R89, R87, RZ, P0 ;  /* 0x000000ff57597208 */ /* 0x000fe20000000000 */
[----:B------:R-:W-:Y:S01]  /*3230*/  FMUL.FTZ R92, R86, UR25 ;  /* 0x00000019565c7c20 */ /* 0x000fe20008410000 */
[----:B------:R-:W-:Y:S01]  /*3240*/  LOP3.LUT P0, RZ, R10, 0xff00, RZ, 0xc0, !PT ;  /* 0x0000ff000aff7812 */ /* 0x000fe2000780c0ff */
[----:B------:R-:W-:Y:S01]  /*3250*/  FFMA.FTZ R87, R106, UR23, R67 ;  /* 0x000000176a577c23 */ /* 0x000fe20008010043 */
[C---:B------:R-:W-:Y:S02]  /*3260*/  FSEL R91, R90.reuse, RZ, P6 ;  /* 0x000000ff5a5b7208 */ /* 0x040fe40003000000 */
[----:B------:R-:W-:Y:S01]  /*3270*/  LOP3.LUT P6, RZ, R9, 0xff0000, RZ, 0xc0, !PT ;  /* 0x00ff000009ff7812 */ /* 0x000fe200078cc0ff */
[----:B------:R-:W-:Y:S01]  /*3280*/  FMUL.FTZ R95, R87, UR25 ;  /* 0x00000019575f7c20 */ /* 0x000fe20008410000 */
[----:B------:R-:W-:-:S02]  /*3290*/  FSEL R90, R90, RZ, P0 ;  /* 0x000000ff5a5a7208 */ /* 0x000fc40000000000 */
[----:B------:R-:W-:Y:S02]  /*32a0*/  LOP3.LUT P0, RZ, R10, 0xff0000, RZ, 0xc0, !PT ;  /* 0x00ff00000aff7812 */ /* 0x000fe4000780c0ff */
[C---:B------:R-:W-:Y:S02]  /*32b0*/  FSEL R93, R92.reuse, RZ, P6 ;  /* 0x000000ff5c5d7208 */ /* 0x040fe40003000000 */
[----:B------:R-:W-:Y:S02]  /*32c0*/  FSEL R92, R92, RZ, P0 ;  /* 0x000000ff5c5c7208 */ /* 0x000fe40000000000 */
[----:B------:R-:W-:Y:S02]  /*32d0*/  ISETP.GE.U32.AND P6, PT, R9, 0x1000000, PT ;  /* 0x010000000900780c */ /* 0x000fe40003fc6070 */
[----:B------:R-:W-:Y:S02]  /*32e0*/  ISETP.GE.U32.AND P0, PT, R10, 0x1000000, PT ;  /* 0x010000000a00780c */ /* 0x000fe40003f06070 */
[----:B------:R-:W-:-:S02]  /*32f0*/  F2FP.BF16.F32.PACK_AB R106, R89, R88 ;  /* 0x00000058596a723e */ /* 0x000fc400000010ff */
        /* <DEDUP_REMOVED lines=11> */
[----:B------:R-:W-:-:S07]  /*33b0*/  PRMT R150, R88, 0x7610, R150 ;  /* 0x0000761058967816 */ /* 0x000fce0000000096 */
.L_x_2092:
[----:B------:R-:W-:Y:S01]  /*33c0*/  ISETP.NE.U32.AND P0, PT, RZ, UR4, PT ;  /* 0x00000004ff007c0c */ /* 0x000fe2000bf05070 */
[----:B------:R-:W0:Y:S01]  /*33d0*/  LDC.64 R88, c[0x0][0x468] ;  /* 0x00011a00ff587b82 */ /* 0x000e220000000a00 */
[----:B------:R-:W-:Y:S01]  /*33e0*/  LOP3.LUT R92, R92, 0xffff, RZ, 0xc0, !PT ;  /* 0x0000ffff5c5c7812 */ /* 0x000fe200078ec0ff */
[----:B------:R-:W-:Y:S01]  /*33f0*/  UISETP.NE.U32.AND UP0, UPT, UR18, URZ, UPT ;  /* 0x000000ff1200728c */ /* 0x000fe2000bf05070 */
[----:B------:R-:W-:Y:S02]  /*3400*/  ISETP.NE.AND.EX P0, PT, RZ, UR5, PT, P0 ;  /* 0x00000005ff007c0c */ /* 0x000fe4000bf05300 */
[----:B------:R-:W-:Y:S01]  /*3410*/  PRMT R151, R93, 0x5410, R150 ;  /* 0x000054105d977816 */ /* 0x000fe20000000096 */
[----:B------:R-:W-:Y:S01]  /*3420*/  IMAD.WIDE.U32 R92, R92, 0x10000, RZ ;  /* 0x000100005c5c7825 */ /* 0x000fe200078e00ff */
[----:B------:R-:W-:-:S04]  /*3430*/  UISETP.NE.AND.EX UP0, UPT, UR19, URZ, UPT, UP0 ;  /* 0x000000ff1300728c */ /* 0x000fc8000bf05300 */
[----:B------:R-:W-:Y:S02]  /*3440*/  LOP3.LUT R93, R151, R93, RZ, 0xfc, !PT ;  /* 0x0000005d975d7212 */ /* 0x000fe400078efcff */
[----:B------:R-:W-:-:S03]  /*3450*/  LOP3.LUT R92, R92, 0xffff, R95, 0xf8, !PT ;  /* 0x0000ffff5c5c7812 */ /* 0x000fc600078ef85f */
        /* <DEDUP_REMOVED lines=14> */
.L_x_2097:
[----:B------:R-:W-:-:S07]  /*3540*/  VIADD R11, R11, 0x80 ;  /* 0x000000800b0b7836 */ /* 0x000fce0000000000 */
.L_x_2088:
[----:B------:R-:W-:Y:S05]  /*3550*/  BSYNC.RECONVERGENT B0 ;  /* 0x0000000000007941 */ /* 0x000fea0003800200 */
.L_x_2087:
        /* <DEDUP_REMOVED lines=11> */
[--C-:B0-----:R-:W-:Y:S01]  /*3610*/  FFMA.FTZ R85, R117, UR6, R94.reuse ;  /* 0x0000000675557c23 */ /* 0x101fe2000801005e */
        /* <DEDUP_REMOVED lines=10> */
[----:B-1----:R-:W-:Y:S01]  /*36c0*/  FADD.FTZ R89, R120, -R85 ;  /* 0x8000005578597221 */ /* 0x002fe20000010000 */
        /* <DEDUP_REMOVED lines=31> */
.L_x_2102:
[--C-:B01----:R-:W-:Y:S01]  /*38c0*/  FFMA.FTZ R88, R118, UR6, R94.reuse ;  /* 0x0000000676587c23 */ /* 0x103fe2000801005e */
[--C-:B------:R-:W-:Y:S01]  /*38d0*/  FFMA.FTZ R91, R121, UR6, R94.reuse ;  /* 0x00000006795b7c23 */ /* 0x100fe2000801005e */
[----:B------:R-:W-:Y:S01]  /*38e0*/  FFMA.FTZ R89, R117, UR6, R94 ;  /* 0x0000000675597c23 */ /* 0x000fe2000801005e */
[----:B-----5:R-:W-:Y:S01]  /*38f0*/  LOP3.LUT P0, RZ, R7, 0xff00, RZ, 0xc0, !PT ;  /* 0x0000ff0007ff7812 */ /* 0x020fe2000780c0ff */
[----:B------:R-:W-:Y:S01]  /*3900*/  FADD.FTZ R88, R119, -R88 ;  /* 0x8000005877587221 */ /* 0x000fe20000010000 */
[----:B------:R-:W-:Y:S01]  /*3910*/  FADD.FTZ R91, R120, -R91 ;  /* 0x8000005b785b7221 */ /* 0x000fe20000010000 */
[----:B------:R-:W-:Y:S01]  /*3920*/  FADD.FTZ R89, R116, -R89 ;  /* 0x8000005974597221 */ /* 0x000fe20000010000 */
[----:B------:R-:W-:Y:S01]  /*3930*/  LOP3.LUT P6, RZ, R8, 0xff00, RZ, 0xc0, !PT ;  /* 0x0000ff0008ff7812 */ /* 0x000fe200078cc0ff */
[----:B------:R-:W-:Y:S01]  /*3940*/  FFMA.FTZ R88, R88, UR23, R69 ;  /* 0x0000001758587c23 */ /* 0x000fe20008010045 */
[----:B------:R-:W-:Y:S01]  /*3950*/  FFMA.FTZ R91, R91, UR23, R70 ;  /* 0x000000175b5b7c23 */ /* 0x000fe20008010046 */
[----:B------:R-:W-:Y:S01]  /*3960*/  FFMA.FTZ R89, R89, UR23, R68 ;  /* 0x0000001759597c23 */ /* 0x000fe20008010044 */
[----:B------:R-:W-:Y:S01]  /*3970*/  FFMA.FTZ R106, R122, UR6, R94 ;  /* 0x000000067a6a7c23 */ /* 0x000fe2000801005e */
[----:B------:R-:W-:Y:S01]  /*3980*/  FMUL.FTZ R88, R88, UR25 ;  /* 0x0000001958587c20 */ /* 0x000fe20008410000 */
[----:B------:R-:W-:Y:S01]  /*3990*/  FMUL.FTZ R92, R91, UR25 ;  /* 0x000000195b5c7c20 */ /* 0x000fe20008410000 */
[----:B------:R-:W-:Y:S01]  /*39a0*/  FMUL.FTZ R89, R89, UR25 ;  /* 0x0000001959597c20 */ /* 0x000fe20008410000 */
[----:B------:R-:W-:-:S02]  /*39b0*/  FADD.FTZ R106, R123, -R106 ;  /* 0x8000006a7b6a7221 */ /* 0x000fc40000010000 */
[C---:B------:R-:W-:Y:S02]  /*39c0*/  FSEL R90, R88.reuse, RZ, P0 ;  /* 0x000000ff585a7208 */ /* 0x040fe40000000000 */
[----:B------:R-:W-:Y:S01]  /*39d0*/  FSEL R91, R88, RZ, P6 ;  /* 0x000000ff585b7208 */ /* 0x000fe20003000000 */
[----:B------:R-:W-:Y:S01]  /*39e0*/  FFMA.FTZ R106, R106, UR23, R71 ;  /* 0x000000176a6a7c23 */ /* 0x000fe20008010047 */
[C---:B------:R-:W-:Y:S02]  /*39f0*/  LOP3.LUT P0, RZ, R7.reuse, 0xff0000, RZ, 0xc0, !PT ;  /* 0x00ff000007ff7812 */ /* 0x040fe4000780c0ff */
[----:B------:R-:W-:Y:S01]  /*3a00*/  LOP3.LUT P6, RZ, R7, 0xff, RZ, 0xc0, !PT ;  /* 0x000000ff07ff7812 */ /* 0x000fe200078cc0ff */
[----:B------:R-:W-:Y:S01]  /*3a10*/  FMUL.FTZ R106, R106, UR25 ;  /* 0x000000196a6a7c20 */ /* 0x000fe20008410000 */
        /* <DEDUP_REMOVED lines=14> */
[----:B------:R-:W-:Y:S02]  /*3b00*/  PRMT R105, R95, 0x7632, R105 ;  /* 0x000076325f697816 */ /* 0x000fe40000000069 */
[----:B------:R-:W-:Y:S02]  /*3b10*/  PRMT R106, R90, 0x7632, R106 ;  /* 0x000076325a6a7816 */ /* 0x000fe4000000006a */
[----:B------:R-:W-:Y:S02]  /*3b20*/  PRMT R107, R92, 0x7632, R107 ;  /* 0x000076325c6b7816 */ /* 0x000fe4000000006b */
[C---:B------:R-:W-:Y:S02]  /*3b30*/  PRMT R108, R88.reuse, 0x7632, R108 ;  /* 0x00007632586c7816 */ /* 0x040fe4000000006c */
[----:B------:R-:W-:Y:S01]  /*3b40*/  PRMT R93, R88, 0x7610, R93 ;  /* 0x00007610585d7816 */ /* 0x000fe2000000005d */
[----:B------:R-:W-:Y:S06]  /*3b50*/  BRA `(.L_x_2103) ;  /* 0x0000000c00707947 */ /* 0x000fec0003800000 */
.L_x_2101:
        /* <DEDUP_REMOVED lines=9> */
[----:B------:R-:W-:Y:S02]  /*3bf0*/  LOP3.LUT P0, RZ, R8, 0xff, RZ, 0xc0, !PT ;  /* 0x000000ff08ff7812 */ /* 0x000fe4000780c0ff */
[----:B------:R-:W-:Y:S01]  /*3c00*/  FMUL.FTZ R84, R85, UR23 ;  /* 0x0000001755547c20 */ /* 0x000fe20008410000 */
[----:B------:R-:W-:-:S03]  /*3c10*/  FFMA.FTZ R85, R121, UR6, R94 ;  /* 0x0000000679557c23 */ /* 0x000fc6000801005e */
[----:B------:R-:W-:Y:S01]  /*3c20*/  FMUL.FTZ R87, R84, UR25 ;  /* 0x0000001954577c20 */ /* 0x000fe20008410000 */
[----:B-1----:R-:W-:Y:S01]  /*3c30*/  FADD.FTZ R89, R120, -R85 ;  /* 0x8000005578597221 */ /* 0x002fe20000010000 */
[----:B------:R-:W-:-:S03]  /*3c40*/  FMUL.FTZ R85, R86, UR23 ;  /* 0x0000001756557c20 */ /* 0x000fc60008410000 */
[----:B------:R-:W-:Y:S01]  /*3c50*/  FSEL R88, R87, RZ, P6 ;  /* 0x000000ff57587208 */ /* 0x000fe20003000000 */
[----:B------:R-:W-:Y:S01]  /*3c60*/  FMUL.FTZ R86, R89, UR23 ;  /* 0x0000001759567c20 */ /* 0x000fe20008410000 */
[----:B------:R-:W-:Y:S01]  /*3c70*/  FMUL.FTZ R90, R85, UR25 ;  /* 0x00000019555a7c20 */ /* 0x000fe20008410000 */
        /* <DEDUP_REMOVED lines=28> */
.L_x_2104:
        /* <DEDUP_REMOVED lines=10> */
[----:B------:R-:W-:Y:S01]  /*3ee0*/  FMUL.FTZ R89, R89, UR23 ;  /* 0x0000001759597c20 */ /* 0x000fe20008410000 */
[----:B------:R-:W-:Y:S01]  /*3ef0*/  FFMA.FTZ R106, R122, UR6, R94 ;  /* 0x000000067a6a7c23 */ /* 0x000fe2000801005e */
[----:B------:R-:W-:Y:S01]  /*3f00*/  FMUL.FTZ R88, R88, UR25 ;  /* 0x0000001958587c20 */ /* 0x000fe20008410000 */
[----:B------:R-:W-:Y:S01]  /*3f10*/  FMUL.FTZ R92, R91, UR25 ;  /* 0x000000195b5c7c20 */ /* 0x000fe20008410000 */
[----:B------:R-:W-:Y:S01]  /*3f20*/  FMUL.FTZ R89, R89, UR25 ;  /* 0x0000001959597c20 */ /* 0x000fe20008410000 */
[----:B------:R-:W-:-:S02]  /*3f30*/  FADD.FTZ R106, R123, -R106 ;  /* 0x8000006a7b6a7221 */ /* 0x000fc40000010000 */
[C---:B------:R-:W-:Y:S02]  /*3f40*/  FSEL R90, R88.reuse, RZ, P0 ;  /* 0x000000ff585a7208 */ /* 0x040fe40000000000 */
[----:B------:R-:W-:Y:S01]  /*3f50*/  FSEL R91, R88, RZ, P6 ;  /* 0x000000ff585b7208 */ /* 0x000fe20003000000 */
[----:B------:R-:W-:Y:S01]  /*3f60*/  FMUL.FTZ R106, R106, UR23 ;  /* 0x000000176a6a7c20 */ /* 0x000fe20008410000 */
        /* <DEDUP_REMOVED lines=23> */
.L_x_2100:
        /* <DEDUP_REMOVED lines=8> */
[--C-:B------:R-:W-:Y:S01]  /*4160*/  FFMA.FTZ R87, R121, UR6, R94.reuse ;  /* 0x0000000679577c23 */ /* 0x100fe2000801005e */
[----:B-1----:R-:W-:Y:S01]  /*4170*/  FFMA.FTZ R88, R122, UR6, R94 ;  /* 0x000000067a587c23 */ /* 0x002fe2000801005e */
        /* <DEDUP_REMOVED lines=27> */
.L_x_2106:
[--C-:B01----:R-:W-:Y:S01]  /*4330*/  FFMA.FTZ R89, R117, UR6, R94.reuse ;  /* 0x0000000675597c23 */ /* 0x103fe2000801005e */
        /* <DEDUP_REMOVED lines=9> */
[----:B------:R-:W-:Y:S01]  /*43d0*/  LOP3.LUT P6, RZ, R7, 0xff, RZ, 0xc0, !PT ;  /* 0x000000ff07ff7812 */ /* 0x000fe200078cc0ff */
[----:B------:R-:W-:Y:S01]  /*43e0*/  FFMA.FTZ R91, R91, UR23, R70 ;  /* 0x000000175b5b7c23 */ /* 0x000fe20008010046 */
        /* <DEDUP_REMOVED lines=19> */
.L_x_2105:
        /* <DEDUP_REMOVED lines=34> */
.L_x_2107:
        /* <DEDUP_REMOVED lines=10> */
[----:B-----5:R-:W-:Y:S01]  /*47e0*/  LOP3.LUT P6, RZ, R7, 0xff, RZ, 0xc0, !PT ;  /* 0x000000ff07ff7812 */ /* 0x020fe200078cc0ff */
[----:B------:R-:W-:Y:S01]  /*47f0*/  FMUL.FTZ R91, R91, UR23 ;  /* 0x000000175b5b7c20 */ /* 0x000fe20008410000 */
        /* <DEDUP_REMOVED lines=18> */
.L_x_2103:
[----:B------:R-:W0:Y:S01]  /*4920*/  LDC.64 R88, c[0x0][0x468] ;  /* 0x00011a00ff587b82 */ /* 0x000e220000000a00 */
[----:B------:R-:W1:Y:S01]  /*4930*/  @UP4 LDCU.64 UR28, c[0x0][0x478] ;  /* 0x00008f00ff1c47ac */ /* 0x000e620008000a00 */
[----:B------:R-:W-:Y:S01]  /*4940*/  PLOP3.LUT P0, PT, PT, PT, UP4, 0x80, 0x8 ;  /* 0x000000000008781c */ /* 0x000fe20003f0f048 */
[----:B------:R-:W-:Y:S01]  /*4950*/  IMAD.MOV.U32 R150, RZ, RZ, 0x10 ;  /* 0x00000010ff967424 */ /* 0x000fe200078e00ff */
[----:B------:R-:W-:Y:S02]  /*4960*/  LOP3.LUT R90, R90, 0xffff, RZ, 0xc0, !PT ;  /* 0x0000ffff5a5a7812 */ /* 0x000fe400078ec0ff */
[----:B------:R-:W-:Y:S02]  /*4970*/  PLOP3.LUT P6, PT, PT, PT, UP4, 0x80, 0x8 ;  /* 0x000000000008781c */ /* 0x000fe40003fcf048 */
[----:B------:R-:W-:Y:S01]  /*4980*/  PRMT R93, R92, 0x5410, R93 ;  /* 0x000054105c5d7816 */ /* 0x000fe2000000005d */
[----:B------:R-:W-:-:S05]  /*4990*/  IMAD.WIDE.U32 R90, R90, 0x10000, RZ ;  /* 0x000100005a5a7825 */ /* 0x000fca00078e00ff */
[----:B------:R-:W-:Y:S02]  /*49a0*/  LOP3.LUT R93, R93, R91, RZ, 0xfc, !PT ;  /* 0x0000005b5d5d7212 */ /* 0x000fe400078efcff */
[----:B------:R-:W-:Y:S01]  /*49b0*/  LOP3.LUT R92, R90, 0xffff, R95, 0xf8, !PT ;  /* 0x0000ffff5a5c7812 */ /* 0x000fe200078ef85f */
[----:B-1----:R-:W-:-:S04]  /*49c0*/  @P0 IMAD.WIDE.U32 R90, R11, R150, UR28 ;  /* 0x0000001c0b5a0e25 */ /* 0x002fc8000f8e0096 */
[----:B0-----:R-:W-:Y:S01]  /*49d0*/  IMAD.WIDE.U32 R88, R11, 0x8, R88 ;  /* 0x000000080b587825 */ /* 0x001fe200078e0058 */
        /* <DEDUP_REMOVED lines=11> */
.L_x_2108:
[----:B------:R-:W-:-:S07]  /*4a90*/  VIADD R11, R11, 0x80 ;  /* 0x000000800b0b7836 */ /* 0x000fce0000000000 */
.L_x_2099:
[----:B------:R-:W-:Y:S05]  /*4aa0*/  BSYNC.RECONVERGENT B0 ;  /* 0x0000000000007941 */ /* 0x000fea0003800200 */
.L_x_2098:
        /* <DEDUP_REMOVED lines=54> */
.L_x_2113:
        /* <DEDUP_REMOVED lines=42> */
.L_x_2112:
        /* <DEDUP_REMOVED lines=46> */
.L_x_2115:
        /* <DEDUP_REMOVED lines=42> */
.L_x_2111:
        /* <DEDUP_REMOVED lines=37> */
.L_x_2117:
        /* <DEDUP_REMOVED lines=31> */
.L_x_2116:
        /* <DEDUP_REMOVED lines=34> */
.L_x_2118:
        /* <DEDUP_REMOVED lines=30> */
.L_x_2114:
        /* <DEDUP_REMOVED lines=23> */
.L_x_2119:
[----:B------:R-:W-:-:S07]  /*5fe0*/  VIADD R11, R11, 0x80 ;  /* 0x000000800b0b7836 */ /* 0x000fce0000000000 */
.L_x_2110:
[----:B------:R-:W-:Y:S05]  /*5ff0*/  BSYNC.RECONVERGENT B0 ;  /* 0x0000000000007941 */ /* 0x000fea0003800200 */
.L_x_2109:
        /* <DEDUP_REMOVED lines=54> */
.L_x_2124:
        /* <DEDUP_REMOVED lines=42> */
.L_x_2123:
        /* <DEDUP_REMOVED lines=46> */
.L_x_2126:
        /* <DEDUP_REMOVED lines=42> */
.L_x_2122:
        /* <DEDUP_REMOVED lines=37> */
.L_x_2128:
        /* <DEDUP_REMOVED lines=31> */
.L_x_2127:
        /* <DEDUP_REMOVED lines=34> */
.L_x_2129:
        /* <DEDUP_REMOVED lines=30> */
.L_x_2125:
        /* <DEDUP_REMOVED lines=23> */
.L_x_2130:
[----:B------:R-:W-:-:S07]  /*7530*/  VIADD R11, R11, 0x80 ;  /* 0x000000800b0b7836 */ /* 0x000fce0000000000 */
.L_x_2121:
[----:B------:R-:W-:Y:S05]  /*7540*/  BSYNC.RECONVERGENT B0 ;  /* 0x0000000000007941 */ /* 0x000fea0003800200 */
.L_x_2120:
        /* <DEDUP_REMOVED lines=13> */
[----:B-1----:R-:W-:Y:S01]  /*7620*/  FFMA.FTZ R89, R145, UR6, R94 ;  /* 0x0000000691597c23 */ /* 0x002fe2000801005e */
[----:B-----5:R-:W-:Y:S01]  /*7630*/  ISETP.GE.U32.AND P6, PT, R2, 0x1000000, PT ;  /* 0x010000000200780c */ /* 0x020fe20003fc6070 */
[----:B------:R-:W-:Y:S01]  /*7640*/  FADD.FTZ R86, R147, -R84 ;  /* 0x8000005493567221 */ /* 0x000fe20000010000 */
[----:B------:R-:W-:Y:S01]  /*7650*/  FFMA.FTZ R84, R142, UR6, R94 ;  /* 0x000000068e547c23 */ /* 0x000fe2000801005e */
[----:B------:R-:W-:Y:S01]  /*7660*/  FADD.FTZ R85, R140, -R85 ;  /* 0x800000558c557221 */ /* 0x000fe20000010000 */
[----:B------:R-:W-:Y:S01]  /*7670*/  FADD.FTZ R89, R144, -R89 ;  /* 0x8000005990597221 */ /* 0x000fe20000010000 */
[----:B------:R-:W-:Y:S01]  /*7680*/  FFMA.FTZ R87, R86, UR23, R83 ;  /* 0x0000001756577c23 */ /* 0x000fe20008010053 */
[----:B------:R-:W-:Y:S01]  /*7690*/  FADD.FTZ R86, R143, -R84 ;  /* 0x800000548f567221 */ /* 0x000fe20000010000 */
[----:B------:R-:W-:Y:S01]  /*76a0*/  FFMA.FTZ R84, R85, UR23, R80 ;  /* 0x0000001755547c23 */ /* 0x000fe20008010050 */
[----:B------:R-:W-:Y:S01]  /*76b0*/  LOP3.LUT P0, RZ, R2, 0xff, RZ, 0xc0, !PT ;  /* 0x000000ff02ff7812 */ /* 0x000fe2000780c0ff */
[----:B------:R-:W-:Y:S01]  /*76c0*/  FMUL.FTZ R94, R87, UR25 ;  /* 0x00000019575e7c20 */ /* 0x000fe20008410000 */
[----:B------:R-:W-:Y:S01]  /*76d0*/  FFMA.FTZ R85, R86, UR23, R81 ;  /* 0x0000001756557c23 */ /* 0x000fe20008010051 */
[----:B------:R-:W-:Y:S01]  /*76e0*/  FMUL.FTZ R88, R84, UR25 ;  /* 0x0000001954587c20 */ /* 0x000fe20008410000 */
[----:B------:R-:W-:-:S02]  /*76f0*/  FFMA.FTZ R86, R89, UR23, R82 ;  /* 0x0000001759567c23 */ /* 0x000fc40008010052 */
[----:B------:R-:W-:Y:S01]  /*7700*/  FSEL R106, R94, RZ, P6 ;  /* 0x000000ff5e6a7208 */ /* 0x000fe20003000000 */
[----:B------:R-:W-:Y:S01]  /*7710*/  FMUL.FTZ R90, R85, UR25 ;  /* 0x00000019555a7c20 */ /* 0x000fe20008410000 */
[----:B------:R-:W-:Y:S01]  /*7720*/  FSEL R89, R88, RZ, P0 ;  /* 0x000000ff58597208 */ /* 0x000fe20000000000 */
[----:B------:R-:W-:Y:S01]  /*7730*/  FMUL.FTZ R92, R86, UR25 ;  /* 0x00000019565c7c20 */ /* 0x000fe20008410000 */
[----:B------:R-:W-:Y:S02]  /*7740*/  LOP3.LUT P6, RZ, R0, 0xff, RZ, 0xc0, !PT ;  /* 0x000000ff00ff7812 */ /* 0x000fe400078cc0ff */
[----:B------:R-:W-:Y:S02]  /*7750*/  LOP3.LUT P0, RZ, R2, 0xff00, RZ, 0xc0, !PT ;  /* 0x0000ff0002ff7812 */ /* 0x000fe4000780c0ff */
[----:B------:R-:W-:Y:S02]  /*7760*/  FSEL R88, R88, RZ, P6 ;  /* 0x000000ff58587208 */ /* 0x000fe40003000000 */
[----:B------:R-:W-:-:S02]  /*7770*/  FSEL R91, R90, RZ, P0 ;  /* 0x000000ff5a5b7208 */ /* 0x000fc40000000000 */
[----:B------:R-:W-:Y:S02]  /*7780*/  LOP3.LUT P6, RZ, R0, 0xff00, RZ, 0xc0, !PT ;  /* 0x0000ff0000ff7812 */ /* 0x000fe400078cc0ff */
[----:B------:R-:W-:Y:S02]  /*7790*/  LOP3.LUT P0, RZ, R2, 0xff0000, RZ, 0xc0, !PT ;  /* 0x00ff000002ff7812 */ /* 0x000fe4000780c0ff */
[----:B------:R-:W-:Y:S02]  /*77a0*/  FSEL R90, R90, RZ, P6 ;  /* 0x000000ff5a5a7208 */ /* 0x000fe40003000000 */
[----:B------:R-:W-:Y:S02]  /*77b0*/  FSEL R93, R92, RZ, P0 ;  /* 0x000000ff5c5d7208 */ /* 0x000fe40000000000 */
[C---:B------:R-:W-:Y:S02]  /*77c0*/  LOP3.LUT P6, RZ, R0.reuse, 0xff0000, RZ, 0xc0, !PT ;  /* 0x00ff000000ff7812 */ /* 0x040fe400078cc0ff */
[----:B------:R-:W-:-:S02]  /*77d0*/  ISETP.GE.U32.AND P0, PT, R0, 0x1000000, PT ;  /* 0x010000000000780c */ /* 0x000fc40003f06070 */
[----:B------:R-:W-:Y:S02]  /*77e0*/  F2FP.BF16.F32.PACK_AB R88, R88, R89 ;  /* 0x000000595858723e */ /* 0x000fe400000010ff */
[----:B------:R-:W-:Y:S02]  /*77f0*/  FSEL R92, R92, RZ, P6 ;  /* 0x000000ff5c5c7208 */ /* 0x000fe40003000000 */
        /* <DEDUP_REMOVED lines=11> */
.L_x_2135:
        /* <DEDUP_REMOVED lines=42> */
.L_x_2134:
        /* <DEDUP_REMOVED lines=11> */
[----:B------:R-:W-:Y:S01]  /*7c00*/  FMUL.FTZ R87, R87, UR23 ;  /* 0x0000001757577c20 */ /* 0x000fe20008410000 */
[----:B------:R-:W-:Y:S01]  /*7c10*/  FADD.FTZ R86, R143, -R84 ;  /* 0x800000548f567221 */ /* 0x000fe20000010000 */
[----:B------:R-:W-:Y:S01]  /*7c20*/  FMUL.FTZ R84, R85, UR23 ;  /* 0x0000001755547c20 */ /* 0x000fe20008410000 */
[----:B------:R-:W-:Y:S01]  /*7c30*/  LOP3.LUT P0, RZ, R2, 0xff, RZ, 0xc0, !PT ;  /* 0x000000ff02ff7812 */ /* 0x000fe2000780c0ff */
[----:B------:R-:W-:Y:S01]  /*7c40*/  FMUL.FTZ R94, R87, UR25 ;  /* 0x00000019575e7c20 */ /* 0x000fe20008410000 */
[----:B------:R-:W-:Y:S01]  /*7c50*/  FMUL.FTZ R85, R86, UR23 ;  /* 0x0000001756557c20 */ /* 0x000fe20008410000 */
[----:B------:R-:W-:Y:S01]  /*7c60*/  FMUL.FTZ R88, R84, UR25 ;  /* 0x0000001954587c20 */ /* 0x000fe20008410000 */
[----:B------:R-:W-:-:S02]  /*7c70*/  FMUL.FTZ R86, R89, UR23 ;  /* 0x0000001759567c20 */ /* 0x000fc40008410000 */
        /* <DEDUP_REMOVED lines=27> */
.L_x_2137:
        /* <DEDUP_REMOVED lines=42> */
.L_x_2133:
        /* <DEDUP_REMOVED lines=37> */
.L_x_2139:
[--C-:B01----:R-:W-:Y:S01]  /*8320*/  FFMA.FTZ R88, R146, UR6, R94.reuse ;  /* 0x0000000692587c23 */ /* 0x103fe2000801005e */
[--C-:B------:R-:W-:Y:S01]  /*8330*/  FFMA.FTZ R89, R141, UR6, R94.reuse ;  /* 0x000000068d597c23 */ /* 0x100fe2000801005e */
[----:B------:R-:W-:Y:S01]  /*8340*/  FFMA.FTZ R91, R145, UR6, R94 ;  /* 0x00000006915b7c23 */ /* 0x000fe2000801005e */
[----:B-----5:R-:W-:Y:S01]  /*8350*/  LOP3.LUT P6, RZ, R2, 0xff, RZ, 0xc0, !PT ;  /* 0x000000ff02ff7812 */ /* 0x020fe200078cc0ff */
[----:B------:R-:W-:Y:S01]  /*8360*/  FADD.FTZ R90, R147, -R88 ;  /* 0x80000058935a7221 */ /* 0x000fe20000010000 */
[----:B------:R-:W-:Y:S01]  /*8370*/  FADD.FTZ R89, R140, -R89 ;  /* 0x800000598c597221 */ /* 0x000fe20000010000 */
[----:B------:R-:W-:Y:S01]  /*8380*/  FFMA.FTZ R88, R142, UR6, R94 ;  /* 0x000000068e587c23 */ /* 0x000fe2000801005e */
[----:B------:R-:W-:Y:S01]  /*8390*/  FADD.FTZ R91, R144, -R91 ;  /* 0x8000005b905b7221 */ /* 0x000fe20000010000 */
[----:B------:R-:W-:Y:S01]  /*83a0*/  FFMA.FTZ R90, R90, UR23, R83 ;  /* 0x000000175a5a7c23 */ /* 0x000fe20008010053 */
[----:B------:R-:W-:Y:S01]  /*83b0*/  FFMA.FTZ R89, R89, UR23, R80 ;  /* 0x0000001759597c23 */ /* 0x000fe20008010050 */
[----:B------:R-:W-:Y:S01]  /*83c0*/  FADD.FTZ R88, R143, -R88 ;  /* 0x800000588f587221 */ /* 0x000fe20000010000 */
[----:B------:R-:W-:Y:S01]  /*83d0*/  ISETP.GE.U32.AND P0, PT, R2, 0x1000000, PT ;  /* 0x010000000200780c */ /* 0x000fe20003f06070 */
[----:B------:R-:W-:Y:S01]  /*83e0*/  FMUL.FTZ R90, R90, UR25 ;  /* 0x000000195a5a7c20 */ /* 0x000fe20008410000 */
[----:B------:R-:W-:Y:S01]  /*83f0*/  FMUL.FTZ R89, R89, UR25 ;  /* 0x0000001959597c20 */ /* 0x000fe20008410000 */
[----:B------:R-:W-:Y:S01]  /*8400*/  FFMA.FTZ R88, R88, UR23, R81 ;  /* 0x0000001758587c23 */ /* 0x000fe20008010051 */
[----:B------:R-:W-:-:S02]  /*8410*/  FFMA.FTZ R91, R91, UR23, R82 ;  /* 0x000000175b5b7c23 */ /* 0x000fc40008010052 */
[----:B------:R-:W-:Y:S01]  /*8420*/  FSEL R90, R90, RZ, P0 ;  /* 0x000000ff5a5a7208 */ /* 0x000fe20000000000 */
[----:B------:R-:W-:Y:S01]  /*8430*/  FMUL.FTZ R88, R88, UR25 ;  /* 0x0000001958587c20 */ /* 0x000fe20008410000 */
[----:B------:R-:W-:Y:S01]  /*8440*/  FMUL.FTZ R91, R91, UR25 ;  /* 0x000000195b5b7c20 */ /* 0x000fe20008410000 */
[----:B------:R-:W-:Y:S02]  /*8450*/  FSEL R89, R89, RZ, P6 ;  /* 0x000000ff59597208 */ /* 0x000fe40003000000 */
[C---:B------:R-:W-:Y:S02]  /*8460*/  LOP3.LUT P0, RZ, R2.reuse, 0xff00, RZ, 0xc0, !PT ;  /* 0x0000ff0002ff7812 */ /* 0x040fe4000780c0ff */
[----:B------:R-:W-:Y:S02]  /*8470*/  LOP3.LUT P6, RZ, R2, 0xff0000, RZ, 0xc0, !PT ;  /* 0x00ff000002ff7812 */ /* 0x000fe400078cc0ff */
        /* <DEDUP_REMOVED lines=9> */
.L_x_2138:
        /* <DEDUP_REMOVED lines=14> */
[----:B-----5:R-:W-:Y:S01]  /*85f0*/  LOP3.LUT P6, RZ, R2, 0xff, RZ, 0xc0, !PT ;  /* 0x000000ff02ff7812 */ /* 0x020fe200078cc0ff */
        /* <DEDUP_REMOVED lines=19> */
.L_x_2140:
        /* <DEDUP_REMOVED lines=8> */
[----:B------:R-:W-:Y:S01]  /*87b0*/  FMUL.FTZ R90, R90, UR23 ;  /* 0x000000175a5a7c20 */ /* 0x000fe20008410000 */
[----:B------:R-:W-:Y:S01]  /*87c0*/  FMUL.FTZ R89, R89, UR23 ;  /* 0x0000001759597c20 */ /* 0x000fe20008410000 */
[----:B------:R-:W-:Y:S01]  /*87d0*/  FADD.FTZ R88, R143, -R88 ;  /* 0x800000588f587221 */ /* 0x000fe20000010000 */
[----:B------:R-:W-:Y:S01]  /*87e0*/  ISETP.GE.U32.AND P0, PT, R2, 0x1000000, PT ;  /* 0x010000000200780c */ /* 0x000fe20003f06070 */
[----:B------:R-:W-:Y:S01]  /*87f0*/  FMUL.FTZ R90, R90, UR25 ;  /* 0x000000195a5a7c20 */ /* 0x000fe20008410000 */
[----:B------:R-:W-:Y:S01]  /*8800*/  FMUL.FTZ R89, R89, UR25 ;  /* 0x0000001959597c20 */ /* 0x000fe20008410000 */
[----:B------:R-:W-:Y:S01]  /*8810*/  FMUL.FTZ R88, R88, UR23 ;  /* 0x0000001758587c20 */ /* 0x000fe20008410000 */
[----:B------:R-:W-:-:S02]  /*8820*/  FMUL.FTZ R91, R91, UR23 ;  /* 0x000000175b5b7c20 */ /* 0x000fc40008410000 */
        /* <DEDUP_REMOVED lines=13> */
[----:B------:R-:W-:-:S07]  /*8900*/  PRMT R92, R91, 0x7610, R92 ;  /* 0x000076105b5c7816 */ /* 0x000fce000000005c */
.L_x_2136:
        /* <DEDUP_REMOVED lines=23> */
.L_x_2132:
[----:B------:R-:W-:Y:S05]  /*8a80*/  BSYNC.RECONVERGENT B0 ;  /* 0x0000000000007941 */ /* 0x000fea0003800200 */
.L_x_2131:
[----:B------:R-:W-:Y:S01]  /*8a90*/  UPLOP3.LUT UP3, UPT, UPT, UPT, UP3, 0x40, 0x4 ;  /* 0x000000000004789c */ /* 0x000fe20003f6e830 */
[----:B------:R-:W-:Y:S10]  /*8aa0*/  BRA.U !UP1, `(.L_x_2141) ;  /* 0xffffff7d09107547 */ /* 0x000ff4000b83ffff */
.L_x_2074:
[----:B------:R-:W4:Y:S08]  /*8ab0*/  S2UR UR6, SR_CTAID.X ;  /* 0x00000000000679c3 */ /* 0x000f300000002500 */
[----:B-----5:R-:W0:Y:S08]  /*8ac0*/  LDC.64 R2, c[0x0][0x440] ;  /* 0x00011000ff027b82 */ /* 0x020e300000000a00 */
[----:B------:R-:W1:Y:S08]  /*8ad0*/  LDC.64 R4, c[0x0][0x448] ;  /* 0x00011200ff047b82 */ /* 0x000e700000000a00 */
[----:B------:R-:W2:Y:S01]  /*8ae0*/  LDC.64 R6, c[0x0][0x440] ;  /* 0x00011000ff067b82 */ /* 0x000ea20000000a00 */
[----:B----4-:R-:W-:-:S06]  /*8af0*/  UIMAD UR6, UR6, UR8, URZ ;  /* 0x00000008060672a4 */ /* 0x010fcc000f8e02ff */
[----:B------:R-:W-:Y:S01]  /*8b00*/  IMAD.U32 R19, RZ, RZ, UR6 ;  /* 0x00000006ff137e24 */ /* 0x000fe2000f8e00ff */
[----:B------:R-:W4:Y:S04]  /*8b10*/  LDC.64 R8, c[0x0][0x448] ;  /* 0x00011200ff087b82 */ /* 0x000f280000000a00 */
[----:B------:R-:W-:-:S04]  /*8b20*/  LEA.HI R19, R19, R148, RZ, 0x1e ;  /* 0x0000009413137211 */ /* 0x000fc800078ff0ff */
[----:B------:R-:W3:Y:S01]  /*8b30*/  LDC.64 R10, c[0x0][0x440] ;  /* 0x00011000ff0a7b82 */ /* 0x000ee20000000a00 */
[----:B0-----:R-:W-:-:S04]  /*8b40*/  @P1 IMAD.WIDE.U32 R2, R19, 0x10, R2 ;  /* 0x0000001013021825 */ /* 0x001fc800078e0002 */
[C---:B-1----:R-:W-:Y:S01]  /*8b50*/  @P1 IMAD.WIDE.U32 R4, R19.reuse, 0x10, R4 ;  /* 0x0000001013041825 */ /* 0x042fe200078e0004 */
[----:B------:R0:W-:Y:S02]  /*8b60*/  @P1 STG.E.128 desc[UR10][R2.64], R40 ;  /* 0x0000002802001986 */ /* 0x0001e4000c101d0a */
[----:B------:R-:W1:Y:S01]  /*8b70*/  LDC.64 R12, c[0x0][0x448] ;  /* 0x00011200ff0c7b82 */ /* 0x000e620000000a00 */
[----:B------:R-:W-:Y:S01]  /*8b80*/  @P1 VIADD R19, R19, 0x80 ;  /* 0x0000008013131836 */ /* 0x000fe20000000000 */
[----:B------:R0:W-:Y:S03]  /*8b90*/  @P1 STG.E.128 desc[UR10][R4.64], R60 ;  /* 0x0000003c04001986 */ /* 0x0001e6000c101d0a */
[----:B--2---:R-:W-:-:S03]  /*8ba0*/  @P2 IMAD.WIDE.U32 R6, R19, 0x10, R6 ;  /* 0x0000001013062825 */ /* 0x004fc600078e0006 */
[----:B------:R-:W2:Y:S01]  /*8bb0*/  LDC.64 R14, c[0x0][0x440] ;  /* 0x00011000ff0e7b82 */ /* 0x000ea20000000a00 */
[C---:B----4-:R-:W-:Y:S01]  /*8bc0*/  @P2 IMAD.WIDE.U32 R8, R19.reuse, 0x10, R8 ;  /* 0x0000001013082825 */ /* 0x050fe200078e0008 */
[----:B------:R0:W-:Y:S03]  /*8bd0*/  @P2 STG.E.128 desc[UR10][R6.64], R36 ;  /* 0x0000002406002986 */ /* 0x0001e6000c101d0a */
[----:B------:R-:W-:Y:S01]  /*8be0*/  @P2 VIADD R19, R19, 0x80 ;  /* 0x0000008013132836 */ /* 0x000fe20000000000 */
[----:B------:R0:W-:Y:S02]  /*8bf0*/  @P2 STG.E.128 desc[UR10][R8.64], R56 ;  /* 0x0000003808002986 */ /* 0x0001e4000c101d0a */
[----:B------:R-:W4:Y:S01]  /*8c00*/  LDC.64 R16, c[0x0][0x448] ;  /* 0x00011200ff107b82 */ /* 0x000f220000000a00 */
[----:B---3--:R-:W-:-:S05]  /*8c10*/  @P3 IMAD.WIDE.U32 R10, R19, 0x10, R10 ;  /* 0x00000010130a3825 */ /* 0x008fca00078e000a */
[----:B------:R0:W-:Y:S01]  /*8c20*/  @P3 STG.E.128 desc[UR10][R10.64], R32 ;  /* 0x000000200a003986 */ /* 0x0001e2000c101d0a */
[----:B-1----:R-:W-:-:S04]  /*8c30*/  @P3 IMAD.WIDE.U32 R12, R19, 0x10, R12 ;  /* 0x00000010130c3825 */ /* 0x002fc800078e000c */
[----:B------:R-:W-:Y:S01]  /*8c40*/  @P3 VIADD R19, R19, 0x80 ;  /* 0x0000008013133836 */ /* 0x000fe20000000000 */
[----:B------:R0:W-:Y:S03]  /*8c50*/  @P3 STG.E.128 desc[UR10][R12.64], R52 ;  /* 0x000000340c003986 */ /* 0x0001e6000c101d0a */
[----:B--2---:R-:W-:-:S05]  /*8c60*/  @P4 IMAD.WIDE.U32 R14, R19, 0x10, R14 ;  /* 0x00000010130e4825 */ /* 0x004fca00078e000e */
[----:B------:R0:W-:Y:S01]  /*8c70*/  @P4 STG.E.128 desc[UR10][R14.64], R28 ;  /* 0x0000001c0e004986 */ /* 0x0001e2000c101d0a */
[----:B----4-:R-:W-:-:S05]  /*8c80*/  @P4 IMAD.WIDE.U32 R16, R19, 0x10, R16 ;  /* 0x0000001013104825 */ /* 0x010fca00078e0010 */
[----:B------:R0:W-:Y:S01]  /*8c90*/  @P4 STG.E.128 desc[UR10][R16.64], R48 ;  /* 0x0000003010004986 */ /* 0x0001e2000c101d0a */
[----:B------:R-:W-:Y:S05]  /*8ca0*/  @!P5 EXIT ;  /* 0x000000000000d94d */ /* 0x000fea0003800000 */
[----:B0-----:R-:W0:Y:S01]  /*8cb0*/  LDC.64 R2, c[0x0][0x440] ;  /* 0x00011000ff027b82 */ /* 0x001e220000000a00 */
[----:B------:R-:W-:-:S07]  /*8cc0*/  @P4 VIADD R19, R19, 0x80 ;  /* 0x0000008013134836 */ /* 0x000fce0000000000 */
[----:B------:R-:W1:Y:S01]  /*8cd0*/  LDC.64 R4, c[0x0][0x448] ;  /* 0x00011200ff047b82 */ /* 0x000e620000000a00 */
[----:B0-----:R-:W-:-:S05]  /*8ce0*/  IMAD.WIDE.U32 R2, R19, 0x10, R2 ;  /* 0x0000001013027825 */ /* 0x001fca00078e0002 */
[----:B------:R-:W-:Y:S01]  /*8cf0*/  STG.E.128 desc[UR10][R2.64], R24 ;  /* 0x0000001802007986 */ /* 0x000fe2000c101d0a */
[----:B-1----:R-:W-:-:S05]  /*8d00*/  IMAD.WIDE.U32 R4, R19, 0x10, R4 ;  /* 0x0000001013047825 */ /* 0x002fca00078e0004 */
[----:B------:R-:W-:Y:S01]  /*8d10*/  STG.E.128 desc[UR10][R4.64], R44 ;  /* 0x0000002c04007986 */ /* 0x000fe2000c101d0a */
[----:B------:R-:W-:Y:S05]  /*8d20*/  EXIT ;  /* 0x000000000000794d */ /* 0x000fea0003800000 */
.L_x_2142:
        /* <DEDUP_REMOVED lines=13> */
.L_x_5416:


//--------------------- .text._ZN10layer_norm22ln_bwd_finalize_kernelINS_22Kernel_traits_finalizeILj2560E13__nv_bfloat16S2_fS2_fjLb0ELj1024ELj4ENS_18Kernel_traits_baseILj2560ES2_S2_fS2_fjLj1024EEEEELb0ELb1EEEvNS_9BwdParamsE --------------------------
	.section	.text._ZN10layer_norm22ln_bwd_finalize_kernelINS_22Kernel_traits_finalizeILj2560E13__nv_bfloat16S2_fS2_fjLb0ELj1024ELj4ENS_18Kernel_traits_baseILj2560ES2_S2_fS2_fjLj1024EEEEELb0ELb1EEEvNS_9BwdParamsE,"ax",@progbits
	.align	128
        .global         _ZN10layer_norm22ln_bwd_finalize_kernelINS_22Kernel_traits_finalizeILj2560E13__nv_bfloat16S2_fS2_fjLb0ELj1024ELj4ENS_18Kernel_traits_baseILj2560ES2_S2_fS2_fjLj1024EEEEELb0ELb1EEEvNS_9BwdParamsE
        .type           _ZN10layer_norm22ln_bwd_finalize_kernelINS_22Kernel_traits_finalizeILj2560E13__nv_bfloat16S2_fS2_fjLb0ELj1024ELj4ENS_18Kernel_traits_baseILj2560ES2_S2_fS2_fjLj1024EEEEELb0ELb1EEEvNS_9BwdParamsE,@function
        .size           _ZN10layer_norm22ln_bwd_finalize_kernelINS_22Kernel_traits_finalizeILj2560E13__nv_bfloat16S2_fS2_fjLb0ELj1024ELj4ENS_18Kernel_traits_baseILj2560ES2_S2_fS2_fjLj1024EEEEELb0ELb1EEEvNS_9BwdParamsE,(.L_x_5417 - _ZN10layer_norm22ln_bwd_finalize_kernelINS_22Kernel_traits_finalizeILj2560E13__nv_bfloat16S2_fS2_fjLb0ELj1024ELj4ENS_18Kernel_traits_baseILj2560ES2_S2_fS2_fjLj1024EEEEELb0ELb1EEEvNS_9BwdParamsE)
        .other          _ZN10layer_norm22ln_bwd_finalize_kernelINS_22Kernel_traits_finalizeILj2560E13__nv_bfloat16S2_fS2_fjLb0ELj1024ELj4ENS_18Kernel_traits_baseILj2560ES2_S2_fS2_fjLj1024EEEEELb0ELb1EEEvNS_9BwdParamsE,@"STO_CUDA_ENTRY STV_DEFAULT"
_ZN10layer_norm22ln_bwd_finalize_kernelINS_22Kernel_traits_finalizeILj2560E13__nv_bfloat16S2_fS2_fjLb0ELj1024ELj4ENS_18Kernel_traits_baseILj2560ES2_S2_fS2_fjLj1024EEEEELb0ELb1EEEvNS_9BwdParamsE:
.text._ZN10layer_norm22ln_bwd_finalize_kernelINS_22Kernel_traits_finalizeILj2560E13__nv_bfloat16S2_fS2_fjLb0ELj1024ELj4ENS_18Kernel_traits_baseILj2560ES2_S2_fS2_fjLj1024EEEEELb0ELb1EEEvNS_9BwdParamsE:
        /* <DEDUP_REMOVED lines=77> */
.L_x_2147:
        /* <DEDUP_REMOVED lines=118> */
.L_x_2146:
[----:B------:R-:W-:Y:S05]  /*0c30*/  BSYNC.RECONVERGENT B1 ;  /* 0x0000000000017941 */ /* 0x000fea0003800200 */
.L_x_2145:
        /* <DEDUP_REMOVED lines=69> */
.L_x_2149:
[----:B------:R-:W-:Y:S05]  /*1090*/  BSYNC.RECONVERGENT B1 ;  /* 0x0000000000017941 */ /* 0x000fea0003800200 */
.L_x_2148:
        /* <DEDUP_REMOVED lines=38> */
.L_x_2151:
[----:B------:R-:W-:Y:S05]  /*1300*/  BSYNC.RECONVERGENT B1 ;  /* 0x0000000000017941 */ /* 0x000fea0003800200 */
.L_x_2150:
[----:B------:R-:W-:Y:S05]  /*1310*/  @!P1 BRA `(.L_x_2144) ;  /* 0x0000000000409947 */ /* 0x000fea0003800000 */
[----:B------:R-:W0:Y:S01]  /*1320*/  LDC R12, c[0x0][0x388] ;  /* 0x0000e200ff0c7b82 */ /* 0x000e220000000800 */
[----:B------:R-:W-:-:S07]  /*1330*/  IADD3 R0, PT, PT, -R0, RZ, RZ ;  /* 0x000000ff00007210 */ /* 0x000fce0007ffe1ff */
[----:B------:R-:W1:Y:S08]  /*1340*/  LDC.64 R8, c[0x0][0x440] ;  /* 0x00011000ff087b82 */ /* 0x000e700000000a00 */
[----:B------:R-:W2:Y:S01]  /*1350*/  LDC.64 R10, c[0x0][0x448] ;  /* 0x00011200ff0a7b82 */ /* 0x000ea20000000a00 */
[----:B0-----:R-:W-:-:S05]  /*1360*/  IMAD R2, R2, R12, R5 ;  /* 0x0000000c02027224 */ /* 0x001fca00078e0205 */
[----:B------:R-:W-:-:S07]  /*1370*/  IADD3 R13, PT, PT, R57, R2, RZ ;  /* 0x00000002390d7210 */ /* 0x000fce0007ffe0ff */
.L_x_2152:
        /* <DEDUP_REMOVED lines=10> */
.L_x_2144:
[----:B------:R-:W-:Y:S05]  /*1420*/  BSYNC.RECONVERGENT B0 ;  /* 0x0000000000007941 */ /* 0x000fea0003800200 */
.L_x_2143:
        /* <DEDUP_REMOVED lines=59> */
.L_x_2153:
        /* <DEDUP_REMOVED lines=10> */
.L_x_5417:


//--------------------- .text._ZN10layer_norm40ln_parallel_residual_bwd_finalize_kernelINS_22Kernel_traits_finalizeILj2560E13__nv_bfloat16S2_fS2_fjLb0ELj1024ELj4ENS_18Kernel_traits_baseILj2560ES2_S2_fS2_fjLj1024EEEEELb1EEEvNS_9BwdParamsE --------------------------
	.section	.text._ZN10layer_norm40ln_parallel_residual_bwd_finalize_kernelINS_22Kernel_traits_finalizeILj2560E13__nv_bfloat16S2_fS2_fjLb0ELj1024ELj4ENS_18Kernel_traits_baseILj2560ES2_S2_fS2_fjLj1024EEEEELb1EEEvNS_9BwdParamsE,"ax",@progbits
	.align	128
        .global         _ZN10layer_norm40ln_parallel_residual_bwd_finalize_kernelINS_22Kernel_traits_finalizeILj2560E13__nv_bfloat16S2_fS2_fjLb0ELj1024ELj4ENS_18Kernel_traits_baseILj2560ES2_S2_fS2_fjLj1024EEEEELb1EEEvNS_9BwdParamsE
        .type           _ZN10layer_norm40ln_parallel_residual_bwd_finalize_kernelINS_22Kernel_traits_finalizeILj2560E13__nv_bfloat16S2_fS2_fjLb0ELj1024ELj4ENS_18Kernel_traits_baseILj2560ES2_S2_fS2_fjLj1024EEEEELb1EEEvNS_9BwdParamsE,@function
        .size           _ZN10layer_norm40ln_parallel_residual_bwd_finalize_kernelINS_22Kernel_traits_finalizeILj2560E13__nv_bfloat16S2_fS2_fjLb0ELj1024ELj4ENS_18Kernel_traits_baseILj2560ES2_S2_fS2_fjLj1024EEEEELb1EEEvNS_9BwdParamsE,(.L_x_5418 - _ZN10layer_norm40ln_parallel_residual_bwd_finalize_kernelINS_22Kernel_traits_finalizeILj2560E13__nv_bfloat16S2_fS2_fjLb0ELj1024ELj4ENS_18Kernel_traits_baseILj2560ES2_S2_fS2_fjLj1024EEEEELb1EEEvNS_9BwdParamsE)
        .other          _ZN10layer_norm40ln_parallel_residual_bwd_finalize_kernelINS_22Kernel_traits_finalizeILj2560E13__nv_bfloat16S2_fS2_fjLb0ELj1024ELj4ENS_18Kernel_traits_baseILj2560ES2_S2_fS2_fjLj1024EEEEELb1EEEvNS_9BwdParamsE,@"STO_CUDA_ENTRY STV_DEFAULT"
_ZN10layer_norm40ln_parallel_residual_bwd_finalize_kernelINS_22Kernel_traits_finalizeILj2560E13__nv_bfloat16S2_fS2_fjLb0ELj1024ELj4ENS_18Kernel_traits_baseILj2560ES2_S2_fS2_fjLj1024EEEEELb1EEEvNS_9BwdParamsE:
.text._ZN10layer_norm40ln_parallel_residual_bwd_finalize_kernelINS_22Kernel_traits_finalizeILj2560E13__nv_bfloat16S2_fS2_fjLb0ELj1024ELj4ENS_18Kernel_traits_baseILj2560ES2_S2_fS2_fjLj1024EEEEELb1EEEvNS_9BwdParamsE:
        /* <DEDUP_REMOVED lines=57> */
.L_x_2158:
        /* <DEDUP_REMOVED lines=112> */
.L_x_2157:
[----:B------:R-:W-:Y:S05]  /*0a90*/  BSYNC.RECONVERGENT B1 ;  /* 0x0000000000017941 */ /* 0x000fea0003800200 */
.L_x_2156:
        /* <DEDUP_REMOVED lines=67> */
.L_x_2160:
[----:B------:R-:W-:Y:S05]  /*0ed0*/  BSYNC.RECONVERGENT B1 ;  /* 0x0000000000017941 */ /* 0x000fea0003800200 */
.L_x_2159:
        /* <DEDUP_REMOVED lines=37> */
.L_x_2162:
[----:B------:R-:W-:Y:S05]  /*1130*/  BSYNC.RECONVERGENT B1 ;  /* 0x0000000000017941 */ /* 0x000fea0003800200 */
.L_x_2161:
        /* <DEDUP_REMOVED lines=19> */
.L_x_2155:
[----:B------:R-:W-:Y:S05]  /*1270*/  BSYNC.RECONVERGENT B0 ;  /* 0x0000000000007941 */ /* 0x000fea0003800200 */
.L_x_2154:
        /* <DEDUP_REMOVED lines=93> */
.L_x_2163:
        /* <DEDUP_REMOVED lines=11> */
.L_x_5418:


//--------------------- .text._ZN10layer_norm31ln_parallel_residual_bwd_kernelINS_13Kernel_traitsI13__nv_bfloat16S2_fS2_fjLj2560ELj1ELj1ELj4ELj8ENS_18Kernel_traits_baseILj2560ES2_S2_fS2_fjLj128EEEEELb1ELb1ELb1EEEvNS_9BwdParamsE --------------------------
	.section	.text._ZN10layer_norm31ln_parallel_residual_bwd_kernelINS_13Kernel_traitsI13__nv_bfloat16S2_fS2_fjLj2560ELj1ELj1ELj4ELj8ENS_18Kernel_traits_baseILj2560ES2_S2_fS2_fjLj128EEEEELb1ELb1ELb1EEEvNS_9BwdParamsE,"ax",@progbits
	.align	128
        .global         _ZN10layer_norm31ln_parallel_residual_bwd_kernelINS_13Kernel_traitsI13__nv_bfloat16S2_fS2_fjLj2560ELj1ELj1ELj4ELj8ENS_18Kernel_traits_baseILj2560ES2_S2_fS2_fjLj128EEEEELb1ELb1ELb1EEEvNS_9BwdParamsE
        .type           _ZN10layer_norm31ln_parallel_residual_bwd_kernelINS_13Kernel_traitsI13__nv_bfloat16S2_fS2_fjLj2560ELj1ELj1ELj4ELj8ENS_18Kernel_traits_baseILj2560ES2_S2_fS2_fjLj128EEEEELb1ELb1ELb1EEEvNS_9BwdParamsE,@function
        .size           _ZN10layer_norm31ln_parallel_residual_bwd_kernelINS_13Kernel_traitsI13__nv_bfloat16S2_fS2_fjLj2560ELj1ELj1ELj4ELj8ENS_18Kernel_traits_baseILj2560ES2_S2_fS2_fjLj128EEEEELb1ELb1ELb1EEEvNS_9BwdParamsE,(.L_x_5419 - _ZN10layer_norm31ln_parallel_residual_bwd_kernelINS_13Kernel_traitsI13__nv_bfloat16S2_fS2_fjLj2560ELj1ELj1ELj4ELj8ENS_18Kernel_traits_baseILj2560ES2_S2_fS2_fjLj128EEEEELb1ELb1ELb1EEEvNS_9BwdParamsE)
        .other          _ZN10layer_norm31ln_parallel_residual_bwd_kernelINS_13Kernel_traitsI13__nv_bfloat16S2_fS2_fjLj2560ELj1ELj1ELj4ELj8ENS_18Kernel_traits_baseILj2560ES2_S2_fS2_fjLj128EEEEELb1ELb1ELb1EEEvNS_9BwdParamsE,@"STO_CUDA_ENTRY STV_DEFAULT"
_ZN10layer_norm31ln_parallel_residual_bwd_kernelINS_13Kernel_traitsI13__nv_bfloat16S2_fS2_fjLj2560ELj1ELj1ELj4ELj8ENS_18Kernel_traits_baseILj2560ES2_S2_fS2_fjLj128EEEEELb1ELb1ELb1EEEvNS_9BwdParamsE:
.text._ZN10layer_norm31ln_parallel_residual_bwd_kernelINS_13Kernel_traitsI13__nv_bfloat16S2_fS2_fjLj2560ELj1ELj1ELj4ELj8ENS_18Kernel_traits_baseILj2560ES2_S2_fS2_fjLj128EEEEELb1ELb1ELb1EEEvNS_9BwdParamsE:
        /* <DEDUP_REMOVED lines=28> */
[----:B------:R-:W1:Y:S01]  /*01c0*/  LDCU.64 UR6, c[0x0][0x438] ;  /* 0x00008700ff0677ac */ /* 0x000e620008000a00 */
[----:B------:R-:W3:Y:S01]  /*01d0*/  LDCU.U8 UR5, c[0x0][0x410] ;  /* 0x00008200ff0577ac */ /* 0x000ee20008000000 */
        /* <DEDUP_REMOVED lines=12> */
[----:B------:R-:W-:-:S02]  /*02a0*/  CS2R R16, SRZ ;  /* 0x0000000000107805 */ /* 0x000fc4000001ff00 */
[----:B------:R-:W-:Y:S01]  /*02b0*/  CS2R R14, SRZ ;  /* 0x00000000000e7805 */ /* 0x000fe2000001ff00 */
[----:B------:R-:W-:Y:S01]  /*02c0*/  IMAD.MOV.U32 R110, RZ, RZ, RZ ;  /* 0x000000ffff6e7224 */ /* 0x000fe200078e00ff */
[----:B------:R-:W-:Y:S01]  /*02d0*/  UPLOP3.LUT UP1, UPT, UPT, UPT, UPT, 0x40, 0x4 ;  /* 0x000000000004789c */ /* 0x000fe20003f2e870 */
[----:B------:R-:W4:Y:S01]  /*02e0*/  LDCU UR18, c[0x0][0x388] ;  /* 0x00007100ff1277ac */ /* 0x000f220008000800 */
[----:B0-----:R-:W-:Y:S01]  /*02f0*/  IMAD.WIDE.U32 R2, R64, 0x8, R2 ;  /* 0x0000000840027825 */ /* 0x001fe200078e0002 */
[----:B------:R-:W0:Y:S04]  /*0300*/  LDCU.U8 UR26, c[0x0][0x410] ;  /* 0x00008200ff1a77ac */ /* 0x000e280008000000 */
[----:B--2---:R-:W2:Y:S01]  /*0310*/  LDG.E.64 R4, desc[UR16][R2.64+0x1000] ;  /* 0x0010001002047981 */ /* 0x004ea2000c1e1b00 */
[----:B------:R-:W0:Y:S03]  /*0320*/  LDCU UR19, c[0x0][0x400] ;  /* 0x00008000ff1377ac */ /* 0x000e260008000800 */
[----:B------:R-:W5:Y:S01]  /*0330*/  LDG.E.64 R6, desc[UR16][R2.64+0xc00] ;  /* 0x000c001002067981 */ /* 0x000f62000c1e1b00 */
[----:B------:R-:W0:Y:S03]  /*0340*/  LDCU.64 UR8, c[0x0][0x478] ;  /* 0x00008f00ff0877ac */ /* 0x000e260008000a00 */
[----:B------:R-:W4:Y:S01]  /*0350*/  LDG.E.64 R8, desc[UR16][R2.64+0x800] ;  /* 0x0008001002087981 */ /* 0x000f22000c1e1b00 */
[----:B------:R-:W0:Y:S03]  /*0360*/  LDCU.64 UR24, c[0x0][0x438] ;  /* 0x00008700ff1877ac */ /* 0x000e260008000a00 */
[----:B------:R-:W4:Y:S01]  /*0370*/  LDG.E.64 R10, desc[UR16][R2.64+0x400] ;  /* 0x00040010020a7981 */ /* 0x000f22000c1e1b00 */
[----:B------:R-:W0:Y:S03]  /*0380*/  LDCU.128 UR12, c[0x0][0x3c0] ;  /* 0x00007800ff0c77ac */ /* 0x000e260008000c00 */
[----:B------:R0:W4:Y:S01]  /*0390*/  LDG.E.64 R12, desc[UR16][R2.64] ;  /* 0x00000010020c7981 */ /* 0x000122000c1e1b00 */
[----:B-1----:R-:W-:-:S02]  /*03a0*/  UISETP.NE.U32.AND UP0, UPT, UR6, URZ, UPT ;  /* 0x000000ff0600728c */ /* 0x002fc4000bf05070 */
[----:B---3--:R-:W-:Y:S02]  /*03b0*/  UISETP.NE.AND UP2, UPT, UR5, URZ, UPT ;  /* 0x000000ff0500728c */ /* 0x008fe4000bf45270 */
[----:B------:R-:W-:Y:S01]  /*03c0*/  UISETP.NE.AND.EX UP0, UPT, UR7, URZ, UPT, UP0 ;  /* 0x000000ff0700728c */ /* 0x000fe2000bf05300 */
[----:B------:R-:W1:Y:S01]  /*03d0*/  LDCU UR7, c[0x0][0x408] ;  /* 0x00008100ff0777ac */ /* 0x000e620008000800 */
[----:B0-----:R-:W-:Y:S02]  /*03e0*/  CS2R R2, SRZ ;  /* 0x0000000000027805 */ /* 0x001fe4000001ff00 */
[----:B------:R-:W-:Y:S01]  /*03f0*/  PLOP3.LUT P3, PT, PT, PT, UP2, 0x80, 0x8 ;  /* 0x000000000008781c */ /* 0x000fe20003f6f028 */
[----:B------:R-:W0:Y:S01]  /*0400*/  LDCU.64 UR20, c[0x0][0x380] ;  /* 0x00007000ff1477ac */ /* 0x000e220008000a00 */
[----:B------:R-:W-:Y:S01]  /*0410*/  PLOP3.LUT P0, PT, PT, PT, UP0, 0x80, 0x8 ;  /* 0x000000000008781c */ /* 0x000fe20003f0f008 */
[----:B------:R-:W3:Y:S01]  /*0420*/  LDCU.64 UR22, c[0x0][0x470] ;  /* 0x00008e00ff1677ac */ /* 0x000ee20008000a00 */
[C-C-:B--2---:R-:W-:Y:S01]  /*0430*/  SHF.R.U64 R109, R4.reuse, 0x10, R5.reuse ;  /* 0x00000010046d7819 */ /* 0x144fe20000001205 */
[----:B------:R-:W-:Y:S01]  /*0440*/  IMAD.U32 R120, R4, 0x10000, RZ ;  /* 0x0001000004787824 */ /* 0x000fe200078e00ff */
[----:B------:R-:W-:Y:S01]  /*0450*/  SHF.R.U32.HI R108, RZ, 0x10, R5 ;  /* 0x00000010ff6c7819 */ /* 0x000fe20000011605 */
[----:B------:R-:W-:Y:S01]  /*0460*/  IMAD.U32 R119, R5, 0x10000, RZ ;  /* 0x0001000005777824 */ /* 0x000fe200078e00ff */
[C-C-:B-----5:R-:W-:Y:S01]  /*0470*/  SHF.R.U64 R107, R6.reuse, 0x10, R7.reuse ;  /* 0x00000010066b7819 */ /* 0x160fe20000001207 */
[----:B------:R-:W-:Y:S01]  /*0480*/  IMAD.U32 R118, R6, 0x10000, RZ ;  /* 0x0001000006767824 */ /* 0x000fe200078e00ff */
[----:B------:R-:W-:Y:S01]  /*0490*/  SHF.R.U32.HI R106, RZ, 0x10, R7 ;  /* 0x00000010ff6a7819 */ /* 0x000fe20000011607 */
[----:B------:R-:W-:Y:S01]  /*04a0*/  IMAD.U32 R117, R7, 0x10000, RZ ;  /* 0x0001000007757824 */ /* 0x000fe200078e00ff */
[--C-:B----4-:R-:W-:Y:S01]  /*04b0*/  SHF.R.U32.HI R104, RZ, 0x10, R9.reuse ;  /* 0x00000010ff687819 */ /* 0x110fe20000011609 */
[C---:B------:R-:W-:Y:S01]  /*04c0*/  IMAD.U32 R116, R8.reuse, 0x10000, RZ ;  /* 0x0001000008747824 */ /* 0x040fe200078e00ff */
[----:B------:R-:W-:Y:S01]  /*04d0*/  SHF.R.U64 R105, R8, 0x10, R9 ;  /* 0x0000001008697819 */ /* 0x000fe20000001209 */
[----:B------:R-:W-:Y:S01]  /*04e0*/  IMAD.U32 R115, R9, 0x10000, RZ ;  /* 0x0001000009737824 */ /* 0x000fe200078e00ff */
[C-C-:B------:R-:W-:Y:S01]  /*04f0*/  SHF.R.U64 R103, R10.reuse, 0x10, R11.reuse ;  /* 0x000000100a677819 */ /* 0x140fe2000000120b */
[----:B------:R-:W-:Y:S01]  /*0500*/  IMAD.U32 R114, R10, 0x10000, RZ ;  /* 0x000100000a727824 */ /* 0x000fe200078e00ff */
[----:B------:R-:W-:Y:S01]  /*0510*/  SHF.R.U32.HI R102, RZ, 0x10, R11 ;  /* 0x00000010ff667819 */ /* 0x000fe2000001160b */
[----:B------:R-:W-:Y:S01]  /*0520*/  IMAD.U32 R113, R11, 0x10000, RZ ;  /* 0x000100000b717824 */ /* 0x000fe200078e00ff */
[--C-:B------:R-:W-:Y:S01]  /*0530*/  SHF.R.U64 R101, R12, 0x10, R13.reuse ;  /* 0x000000100c657819 */ /* 0x100fe2000000120d */
[----:B------:R-:W-:Y:S01]  /*0540*/  IMAD.U32 R111, R13, 0x10000, RZ ;  /* 0x000100000d6f7824 */ /* 0x000fe200078e00ff */
[----:B------:R-:W-:-:S02]  /*0550*/  SHF.R.U32.HI R100, RZ, 0x10, R13 ;  /* 0x00000010ff647819 */ /* 0x000fc4000001160d */
[----:B------:R-:W-:Y:S02]  /*0560*/  CS2R R10, SRZ ;  /* 0x00000000000a7805 */ /* 0x000fe4000001ff00 */
[----:B------:R-:W-:Y:S02]  /*0570*/  SHF.L.U32 R112, R12, 0x10, RZ ;  /* 0x000000100c707819 */ /* 0x000fe400000006ff */
[----:B------:R-:W-:Y:S02]  /*0580*/  CS2R R12, SRZ ;  /* 0x00000000000c7805 */ /* 0x000fe4000001ff00 */
[----:B------:R-:W-:Y:S02]  /*0590*/  CS2R R8, SRZ ;  /* 0x0000000000087805 */ /* 0x000fe4000001ff00 */
[----:B------:R-:W-:Y:S02]  /*05a0*/  CS2R R6, SRZ ;  /* 0x0000000000067805 */ /* 0x000fe4000001ff00 */
[----:B------:R-:W-:Y:S01]  /*05b0*/  CS2R R4, SRZ ;  /* 0x0000000000047805 */ /* 0x000fe2000001ff00 */
        /* <DEDUP_REMOVED lines=9> */
[----:B01-3--:R-:W-:-:S07]  /*0650*/  IMAD.U32 R100, R100, 0x10000, RZ ;  /* 0x0001000064647824 */ /* 0x00bfce00078e00ff */
.L_x_2212:
[----:B------:R-:W-:Y:S01]  /*0660*/  UIMAD UR5, UR4, UR18, URZ ;  /* 0x00000012040572a4 */ /* 0x000fe2000f8e02ff */
[----:B0-----:R-:W0:Y:S01]  /*0670*/  LDC.64 R132, c[0x0][0x428] ;  /* 0x00010a00ff847b82 */ /* 0x001e220000000a00 */
[----:B------:R-:W-:Y:S02]  /*0680*/  UIMAD.WIDE UR10, UR4, 0x4, UR14 ;  /* 0x00000004040a78a5 */ /* 0x000fe4000f8e020e */
[----:B------:R-:W-:-:S04]  /*0690*/  USHF.R.S32.HI UR6, URZ, 0x1f, UR5 ;  /* 0x0000001fff067899 */ /* 0x000fc80008011405 */
[----:B------:R-:W-:Y:S01]  /*06a0*/  ULEA.HI UR6, UR6, UR5, URZ, 0x2 ;  /* 0x0000000506067291 */ /* 0x000fe2000f8f10ff */
[----:B-1----:R-:W1:Y:S01]  /*06b0*/  LDC.64 R72, c[0x0][0x3a8] ;  /* 0x0000ea00ff487b82 */ /* 0x002e620000000a00 */
[----:B------:R-:W-:Y:S02]  /*06c0*/  IMAD.U32 R56, RZ, RZ, UR10 ;  /* 0x0000000aff387e24 */ /* 0x000fe4000f8e00ff */
[----:B------:R-:W-:Y:S02]  /*06d0*/  IMAD.U32 R57, RZ, RZ, UR11 ;  /* 0x0000000bff397e24 */ /* 0x000fe4000f8e00ff */
[----:B------:R-:W-:Y:S01]  /*06e0*/  MOV R99, UR6 ;  /* 0x0000000600637c02 */ /* 0x000fe20008000f00 */
[----:B------:R-:W-:Y:S02]  /*06f0*/  UIMAD.WIDE UR10, UR4, 0x4, UR12 ;  /* 0x00000004040a78a5 */ /* 0x000fe4000f8e020c */
[----:B------:R1:W2:Y:S01]  /*0700*/  LDG.E R0, desc[UR16][R56.64] ;  /* 0x0000001038007981 */ /* 0x0002a2000c1e1900 */
[----:B------:R-:W-:Y:S01]  /*0710*/  LEA.HI.SX32 R99, R99, R64, 0x1e ;  /* 0x0000004063637211 */ /* 0x000fe200078ff2ff */
[----:B------:R-:W3:Y:S04]  /*0720*/  @P0 LDC.64 R142, c[0x0][0x438] ;  /* 0x00010e00ff8e0b82 */ /* 0x000ee80000000a00 */
[----:B------:R-:W-:-:S02]  /*0730*/  VIADD R98, R99, 0x80 ;  /* 0x0000008063627836 */ /* 0x000fc40000000000 */
[C---:B------:R-:W-:Y:S02]  /*0740*/  VIADD R97, R99.reuse, 0x100 ;  /* 0x0000010063617836 */ /* 0x040fe40000000000 */
[C---:B------:R-:W-:Y:S01]  /*0750*/  VIADD R96, R99.reuse, 0x180 ;  /* 0x0000018063607836 */ /* 0x040fe20000000000 */
[----:B------:R-:W-:Y:S01]  /*0760*/  ISETP.NE.U32.AND P1, PT, RZ, UR22, PT ;  /* 0x00000016ff007c0c */ /* 0x000fe2000bf25070 */
[C---:B------:R-:W-:Y:S01]  /*0770*/  VIADD R95, R99.reuse, 0x200 ;  /* 0x00000200635f7836 */ /* 0x040fe20000000000 */
[----:B------:R-:W4:Y:S01]  /*0780*/  LDC.64 R130, c[0x0][0x3b0] ;  /* 0x0000ec00ff827b82 */ /* 0x000f220000000a00 */
[----:B0-----:R-:W-:-:S04]  /*0790*/  IMAD.WIDE.U32 R138, R99, 0x8, R132 ;  /* 0x00000008638a7825 */ /* 0x001fc800078e0084 */
[--C-:B------:R-:W-:Y:S02]  /*07a0*/  IMAD.WIDE.U32 R136, R98, 0x8, R132.reuse ;  /* 0x0000000862887825 */ /* 0x100fe400078e0084 */
[----:B------:R-:W2:Y:S02]  /*07b0*/  LDG.E.64 R138, desc[UR16][R138.64] ;  /* 0x000000108a8a7981 */ /* 0x000ea4000c1e1b00 */
[--C-:B------:R-:W-:Y:S02]  /*07c0*/  IMAD.WIDE.U32 R134, R97, 0x8, R132.reuse ;  /* 0x0000000861867825 */ /* 0x100fe400078e0084 */
[----:B------:R-:W2:Y:S02]  /*07d0*/  LDG.E.64 R136, desc[UR16][R136.64] ;  /* 0x0000001088887981 */ /* 0x000ea4000c1e1b00 */
[--C-:B------:R-:W-:Y:S02]  /*07e0*/  IMAD.WIDE.U32 R152, R96, 0x8, R132.reuse ;  /* 0x0000000860987825 */ /* 0x100fe400078e0084 */
[----:B------:R-:W2:Y:S02]  /*07f0*/  LDG.E.64 R134, desc[UR16][R134.64] ;  /* 0x0000001086867981 */ /* 0x000ea4000c1e1b00 */
[----:B------:R-:W-:-:S02]  /*0800*/  IMAD.WIDE.U32 R132, R95, 0x8, R132 ;  /* 0x000000085f847825 */ /* 0x000fc400078e0084 */
[----:B------:R-:W2:Y:S02]  /*0810*/  LDG.E.64 R152, desc[UR16][R152.64] ;  /* 0x0000001098987981 */ /* 0x000ea4000c1e1b00 */
[----:B------:R-:W-:Y:S02]  /*0820*/  IMAD.U32 R160, RZ, RZ, UR10 ;  /* 0x0000000affa07e24 */ /* 0x000fe4000f8e00ff */
[----:B------:R-:W2:Y:S01]  /*0830*/  LDG.E.64 R132, desc[UR16][R132.64] ;  /* 0x0000001084847981 */ /* 0x000ea2000c1e1b00 */
[----:B------:R-:W-:Y:S02]  /*0840*/  IMAD.U32 R161, RZ, RZ, UR11 ;  /* 0x0000000bffa17e24 */ /* 0x000fe4000f8e00ff */
[----:B-1----:R-:W-:-:S03]  /*0850*/  IMAD.WIDE.U32 R56, R99, 0x10, R72 ;  /* 0x0000001063387825 */ /* 0x002fc600078e0048 */
[----:B------:R-:W2:Y:S04]  /*0860*/  LDG.E R160, desc[UR16][R160.64] ;  /* 0x00000010a0a07981 */ /* 0x000ea8000c1e1900 */
[----:B------:R-:W2:Y:S01]  /*0870*/  LDG.E.128 R56, desc[UR16][R56.64] ;  /* 0x0000001038387981 */ /* 0x000ea2000c1e1d00 */
[----:B------:R-:W-:-:S04]  /*0880*/  IMAD.WIDE.U32 R60, R98, 0x10, R72 ;  /* 0x00000010623c7825 */ /* 0x000fc800078e0048 */
[--C-:B------:R-:W-:Y:S02]  /*0890*/  IMAD.WIDE.U32 R64, R97, 0x10, R72.reuse ;  /* 0x0000001061407825 */ /* 0x100fe400078e0048 */
[----:B------:R-:W2:Y:S02]  /*08a0*/  LDG.E.128 R60, desc[UR16][R60.64] ;  /* 0x000000103c3c7981 */ /* 0x000ea4000c1e1d00 */
[--C-:B------:R-:W-:Y:S02]  /*08b0*/  IMAD.WIDE.U32 R68, R96, 0x10, R72.reuse ;  /* 0x0000001060447825 */ /* 0x100fe400078e0048 */
[----:B------:R-:W2:Y:S02]  /*08c0*/  LDG.E.128 R64, desc[UR16][R64.64] ;  /* 0x0000001040407981 */ /* 0x000ea4000c1e1d00 */
[----:B------:R-:W-:Y:S02]  /*08d0*/  IMAD.WIDE.U32 R72, R95, 0x10, R72 ;  /* 0x000000105f487825 */ /* 0x000fe400078e0048 */
[----:B------:R-:W2:Y:S04]  /*08e0*/  LDG.E.128 R68, desc[UR16][R68.64] ;  /* 0x0000001044447981 */ /* 0x000ea8000c1e1d00 */
[----:B------:R-:W2:Y:S01]  /*08f0*/  LDG.E.128 R72, desc[UR16][R72.64] ;  /* 0x0000001048487981 */ /* 0x000ea2000c1e1d00 */
[----:B------:R-:W-:Y:S01]  /*0900*/  ISETP.NE.AND.EX P1, PT, RZ, UR23, PT, P1 ;  /* 0x00000017ff007c0c */ /* 0x000fe2000bf25310 */
[----:B---3--:R-:W-:Y:S01]  /*0910*/  @P0 IMAD.WIDE.U32 R142, R99, 0x10, R142 ;  /* 0x00000010638e0825 */ /* 0x008fe200078e008e */
[----:B------:R-:W-:-:S04]  /*0920*/  ISETP.NE.U32.AND P2, PT, RZ, UR24, PT ;  /* 0x00000018ff007c0c */ /* 0x000fc8000bf45070 */
[----:B------:R4:W5:Y:S07]  /*0930*/  @P0 LDG.E.128 R36, desc[UR16][R142.64] ;  /* 0x000000108e240981 */ /* 0x00096e000c1e1d00 */
[----:B------:R-:W0:Y:S01]  /*0940*/  @P1 LDC.64 R126, c[0x0][0x3b8] ;  /* 0x0000ee00ff7e1b82 */ /* 0x000e220000000a00 */
[----:B------:R-:W-:-:S07]  /*0950*/  ISETP.NE.AND.EX P0, PT, RZ, UR25, PT, P2 ;  /* 0x00000019ff007c0c */ /* 0x000fce000bf05320 */
[----:B------:R-:W1:Y:S08]  /*0960*/  @P1 LDC.64 R86, c[0x0][0x3b8] ;  /* 0x0000ee00ff561b82 */ /* 0x000e700000000a00 */
[----:B------:R-:W3:Y:S01]  /*0970*/  @P1 LDC.64 R140, c[0x0][0x3b8] ;  /* 0x0000ee00ff8c1b82 */ /* 0x000ee20000000a00 */
[----:B0-----:R-:W-:-:S07]  /*0980*/  @P1 IMAD.WIDE.U32 R126, R98, 0x4, R126 ;  /* 0x00000004627e1825 */ /* 0x001fce00078e007e */
[----:B------:R-:W0:Y:S01]  /*0990*/  @P1 LDC.64 R88, c[0x0][0x3b8] ;  /* 0x0000ee00ff581b82 */ /* 0x000e220000000a00 */
[----:B------:R1:W5:Y:S01]  /*09a0*/  @P1 LDG.E R93, desc[UR16][R126.64] ;  /* 0x000000107e5d1981 */ /* 0x000362000c1e1900 */
[----:B----4-:R-:W-:-:S06]  /*09b0*/  IMAD.WIDE.U32 R142, R99, 0x4, R130 ;  /* 0x00000004638e7825 */ /* 0x010fcc00078e0082 */
[----:B------:R-:W4:Y:S01]  /*09c0*/  @P1 LDC.64 R128, c[0x0][0x3b8] ;  /* 0x0000ee00ff801b82 */ /* 0x000f220000000a00 */
[----:B------:R-:W5:Y:S07]  /*09d0*/  LDG.E R90, desc[UR16][R142.64] ;  /* 0x000000108e5a7981 */ /* 0x000f6e000c1e1900 */
[----:B-1----:R-:W1:Y:S01]  /*09e0*/  @P0 LDC.64 R126, c[0x0][0x438] ;  /* 0x00010e00ff7e0b82 */ /* 0x002e620000000a00 */
[----:B------:R-:W-:-:S04]  /*09f0*/  @P1 IMAD.WIDE.U32 R86, R96, 0x4, R86 ;  /* 0x0000000460561825 */ /* 0x000fc800078e0056 */
[----:B---3--:R-:W-:Y:S01]  /*0a00*/  @P1 IMAD.WIDE.U32 R140, R99, 0x4, R140 ;  /* 0x00000004638c1825 */ /* 0x008fe200078e008c */
[----:B------:R3:W5:Y:S02]  /*0a10*/  @P1 LDG.E R91, desc[UR16][R86.64] ;  /* 0x00000010565b1981 */ /* 0x000764000c1e1900 */
[----:B------:R-:W4:Y:S01]  /*0a20*/  @P0 LDC.64 R162, c[0x0][0x438] ;  /* 0x00010e00ffa20b82 */ /* 0x000f220000000a00 */
[----:B0-----:R-:W-:Y:S01]  /*0a30*/  @P1 IMAD.WIDE.U32 R88, R97, 0x4, R88 ;  /* 0x0000000461581825 */ /* 0x001fe200078e0058 */
[----:B------:R-:W5:Y:S04]  /*0a40*/  @P1 LDG.E R94, desc[UR16][R140.64] ;  /* 0x000000108c5e1981 */ /* 0x000f68000c1e1900 */
[----:B------:R0:W5:Y:S01]  /*0a50*/  @P1 LDG.E R92, desc[UR16][R88.64] ;  /* 0x00000010585c1981 */ /* 0x000162000c1e1900 */
[----:B---3--:R-:W-:-:S04]  /*0a60*/  IMAD.WIDE.U32 R86, R96, 0x4, R130 ;  /* 0x0000000460567825 */ /* 0x008fc800078e0082 */
[C---:B-1----:R-:W-:Y:S02]  /*0a70*/  @P0 IMAD.WIDE.U32 R126, R98.reuse, 0x10, R126 ;  /* 0x00000010627e0825 */ /* 0x042fe400078e007e */
[----:B------:R-:W5:Y:S04]  /*0a80*/  LDG.E R87, desc[UR16][R86.64] ;  /* 0x0000001056577981 */ /* 0x000f68000c1e1900 */
[----:B------:R1:W5:Y:S01]  /*0a90*/  @P0 LDG.E.128 R32, desc[UR16][R126.64] ;  /* 0x000000107e200981 */ /* 0x000362000c1e1d00 */
[----:B0-----:R-:W-:-:S04]  /*0aa0*/  IMAD.WIDE.U32 R88, R98, 0x4, R130 ;  /* 0x0000000462587825 */ /* 0x001fc800078e0082 */
[--C-:B------:R-:W-:Y:S02]  /*0ab0*/  IMAD.WIDE.U32 R140, R97, 0x4, R130.reuse ;  /* 0x00000004618c7825 */ /* 0x100fe400078e0082 */
[----:B------:R-:W5:Y:S01]  /*0ac0*/  LDG.E R89, desc[UR16][R88.64] ;  /* 0x0000001058597981 */ /* 0x000f62000c1e1900 */
[----:B-1----:R-:W0:Y:S01]  /*0ad0*/  @P0 LDC.64 R126, c[0x0][0x438] ;  /* 0x00010e00ff7e0b82 */ /* 0x002e220000000a00 */
[----:B------:R-:W-:-:S04]  /*0ae0*/  IMAD.WIDE.U32 R130, R95, 0x4, R130 ;  /* 0x000000045f827825 */ /* 0x000fc800078e0082 */
[C---:B----4-:R-:W-:Y:S01]  /*0af0*/  @P1 IMAD.WIDE.U32 R128, R95.reuse, 0x4, R128 ;  /* 0x000000045f801825 */ /* 0x050fe200078e0080 */
[----:B------:R1:W5:Y:S04]  /*0b00*/  LDG.E R86, desc[UR16][R130.64] ;  /* 0x0000001082567981 */ /* 0x000368000c1e1900 */
[----:B------:R3:W5:Y:S04]  /*0b10*/  @P1 LDG.E R85, desc[UR16][R128.64] ;  /* 0x0000001080551981 */ /* 0x000768000c1e1900 */
[----:B------:R4:W5:Y:S01]  /*0b20*/  LDG.E R88, desc[UR16][R140.64] ;  /* 0x000000108c587981 */ /* 0x000962000c1e1900 */
[----:B0-----:R-:W-:-:S05]  /*0b30*/  @P0 IMAD.WIDE.U32 R126, R95, 0x10, R126 ;  /* 0x000000105f7e0825 */ /* 0x001fca00078e007e */
[----:B------:R-:W5:Y:S01]  /*0b40*/  @P0 LDG.E.128 R48, desc[UR16][R126.64] ;  /* 0x000000107e300981 */ /* 0x000f62000c1e1d00 */
[----:B------:R-:W-:-:S05]  /*0b50*/  @P0 IMAD.WIDE.U32 R162, R97, 0x10, R162 ;  /* 0x0000001061a20825 */ /* 0x000fca00078e00a2 */
[----:B------:R-:W5:Y:S01]  /*0b60*/  @P0 LDG.E.128 R40, desc[UR16][R162.64] ;  /* 0x00000010a2280981 */ /* 0x000f62000c1e1d00 */
[----:B--2---:R-:W-:Y:S01]  /*0b70*/  R2UR UR11, R0 ;  /* 0x00000000000b72ca */ /* 0x004fe200000e0000 */
[----:B------:R-:W-:Y:S01]  /*0b80*/  IMAD.MOV.U32 R143, RZ, RZ, R132 ;  /* 0x000000ffff8f7224 */ /* 0x000fe200078e0084 */
[--C-:B------:R-:W-:Y:S02]  /*0b90*/  SHF.R.U64 R145, R132, 0x10, R133.reuse ;  /* 0x0000001084917819 */ /* 0x100fe40000001285 */
[----:B------:R-:W-:Y:S02]  /*0ba0*/  MOV R147, R133 ;  /* 0x0000008500937202 */ /* 0x000fe40000000f00 */
[----:B------:R-:W-:Y:S02]  /*0bb0*/  SHF.R.U32.HI R149, RZ, 0x10, R133 ;  /* 0x00000010ff957819 */ /* 0x000fe40000011685 */
[----:B------:R-:W0:Y:S01]  /*0bc0*/  @P0 LDC.64 R132, c[0x0][0x438] ;  /* 0x00010e00ff840b82 */ /* 0x000e220000000a00 */
[----:B------:R-:W-:Y:S01]  /*0bd0*/  FSEL R160, R160, RZ, !P3 ;  /* 0x000000ffa0a07208 */ /* 0x000fe20005800000 */
[----:B-1----:R-:W-:-:S04]  /*0be0*/  IMAD.MOV.U32 R130, RZ, RZ, R138 ;  /* 0x000000ffff827224 */ /* 0x002fc800078e008a */
[----:B------:R-:W-:Y:S01]  /*0bf0*/  FADD.FTZ R0, -R160, R56 ;  /* 0x00000038a0007221 */ /* 0x000fe20000010100 */
[----:B---3--:R-:W-:Y:S01]  /*0c00*/  SHF.R.U64 R129, R138, 0x10, R139 ;  /* 0x000000108a817819 */ /* 0x008fe2000000128b */
[----:B------:R-:W-:Y:S02]  /*0c10*/  IMAD.U32 R131, R130, 0x10000, RZ ;  /* 0x0001000082837824 */ /* 0x000fe400078e00ff */
[----:B------:R-:W-:Y:S01]  /*0c20*/  FMUL.FTZ R0, R0, UR11 ;  /* 0x0000000b00007c20 */ /* 0x000fe20008410000 */
[----:B------:R-:W-:Y:S01]  /*0c30*/  IMAD.MOV.U32 R142, RZ, RZ, R134 ;  /* 0x000000ffff8e7224 */ /* 0x000fe200078e0086 */
[----:B----4-:R-:W-:Y:S01]  /*0c40*/  SHF.R.U64 R140, R134, 0x10, R135 ;  /* 0x00000010868c7819 */ /* 0x010fe20000001287 */
[C---:B------:R-:W-:Y:S01]  /*0c50*/  FADD.FTZ R134, -R160.reuse, R57 ;  /* 0x00000039a0867221 */ /* 0x040fe20000010100 */
[----:B------:R-:W-:Y:S01]  /*0c60*/  MOV R128, R139 ;  /* 0x0000008b00807202 */ /* 0x000fe20000000f00 */
[----:B------:R-:W-:Y:S01]  /*0c70*/  FADD.FTZ R59, -R160, R59 ;  /* 0x0000003ba03b7221 */ /* 0x000fe20000010100 */
[----:B------:R-:W-:Y:S01]  /*0c80*/  FFMA.FTZ R110, R0, R131, R110 ;  /* 0x00000083006e7223 */ /* 0x000fe2000001006e */
[----:B------:R-:W-:Y:S01]  /*0c90*/  FADD.FTZ R84, R131, R84 ;  /* 0x0000005483547221 */ /* 0x000fe20000010000 */
[----:B------:R-:W-:-:S02]  /*0ca0*/  IMAD.U32 R129, R129, 0x10000, RZ ;  /* 0x0001000081817824 */ /* 0x000fc400078e00ff */
[----:B------:R-:W-:Y:S01]  /*0cb0*/  FMUL.FTZ R131, R112, R131 ;  /* 0x0000008370837220 */ /* 0x000fe20000410000 */
[----:B0-----:R-:W-:Y:S01]  /*0cc0*/  @P0 IMAD.WIDE.U32 R132, R96, 0x10, R132 ;  /* 0x0000001060840825 */ /* 0x001fe200078e0084 */
[----:B------:R-:W-:-:S03]  /*0cd0*/  SHF.R.U32.HI R125, RZ, 0x10, R139 ;  /* 0x00000010ff7d7819 */ /* 0x000fc6000001168b */
[----:B------:R-:W-:Y:S01]  /*0ce0*/  FADD.FTZ R58, -R160, R58 ;  /* 0x0000003aa03a7221 */ /* 0x000fe20000010100 */
[----:B------:R-:W-:Y:S01]  /*0cf0*/  FMUL.FTZ R134, R134, UR11 ;  /* 0x0000000b86867c20 */ /* 0x000fe20008410000 */
[----:B------:R0:W5:Y:S01]  /*0d00*/  @P0 LDG.E.128 R44, desc[UR16][R132.64] ;  /* 0x00000010842c0981 */ /* 0x000162000c1e1d00 */
[----:B------:R-:W-:Y:S02]  /*0d10*/  IMAD.U32 R128, R128, 0x10000, RZ ;  /* 0x0001000080807824 */ /* 0x000fe400078e00ff */
[-C--:B------:R-:W-:Y:S01]  /*0d20*/  FMUL.FTZ R130, R101, R129.reuse ;  /* 0x0000008165827220 */ /* 0x080fe20000410000 */
[----:B------:R-:W-:Y:S02]  /*0d30*/  IMAD.MOV.U32 R146, RZ, RZ, R136 ;  /* 0x000000ffff927224 */ /* 0x000fe400078e0088 */
[----:B------:R-:W-:Y:S01]  /*0d40*/  FADD.FTZ R60, -R160, R60 ;  /* 0x0000003ca03c7221 */ /* 0x000fe20000010100 */
[----:B------:R-:W-:Y:S01]  /*0d50*/  FFMA.FTZ R83, R134, R129, R83 ;  /* 0x0000008186537223 */ /* 0x000fe20000010053 */
[----:B------:R-:W-:Y:S01]  /*0d60*/  FADD.FTZ R82, R129, R82 ;  /* 0x0000005281527221 */ /* 0x000fe20000010000 */
[----:B0-----:R-:W-:Y:S01]  /*0d70*/  FMUL.FTZ R132, R59, UR11 ;  /* 0x0000000b3b847c20 */ /* 0x001fe20008410000 */
[----:B------:R-:W-:Y:S01]  /*0d80*/  FADD.FTZ R59, RZ, R131 ;  /* 0x00000083ff3b7221 */ /* 0x000fe20000010000 */
[----:B------:R-:W-:Y:S01]  /*0d90*/  FMUL.FTZ R133, R58, UR11 ;  /* 0x0000000b3a857c20 */ /* 0x000fe20008410000 */
[----:B------:R-:W-:-:S02]  /*0da0*/  IMAD.U32 R125, R125, 0x10000, RZ ;  /* 0x000100007d7d7824 */ /* 0x000fc400078e00ff */
[-C--:B------:R-:W-:Y:S01]  /*0db0*/  FMUL.FTZ R129, R111, R128.reuse ;  /* 0x000000806f817220 */ /* 0x080fe20000410000 */
[----:B------:R-:W-:Y:S01]  /*0dc0*/  FADD.FTZ R58, R130, R59 ;  /* 0x0000003b823a7221 */ /* 0x000fe20000010000 */
[----:B------:R-:W-:Y:S01]  /*0dd0*/  FADD.FTZ R158, -R160, R73 ;  /* 0x00000049a09e7221 */ /* 0x000fe20000010100 */
[----:B------:R-:W-:Y:S01]  /*0de0*/  SHF.R.U64 R148, R136, 0x10, R137 ;  /* 0x0000001088947819 */ /* 0x000fe20000001289 */
[----:B------:R-:W-:Y:S01]  /*0df0*/  FFMA.FTZ R81, R133, R128, R81 ;  /* 0x0000008085517223 */ /* 0x000fe20000010051 */
[----:B------:R-:W-:Y:S01]  /*0e00*/  FADD.FTZ R80, R128, R80 ;  /* 0x0000005080507221 */ /* 0x000fe20000010000 */
[----:B------:R-:W-:Y:S01]  /*0e10*/  FMUL.FTZ R127, R60, UR11 ;  /* 0x0000000b3c7f7c20 */ /* 0x000fe20008410000 */
[----:B------:R-:W-:Y:S02]  /*0e20*/  IMAD.U32 R73, R146, 0x10000, RZ ;  /* 0x0001000092497824 */ /* 0x000fe400078e00ff */
[----:B------:R-:W-:Y:S01]  /*0e30*/  FMUL.FTZ R128, R100, R125 ;  /* 0x0000007d64807220 */ /* 0x000fe20000410000 */
[----:B------:R-:W-:Y:S01]  /*0e40*/  FADD.FTZ R59, R129, R58 ;  /* 0x0000003a813b7221 */ /* 0x000fe20000010000 */
[----:B------:R-:W-:-:S02]  /*0e50*/  IMAD.MOV.U32 R150, RZ, RZ, R137 ;  /* 0x000000ffff967224 */ /* 0x000fc400078e0089 */
[-C--:B------:R-:W-:Y:S01]  /*0e60*/  FFMA.FTZ R2, R127, R73.reuse, R2 ;  /* 0x000000497f027223 */ /* 0x080fe20000010002 */
[----:B------:R-:W-:Y:S01]  /*0e70*/  FADD.FTZ R18, R73, R18 ;  /* 0x0000001249127221 */ /* 0x000fe20000010000 */
[----:B------:R-:W-:Y:S02]  /*0e80*/  IMAD.U32 R148, R148, 0x10000, RZ ;  /* 0x0001000094947824 */ /* 0x000fe400078e00ff */
[----:B------:R-:W-:Y:S01]  /*0e90*/  FMUL.FTZ R73, R114, R73 ;  /* 0x0000004972497220 */ /* 0x000fe20000410000 */
[----:B------:R-:W-:Y:S01]  /*0ea0*/  FADD.FTZ R58, R128, R59 ;  /* 0x0000003b803a7221 */ /* 0x000fe20000010000 */
[C---:B------:R-:W-:Y:S01]  /*0eb0*/  FADD.FTZ R62, -R160.reuse, R62 ;  /* 0x0000003ea03e7221 */ /* 0x040fe20000010100 */
[----:B------:R-:W-:Y:S01]  /*0ec0*/  SHF.R.U32.HI R144, RZ, 0x10, R137 ;  /* 0x00000010ff907819 */ /* 0x000fe20000011689 */
[----:B------:R-:W-:Y:S01]  /*0ed0*/  FADD.FTZ R157, -R160, R72 ;  /* 0x00000048a09d7221 */ /* 0x000fe20000010100 */
[----:B------:R-:W-:Y:S02]  /*0ee0*/  IMAD.U32 R56, R150, 0x10000, RZ ;  /* 0x0001000096387824 */ /* 0x000fe400078e00ff */
[----:B------:R-:W-:Y:S01]  /*0ef0*/  FMUL.FTZ R72, R103, R148 ;  /* 0x0000009467487220 */ /* 0x000fe20000410000 */
[----:B------:R-:W-:Y:S01]  /*0f00*/  FADD.FTZ R59, R73, R58 ;  /* 0x0000003a493b7221 */ /* 0x000fe20000010000 */
[----:B------:R-:W-:Y:S01]  /*0f10*/  FFMA.FTZ R79, R132, R125, R79 ;  /* 0x0000007d844f7223 */ /* 0x000fe2000001004f */
[----:B------:R-:W-:Y:S01]  /*0f20*/  FADD.FTZ R78, R125, R78 ;  /* 0x0000004e7d4e7221 */ /* 0x000fe20000010000 */
[--C-:B------:R-:W-:Y:S01]  /*0f30*/  SHF.R.U64 R137, R152, 0x10, R153.reuse ;  /* 0x0000001098897819 */ /* 0x100fe20000001299 */
[--C-:B------:R-:W-:Y:S01]  /*0f40*/  IMAD.MOV.U32 R139, RZ, RZ, R153.reuse ;  /* 0x000000ffff8b7224 */ /* 0x100fe200078e0099 */
[----:B------:R-:W-:Y:S01]  /*0f50*/  SHF.R.U32.HI R141, RZ, 0x10, R153 ;  /* 0x00000010ff8d7819 */ /* 0x000fe20000011699 */
[----:B------:R-:W-:Y:S01]  /*0f60*/  FMUL.FTZ R125, R62, UR11 ;  /* 0x0000000b3e7d7c20 */ /* 0x000fe20008410000 */
[C---:B------:R-:W-:Y:S01]  /*0f70*/  FADD.FTZ R61, -R160.reuse, R61 ;  /* 0x0000003da03d7221 */ /* 0x040fe20000010100 */
[C---:B------:R-:W-:Y:S01]  /*0f80*/  FADD.FTZ R57, -R160.reuse, R65 ;  /* 0x00000041a0397221 */ /* 0x040fe20000010100 */
[----:B------:R-:W-:Y:S01]  /*0f90*/  FADD.FTZ R153, -R160, R69 ;  /* 0x00000045a0997221 */ /* 0x000fe20000010100 */
[----:B------:R-:W-:Y:S01]  /*0fa0*/  SHF.L.U32 R62, R144, 0x10, RZ ;  /* 0x00000010903e7819 */ /* 0x000fe200000006ff */
[----:B------:R-:W-:Y:S01]  /*0fb0*/  FMUL.FTZ R69, R113, R56 ;  /* 0x0000003871457220 */ /* 0x000fe20000410000 */
[----:B------:R-:W-:Y:S01]  /*0fc0*/  FADD.FTZ R58, R72, R59 ;  /* 0x0000003b483a7221 */ /* 0x000fe20000010000 */
[C---:B------:R-:W-:Y:S01]  /*0fd0*/  FADD.FTZ R156, -R160.reuse, R71 ;  /* 0x00000047a09c7221 */ /* 0x040fe20000010100 */
[C---:B------:R-:W-:Y:S01]  /*0fe0*/  FADD.FTZ R64, -R160.reuse, R64 ;  /* 0x00000040a0407221 */ /* 0x040fe20000010100 */
[----:B------:R-:W-:Y:S01]  /*0ff0*/  FADD.FTZ R151, -R160, R68 ;  /* 0x00000044a0977221 */ /* 0x000fe20000010100 */
[----:B------:R-:W-:Y:S01]  /*1000*/  FMUL.FTZ R126, R61, UR11 ;  /* 0x0000000b3d7e7c20 */ /* 0x000fe20008410000 */
[----:B------:R-:W-:Y:S01]  /*1010*/  FMUL.FTZ R71, R57, UR11 ;  /* 0x0000000b39477c20 */ /* 0x000fe20008410000 */
[----:B------:R-:W-:-:S02]  /*1020*/  IMAD.U32 R61, R142, 0x10000, RZ ;  /* 0x000100008e3d7824 */ /* 0x000fc400078e00ff */
[----:B------:R-:W-:Y:S01]  /*1030*/  FFMA.FTZ R57, R0, R131, RZ ;  /* 0x0000008300397223 */ /* 0x000fe200000100ff */
[----:B------:R-:W-:Y:S01]  /*1040*/  FMUL.FTZ R68, R102, R62 ;  /* 0x0000003e66447220 */ /* 0x000fe20000410000 */
[----:B------:R-:W-:Y:S01]  /*1050*/  FADD.FTZ R59, R69, R58 ;  /* 0x0000003a453b7221 */ /* 0x000fe20000010000 */
[C---:B------:R-:W-:Y:S01]  /*1060*/  FADD.FTZ R159, -R160.reuse, R74 ;  /* 0x0000004aa09f7221 */ /* 0x040fe20000010100 */
[C---:B------:R-:W-:Y:S01]  /*1070*/  FADD.FTZ R63, -R160.reuse, R63 ;  /* 0x0000003fa03f7221 */ /* 0x040fe20000010100 */
[C---:B------:R-:W-:Y:S01]  /*1080*/  FADD.FTZ R66, -R160.reuse, R66 ;  /* 0x00000042a0427221 */ /* 0x040fe20000010100 */
[----:B------:R-:W-:Y:S01]  /*1090*/  FADD.FTZ R65, -R160, R67 ;  /* 0x00000043a0417221 */ /* 0x000fe20000010100 */
[----:B------:R-:W-:Y:S01]  /*10a0*/  FMUL.FTZ R74, R64, UR11 ;  /* 0x0000000b404a7c20 */ /* 0x000fe20008410000 */
[----:B------:R-:W-:Y:S02]  /*10b0*/  IMAD.MOV.U32 R138, RZ, RZ, R135 ;  /* 0x000000ffff8a7224 */ /* 0x000fe400078e0087 */
[----:B------:R-:W-:Y:S01]  /*10c0*/  FMUL.FTZ R67, R116, R61 ;  /* 0x0000003d74437220 */ /* 0x000fe20000410000 */
[----:B------:R-:W-:-:S02]  /*10d0*/  IMAD.U32 R60, R140, 0x10000, RZ ;  /* 0x000100008c3c7824 */ /* 0x000fc400078e00ff */
[----:B------:R-:W-:Y:S01]  /*10e0*/  FFMA.FTZ R58, R134, R130, R57 ;  /* 0x00000082863a7223 */ /* 0x000fe20000010039 */
[----:B------:R-:W-:Y:S01]  /*10f0*/  FADD.FTZ R64, R68, R59 ;  /* 0x0000003b44407221 */ /* 0x000fe20000010000 */
[C---:B------:R-:W-:Y:S01]  /*1100*/  FADD.FTZ R155, -R160.reuse, R70 ;  /* 0x00000046a09b7221 */ /* 0x040fe20000010100 */
[----:B------:R-:W-:Y:S01]  /*1110*/  SHF.R.U32.HI R135, RZ, 0x10, R135 ;  /* 0x00000010ff877819 */ /* 0x000fe20000011687 */
[----:B------:R-:W-:Y:S01]  /*1120*/  FADD.FTZ R160, -R160, R75 ;  /* 0x0000004ba0a07221 */ /* 0x000fe20000010100 */
[----:B------:R-:W-:Y:S01]  /*1130*/  FMUL.FTZ R75, R63, UR11 ;  /* 0x0000000b3f4b7c20 */ /* 0x000fe20008410000 */
[----:B------:R-:W-:Y:S01]  /*1140*/  FMUL.FTZ R70, R66, UR11 ;  /* 0x0000000b42467c20 */ /* 0x000fe20008410000 */
[----:B------:R-:W-:Y:S02]  /*1150*/  IMAD.U32 R59, R138, 0x10000, RZ ;  /* 0x000100008a3b7824 */ /* 0x000fe400078e00ff */
[----:B------:R-:W-:Y:S01]  /*1160*/  FMUL.FTZ R66, R105, R60 ;  /* 0x0000003c69427220 */ /* 0x000fe20000410000 */
[----:B------:R-:W-:Y:S01]  /*1170*/  FFMA.FTZ R57, R133, R129, R58 ;  /* 0x0000008185397223 */ /* 0x000fe2000001003a */
[----:B------:R-:W-:Y:S01]  /*1180*/  FADD.FTZ R63, R67, R64 ;  /* 0x00000040433f7221 */ /* 0x000fe20000010000 */
[----:B------:R-:W-:-:S02]  /*1190*/  IMAD.U32 R58, R135, 0x10000, RZ ;  /* 0x00010000873a7824 */ /* 0x000fc400078e00ff */
[----:B------:R-:W-:Y:S01]  /*11a0*/  FMUL.FTZ R135, R115, R59 ;  /* 0x0000003b73877220 */ /* 0x000fe20000410000 */
[----:B------:R-:W-:Y:S01]  /*11b0*/  FFMA.FTZ R64, R132, R128, R57 ;  /* 0x0000008084407223 */ /* 0x000fe20000010039 */
[----:B------:R-:W-:Y:S01]  /*11c0*/  FADD.FTZ R138, R66, R63 ;  /* 0x0000003f428a7221 */ /* 0x000fe20000010000 */
[----:B------:R-:W-:Y:S02]  /*11d0*/  IMAD.MOV.U32 R136, RZ, RZ, R152 ;  /* 0x000000ffff887224 */ /* 0x000fe400078e0098 */
[----:B------:R-:W-:Y:S01]  /*11e0*/  FFMA.FTZ R57, R127, R73, R64 ;  /* 0x000000497f397223 */ /* 0x000fe20000010040 */
[----:B------:R-:W-:Y:S01]  /*11f0*/  FADD.FTZ R63, R135, R138 ;  /* 0x0000008a873f7221 */ /* 0x000fe20000010000 */
[----:B------:R-:W-:Y:S02]  /*1200*/  IMAD.U32 R136, R136, 0x10000, RZ ;  /* 0x0001000088887824 */ /* 0x000fe400078e00ff */
[----:B------:R-:W-:Y:S01]  /*1210*/  FMUL.FTZ R138, R104, R58 ;  /* 0x0000003a688a7220 */ /* 0x000fe20000410000 */
[----:B------:R-:W-:Y:S01]  /*1220*/  FFMA.FTZ R64, R126, R72, R57 ;  /* 0x000000487e407223 */ /* 0x000fe20000010039 */
[----:B------:R-:W-:-:S02]  /*1230*/  IMAD.U32 R137, R137, 0x10000, RZ ;  /* 0x0001000089897824 */ /* 0x000fc400078e00ff */
[----:B------:R-:W-:Y:S01]  /*1240*/  FMUL.FTZ R140, R118, R136 ;  /* 0x00000088768c7220 */ /* 0x000fe20000410000 */
[----:B------:R-:W-:Y:S01]  /*1250*/  FADD.FTZ R63, R138, R63 ;  /* 0x0000003f8a3f7221 */ /* 0x000fe20000010000 */
[----:B------:R-:W-:Y:S01]  /*1260*/  FFMA.FTZ R64, R125, R69, R64 ;  /* 0x000000457d407223 */ /* 0x000fe20000010040 */
[----:B------:R-:W-:Y:S02]  /*1270*/  IMAD.U32 R139, R139, 0x10000, RZ ;  /* 0x000100008b8b7824 */ /* 0x000fe400078e00ff */
[----:B------:R-:W-:Y:S01]  /*1280*/  FMUL.FTZ R142, R107, R137 ;  /* 0x000000896b8e7220 */ /* 0x000fe20000410000 */
[----:B------:R-:W-:Y:S01]  /*1290*/  FADD.FTZ R63, R140, R63 ;  /* 0x0000003f8c3f7221 */ /* 0x000fe20000010000 */
[----:B------:R-:W-:Y:S01]  /*12a0*/  SHF.L.U32 R141, R141, 0x10, RZ ;  /* 0x000000108d8d7819 */ /* 0x000fe200000006ff */
[----:B------:R-:W-:Y:S01]  /*12b0*/  FFMA.FTZ R57, R75, R68, R64 ;  /* 0x000000444b397223 */ /* 0x000fe20000010040 */
[----:B------:R-:W-:Y:S01]  /*12c0*/  FMUL.FTZ R144, R117, R139 ;  /* 0x0000008b75907220 */ /* 0x000fe20000410000 */
[----:B------:R-:W-:Y:S01]  /*12d0*/  FADD.FTZ R63, R142, R63 ;  /* 0x0000003f8e3f7221 */ /* 0x000fe20000010000 */
[----:B------:R-:W-:-:S02]  /*12e0*/  IMAD.U32 R143, R143, 0x10000, RZ ;  /* 0x000100008f8f7824 */ /* 0x000fc400078e00ff */
[----:B------:R-:W-:Y:S01]  /*12f0*/  FFMA.FTZ R64, R74, R67, R57 ;  /* 0x000000434a407223 */ /* 0x000fe20000010039 */
[----:B------:R-:W-:Y:S01]  /*1300*/  FMUL.FTZ R146, R106, R141 ;  /* 0x0000008d6a927220 */ /* 0x000fe20000410000 */
[----:B------:R-:W-:Y:S01]  /*1310*/  FADD.FTZ R63, R144, R63 ;  /* 0x0000003f903f7221 */ /* 0x000fe20000010000 */
[----:B------:R-:W-:Y:S01]  /*1320*/  FFMA.FTZ R3, R126, R148, R3 ;  /* 0x000000947e037223 */ /* 0x000fe20000010003 */
[----:B------:R-:W-:Y:S01]  /*1330*/  FADD.FTZ R19, R148, R19 ;  /* 0x0000001394137221 */ /* 0x000fe20000010000 */
[----:B------:R-:W-:Y:S01]  /*1340*/  FFMA.FTZ R57, R71, R66, R64 ;  /* 0x0000004247397223 */ /* 0x000fe20000010040 */
[----:B------:R-:W-:Y:S02]  /*1350*/  IMAD.U32 R145, R145, 0x10000, RZ ;  /* 0x0001000091917824 */ /* 0x000fe400078e00ff */
[----:B------:R-:W-:Y:S01]  /*1360*/  FADD.FTZ R63, R146, R63 ;  /* 0x0000003f923f7221 */ /* 0x000fe20000010000 */
[----:B------:R-:W-:Y:S01]  /*1370*/  FMUL.FTZ R148, R120, R143 ;  /* 0x0000008f78947220 */ /* 0x000fe20000410000 */
[----:B------:R-:W-:Y:S01]  /*1380*/  FMUL.FTZ R65, R65, UR11 ;  /* 0x0000000b41417c20 */ /* 0x000fe20008410000 */
[----:B------:R-:W-:Y:S01]  /*1390*/  FFMA.FTZ R64, R70, R135, R57 ;  /* 0x0000008746407223 */ /* 0x000fe20000010039 */
[----:B------:R-:W-:-:S02]  /*13a0*/  IMAD.U32 R147, R147, 0x10000, RZ ;  /* 0x0001000093937824 */ /* 0x000fc400078e00ff */
[----:B------:R-:W-:Y:S01]  /*13b0*/  FADD.FTZ R63, R148, R63 ;  /* 0x0000003f943f7221 */ /* 0x000fe20000010000 */
[----:B------:R-:W-:Y:S01]  /*13c0*/  FMUL.FTZ R150, R109, R145 ;  /* 0x000000916d967220 */ /* 0x000fe20000410000 */
[----:B------:R-:W-:Y:S01]  /*13d0*/  FMUL.FTZ R151, R151, UR11 ;  /* 0x0000000b97977c20 */ /* 0x000fe20008410000 */
[----:B------:R-:W-:Y:S01]  /*13e0*/  FFMA.FTZ R64, R65, R138, R64 ;  /* 0x0000008a41407223 */ /* 0x000fe20000010040 */
[----:B------:R-:W-:Y:S02]  /*13f0*/  IMAD.U32 R149, R149, 0x10000, RZ ;  /* 0x0001000095957824 */ /* 0x000fe400078e00ff */
[----:B------:R-:W-:Y:S01]  /*1400*/  FADD.FTZ R63, R63, R150 ;  /* 0x000000963f3f7221 */ /* 0x000fe20000010000 */
[----:B------:R-:W-:Y:S01]  /*1410*/  FMUL.FTZ R152, R119, R147 ;  /* 0x0000009377987220 */ /* 0x000fe20000410000 */
[----:B------:R-:W-:Y:S01]  /*1420*/  FMUL.FTZ R153, R153, UR11 ;  /* 0x0000000b99997c20 */ /* 0x000fe20008410000 */
[----:B------:R-:W-:Y:S01]  /*1430*/  FFMA.FTZ R64, R151, R140, R64 ;  /* 0x0000008c97407223 */ /* 0x000fe20000010040 */
[----:B------:R-:W-:Y:S01]  /*1440*/  FMUL.FTZ R154, R108, R149 ;  /* 0x000000956c9a7220 */ /* 0x000fe20000410000 */
[----:B------:R-:W-:Y:S01]  /*1450*/  FADD.FTZ R57, R63, R152 ;  /* 0x000000983f397221 */ /* 0x000fe20000010000 */
[----:B------:R-:W-:Y:S01]  /*1460*/  FMUL.FTZ R155, R155, UR11 ;  /* 0x0000000b9b9b7c20 */ /* 0x000fe20008410000 */
[----:B------:R-:W-:-:S02]  /*1470*/  FFMA.FTZ R64, R153, R142, R64 ;  /* 0x0000008e99407223 */ /* 0x000fc40000010040 */
[----:B------:R-:W-:Y:S01]  /*1480*/  FADD.FTZ R57, R57, R154 ;  /* 0x0000009a39397221 */ /* 0x000fe20000010000 */
[----:B------:R-:W-:Y:S01]  /*1490*/  FMUL.FTZ R156, R156, UR11 ;  /* 0x0000000b9c9c7c20 */ /* 0x000fe20008410000 */
[----:B------:R-:W-:-:S03]  /*14a0*/  FFMA.FTZ R63, R155, R144, R64 ;  /* 0x000000909b3f7223 */ /* 0x000fc60000010040 */
[----:B------:R-:W0:Y:S01]  /*14b0*/  SHFL.DOWN PT, R64, R57, 0x10, 0x1f ;  /* 0x0a001f0039407f89 */ /* 0x000e2200000e0000 */
[----:B------:R-:W-:Y:S01]  /*14c0*/  FMUL.FTZ R157, R157, UR11 ;  /* 0x0000000b9d9d7c20 */ /* 0x000fe20008410000 */
[----:B------:R-:W-:Y:S01]  /*14d0*/  FFMA.FTZ R162, R156, R146, R63 ;  /* 0x000000929ca27223 */ /* 0x000fe2000001003f */
[----:B------:R-:W-:-:S03]  /*14e0*/  FMUL.FTZ R158, R158, UR11 ;  /* 0x0000000b9e9e7c20 */ /* 0x000fc60008410000 */
[----:B------:R-:W-:Y:S01]  /*14f0*/  FFMA.FTZ R63, R157, R148, R162 ;  /* 0x000000949d3f7223 */ /* 0x000fe200000100a2 */
[----:B------:R-:W-:-:S03]  /*1500*/  FMUL.FTZ R159, R159, UR11 ;  /* 0x0000000b9f9f7c20 */ /* 0x000fc60008410000 */
[----:B------:R-:W-:Y:S01]  /*1510*/  FFMA.FTZ R162, R158, R150, R63 ;  /* 0x000000969ea27223 */ /* 0x000fe2000001003f */
[----:B------:R-:W-:-:S03]  /*1520*/  FMUL.FTZ R160, R160, UR11 ;  /* 0x0000000ba0a07c20 */ /* 0x000fc60008410000 */
[----:B------:R-:W-:-:S04]  /*1530*/  FFMA.FTZ R63, R159, R152, R162 ;  /* 0x000000989f3f7223 */ /* 0x000fc800000100a2 */
[----:B------:R-:W-:Y:S01]  /*1540*/  FFMA.FTZ R63, R160, R154, R63 ;  /* 0x0000009aa03f7223 */ /* 0x000fe2000001003f */
[----:B0-----:R-:W-:-:S04]  /*1550*/  FADD.FTZ R161, R57, R64 ;  /* 0x0000004039a17221 */ /* 0x001fc80000010000 */
[----:B------:R-:W0:Y:S04]  /*1560*/  SHFL.DOWN PT, R64, R63, 0x10, 0x1f ;  /* 0x0a001f003f407f89 */ /* 0x000e2800000e0000 */
        /* <DEDUP_REMOVED lines=9> */
[----:B------:R-:W2:Y:S01]  /*1600*/  S2R R64, SR_TID.X ;  /* 0x0000000000407919 */ /* 0x000ea20000002100 */
[----:B0-----:R-:W-:-:S05]  /*1610*/  FADD.FTZ R164, R57, R164 ;  /* 0x000000a439a47221 */ /* 0x001fca0000010000 */
[----:B------:R-:W0:Y:S01]  /*1620*/  SHFL.DOWN PT, R63, R164, 0x2, 0x1f ;  /* 0x08401f00a43f7f89 */ /* 0x000e2200000e0000 */
[----:B-1----:R-:W-:Y:S01]  /*1630*/  FADD.FTZ R165, R163, R165 ;  /* 0x000000a5a3a57221 */ /* 0x002fe20000010000 */
[----:B------:R-:W-:Y:S01]  /*1640*/  FFMA.FTZ R4, R125, R56, R4 ;  /* 0x000000387d047223 */ /* 0x000fe20000010004 */
[----:B------:R-:W-:-:S03]  /*1650*/  FADD.FTZ R20, R56, R20 ;  /* 0x0000001438147221 */ /* 0x000fc60000010000 */
[----:B------:R-:W1:Y:S01]  /*1660*/  SHFL.DOWN PT, R56, R165, 0x1, 0x1f ;  /* 0x08201f00a5387f89 */ /* 0x000e6200000e0000 */
[----:B0-----:R-:W-:-:S05]  /*1670*/  FADD.FTZ R63, R164, R63 ;  /* 0x0000003fa43f7221 */ /* 0x001fca0000010000 */
[----:B------:R-:W0:Y:S01]  /*1680*/  SHFL.DOWN PT, R162, R63, 0x1, 0x1f ;  /* 0x08201f003fa27f89 */ /* 0x000e2200000e0000 */
[----:B--2---:R-:W-:Y:S01]  /*1690*/  LOP3.LUT P2, RZ, R64, 0x1f, RZ, 0xc0, !PT ;  /* 0x0000001f40ff7812 */ /* 0x004fe2000784c0ff */
[----:B------:R-:W-:Y:S01]  /*16a0*/  BSSY.RECONVERGENT B0, `(.L_x_2165) ;  /* 0x000000c000007945 */ /* 0x000fe20003800200 */
[----:B-1----:R-:W-:Y:S01]  /*16b0*/  FADD.FTZ R56, R165, R56 ;  /* 0x00000038a5387221 */ /* 0x002fe20000010000 */
[----:B0-----:R-:W-:-:S10]  /*16c0*/  FADD.FTZ R57, R63, R162 ;  /* 0x000000a23f397221 */ /* 0x001fd40000010000 */
        /* <DEDUP_REMOVED lines=9> */
.L_x_2166:
[----:B------:R-:W-:Y:S05]  /*1760*/  BSYNC.RECONVERGENT B0 ;  /* 0x0000000000007941 */ /* 0x000fea0003800200 */
.L_x_2165:
        /* <DEDUP_REMOVED lines=13> */
[----:B------:R-:W-:Y:S01]  /*1840*/  UISETP.NE.U32.AND UP0, UPT, UR22, URZ, UPT ;  /* 0x000000ff1600728c */ /* 0x000fe2000bf05070 */
[----:B------:R-:W-:Y:S01]  /*1850*/  ISETP.NE.AND P3, PT, RZ, UR26, PT ;  /* 0x0000001aff007c0c */ /* 0x000fe2000bf65270 */
[----:B------:R-:W-:Y:S01]  /*1860*/  FADD.FTZ R26, R136, R26 ;  /* 0x0000001a881a7221 */ /* 0x000fe20000010000 */
[----:B------:R-:W-:Y:S01]  /*1870*/  FFMA.FTZ R10, R151, R136, R10 ;  /* 0x00000088970a7223 */ /* 0x000fe2000001000a */
[----:B------:R-:W-:Y:S01]  /*1880*/  UISETP.NE.AND.EX UP0, UPT, UR23, URZ, UPT, UP0 ;  /* 0x000000ff1700728c */ /* 0x000fe2000bf05300 */
[----:B------:R-:W-:Y:S01]  /*1890*/  FADD.FTZ R27, R137, R27 ;  /* 0x0000001b891b7221 */ /* 0x000fe20000010000 */
[----:B------:R-:W-:Y:S01]  /*18a0*/  UIADD3 UR4, UPT, UPT, UR4, UR20, URZ ;  /* 0x0000001404047290 */ /* 0x000fe2000fffe0ff */
        /* <DEDUP_REMOVED lines=18> */
[----:B------:R-:W-:Y:S01]  /*19d0*/  UISETP.GE.AND UP2, UPT, UR4, UR21, UPT ;  /* 0x000000150400728c */ /* 0x000fe2000bf46270 */
        /* <DEDUP_REMOVED lines=13> */
[----:B------:R-:W-:Y:S01]  /*1ab0*/  FSEL R136, R57, RZ, !P3 ;  /* 0x000000ff39887208 */ /* 0x000fe20005800000 */
[----:B------:R-:W-:-:S12]  /*1ac0*/  BRA.U UP0, `(.L_x_2167) ;  /* 0x0000000900247547 */ /* 0x000fd8000b800000 */
        /* <DEDUP_REMOVED lines=39> */
.L_x_2169:
        /* <DEDUP_REMOVED lines=31> */
.L_x_2168:
        /* <DEDUP_REMOVED lines=16> */
[----:B------:R-:W-:Y:S01]  /*2030*/  FFMA.FTZ R59, R128, UR11, R39 ;  /* 0x0000000b803b7c23 */ /* 0x000fe20008010027 */
        /* <DEDUP_REMOVED lines=19> */
.L_x_2171:
        /* <DEDUP_REMOVED lines=31> */
.L_x_2167:
        /* <DEDUP_REMOVED lines=13> */
[----:B------:R-:W-:Y:S01]  /*2430*/  FADD.FTZ R0, R131, -R0 ;  /* 0x8000000083007221 */ /* 0x000fe20000010000 */
[----:B------:R-:W-:Y:S01]  /*2440*/  FFMA.FTZ R61, R132, UR10, R136 ;  /* 0x0000000a843d7c23 */ /* 0x000fe20008010088 */
[----:B------:R-:W-:Y:S01]  /*2450*/  FADD.FTZ R58, R129, -R58 ;  /* 0x8000003a813a7221 */ /* 0x000fe20000010000 */
[----:B------:R-:W-:Y:S01]  /*2460*/  FMUL.FTZ R57, R57, UR11 ;  /* 0x0000000b39397c20 */ /* 0x000fe20008410000 */
[----:B------:R-:W-:Y:S01]  /*2470*/  FMUL.FTZ R56, R0, UR11 ;  /* 0x0000000b00387c20 */ /* 0x000fe20008410000 */
[----:B------:R-:W-:Y:S01]  /*2480*/  FADD.FTZ R61, R128, -R61 ;  /* 0x8000003d803d7221 */ /* 0x000fe20000010000 */
[----:B------:R-:W-:Y:S01]  /*2490*/  LOP3.LUT P5, RZ, R90, 0xff, RZ, 0xc0, !PT ;  /* 0x000000ff5aff7812 */ /* 0x000fe200078ac0ff */
[----:B------:R-:W-:Y:S01]  /*24a0*/  FMUL.FTZ R57, R57, UR7 ;  /* 0x0000000739397c20 */ /* 0x000fe20008410000 */
[----:B------:R-:W-:Y:S01]  /*24b0*/  FMUL.FTZ R56, R56, UR7 ;  /* 0x0000000738387c20 */ /* 0x000fe20008410000 */
[----:B------:R-:W-:Y:S01]  /*24c0*/  FMUL.FTZ R58, R58, UR11 ;  /* 0x0000000b3a3a7c20 */ /* 0x000fe20008410000 */
[----:B------:R-:W-:Y:S01]  /*24d0*/  FMUL.FTZ R61, R61, UR11 ;  /* 0x0000000b3d3d7c20 */ /* 0x000fe20008410000 */
        /* <DEDUP_REMOVED lines=29> */
.L_x_2173:
[--C-:B------:R-:W-:Y:S01]  /*26b0*/  FFMA.FTZ R53, R134, UR10, R136.reuse ;  /* 0x0000000a86357c23 */ /* 0x100fe20008010088 */
[----:B-----5:R-:W-:Y:S01]  /*26c0*/  LOP3.LUT P6, RZ, R90, 0xff00, RZ, 0xc0, !PT ;  /* 0x0000ff005aff7812 */ /* 0x020fe200078cc0ff */
[--C-:B------:R-:W-:Y:S01]  /*26d0*/  FFMA.FTZ R0, R0, UR10, R136.reuse ;  /* 0x0000000a00007c23 */ /* 0x100fe20008010088 */
[--C-:B------:R-:W-:Y:S01]  /*26e0*/  FFMA.FTZ R56, R133, UR10, R136.reuse ;  /* 0x0000000a85387c23 */ /* 0x100fe20008010088 */
[----:B------:R-:W-:Y:S01]  /*26f0*/  FADD.FTZ R53, R130, -R53 ;  /* 0x8000003582357221 */ /* 0x000fe20000010000 */
[----:B------:R-:W-:Y:S01]  /*2700*/  FFMA.FTZ R57, R132, UR10, R136 ;  /* 0x0000000a84397c23 */ /* 0x000fe20008010088 */
[----:B------:R-:W-:Y:S01]  /*2710*/  FADD.FTZ R0, R131, -R0 ;  /* 0x8000000083007221 */ /* 0x000fe20000010000 */
[----:B------:R-:W-:Y:S01]  /*2720*/  FADD.FTZ R56, R129, -R56 ;  /* 0x8000003881387221 */ /* 0x000fe20000010000 */
[----:B------:R-:W-:Y:S01]  /*2730*/  FMUL.FTZ R53, R53, UR11 ;  /* 0x0000000b35357c20 */ /* 0x000fe20008410000 */
[----:B------:R-:W-:Y:S01]  /*2740*/  FADD.FTZ R57, R128, -R57 ;  /* 0x8000003980397221 */ /* 0x000fe20000010000 */
[----:B------:R-:W-:Y:S01]  /*2750*/  FMUL.FTZ R52, R0, UR11 ;  /* 0x0000000b00347c20 */ /* 0x000fe20008410000 */
[C---:B------:R-:W-:Y:S01]  /*2760*/  LOP3.LUT P4, RZ, R90.reuse, 0xff, RZ, 0xc0, !PT ;  /* 0x000000ff5aff7812 */ /* 0x040fe2000788c0ff */
[----:B------:R-:W-:Y:S01]  /*2770*/  FMUL.FTZ R54, R53, UR7 ;  /* 0x0000000735367c20 */ /* 0x000fe20008410000 */
[----:B------:R-:W-:Y:S01]  /*2780*/  LOP3.LUT P2, RZ, R90, 0xff0000, RZ, 0xc0, !PT ;  /* 0x00ff00005aff7812 */ /* 0x000fe2000784c0ff */
[----:B------:R-:W-:Y:S01]  /*2790*/  FMUL.FTZ R0, R52, UR7 ;  /* 0x0000000734007c20 */ /* 0x000fe20008410000 */
[----:B------:R-:W-:-:S02]  /*27a0*/  ISETP.GE.U32.AND P5, PT, R90, 0x1000000, PT ;  /* 0x010000005a00780c */ /* 0x000fc40003fa6070 */
[----:B------:R-:W-:Y:S02]  /*27b0*/  FSEL R55, R54, RZ, P6 ;  /* 0x000000ff36377208 */ /* 0x000fe40003000000 */
[----:B------:R-:W-:-:S04]  /*27c0*/  LOP3.LUT P6, RZ, R94, 0xff00, RZ, 0xc0, !PT ;  /* 0x0000ff005eff7812 */ /* 0x000fc800078cc0ff */
[----:B------:R-:W-:Y:S02]  /*27d0*/  FSEL R54, R54, RZ, P6 ;  /* 0x000000ff36367208 */ /* 0x000fe40003000000 */
[----:B------:R-:W-:Y:S02]  /*27e0*/  LOP3.LUT P6, RZ, R94, 0xff, RZ, 0xc0, !PT ;  /* 0x000000ff5eff7812 */ /* 0x000fe400078cc0ff */
[----:B------:R-:W-:Y:S01]  /*27f0*/  F2FP.BF16.F32.PACK_AB R60, R54, R55 ;  /* 0x00000037363c723e */ /* 0x000fe200000010ff */
[----:B------:R-:W-:Y:S01]  /*2800*/  FMUL.FTZ R54, R56, UR11 ;  /* 0x0000000b38367c20 */ /* 0x000fe20008410000 */
[----:B------:R-:W-:Y:S01]  /*2810*/  FMUL.FTZ R55, R57, UR11 ;  /* 0x0000000b39377c20 */ /* 0x000fe20008410000 */
[C---:B------:R-:W-:Y:S02]  /*2820*/  FSEL R56, R0.reuse, RZ, P4 ;  /* 0x000000ff00387208 */ /* 0x040fe40002000000 */
[----:B------:R-:W-:Y:S01]  /*2830*/  FSEL R57, R0, RZ, P6 ;  /* 0x000000ff00397208 */ /* 0x000fe20003000000 */
[----:B------:R-:W-:Y:S01]  /*2840*/  FMUL.FTZ R0, R54, UR7 ;  /* 0x0000000736007c20 */ /* 0x000fe20008410000 */
[C---:B------:R-:W-:Y:S01]  /*2850*/  LOP3.LUT P4, RZ, R94.reuse, 0xff0000, RZ, 0xc0, !PT ;  /* 0x00ff00005eff7812 */ /* 0x040fe2000788c0ff */
[----:B------:R-:W-:Y:S01]  /*2860*/  FMUL.FTZ R58, R55, UR7 ;  /* 0x00000007373a7c20 */ /* 0x000fe20008410000 */
[----:B------:R-:W-:-:S02]  /*2870*/  ISETP.GE.U32.AND P6, PT, R94, 0x1000000, PT ;  /* 0x010000005e00780c */ /* 0x000fc40003fc6070 */
[----:B------:R-:W-:Y:S02]  /*2880*/  F2FP.BF16.F32.PACK_AB R61, R57, R56 ;  /* 0x00000038393d723e */ /* 0x000fe400000010ff */
[C---:B------:R-:W-:Y:S02]  /*2890*/  FSEL R56, R0.reuse, RZ, P2 ;  /* 0x000000ff00387208 */ /* 0x040fe40001000000 */
[----:B------:R-:W-:Y:S02]  /*28a0*/  FSEL R57, R0, RZ, P4 ;  /* 0x000000ff00397208 */ /* 0x000fe40002000000 */
[C---:B------:R-:W-:Y:S02]  /*28b0*/  FSEL R0, R58.reuse, RZ, P5 ;  /* 0x000000ff3a007208 */ /* 0x040fe40002800000 */
[----:B------:R-:W-:Y:S02]  /*28c0*/  FSEL R59, R58, RZ, P6 ;  /* 0x000000ff3a3b7208 */ /* 0x000fe40003000000 */
        /* <DEDUP_REMOVED lines=8> */
[----:B------:R-:W-:Y:S01]  /*2950*/  PRMT R129, R59, 0x7610, R129 ;  /* 0x000076103b817816 */ /* 0x000fe20000000081 */
[----:B------:R-:W-:Y:S06]  /*2960*/  BRA `(.L_x_2170) ;  /* 0x0000000400707947 */ /* 0x000fec0003800000 */
.L_x_2172:
        /* <DEDUP_REMOVED lines=13> */
[----:B------:R-:W-:Y:S01]  /*2a40*/  FFMA.FTZ R130, R130, UR11, R37 ;  /* 0x0000000b82827c23 */ /* 0x000fe20008010025 */
[----:B------:R-:W-:Y:S01]  /*2a50*/  FFMA.FTZ R131, R131, UR11, R36 ;  /* 0x0000000b83837c23 */ /* 0x000fe20008010024 */
[----:B------:R-:W-:Y:S01]  /*2a60*/  FADD.FTZ R128, R128, -R59 ;  /* 0x8000003b80807221 */ /* 0x000fe20000010000 */
[----:B------:R-:W-:Y:S01]  /*2a70*/  LOP3.LUT P4, RZ, R90, 0xff, RZ, 0xc0, !PT ;  /* 0x000000ff5aff7812 */ /* 0x000fe2000788c0ff */
[----:B------:R-:W-:Y:S01]  /*2a80*/  FMUL.FTZ R130, R130, UR7 ;  /* 0x0000000782827c20 */ /* 0x000fe20008410000 */
[----:B------:R-:W-:Y:S01]  /*2a90*/  FMUL.FTZ R131, R131, UR7 ;  /* 0x0000000783837c20 */ /* 0x000fe20008410000 */
[----:B------:R-:W-:Y:S01]  /*2aa0*/  FFMA.FTZ R129, R129, UR11, R38 ;  /* 0x0000000b81817c23 */ /* 0x000fe20008010026 */
[----:B------:R-:W-:Y:S01]  /*2ab0*/  FFMA.FTZ R128, R128, UR11, R39 ;  /* 0x0000000b80807c23 */ /* 0x000fe20008010027 */
        /* <DEDUP_REMOVED lines=28> */
.L_x_2174:
[--C-:B------:R-:W-:Y:S01]  /*2c80*/  FFMA.FTZ R53, R134, UR10, R136.reuse ;  /* 0x0000000a86357c23 */ /* 0x100fe20008010088 */
[----:B-----5:R-:W-:Y:S01]  /*2c90*/  LOP3.LUT P6, RZ, R90, 0xff00, RZ, 0xc0, !PT ;  /* 0x0000ff005aff7812 */ /* 0x020fe200078cc0ff */
[--C-:B------:R-:W-:Y:S01]  /*2ca0*/  FFMA.FTZ R0, R0, UR10, R136.reuse ;  /* 0x0000000a00007c23 */ /* 0x100fe20008010088 */
[----:B------:R-:W-:Y:S01]  /*2cb0*/  FFMA.FTZ R57, R132, UR10, R136 ;  /* 0x0000000a84397c23 */ /* 0x000fe20008010088 */
[----:B------:R-:W-:Y:S01]  /*2cc0*/  FADD.FTZ R130, R130, -R53 ;  /* 0x8000003582827221 */ /* 0x000fe20000010000 */
[----:B------:R-:W-:Y:S01]  /*2cd0*/  LOP3.LUT P4, RZ, R90, 0xff, RZ, 0xc0, !PT ;  /* 0x000000ff5aff7812 */ /* 0x000fe2000788c0ff */
[----:B------:R-:W-:Y:S01]  /*2ce0*/  FADD.FTZ R131, R131, -R0 ;  /* 0x8000000083837221 */ /* 0x000fe20000010000 */
[----:B------:R-:W-:Y:S01]  /*2cf0*/  FFMA.FTZ R0, R133, UR10, R136 ;  /* 0x0000000a85007c23 */ /* 0x000fe20008010088 */
[----:B------:R-:W-:Y:S01]  /*2d00*/  FFMA.FTZ R53, R130, UR11, R37 ;  /* 0x0000000b82357c23 */ /* 0x000fe20008010025 */
[----:B------:R-:W-:Y:S01]  /*2d10*/  FADD.FTZ R128, R128, -R57 ;  /* 0x8000003980807221 */ /* 0x000fe20000010000 */
[----:B------:R-:W-:Y:S01]  /*2d20*/  FFMA.FTZ R52, R131, UR11, R36 ;  /* 0x0000000b83347c23 */ /* 0x000fe20008010024 */
[----:B------:R-:W-:Y:S01]  /*2d30*/  FADD.FTZ R129, R129, -R0 ;  /* 0x8000000081817221 */ /* 0x000fe20000010000 */
[----:B------:R-:W-:Y:S01]  /*2d40*/  FMUL.FTZ R54, R53, UR7 ;  /* 0x0000000735367c20 */ /* 0x000fe20008410000 */
[----:B------:R-:W-:Y:S01]  /*2d50*/  LOP3.LUT P2, RZ, R90, 0xff0000, RZ, 0xc0, !PT ;  /* 0x00ff00005aff7812 */ /* 0x000fe2000784c0ff */
[----:B------:R-:W-:Y:S01]  /*2d60*/  FMUL.FTZ R0, R52, UR7 ;  /* 0x0000000734007c20 */ /* 0x000fe20008410000 */
[----:B------:R-:W-:-:S02]  /*2d70*/  ISETP.GE.U32.AND P5, PT, R90, 0x1000000, PT ;  /* 0x010000005a00780c */ /* 0x000fc40003fa6070 */
[----:B------:R-:W-:Y:S02]  /*2d80*/  FSEL R55, R54, RZ, P6 ;  /* 0x000000ff36377208 */ /* 0x000fe40003000000 */
[----:B------:R-:W-:Y:S02]  /*2d90*/  LOP3.LUT P6, RZ, R94, 0xff00, RZ, 0xc0, !PT ;  /* 0x0000ff005eff7812 */ /* 0x000fe400078cc0ff */
[----:B------:R-:W-:Y:S02]  /*2da0*/  FSEL R56, R0, RZ, P4 ;  /* 0x000000ff00387208 */ /* 0x000fe40002000000 */
[----:B------:R-:W-:Y:S02]  /*2db0*/  FSEL R54, R54, RZ, P6 ;  /* 0x000000ff36367208 */ /* 0x000fe40003000000 */
[----:B------:R-:W-:Y:S02]  /*2dc0*/  LOP3.LUT P6, RZ, R94, 0xff, RZ, 0xc0, !PT ;  /* 0x000000ff5eff7812 */ /* 0x000fe400078cc0ff */
[----:B------:R-:W-:Y:S01]  /*2dd0*/  F2FP.BF16.F32.PACK_AB R60, R54, R55 ;  /* 0x00000037363c723e */ /* 0x000fe200000010ff */
[----:B------:R-:W-:Y:S01]  /*2de0*/  FFMA.FTZ R54, R129, UR11, R38 ;  /* 0x0000000b81367c23 */ /* 0x000fe20008010026 */
[----:B------:R-:W-:Y:S01]  /*2df0*/  FFMA.FTZ R55, R128, UR11, R39 ;  /* 0x0000000b80377c23 */ /* 0x000fe20008010027 */
[----:B------:R-:W-:-:S02]  /*2e00*/  FSEL R57, R0, RZ, P6 ;  /* 0x000000ff00397208 */ /* 0x000fc40003000000 */
[----:B------:R-:W-:Y:S01]  /*2e10*/  FMUL.FTZ R0, R54, UR7 ;  /* 0x0000000736007c20 */ /* 0x000fe20008410000 */
[C---:B------:R-:W-:Y:S01]  /*2e20*/  LOP3.LUT P4, RZ, R94.reuse, 0xff0000, RZ, 0xc0, !PT ;  /* 0x00ff00005eff7812 */ /* 0x040fe2000788c0ff */
        /* <DEDUP_REMOVED lines=16> */
.L_x_2170:
        /* <DEDUP_REMOVED lines=22> */
.L_x_2175:
[----:B------:R-:W-:Y:S05]  /*3090*/  @!P1 BRA `(.L_x_2176) ;  /* 0x0000000800d09947 */ /* 0x000fea0003800000 */
[----:B------:R-:W-:Y:S05]  /*30a0*/  @!P0 BRA `(.L_x_2177) ;  /* 0x0000000400648947 */ /* 0x000fea0003800000 */
[----:B------:R-:W-:Y:S05]  /*30b0*/  @!P2 BRA `(.L_x_2178) ;  /* 0x0000000000b0a947 */ /* 0x000fea0003800000 */
[--C-:B0-----:R-:W-:Y:S01]  /*30c0*/  FFMA.FTZ R53, R126, UR10, R136.reuse ;  /* 0x0000000a7e357c23 */ /* 0x101fe20008010088 */
[--C-:B------:R-:W-:Y:S01]  /*30d0*/  FFMA.FTZ R52, R125, UR10, R136.reuse ;  /* 0x0000000a7d347c23 */ /* 0x100fe20008010088 */
[--C-:B------:R-:W-:Y:S01]  /*30e0*/  FFMA.FTZ R0, R127, UR10, R136.reuse ;  /* 0x0000000a7f007c23 */ /* 0x100fe20008010088 */
[----:B------:R-:W-:Y:S01]  /*30f0*/  FFMA.FTZ R75, R75, UR10, R136 ;  /* 0x0000000a4b4b7c23 */ /* 0x000fe20008010088 */
[----:B------:R-:W-:Y:S01]  /*3100*/  FADD.FTZ R72, R72, -R53 ;  /* 0x8000003548487221 */ /* 0x000fe20000010000 */
[----:B------:R-:W-:Y:S01]  /*3110*/  FADD.FTZ R69, R69, -R52 ;  /* 0x8000003445457221 */ /* 0x000fe20000010000 */
[----:B------:R-:W-:Y:S01]  /*3120*/  FADD.FTZ R73, R73, -R0 ;  /* 0x8000000049497221 */ /* 0x000fe20000010000 */
[----:B------:R-:W-:Y:S01]  /*3130*/  LOP3.LUT P5, RZ, R89, 0xff00, RZ, 0xc0, !PT ;  /* 0x0000ff0059ff7812 */ /* 0x000fe200078ac0ff */
[----:B------:R-:W-:Y:S01]  /*3140*/  FFMA.FTZ R53, R72, UR11, R33 ;  /* 0x0000000b48357c23 */ /* 0x000fe20008010021 */
[----:B------:R-:W-:Y:S01]  /*3150*/  FFMA.FTZ R54, R69, UR11, R34 ;  /* 0x0000000b45367c23 */ /* 0x000fe20008010022 */
[----:B------:R-:W-:Y:S01]  /*3160*/  LOP3.LUT P6, RZ, R89, 0xff0000, RZ, 0xc0, !PT ;  /* 0x00ff000059ff7812 */ /* 0x000fe200078cc0ff */
[----:B------:R-:W-:Y:S01]  /*3170*/  FFMA.FTZ R52, R73, UR11, R32 ;  /* 0x0000000b49347c23 */ /* 0x000fe20008010020 */
        /* <DEDUP_REMOVED lines=9> */
[----:B------:R-:W-:Y:S01]  /*3210*/  FFMA.FTZ R55, R68, UR11, R35 ;  /* 0x0000000b44377c23 */ /* 0x000fe20008010023 */
        /* <DEDUP_REMOVED lines=22> */
.L_x_2178:
[--C-:B01----:R-:W-:Y:S01]  /*3380*/  FFMA.FTZ R59, R126, UR10, R136.reuse ;  /* 0x0000000a7e3b7c23 */ /* 0x103fe20008010088 */
        /* <DEDUP_REMOVED lines=9> */
[----:B------:R-:W-:Y:S01]  /*3420*/  FFMA.FTZ R73, R73, UR11, R32 ;  /* 0x0000000b49497c23 */ /* 0x000fe20008010020 */
[----:B------:R-:W-:Y:S01]  /*3430*/  LOP3.LUT P6, RZ, R89, 0xff0000, RZ, 0xc0, !PT ;  /* 0x00ff000059ff7812 */ /* 0x000fe200078cc0ff */
[----:B------:R-:W-:Y:S01]  /*3440*/  FMUL.FTZ R72, R72, UR7 ;  /* 0x0000000748487c20 */ /* 0x000fe20008410000 */
[----:B------:R-:W-:Y:S01]  /*3450*/  FMUL.FTZ R69, R69, UR7 ;  /* 0x0000000745457c20 */ /* 0x000fe20008410000 */
[----:B------:R-:W-:Y:S01]  /*3460*/  FADD.FTZ R68, R68, -R75 ;  /* 0x8000004b44447221 */ /* 0x000fe20000010000 */
[----:B------:R-:W-:Y:S01]  /*3470*/  FMUL.FTZ R73, R73, UR7 ;  /* 0x0000000749497c20 */ /* 0x000fe20008410000 */
[----:B------:R-:W-:-:S02]  /*3480*/  LOP3.LUT P4, RZ, R93, 0xff00, RZ, 0xc0, !PT ;  /* 0x0000ff005dff7812 */ /* 0x000fc4000788c0ff */
[----:B------:R-:W-:Y:S01]  /*3490*/  FSEL R58, R72, RZ, P5 ;  /* 0x000000ff483a7208 */ /* 0x000fe20002800000 */
[----:B------:R-:W-:Y:S01]  /*34a0*/  FFMA.FTZ R68, R68, UR11, R35 ;  /* 0x0000000b44447c23 */ /* 0x000fe20008010023 */
        /* <DEDUP_REMOVED lines=25> */
.L_x_2177:
        /* <DEDUP_REMOVED lines=9> */
[----:B------:R-:W-:Y:S01]  /*36d0*/  FMUL.FTZ R53, R53, UR11 ;  /* 0x0000000b35357c20 */ /* 0x000fe20008410000 */
[----:B------:R-:W-:Y:S01]  /*36e0*/  FMUL.FTZ R54, R52, UR11 ;  /* 0x0000000b34367c20 */ /* 0x000fe20008410000 */
[----:B------:R-:W-:Y:S01]  /*36f0*/  LOP3.LUT P6, RZ, R89, 0xff0000, RZ, 0xc0, !PT ;  /* 0x00ff000059ff7812 */ /* 0x000fe200078cc0ff */
[----:B------:R-:W-:Y:S01]  /*3700*/  FMUL.FTZ R52, R0, UR11 ;  /* 0x0000000b00347c20 */ /* 0x000fe20008410000 */
        /* <DEDUP_REMOVED lines=9> */
[----:B------:R-:W-:Y:S01]  /*37a0*/  FMUL.FTZ R55, R75, UR11 ;  /* 0x0000000b4b377c20 */ /* 0x000fe20008410000 */
        /* <DEDUP_REMOVED lines=22> */
.L_x_2180:
        /* <DEDUP_REMOVED lines=10> */
[----:B------:R-:W-:Y:S01]  /*39b0*/  LOP3.LUT P5, RZ, R89, 0xff00, RZ, 0xc0, !PT ;  /* 0x0000ff0059ff7812 */ /* 0x000fe200078ac0ff */
[----:B------:R-:W-:Y:S01]  /*39c0*/  FMUL.FTZ R0, R0, UR11 ;  /* 0x0000000b00007c20 */ /* 0x000fe20008410000 */
[----:B------:R-:W-:Y:S01]  /*39d0*/  FMUL.FTZ R59, R59, UR7 ;  /* 0x000000073b3b7c20 */ /* 0x000fe20008410000 */
[----:B------:R-:W-:Y:S01]  /*39e0*/  FMUL.FTZ R62, R58, UR7 ;  /* 0x000000073a3e7c20 */ /* 0x000fe20008410000 */
[----:B------:R-:W-:Y:S01]  /*39f0*/  LOP3.LUT P6, RZ, R89, 0xff0000, RZ, 0xc0, !PT ;  /* 0x00ff000059ff7812 */ /* 0x000fe200078cc0ff */
[----:B------:R-:W-:Y:S01]  /*3a00*/  FMUL.FTZ R0, R0, UR7 ;  /* 0x0000000700007c20 */ /* 0x000fe20008410000 */
[----:B------:R-:W-:Y:S01]  /*3a10*/  LOP3.LUT P4, RZ, R93, 0xff00, RZ, 0xc0, !PT ;  /* 0x0000ff005dff7812 */ /* 0x000fe2000788c0ff */
[----:B------:R-:W-:Y:S01]  /*3a20*/  FMUL.FTZ R75, R75, UR11 ;  /* 0x0000000b4b4b7c20 */ /* 0x000fe20008410000 */
[----:B------:R-:W-:-:S02]  /*3a30*/  FSEL R60, R59, RZ, P5 ;  /* 0x000000ff3b3c7208 */ /* 0x000fc40002800000 */
[----:B------:R-:W-:Y:S01]  /*3a40*/  FSEL R63, R62, RZ, P6 ;  /* 0x000000ff3e3f7208 */ /* 0x000fe20003000000 */
[----:B------:R-:W-:Y:S01]  /*3a50*/  FMUL.FTZ R75, R75, UR7 ;  /* 0x000000074b4b7c20 */ /* 0x000fe20008410000 */
[----:B------:R-:W-:Y:S02]  /*3a60*/  LOP3.LUT P5, RZ, R89, 0xff, RZ, 0xc0, !PT ;  /* 0x000000ff59ff7812 */ /* 0x000fe400078ac0ff */
[----:B------:R-:W-:Y:S02]  /*3a70*/  LOP3.LUT P6, RZ, R93, 0xff, RZ, 0xc0, !PT ;  /* 0x000000ff5dff7812 */ /* 0x000fe400078cc0ff */
[----:B------:R-:W-:Y:S02]  /*3a80*/  FSEL R61, R59, RZ, P4 ;  /* 0x000000ff3b3d7208 */ /* 0x000fe40002000000 */
[----:B------:R-:W-:Y:S02]  /*3a90*/  ISETP.GE.U32.AND P4, PT, R89, 0x1000000, PT ;  /* 0x010000005900780c */ /* 0x000fe40003f86070 */
[----:B------:R-:W-:-:S02]  /*3aa0*/  FSEL R58, R0, RZ, P5 ;  /* 0x000000ff003a7208 */ /* 0x000fc40002800000 */
[----:B------:R-:W-:Y:S02]  /*3ab0*/  FSEL R59, R0, RZ, P6 ;  /* 0x000000ff003b7208 */ /* 0x000fe40003000000 */
[C---:B------:R-:W-:Y:S02]  /*3ac0*/  LOP3.LUT P5, RZ, R93.reuse, 0xff0000, RZ, 0xc0, !PT ;  /* 0x00ff00005dff7812 */ /* 0x040fe400078ac0ff */
[----:B------:R-:W-:Y:S02]  /*3ad0*/  ISETP.GE.U32.AND P6, PT, R93, 0x1000000, PT ;  /* 0x010000005d00780c */ /* 0x000fe40003fc6070 */
[C---:B------:R-:W-:Y:S02]  /*3ae0*/  FSEL R0, R75.reuse, RZ, P4 ;  /* 0x000000ff4b007208 */ /* 0x040fe40002000000 */
        /* <DEDUP_REMOVED lines=15> */
.L_x_2176:
[----:B------:R-:W-:Y:S05]  /*3be0*/  @!P0 BRA `(.L_x_2181) ;  /* 0x0000000000f88947 */ /* 0x000fea0003800000 */
[----:B------:R-:W-:Y:S05]  /*3bf0*/  @!P2 BRA `(.L_x_2182) ;  /* 0x000000000078a947 */ /* 0x000fea0003800000 */
[--C-:B------:R-:W-:Y:S01]  /*3c00*/  FFMA.FTZ R0, R127, UR10, R136.reuse ;  /* 0x0000000a7f007c23 */ /* 0x100fe20008010088 */
[--C-:B0-----:R-:W-:Y:S01]  /*3c10*/  FFMA.FTZ R52, R125, UR10, R136.reuse ;  /* 0x0000000a7d347c23 */ /* 0x101fe20008010088 */
[--C-:B------:R-:W-:Y:S01]  /*3c20*/  FFMA.FTZ R53, R126, UR10, R136.reuse ;  /* 0x0000000a7e357c23 */ /* 0x100fe20008010088 */
[----:B------:R-:W-:Y:S01]  /*3c30*/  FFMA.FTZ R75, R75, UR10, R136 ;  /* 0x0000000a4b4b7c23 */ /* 0x000fe20008010088 */
[----:B------:R-:W-:Y:S01]  /*3c40*/  FADD.FTZ R73, R73, -R0 ;  /* 0x8000000049497221 */ /* 0x000fe20000010000 */
[----:B------:R-:W-:Y:S01]  /*3c50*/  FADD.FTZ R69, R69, -R52 ;  /* 0x8000003445457221 */ /* 0x000fe20000010000 */
[----:B------:R-:W-:Y:S01]  /*3c60*/  FADD.FTZ R72, R72, -R53 ;  /* 0x8000003548487221 */ /* 0x000fe20000010000 */
[----:B------:R-:W-:Y:S01]  /*3c70*/  FADD.FTZ R68, R68, -R75 ;  /* 0x8000004b44447221 */ /* 0x000fe20000010000 */
[----:B------:R-:W-:Y:S01]  /*3c80*/  FFMA.FTZ R52, R73, UR11, R32 ;  /* 0x0000000b49347c23 */ /* 0x000fe20008010020 */
[----:B------:R-:W-:Y:S01]  /*3c90*/  LOP3.LUT P6, RZ, R89, 0xff, RZ, 0xc0, !PT ;  /* 0x000000ff59ff7812 */ /* 0x000fe200078cc0ff */
[----:B------:R-:W-:Y:S01]  /*3ca0*/  FFMA.FTZ R53, R72, UR11, R33 ;  /* 0x0000000b48357c23 */ /* 0x000fe20008010021 */
[----:B------:R-:W-:Y:S01]  /*3cb0*/  FFMA.FTZ R54, R69, UR11, R34 ;  /* 0x0000000b45367c23 */ /* 0x000fe20008010022 */
[----:B------:R-:W-:Y:S01]  /*3cc0*/  FMUL.FTZ R0, R52, UR7 ;  /* 0x0000000734007c20 */ /* 0x000fe20008410000 */
[----:B------:R-:W-:Y:S01]  /*3cd0*/  FFMA.FTZ R55, R68, UR11, R35 ;  /* 0x0000000b44377c23 */ /* 0x000fe20008010023 */
        /* <DEDUP_REMOVED lines=16> */
.L_x_2182:
[--C-:B------:R-:W-:Y:S01]  /*3de0*/  FFMA.FTZ R0, R127, UR10, R136.reuse ;  /* 0x0000000a7f007c23 */ /* 0x100fe20008010088 */
[--C-:B01----:R-:W-:Y:S01]  /*3df0*/  FFMA.FTZ R59, R126, UR10, R136.reuse ;  /* 0x0000000a7e3b7c23 */ /* 0x103fe20008010088 */
        /* <DEDUP_REMOVED lines=29> */
.L_x_2181:
        /* <DEDUP_REMOVED lines=9> */
[----:B------:R-:W-:Y:S01]  /*4060*/  FMUL.FTZ R52, R0, UR11 ;  /* 0x0000000b00347c20 */ /* 0x000fe20008410000 */
[----:B------:R-:W-:Y:S01]  /*4070*/  LOP3.LUT P6, RZ, R89, 0xff, RZ, 0xc0, !PT ;  /* 0x000000ff59ff7812 */ /* 0x000fe200078cc0ff */
[----:B------:R-:W-:Y:S01]  /*4080*/  FMUL.FTZ R53, R53, UR11 ;  /* 0x0000000b35357c20 */ /* 0x000fe20008410000 */
[----:B------:R-:W-:Y:S01]  /*4090*/  FMUL.FTZ R54, R54, UR11 ;  /* 0x0000000b36367c20 */ /* 0x000fe20008410000 */
[----:B------:R-:W-:Y:S01]  /*40a0*/  FMUL.FTZ R0, R52, UR7 ;  /* 0x0000000734007c20 */ /* 0x000fe20008410000 */
[----:B------:R-:W-:Y:S01]  /*40b0*/  FMUL.FTZ R55, R75, UR11 ;  /* 0x0000000b4b377c20 */ /* 0x000fe20008410000 */
        /* <DEDUP_REMOVED lines=16> */
.L_x_2183:
        /* <DEDUP_REMOVED lines=30> */
.L_x_2179:
        /* <DEDUP_REMOVED lines=19> */
.L_x_2184:
[----:B------:R-:W-:Y:S05]  /*44d0*/  @!P1 BRA `(.L_x_2185) ;  /* 0x0000000800c49947 */ /* 0x000fea0003800000 */
[----:B------:R-:W-:Y:S05]  /*44e0*/  @!P0 BRA `(.L_x_2186) ;  /* 0x0000000400648947 */ /* 0x000fea0003800000 */
[----:B------:R-:W-:Y:S05]  /*44f0*/  @!P2 BRA `(.L_x_2187) ;  /* 0x0000000000b0a947 */ /* 0x000fea0003800000 */
[--C-:B------:R-:W-:Y:S01]  /*4500*/  FFMA.FTZ R71, R71, UR10, R136.reuse ;  /* 0x0000000a47477c23 */ /* 0x100fe20008010088 */
[--C-:B------:R-:W-:Y:S01]  /*4510*/  FFMA.FTZ R70, R70, UR10, R136.reuse ;  /* 0x0000000a46467c23 */ /* 0x100fe20008010088 */
[--C-:B------:R-:W-:Y:S01]  /*4520*/  FFMA.FTZ R74, R74, UR10, R136.reuse ;  /* 0x0000000a4a4a7c23 */ /* 0x100fe20008010088 */
[----:B------:R-:W-:Y:S01]  /*4530*/  FFMA.FTZ R65, R65, UR10, R136 ;  /* 0x0000000a41417c23 */ /* 0x000fe20008010088 */
[----:B------:R-:W-:Y:S01]  /*4540*/  FADD.FTZ R66, R66, -R71 ;  /* 0x8000004742427221 */ /* 0x000fe20000010000 */
[----:B------:R-:W-:Y:S01]  /*4550*/  FADD.FTZ R135, R135, -R70 ;  /* 0x8000004687877221 */ /* 0x000fe20000010000 */
[----:B------:R-:W-:Y:S01]  /*4560*/  FADD.FTZ R67, R67, -R74 ;  /* 0x8000004a43437221 */ /* 0x000fe20000010000 */
[----:B------:R-:W-:Y:S01]  /*4570*/  LOP3.LUT P5, RZ, R88, 0xff00, RZ, 0xc0, !PT ;  /* 0x0000ff0058ff7812 */ /* 0x000fe200078ac0ff */
[----:B0-----:R-:W-:Y:S01]  /*4580*/  FFMA.FTZ R53, R66, UR11, R41 ;  /* 0x0000000b42357c23 */ /* 0x001fe20008010029 */
        /* <DEDUP_REMOVED lines=35> */
.L_x_2187:
        /* <DEDUP_REMOVED lines=17> */
[----:B01----:R-:W-:Y:S01]  /*48d0*/  FSEL R58, R66, RZ, P5 ;  /* 0x000000ff423a7208 */ /* 0x003fe20002800000 */
        /* <DEDUP_REMOVED lines=26> */
.L_x_2186:
        /* <DEDUP_REMOVED lines=9> */
[----:B0-----:R-:W-:Y:S01]  /*4b10*/  FMUL.FTZ R53, R71, UR11 ;  /* 0x0000000b47357c20 */ /* 0x001fe20008410000 */
        /* <DEDUP_REMOVED lines=35> */
.L_x_2189:
        /* <DEDUP_REMOVED lines=14> */
[----:B------:R-:W-:Y:S01]  /*4e30*/  FADD.FTZ R65, R138, -R65 ;  /* 0x800000418a417221 */ /* 0x000fe20000010000 */
[----:B------:R-:W-:Y:S01]  /*4e40*/  FMUL.FTZ R74, R74, UR7 ;  /* 0x000000074a4a7c20 */ /* 0x000fe20008410000 */
[----:B------:R-:W-:-:S02]  /*4e50*/  LOP3.LUT P4, RZ, R92, 0xff00, RZ, 0xc0, !PT ;  /* 0x0000ff005cff7812 */ /* 0x000fc4000788c0ff */
[----:B01----:R-:W-:Y:S01]  /*4e60*/  FSEL R58, R71, RZ, P5 ;  /* 0x000000ff473a7208 */ /* 0x003fe20002800000 */
[----:B------:R-:W-:Y:S01]  /*4e70*/  FMUL.FTZ R65, R65, UR11 ;  /* 0x0000000b41417c20 */ /* 0x000fe20008410000 */
        /* <DEDUP_REMOVED lines=12> */
[----:B------:R-:W-:Y:S02]  /*4f40*/  FSEL R59, R70, RZ, P5 ;  /* 0x000000ff463b7208 */ /* 0x000fe40002800000 */
[----:B------:R-:W-:Y:S02]  /*4f50*/  FSEL R65, R65, RZ, P6 ;  /* 0x000000ff41417208 */ /* 0x000fe40003000000 */
[----:B------:R-:W-:Y:S02]  /*4f60*/  F2FP.BF16.F32.PACK_AB R58, R71, R58 ;  /* 0x0000003a473a723e */ /* 0x000fe400000010ff */
[----:B------:R-:W-:Y:S02]  /*4f70*/  F2FP.BF16.F32.PACK_AB R60, R59, R60 ;  /* 0x0000003c3b3c723e */ /* 0x000fe400000010ff */
[----:B------:R-:W-:Y:S02]  /*4f80*/  F2FP.BF16.F32.PACK_AB R65, R65, R0 ;  /* 0x000000004141723e */ /* 0x000fe400000010ff */
[----:B------:R-:W-:-:S02]  /*4f90*/  PRMT R121, R61, 0x7632, R121 ;  /* 0x000076323d797816 */ /* 0x000fc40000000079 */
[C---:B------:R-:W-:Y:S02]  /*4fa0*/  PRMT R122, R58.reuse, 0x7632, R122 ;  /* 0x000076323a7a7816 */ /* 0x040fe4000000007a */
[----:B------:R-:W-:Y:S02]  /*4fb0*/  PRMT R0, R58, 0x7610, R0 ;  /* 0x000076103a007816 */ /* 0x000fe40000000000 */
[----:B------:R-:W-:Y:S02]  /*4fc0*/  PRMT R123, R60, 0x7632, R123 ;  /* 0x000076323c7b7816 */ /* 0x000fe4000000007b */
[----:B------:R-:W-:Y:S01]  /*4fd0*/  PRMT R124, R65, 0x7632, R124 ;  /* 0x00007632417c7816 */ /* 0x000fe2000000007c */
[----:B------:R-:W-:Y:S06]  /*4fe0*/  BRA `(.L_x_2188) ;  /* 0x0000000400f07947 */ /* 0x000fec0003800000 */
.L_x_2185:
        /* <DEDUP_REMOVED lines=10> */
[----:B0-----:R-:W-:Y:S01]  /*5090*/  FFMA.FTZ R52, R67, UR11, R40 ;  /* 0x0000000b43347c23 */ /* 0x001fe20008010028 */
        /* <DEDUP_REMOVED lines=21> */
.L_x_2191:
        /* <DEDUP_REMOVED lines=27> */
[----:B01----:R-:W-:Y:S02]  /*53a0*/  PRMT R61, R66, 0x7610, R61 ;  /* 0x00007610423d7816 */ /* 0x003fe4000000003d */
[C---:B------:R-:W-:Y:S02]  /*53b0*/  PRMT R65, R135.reuse, 0x7632, R65 ;  /* 0x0000763287417816 */ /* 0x040fe40000000041 */
[----:B------:R-:W-:Y:S01]  /*53c0*/  PRMT R60, R135, 0x7610, R60 ;  /* 0x00007610873c7816 */ /* 0x000fe2000000003c */
[----:B------:R-:W-:Y:S06]  /*53d0*/  BRA `(.L_x_2188) ;  /* 0x0000000000f47947 */ /* 0x000fec0003800000 */
.L_x_2190:
        /* <DEDUP_REMOVED lines=9> */
[----:B0-----:R-:W-:Y:S01]  /*5470*/  FMUL.FTZ R52, R74, UR11 ;  /* 0x0000000b4a347c20 */ /* 0x001fe20008410000 */
        /* <DEDUP_REMOVED lines=21> */
.L_x_2192:
        /* <DEDUP_REMOVED lines=29> */
[----:B------:R-:W-:-:S07]  /*57a0*/  PRMT R60, R70, 0x7610, R60 ;  /* 0x00007610463c7816 */ /* 0x000fce000000003c */
.L_x_2188:
        /* <DEDUP_REMOVED lines=19> */
.L_x_2193:
[----:B------:R-:W-:Y:S05]  /*58e0*/  @!P1 BRA `(.L_x_2194) ;  /* 0x0000000800d09947 */ /* 0x000fea0003800000 */
[----:B------:R-:W-:Y:S05]  /*58f0*/  @!P0 BRA `(.L_x_2195) ;  /* 0x0000000400648947 */ /* 0x000fea0003800000 */
[----:B------:R-:W-:Y:S05]  /*5900*/  @!P2 BRA `(.L_x_2196) ;  /* 0x0000000000b0a947 */ /* 0x000fea0003800000 */
[--C-:B------:R-:W-:Y:S01]  /*5910*/  FFMA.FTZ R153, R153, UR10, R136.reuse ;  /* 0x0000000a99997c23 */ /* 0x100fe20008010088 */
[--C-:B------:R-:W-:Y:S01]  /*5920*/  FFMA.FTZ R155, R155, UR10, R136.reuse ;  /* 0x0000000a9b9b7c23 */ /* 0x100fe20008010088 */
[--C-:B0-----:R-:W-:Y:S01]  /*5930*/  FFMA.FTZ R53, R156, UR10, R136.reuse ;  /* 0x0000000a9c357c23 */ /* 0x101fe20008010088 */
[----:B------:R-:W-:Y:S01]  /*5940*/  FFMA.FTZ R151, R151, UR10, R136 ;  /* 0x0000000a97977c23 */ /* 0x000fe20008010088 */
[----:B------:R-:W-:Y:S01]  /*5950*/  FADD.FTZ R142, R142, -R153 ;  /* 0x800000998e8e7221 */ /* 0x000fe20000010000 */
[----:B------:R-:W-:Y:S01]  /*5960*/  FADD.FTZ R155, R144, -R155 ;  /* 0x8000009b909b7221 */ /* 0x000fe20000010000 */
[----:B------:R-:W-:Y:S01]  /*5970*/  FADD.FTZ R146, R146, -R53 ;  /* 0x8000003592927221 */ /* 0x000fe20000010000 */
[----:B------:R-:W-:Y:S01]  /*5980*/  FADD.FTZ R151, R140, -R151 ;  /* 0x800000978c977221 */ /* 0x000fe20000010000 */
[----:B------:R-:W-:Y:S01]  /*5990*/  FFMA.FTZ R53, R142, UR11, R45 ;  /* 0x0000000b8e357c23 */ /* 0x000fe2000801002d */
[----:B------:R-:W-:Y:S01]  /*59a0*/  FFMA.FTZ R54, R155, UR11, R46 ;  /* 0x0000000b9b367c23 */ /* 0x000fe2000801002e */
[----:B------:R-:W-:Y:S01]  /*59b0*/  LOP3.LUT P5, RZ, R87, 0xff00, RZ, 0xc0, !PT ;  /* 0x0000ff0057ff7812 */ /* 0x000fe200078ac0ff */
[----:B------:R-:W-:Y:S01]  /*59c0*/  FFMA.FTZ R52, R151, UR11, R44 ;  /* 0x0000000b97347c23 */ /* 0x000fe2000801002c */
[----:B------:R-:W-:Y:S01]  /*59d0*/  FMUL.FTZ R55, R53, UR7 ;  /* 0x0000000735377c20 */ /* 0x000fe20008410000 */
[----:B------:R-:W-:Y:S01]  /*59e0*/  FMUL.FTZ R62, R54, UR7 ;  /* 0x00000007363e7c20 */ /* 0x000fe20008410000 */
[----:B------:R-:W-:Y:S01]  /*59f0*/  LOP3.LUT P6, RZ, R87, 0xff0000, RZ, 0xc0, !PT ;  /* 0x00ff000057ff7812 */ /* 0x000fe200078cc0ff */
[----:B------:R-:W-:Y:S01]  /*5a00*/  FMUL.FTZ R0, R52, UR7 ;  /* 0x0000000734007c20 */ /* 0x000fe20008410000 */
[----:B------:R-:W-:-:S02]  /*5a10*/  LOP3.LUT P4, RZ, R91, 0xff00, RZ, 0xc0, !PT ;  /* 0x0000ff005bff7812 */ /* 0x000fc4000788c0ff */
[----:B-1----:R-:W-:Y:S02]  /*5a20*/  FSEL R60, R55, RZ, P5 ;  /* 0x000000ff373c7208 */ /* 0x002fe40002800000 */
[----:B------:R-:W-:Y:S02]  /*5a30*/  FSEL R63, R62, RZ, P6 ;  /* 0x000000ff3e3f7208 */ /* 0x000fe40003000000 */
[----:B------:R-:W-:Y:S02]  /*5a40*/  LOP3.LUT P5, RZ, R87, 0xff, RZ, 0xc0, !PT ;  /* 0x000000ff57ff7812 */ /* 0x000fe400078ac0ff */
[----:B------:R-:W-:Y:S01]  /*5a50*/  FSEL R61, R55, RZ, P4 ;  /* 0x000000ff373d7208 */ /* 0x000fe20002000000 */
[----:B------:R-:W-:Y:S01]  /*5a60*/  FFMA.FTZ R55, R146, UR11, R47 ;  /* 0x0000000b92377c23 */ /* 0x000fe2000801002f */
        /* <DEDUP_REMOVED lines=22> */
.L_x_2196:
[--C-:B------:R-:W-:Y:S01]  /*5bd0*/  FFMA.FTZ R153, R153, UR10, R136.reuse ;  /* 0x0000000a99997c23 */ /* 0x100fe20008010088 */
[--C-:B------:R-:W-:Y:S01]  /*5be0*/  FFMA.FTZ R155, R155, UR10, R136.reuse ;  /* 0x0000000a9b9b7c23 */ /* 0x100fe20008010088 */
[--C-:B------:R-:W-:Y:S01]  /*5bf0*/  FFMA.FTZ R151, R151, UR10, R136.reuse ;  /* 0x0000000a97977c23 */ /* 0x100fe20008010088 */
[----:B01----:R-:W-:Y:S01]  /*5c00*/  FFMA.FTZ R59, R156, UR10, R136 ;  /* 0x0000000a9c3b7c23 */ /* 0x003fe20008010088 */
        /* <DEDUP_REMOVED lines=40> */
.L_x_2195:
        /* <DEDUP_REMOVED lines=22> */
[----:B------:R-:W-:Y:S01]  /*5ff0*/  FMUL.FTZ R55, R146, UR11 ;  /* 0x0000000b92377c20 */ /* 0x000fe20008410000 */
        /* <DEDUP_REMOVED lines=22> */
.L_x_2198:
        /* <DEDUP_REMOVED lines=8> */
[----:B------:R-:W-:Y:S01]  /*61e0*/  FMUL.FTZ R153, R153, UR11 ;  /* 0x0000000b99997c20 */ /* 0x000fe20008410000 */
[----:B------:R-:W-:Y:S01]  /*61f0*/  FMUL.FTZ R155, R155, UR11 ;  /* 0x0000000b9b9b7c20 */ /* 0x000fe20008410000 */
[----:B------:R-:W-:Y:S01]  /*6200*/  FMUL.FTZ R151, R151, UR11 ;  /* 0x0000000b97977c20 */ /* 0x000fe20008410000 */
[----:B------:R-:W-:Y:S01]  /*6210*/  LOP3.LUT P6, RZ, R87, 0xff0000, RZ, 0xc0, !PT ;  /* 0x00ff000057ff7812 */ /* 0x000fe200078cc0ff */
[----:B------:R-:W-:Y:S01]  /*6220*/  FMUL.FTZ R153, R153, UR7 ;  /* 0x0000000799997c20 */ /* 0x000fe20008410000 */
[----:B------:R-:W-:Y:S01]  /*6230*/  FMUL.FTZ R155, R155, UR7 ;  /* 0x000000079b9b7c20 */ /* 0x000fe20008410000 */
[----:B------:R-:W-:Y:S01]  /*6240*/  FADD.FTZ R146, R146, -R59 ;  /* 0x8000003b92927221 */ /* 0x000fe20000010000 */
[----:B------:R-:W-:Y:S01]  /*6250*/  FMUL.FTZ R151, R151, UR7 ;  /* 0x0000000797977c20 */ /* 0x000fe20008410000 */
[----:B------:R-:W-:-:S02]  /*6260*/  LOP3.LUT P4, RZ, R91, 0xff00, RZ, 0xc0, !PT ;  /* 0x0000ff005bff7812 */ /* 0x000fc4000788c0ff */
[----:B------:R-:W-:Y:S01]  /*6270*/  FSEL R58, R153, RZ, P5 ;  /* 0x000000ff993a7208 */ /* 0x000fe20002800000 */
[----:B------:R-:W-:Y:S01]  /*6280*/  FMUL.FTZ R146, R146, UR11 ;  /* 0x0000000b92927c20 */ /* 0x000fe20008410000 */
        /* <DEDUP_REMOVED lines=26> */
.L_x_2194:
[----:B------:R-:W-:Y:S05]  /*6430*/  @!P0 BRA `(.L_x_2199) ;  /* 0x0000000000f88947 */ /* 0x000fea0003800000 */
[----:B------:R-:W-:Y:S05]  /*6440*/  @!P2 BRA `(.L_x_2200) ;  /* 0x000000000078a947 */ /* 0x000fea0003800000 */
[--C-:B------:R-:W-:Y:S01]  /*6450*/  FFMA.FTZ R151, R151, UR10, R136.reuse ;  /* 0x0000000a97977c23 */ /* 0x100fe20008010088 */
[--C-:B------:R-:W-:Y:S01]  /*6460*/  FFMA.FTZ R153, R153, UR10, R136.reuse ;  /* 0x0000000a99997c23 */ /* 0x100fe20008010088 */
[--C-:B------:R-:W-:Y:S01]  /*6470*/  FFMA.FTZ R155, R155, UR10, R136.reuse ;  /* 0x0000000a9b9b7c23 */ /* 0x100fe20008010088 */
[----:B0-----:R-:W-:Y:S01]  /*6480*/  FFMA.FTZ R53, R156, UR10, R136 ;  /* 0x0000000a9c357c23 */ /* 0x001fe20008010088 */
        /* <DEDUP_REMOVED lines=26> */
.L_x_2200:
[--C-:B------:R-:W-:Y:S01]  /*6630*/  FFMA.FTZ R151, R151, UR10, R136.reuse ;  /* 0x0000000a97977c23 */ /* 0x100fe20008010088 */
[--C-:B------:R-:W-:Y:S01]  /*6640*/  FFMA.FTZ R153, R153, UR10, R136.reuse ;  /* 0x0000000a99997c23 */ /* 0x100fe20008010088 */
[--C-:B------:R-:W-:Y:S01]  /*6650*/  FFMA.FTZ R155, R155, UR10, R136.reuse ;  /* 0x0000000a9b9b7c23 */ /* 0x100fe20008010088 */
[----:B01----:R-:W-:Y:S01]  /*6660*/  FFMA.FTZ R59, R156, UR10, R136 ;  /* 0x0000000a9c3b7c23 */ /* 0x003fe20008010088 */
        /* <DEDUP_REMOVED lines=27> */
.L_x_2199:
        /* <DEDUP_REMOVED lines=31> */
.L_x_2201:
        /* <DEDUP_REMOVED lines=30> */
.L_x_2197:
        /* <DEDUP_REMOVED lines=19> */
.L_x_2202:
        /* <DEDUP_REMOVED lines=43> */
[C---:B------:R-:W-:Y:S02]  /*6fd0*/  PRMT R124, R58.reuse, 0x7632, R124 ;  /* 0x000076323a7c7816 */ /* 0x040fe4000000007c */
[----:B------:R-:W-:Y:S01]  /*6fe0*/  PRMT R63, R58, 0x7610, R63 ;  /* 0x000076103a3f7816 */ /* 0x000fe2000000003f */
[----:B------:R-:W-:Y:S06]  /*6ff0*/  BRA `(.L_x_2206) ;  /* 0x0000001000107947 */ /* 0x000fec0003800000 */
.L_x_2205:
        /* <DEDUP_REMOVED lines=45> */
.L_x_2204:
        /* <DEDUP_REMOVED lines=44> */
.L_x_2207:
[--C-:B01----:R-:W-:Y:S01]  /*7590*/  FFMA.FTZ R59, R158, UR10, R136.reuse ;  /* 0x0000000a9e3b7c23 */ /* 0x103fe20008010088 */
[--C-:B------:R-:W-:Y:S01]  /*75a0*/  FFMA.FTZ R159, R159, UR10, R136.reuse ;  /* 0x0000000a9f9f7c23 */ /* 0x100fe20008010088 */
[--C-:B------:R-:W-:Y:S01]  /*75b0*/  FFMA.FTZ R157, R157, UR10, R136.reuse ;  /* 0x0000000a9d9d7c23 */ /* 0x100fe20008010088 */
[----:B------:R-:W-:Y:S01]  /*75c0*/  FFMA.FTZ R61, R160, UR10, R136 ;  /* 0x0000000aa03d7c23 */ /* 0x000fe20008010088 */
[----:B------:R-:W-:Y:S01]  /*75d0*/  FADD.FTZ R59, R150, -R59 ;  /* 0x8000003b963b7221 */ /* 0x000fe20000010000 */
[----:B------:R-:W-:Y:S01]  /*75e0*/  FADD.FTZ R159, R152, -R159 ;  /* 0x8000009f989f7221 */ /* 0x000fe20000010000 */
[----:B------:R-:W-:Y:S01]  /*75f0*/  FADD.FTZ R157, R148, -R157 ;  /* 0x8000009d949d7221 */ /* 0x000fe20000010000 */
[C---:B------:R-:W-:Y:S01]  /*7600*/  LOP3.LUT P5, RZ, R86.reuse, 0xff00, RZ, 0xc0, !PT ;  /* 0x0000ff0056ff7812 */ /* 0x040fe200078ac0ff */
        /* <DEDUP_REMOVED lines=37> */
.L_x_2203:
        /* <DEDUP_REMOVED lines=33> */
.L_x_2209:
        /* <DEDUP_REMOVED lines=31> */
.L_x_2208:
        /* <DEDUP_REMOVED lines=32> */
.L_x_2210:
        /* <DEDUP_REMOVED lines=9> */
[C---:B------:R-:W-:Y:S01]  /*7ef0*/  LOP3.LUT P6, RZ, R86.reuse, 0xff, RZ, 0xc0, !PT ;  /* 0x000000ff56ff7812 */ /* 0x040fe200078cc0ff */
        /* <DEDUP_REMOVED lines=20> */
.L_x_2206:
        /* <DEDUP_REMOVED lines=19> */
.L_x_2211:
[----:B------:R-:W-:Y:S01]  /*8170*/  UPLOP3.LUT UP1, UPT, UPT, UPT, UP1, 0x40, 0x4 ;  /* 0x000000000004789c */ /* 0x000fe20003f2e810 */
[----:B------:R-:W-:Y:S10]  /*8180*/  BRA.U !UP2, `(.L_x_2212) ;  /* 0xffffff850a347547 */ /* 0x000ff4000b83ffff */
[----:B------:R-:W-:Y:S01]  /*8190*/  MOV R38, R4 ;  /* 0x0000000400267202 */ /* 0x000fe20000000f00 */
[----:B------:R-:W-:Y:S01]  /*81a0*/  IMAD.MOV.U32 R42, RZ, RZ, R20 ;  /* 0x000000ffff2a7224 */ /* 0x000fe200078e0014 */
[----:B------:R-:W-:Y:S01]  /*81b0*/  MOV R34, R81 ;  /* 0x0000005100227202 */ /* 0x000fe20000000f00 */
[----:B------:R-:W-:Y:S02]  /*81c0*/  IMAD.MOV.U32 R39, RZ, RZ, R5 ;  /* 0x000000ffff277224 */ /* 0x000fe400078e0005 */
[----:B------:R-:W-:Y:S01]  /*81d0*/  IMAD.MOV.U32 R43, RZ, RZ, R21 ;  /* 0x000000ffff2b7224 */ /* 0x000fe200078e0015 */
[----:B------:R-:W-:Y:S01]  /*81e0*/  MOV R21, R27 ;  /* 0x0000001b00157202 */ /* 0x000fe20000000f00 */
        /* <DEDUP_REMOVED lines=33> */
.L_x_2164:
[----:B------:R-:W3:Y:S08]  /*8400*/  S2UR UR4, SR_CTAID.X ;  /* 0x00000000000479c3 */ /* 0x000ef00000002500 */
[----:B------:R-:W3:Y:S08]  /*8410*/  LDC R11, c[0x0][0x388] ;  /* 0x0000e200ff0b7b82 */ /* 0x000ef00000000800 */
[----:B------:R-:W4:Y:S08]  /*8420*/  LDC.64 R2, c[0x0][0x440] ;  /* 0x00011000ff027b82 */ /* 0x000f300000000a00 */
[----:B------:R-:W5:Y:S01]  /*8430*/  LDC.64 R8, c[0x0][0x448] ;  /* 0x00011200ff087b82 */ /* 0x000f620000000a00 */
[----:B---3--:R-:W-:-:S05]  /*8440*/  IMAD R11, R11, UR4, RZ ;  /* 0x000000040b0b7c24 */ /* 0x008fca000f8e02ff */
[----:B------:R-:W-:-:S05]  /*8450*/  LEA.HI R11, R11, R64, RZ, 0x1e ;  /* 0x000000400b0b7211 */ /* 0x000fca00078ff0ff */
[----:B----4-:R-:W-:-:S05]  /*8460*/  IMAD.WIDE.U32 R2, R11, 0x10, R2 ;  /* 0x000000100b027825 */ /* 0x010fca00078e0002 */
[----:B--2---:R-:W-:Y:S01]  /*8470*/  STG.E.128 desc[UR16][R2.64], R84 ;  /* 0x0000005402007986 */ /* 0x004fe2000c101d10 */
[----:B-----5:R-:W-:-:S05]  /*8480*/  IMAD.WIDE.U32 R8, R11, 0x10, R8 ;  /* 0x000000100b087825 */ /* 0x020fca00078e0008 */
        /* <DEDUP_REMOVED lines=10> */
.L_x_2213:
        /* <DEDUP_REMOVED lines=13> */
.L_x_5419:


//--------------------- .text._ZN10layer_norm31ln_parallel_residual_bwd_kernelINS_13Kernel_traitsIf13__nv_bfloat16fS2_fjLj2560ELj1ELj1ELj4ELj8ENS_18Kernel_traits_baseILj2560EfS2_fS2_fjLj128EEEEELb0ELb0ELb0EEEvNS_9BwdParamsE --------------------------
	.section	.text._ZN10layer_norm31ln_parallel_residual_bwd_kernelINS_13Kernel_traitsIf13__nv_bfloat16fS2_fjLj2560ELj1ELj1ELj4ELj8ENS_18Kernel_traits_baseILj2560EfS2_fS2_fjLj128EEEEELb0ELb0ELb0EEEvNS_9BwdParamsE,"ax",@progbits
	.align	128
        .global         _ZN10layer_norm31ln_parallel_residual_bwd_kernelINS_13Kernel_traitsIf13__nv_bfloat16fS2_fjLj2560ELj1ELj1ELj4ELj8ENS_18Kernel_traits_baseILj2560EfS2_fS2_fjLj128EEEEELb0ELb0ELb0EEEvNS_9BwdParamsE
        .type           _ZN10layer_norm31ln_parallel_residual_bwd_kernelINS_13Kernel_traitsIf13__nv_bfloat16fS2_fjLj2560ELj1ELj1ELj4ELj8ENS_18Kernel_traits_baseILj2560EfS2_fS2_fjLj128EEEEELb0ELb0ELb0EEEvNS_9BwdParamsE,@function
        .size           _ZN10layer_norm31ln_parallel_residual_bwd_kernelINS_13Kernel_traitsIf13__nv_bfloat16fS2_fjLj2560ELj1ELj1ELj4ELj8ENS_18Kernel_traits_baseILj2560EfS2_fS2_fjLj128EEEEELb0ELb0ELb0EEEvNS_9BwdParamsE,(.L_x_5420 - _ZN10layer_norm31ln_parallel_residual_bwd_kernelINS_13Kernel_traitsIf13__nv_bfloat16fS2_fjLj2560ELj1ELj1ELj4ELj8ENS_18Kernel_traits_baseILj2560EfS2_fS2_fjLj128EEEEELb0ELb0ELb0EEEvNS_9BwdParamsE)
        .other          _ZN10layer_norm31ln_parallel_residual_bwd_kernelINS_13Kernel_traitsIf13__nv_bfloat16fS2_fjLj2560ELj1ELj1ELj4ELj8ENS_18Kernel_traits_baseILj2560EfS2_fS2_fjLj128EEEEELb0ELb0ELb0EEEvNS_9BwdParamsE,@"STO_CUDA_ENTRY STV_DEFAULT"
_ZN10layer_norm31ln_parallel_residual_bwd_kernelINS_13Kernel_traitsIf13__nv_bfloat16fS2_fjLj2560ELj1ELj1ELj4ELj8ENS_18Kernel_traits_baseILj2560EfS2_fS2_fjLj128EEEEELb0ELb0ELb0EEEvNS_9BwdParamsE:
.text._ZN10layer_norm31ln_parallel_residual_bwd_kernelINS_13Kernel_traitsIf13__nv_bfloat16fS2_fjLj2560ELj1ELj1ELj4ELj8ENS_18Kernel_traits_baseILj2560EfS2_fS2_fjLj128EEEEELb0ELb0ELb0EEEvNS_9BwdParamsE:
        /* <DEDUP_REMOVED lines=27> */
[----:B------:R3:W5:Y:S04]  /*01b0*/  @P0 LDG.E.128 R152, desc[UR12][R4.64] ;  /* 0x0000000c04980981 */ /* 0x000768000c1e1d00 */
[C---:B----4-:R-:W-:Y:S01]  /*01c0*/  @P1 IMAD.WIDE.U32 R14, R3.reuse, 0x10, R10 ;  /* 0x00000010030e1825 */ /* 0x050fe200078e000a */
[----:B------:R-:W4:Y:S01]  /*01d0*/  LDC.64 R24, c[0x0][0x3d0] ;  /* 0x0000f400ff187b82 */ /* 0x000f220000000a00 */
[----:B------:R0:W5:Y:S02]  /*01e0*/  @P0 LDG.E.128 R148, desc[UR12][R6.64] ;  /* 0x0000000c06940981 */ /* 0x000164000c1e1d00 */
[C---:B-1----:R-:W-:Y:S01]  /*01f0*/  @P1 IMAD.WIDE.U32 R12, R3.reuse, 0x10, R8 ;  /* 0x00000010030c1825 */ /* 0x042fe200078e0008 */
[----:B------:R-:W-:Y:S01]  /*0200*/  @P1 IADD3 R3, PT, PT, R3, 0x80, RZ ;  /* 0x0000008003031810 */ /* 0x000fe20007ffe0ff */
[----:B------:R1:W5:Y:S03]  /*0210*/  @P1 LDG.E.128 R140, desc[UR12][R14.64] ;  /* 0x0000000c0e8c1981 */ /* 0x000366000c1e1d00 */
[----:B------:R-:W3:Y:S01]  /*0220*/  LDC.64 R26, c[0x0][0x3d8] ;  /* 0x0000f600ff1a7b82 */ /* 0x000ee20000000a00 */
[C---:B------:R-:W-:Y:S01]  /*0230*/  @P2 IMAD.WIDE.U32 R16, R3.reuse, 0x10, R16 ;  /* 0x0000001003102825 */ /* 0x040fe200078e0010 */
[----:B------:R1:W5:Y:S03]  /*0240*/  @P1 LDG.E.128 R144, desc[UR12][R12.64] ;  /* 0x0000000c0c901981 */ /* 0x000366000c1e1d00 */
[C---:B0-----:R-:W-:Y:S01]  /*0250*/  @P2 IMAD.WIDE.U32 R18, R3.reuse, 0x10, R18 ;  /* 0x0000001003122825 */ /* 0x041fe200078e0012 */
[----:B------:R-:W-:Y:S01]  /*0260*/  @P2 IADD3 R3, PT, PT, R3, 0x80, RZ ;  /* 0x0000008003032810 */ /* 0x000fe20007ffe0ff */
[----:B------:R1:W5:Y:S04]  /*0270*/  @P2 LDG.E.128 R136, desc[UR12][R16.64] ;  /* 0x0000000c10882981 */ /* 0x000368000c1e1d00 */
[C---:B------:R-:W-:Y:S01]  /*0280*/  @P3 IMAD.WIDE.U32 R20, R3.reuse, 0x10, R20 ;  /* 0x0000001003143825 */ /* 0x040fe200078e0014 */
[----:B------:R1:W5:Y:S03]  /*0290*/  @P2 LDG.E.128 R132, desc[UR12][R18.64] ;  /* 0x0000000c12842981 */ /* 0x000366000c1e1d00 */
[C---:B--2---:R-:W-:Y:S01]  /*02a0*/  @P3 IMAD.WIDE.U32 R22, R3.reuse, 0x10, R22 ;  /* 0x0000001003163825 */ /* 0x044fe200078e0016 */
[----:B------:R-:W-:Y:S01]  /*02b0*/  @P3 IADD3 R3, PT, PT, R3, 0x80, RZ ;  /* 0x0000008003033810 */ /* 0x000fe20007ffe0ff */
[----:B------:R1:W5:Y:S04]  /*02c0*/  @P3 LDG.E.128 R128, desc[UR12][R20.64] ;  /* 0x0000000c14803981 */ /* 0x000368000c1e1d00 */
[C---:B----4-:R-:W-:Y:S01]  /*02d0*/  @P4 IMAD.WIDE.U32 R8, R3.reuse, 0x10, R24 ;  /* 0x0000001003084825 */ /* 0x050fe200078e0018 */
[----:B------:R1:W5:Y:S03]  /*02e0*/  @P3 LDG.E.128 R124, desc[UR12][R22.64] ;  /* 0x0000000c167c3981 */ /* 0x000366000c1e1d00 */
[----:B---3--:R-:W-:Y:S01]  /*02f0*/  @P4 IMAD.WIDE.U32 R10, R3, 0x10, R26 ;  /* 0x00000010030a4825 */ /* 0x008fe200078e001a */
[----:B------:R1:W5:Y:S04]  /*0300*/  @P4 LDG.E.128 R120, desc[UR12][R8.64] ;  /* 0x0000000c08784981 */ /* 0x000368000c1e1d00 */
[----:B------:R1:W5:Y:S01]  /*0310*/  @P4 LDG.E.128 R116, desc[UR12][R10.64] ;  /* 0x0000000c0a744981 */ /* 0x000362000c1e1d00 */
[----:B------:R-:W0:Y:S01]  /*0320*/  S2UR UR4, SR_CTAID.X ;  /* 0x00000000000479c3 */ /* 0x000e220000002500 */
[----:B------:R-:W-:-:S02]  /*0330*/  CS2R R112, SRZ ;  /* 0x0000000000707805 */ /* 0x000fc4000001ff00 */
[----:B------:R-:W-:Y:S02]  /*0340*/  CS2R R114, SRZ ;  /* 0x0000000000727805 */ /* 0x000fe4000001ff00 */
[----:B------:R-:W-:Y:S02]  /*0350*/  CS2R R108, SRZ ;  /* 0x00000000006c7805 */ /* 0x000fe4000001ff00 */
[----:B------:R-:W-:Y:S02]  /*0360*/  CS2R R110, SRZ ;  /* 0x00000000006e7805 */ /* 0x000fe4000001ff00 */
[----:B------:R-:W-:Y:S02]  /*0370*/  CS2R R104, SRZ ;  /* 0x0000000000687805 */ /* 0x000fe4000001ff00 */
        /* <DEDUP_REMOVED lines=37> */
[----:B-1----:R-:W-:Y:S06]  /*05d0*/  @P5 BRA `(.L_x_2214) ;  /* 0x0000006000005947 */ /* 0x002fec0003800000 */
        /* <DEDUP_REMOVED lines=24> */
[----:B------:R-:W-:Y:S02]  /*0760*/  PLOP3.LUT P1, PT, PT, PT, UP0, 0x80, 0x8 ;  /* 0x000000000008781c */ /* 0x000fe40003f2f008 */
        /* <DEDUP_REMOVED lines=16> */
[----:B------:R-:W-:Y:S02]  /*0870*/  P2R R172, PR, RZ, 0x2 ;  /* 0x00000002ffac7803 */ /* 0x000fe40000000000 */
[----:B------:R-:W-:Y:S02]  /*0880*/  CS2R R36, SRZ ;  /* 0x0000000000247805 */ /* 0x000fe4000001ff00 */
[----:B------:R-:W-:Y:S01]  /*0890*/  CS2R R38, SRZ ;  /* 0x0000000000267805 */ /* 0x000fe2000001ff00 */
[----:B------:R-:W-:Y:S01]  /*08a0*/  UPLOP3.LUT UP1, UPT, UPT, UPT, UPT, 0x40, 0x4 ;  /* 0x000000000004789c */ /* 0x000fe20003f2e870 */
[----:B------:R-:W0:Y:S01]  /*08b0*/  LDCU UR11, c[0x0][0x400] ;  /* 0x00008000ff0b77ac */ /* 0x000e220008000800 */
[----:B------:R-:W1:Y:S01]  /*08c0*/  LDCU.64 UR6, c[0x0][0x470] ;  /* 0x00008e00ff0677ac */ /* 0x000e620008000a00 */
[----:B------:R-:W2:Y:S01]  /*08d0*/  LDCU.64 UR14, c[0x0][0x438] ;  /* 0x00008700ff0e77ac */ /* 0x000ea20008000a00 */
[----:B------:R-:W3:Y:S07]  /*08e0*/  LDCU.64 UR8, c[0x0][0x478] ;  /* 0x00008f00ff0877ac */ /* 0x000eee0008000a00 */
.L_x_2281:
[----:B------:R-:W-:Y:S01]  /*08f0*/  ISETP.NE.AND P5, PT, R172, RZ, PT ;  /* 0x000000ffac00720c */ /* 0x000fe20003fa5270 */
[----:B0123--:R-:W4:Y:S08]  /*0900*/  LDC.64 R174, c[0x0][0x3c8] ;  /* 0x0000f200ffae7b82 */ /* 0x00ff300000000a00 */
[----:B------:R-:W0:Y:S08]  /*0910*/  LDC.64 R172, c[0x0][0x3c0] ;  /* 0x0000f000ffac7b82 */ /* 0x000e300000000a00 */
[----:B------:R-:W1:Y:S01]  /*0920*/  LDC R0, c[0x0][0x388] ;  /* 0x0000e200ff007b82 */ /* 0x000e620000000800 */
[----:B----4-:R-:W-:-:S05]  /*0930*/  IMAD.WIDE R174, R5, 0x4, R174 ;  /* 0x0000000405ae7825 */ /* 0x010fca00078e02ae */
[----:B-----5:R4:W5:Y:S01]  /*0940*/  LDG.E R7, desc[UR12][R174.64] ;  /* 0x0000000cae077981 */ /* 0x020962000c1e1900 */
[----:B0-----:R-:W-:-:S06]  /*0950*/  IMAD.WIDE R172, R5, 0x4, R172 ;  /* 0x0000000405ac7825 */ /* 0x001fcc00078e02ac */
[----:B------:R-:W2:Y:S01]  /*0960*/  LDG.E R172, desc[UR12][R172.64] ;  /* 0x0000000cacac7981 */ /* 0x000ea2000c1e1900 */
[----:B-1----:R-:W-:-:S05]  /*0970*/  IMAD R4, R5, R0, RZ ;  /* 0x0000000005047224 */ /* 0x002fca00078e02ff */
[----:B------:R-:W-:-:S04]  /*0980*/  SHF.R.S32.HI R177, RZ, 0x1f, R4 ;  /* 0x0000001fffb17819 */ /* 0x000fc80000011404 */
[----:B------:R-:W-:Y:S01]  /*0990*/  LEA.HI R4, R177, R4, RZ, 0x2 ;  /* 0x00000004b1047211 */ /* 0x000fe200078f10ff */
[----:B------:R-:W-:Y:S01]  /*09a0*/  BSSY.RECONVERGENT B0, `(.L_x_2215) ;  /* 0x0000052000007945 */ /* 0x000fe20003800200 */
[----:B------:R-:W-:Y:S02]  /*09b0*/  HFMA2 R177, -RZ, RZ, 0, 0 ;  /* 0x00000000ffb17431 */ /* 0x000fe400000001ff */
        /* <DEDUP_REMOVED lines=8> */
[----:B----4-:R-:W-:Y:S06]  /*0a40*/  @!P0 BRA `(.L_x_2216) ;  /* 0x00000004001c8947 */ /* 0x010fec0003800000 */
        /* <DEDUP_REMOVED lines=8> */
[----:B------:R-:W2:Y:S01]  /*0ad0*/  LDG.E.128 R12, desc[UR12][R12.64] ;  /* 0x0000000c0c0c7981 */ /* 0x000ea2000c1e1d00 */
[----:B------:R-:W-:-:S04]  /*0ae0*/  ISETP.NE.U32.AND P0, PT, RZ, UR14, PT ;  /* 0x0000000eff007c0c */ /* 0x000fc8000bf05070 */
[----:B------:R-:W-:-:S13]  /*0af0*/  ISETP.NE.AND.EX P0, PT, RZ, UR15, PT, P0 ;  /* 0x0000000fff007c0c */ /* 0x000fda000bf05300 */
[----:B------:R-:W0:Y:S02]  /*0b00*/  @P0 LDC.64 R178, c[0x0][0x438] ;  /* 0x00010e00ffb20b82 */ /* 0x000e240000000a00 */
[----:B0-----:R-:W-:-:S05]  /*0b10*/  @P0 IMAD.WIDE.U32 R178, R4, 0x10, R178 ;  /* 0x0000001004b20825 */ /* 0x001fca00078e00b2 */
[----:B------:R0:W5:Y:S01]  /*0b20*/  @P0 LDG.E.128 R32, desc[UR12][R178.64] ;  /* 0x0000000cb2200981 */ /* 0x000162000c1e1d00 */
[----:B----4-:R-:W-:Y:S02]  /*0b30*/  MOV R11, R172 ;  /* 0x000000ac000b7202 */ /* 0x010fe40000000f00 */
[--C-:B------:R-:W-:Y:S02]  /*0b40*/  SHF.R.U64 R172, R172, 0x10, R173.reuse ;  /* 0x00000010acac7819 */ /* 0x100fe400000012ad */
[----:B------:R-:W-:Y:S02]  /*0b50*/  SHF.R.U32.HI R206, RZ, 0x10, R173 ;  /* 0x00000010ffce7819 */ /* 0x000fe400000116ad */
[--C-:B---3--:R-:W-:Y:S02]  /*0b60*/  SHF.R.U64 R18, R174, 0x10, R175.reuse ;  /* 0x00000010ae127819 */ /* 0x108fe400000012af */
[----:B------:R-:W-:Y:S02]  /*0b70*/  MOV R177, R175 ;  /* 0x000000af00b17202 */ /* 0x000fe40000000f00 */
[----:B------:R-:W-:-:S02]  /*0b80*/  SHF.R.U32.HI R204, RZ, 0x10, R175 ;  /* 0x00000010ffcc7819 */ /* 0x000fc400000116af */
[----:B------:R-:W-:Y:S01]  /*0b90*/  MOV R175, R173 ;  /* 0x000000ad00af7202 */ /* 0x000fe20000000f00 */
[C---:B--2---:R-:W-:Y:S01]  /*0ba0*/  FADD.FTZ R16, -R176.reuse, R13 ;  /* 0x0000000db0107221 */ /* 0x044fe20000010100 */
[----:B------:R-:W-:Y:S01]  /*0bb0*/  MOV R3, R174 ;  /* 0x000000ae00037202 */ /* 0x000fe20000000f00 */
[C---:B------:R-:W-:Y:S01]  /*0bc0*/  FADD.FTZ R12, -R176.reuse, R12 ;  /* 0x0000000cb00c7221 */ /* 0x040fe20000010100 */
[----:B------:R-:W-:Y:S01]  /*0bd0*/  SHF.L.U32 R173, R11, 0x10, RZ ;  /* 0x000000100bad7819 */ /* 0x000fe200000006ff */
[----:B------:R-:W-:Y:S01]  /*0be0*/  FADD.FTZ R174, -R176, R14 ;  /* 0x0000000eb0ae7221 */ /* 0x000fe20000010100 */
[----:B------:R-:W-:Y:S01]  /*0bf0*/  SHF.L.U32 R172, R172, 0x10, RZ ;  /* 0x00000010acac7819 */ /* 0x000fe200000006ff */
[----:B-----5:R-:W-:Y:S01]  /*0c00*/  FMUL.FTZ R14, R7, R16 ;  /* 0x00000010070e7220 */ /* 0x020fe20000410000 */
[----:B0-----:R-:W-:Y:S02]  /*0c10*/  SHF.L.U32 R179, R175, 0x10, RZ ;  /* 0x00000010afb37819 */ /* 0x001fe400000006ff */
[----:B------:R-:W-:Y:S01]  /*0c20*/  SHF.L.U32 R206, R206, 0x10, RZ ;  /* 0x00000010cece7819 */ /* 0x000fe200000006ff */
[----:B------:R-:W-:Y:S01]  /*0c30*/  FMUL.FTZ R13, R148, R173 ;  /* 0x000000ad940d7220 */ /* 0x000fe20000410000 */
[----:B------:R-:W-:Y:S01]  /*0c40*/  SHF.L.U32 R11, R3, 0x10, RZ ;  /* 0x00000010030b7819 */ /* 0x000fe200000006ff */
[----:B------:R-:W-:Y:S01]  /*0c50*/  FMUL.FTZ R3, R7, R12 ;  /* 0x0000000c07037220 */ /* 0x000fe20000410000 */
[----:B------:R-:W-:Y:S01]  /*0c60*/  SHF.L.U32 R18, R18, 0x10, RZ ;  /* 0x0000001012127819 */ /* 0x000fe200000006ff */
[----:B------:R-:W-:Y:S01]  /*0c70*/  FADD.FTZ R178, -R176, R15 ;  /* 0x0000000fb0b27221 */ /* 0x000fe20000010100 */
[-C--:B------:R-:W-:Y:S01]  /*0c80*/  FMUL.FTZ R16, R149, R172.reuse ;  /* 0x000000ac95107220 */ /* 0x080fe20000410000 */
[----:B------:R-:W-:Y:S01]  /*0c90*/  SHF.L.U32 R177, R177, 0x10, RZ ;  /* 0x00000010b1b17819 */ /* 0x000fe200000006ff */
[----:B------:R-:W-:Y:S01]  /*0ca0*/  FADD.FTZ R53, R53, R172 ;  /* 0x000000ac35357221 */ /* 0x000fe20000010000 */
[----:B------:R-:W-:Y:S01]  /*0cb0*/  FFMA.FTZ R73, R14, R172, R73 ;  /* 0x000000ac0e497223 */ /* 0x000fe20000010049 */
[----:B------:R-:W-:Y:S01]  /*0cc0*/  SHF.L.U32 R204, R204, 0x10, RZ ;  /* 0x00000010cccc7819 */ /* 0x000fe200000006ff */
[----:B------:R-:W-:Y:S01]  /*0cd0*/  FMUL.FTZ R15, R150, R179 ;  /* 0x000000b3960f7220 */ /* 0x000fe20000410000 */
[----:B------:R-:W-:Y:S01]  /*0ce0*/  FMUL.FTZ R172, R151, R206 ;  /* 0x000000ce97ac7220 */ /* 0x000fe20000410000 */
[----:B------:R-:W-:Y:S01]  /*0cf0*/  FADD.FTZ R92, R92, R11 ;  /* 0x0000000b5c5c7221 */ /* 0x000fe20000010000 */
[-C--:B------:R-:W-:Y:S01]  /*0d00*/  FFMA.FTZ R12, R152, R11.reuse, R13 ;  /* 0x0000000b980c7223 */ /* 0x080fe2000001000d */
[----:B------:R-:W-:Y:S01]  /*0d10*/  FFMA.FTZ R112, R3, R11, R112 ;  /* 0x0000000b03707223 */ /* 0x000fe20000010070 */
[----:B------:R-:W-:Y:S01]  /*0d20*/  FFMA.FTZ R11, R153, R18, R16 ;  /* 0x00000012990b7223 */ /* 0x000fe20000010010 */
[----:B------:R-:W-:Y:S01]  /*0d30*/  FFMA.FTZ R16, R154, R177, R15 ;  /* 0x000000b19a107223 */ /* 0x000fe2000001000f */
[----:B------:R-:W-:Y:S01]  /*0d40*/  FADD.FTZ R52, R52, R173 ;  /* 0x000000ad34347221 */ /* 0x000fe20000010000 */
[----:B------:R-:W-:Y:S01]  /*0d50*/  FFMA.FTZ R72, R3, R173, R72 ;  /* 0x000000ad03487223 */ /* 0x000fe20000010048 */
[----:B------:R-:W-:Y:S01]  /*0d60*/  FFMA.FTZ R15, R155, R204, R172 ;  /* 0x000000cc9b0f7223 */ /* 0x000fe200000100ac */
[----:B------:R-:W-:Y:S01]  /*0d70*/  FADD.FTZ R172, RZ, R12 ;  /* 0x0000000cffac7221 */ /* 0x000fe20000010000 */
[----:B------:R-:W-:Y:S01]  /*0d80*/  FFMA.FTZ R173, R3, R12, RZ ;  /* 0x0000000c03ad7223 */ /* 0x000fe200000100ff */
[----:B------:R-:W-:-:S02]  /*0d90*/  FMUL.FTZ R13, R7, R174 ;  /* 0x000000ae070d7220 */ /* 0x000fc40000410000 */
[----:B------:R-:W-:Y:S01]  /*0da0*/  FADD.FTZ R175, R172, R11 ;  /* 0x0000000bacaf7221 */ /* 0x000fe20000010000 */
[C---:B------:R-:W-:Y:S01]  /*0db0*/  FFMA.FTZ R173, R14.reuse, R11, R173 ;  /* 0x0000000b0ead7223 */ /* 0x040fe200000100ad */
[----:B------:R-:W-:Y:S01]  /*0dc0*/  FADD.FTZ R93, R93, R18 ;  /* 0x000000125d5d7221 */ /* 0x000fe20000010000 */
[----:B------:R-:W-:Y:S01]  /*0dd0*/  FFMA.FTZ R113, R14, R18, R113 ;  /* 0x000000120e717223 */ /* 0x000fe20000010071 */
[----:B------:R-:W-:Y:S01]  /*0de0*/  FMUL.FTZ R18, R7, R178 ;  /* 0x000000b207127220 */ /* 0x000fe20000410000 */
[----:B------:R-:W-:Y:S01]  /*0df0*/  FADD.FTZ R172, R175, R16 ;  /* 0x00000010afac7221 */ /* 0x000fe20000010000 */
[C---:B------:R-:W-:Y:S01]  /*0e00*/  FFMA.FTZ R178, R13.reuse, R16, R173 ;  /* 0x000000100db27223 */ /* 0x040fe200000100ad */
        /* <DEDUP_REMOVED lines=11> */
.L_x_2216:
[----:B---3--:R-:W-:Y:S05]  /*0ec0*/  BSYNC.RECONVERGENT B0 ;  /* 0x0000000000007941 */ /* 0x008fea0003800200 */
.L_x_2215:
        /* <DEDUP_REMOVED lines=13> */
[----:B------:R-:W0:Y:S02]  /*0fa0*/  @P0 LDC.64 R204, c[0x0][0x438] ;  /* 0x00010e00ffcc0b82 */ /* 0x000e240000000a00 */
[----:B0-----:R-:W-:-:S05]  /*0fb0*/  @P0 IMAD.WIDE.U32 R204, R179, 0x10, R204 ;  /* 0x00000010b3cc0825 */ /* 0x001fca00078e00cc */
[----:B------:R0:W5:Y:S01]  /*0fc0*/  @P0 LDG.E.128 R28, desc[UR12][R204.64] ;  /* 0x0000000ccc1c0981 */ /* 0x000162000c1e1d00 */
[----:B------:R-:W-:Y:S02]  /*0fd0*/  IADD3 R179, PT, PT, R179, 0x80, RZ ;  /* 0x00000080b3b37810 */ /* 0x000fe40007ffe0ff */
[----:B---3--:R-:W-:Y:S02]  /*0fe0*/  MOV R17, R172 ;  /* 0x000000ac00117202 */ /* 0x008fe40000000f00 */
[----:B------:R-:W-:Y:S02]  /*0ff0*/  SHF.R.U64 R26, R172, 0x10, R173 ;  /* 0x00000010ac1a7819 */ /* 0x000fe400000012ad */
[----:B------:R-:W-:Y:S02]  /*1000*/  MOV R201, R173 ;  /* 0x000000ad00c97202 */ /* 0x000fe40000000f00 */
[----:B----4-:R-:W-:Y:S02]  /*1010*/  MOV R19, R174 ;  /* 0x000000ae00137202 */ /* 0x010fe40000000f00 */
[----:B------:R-:W-:-:S02]  /*1020*/  SHF.R.U64 R172, R174, 0x10, R175 ;  /* 0x00000010aeac7819 */ /* 0x000fc400000012af */
[----:B------:R-:W-:Y:S02]  /*1030*/  MOV R203, R175 ;  /* 0x000000af00cb7202 */ /* 0x000fe40000000f00 */
[----:B------:R-:W-:Y:S02]  /*1040*/  SHF.R.U32.HI R206, RZ, 0x10, R173 ;  /* 0x00000010ffce7819 */ /* 0x000fe400000116ad */
[----:B------:R-:W-:Y:S01]  /*1050*/  SHF.R.U32.HI R208, RZ, 0x10, R175 ;  /* 0x00000010ffd07819 */ /* 0x000fe200000116af */
[C---:B--2---:R-:W-:Y:S01]  /*1060*/  FADD.FTZ R24, -R176.reuse, R21 ;  /* 0x00000015b0187221 */ /* 0x044fe20000010100 */
[----:B------:R-:W-:Y:S01]  /*1070*/  SHF.L.U32 R173, R19, 0x10, RZ ;  /* 0x0000001013ad7819 */ /* 0x000fe200000006ff */
[----:B------:R-:W-:Y:S01]  /*1080*/  FADD.FTZ R20, -R176, R20 ;  /* 0x00000014b0147221 */ /* 0x000fe20000010100 */
[----:B------:R-:W-:Y:S01]  /*1090*/  SHF.L.U32 R172, R172, 0x10, RZ ;  /* 0x00000010acac7819 */ /* 0x000fe200000006ff */
[----:B------:R-:W-:Y:S01]  /*10a0*/  FADD.FTZ R174, -R176, R22 ;  /* 0x00000016b0ae7221 */ /* 0x000fe20000010100 */
[----:B------:R-:W-:Y:S01]  /*10b0*/  SHF.L.U32 R203, R203, 0x10, RZ ;  /* 0x00000010cbcb7819 */ /* 0x000fe200000006ff */
[----:B-----5:R-:W-:Y:S01]  /*10c0*/  FMUL.FTZ R22, R7, R24 ;  /* 0x0000001807167220 */ /* 0x020fe20000410000 */
[----:B------:R-:W-:Y:S01]  /*10d0*/  SHF.L.U32 R208, R208, 0x10, RZ ;  /* 0x00000010d0d07819 */ /* 0x000fe200000006ff */
[----:B------:R-:W-:Y:S01]  /*10e0*/  FMUL.FTZ R21, R140, R173 ;  /* 0x000000ad8c157220 */ /* 0x000fe20000410000 */
[----:B------:R-:W-:Y:S01]  /*10f0*/  SHF.L.U32 R19, R17, 0x10, RZ ;  /* 0x0000001011137819 */ /* 0x000fe200000006ff */
[----:B------:R-:W-:Y:S01]  /*1100*/  FMUL.FTZ R17, R7, R20 ;  /* 0x0000001407117220 */ /* 0x000fe20000410000 */
[----:B------:R-:W-:Y:S01]  /*1110*/  SHF.L.U32 R26, R26, 0x10, RZ ;  /* 0x000000101a1a7819 */ /* 0x000fe200000006ff */
[----:B0-----:R-:W-:Y:S01]  /*1120*/  FADD.FTZ R204, -R176, R23 ;  /* 0x00000017b0cc7221 */ /* 0x001fe20000010100 */
        /* <DEDUP_REMOVED lines=15> */
[----:B------:R-:W-:Y:S01]  /*1220*/  FADD.FTZ R172, R177, R20 ;  /* 0x00000014b1ac7221 */ /* 0x000fe20000010000 */
[----:B------:R-:W-:Y:S01]  /*1230*/  FFMA.FTZ R173, R17, R20, R178 ;  /* 0x0000001411ad7223 */ /* 0x000fe200000100b2 */
        /* <DEDUP_REMOVED lines=18> */
.L_x_2218:
[----:B------:R-:W-:Y:S05]  /*1360*/  BSYNC.RECONVERGENT B0 ;  /* 0x0000000000007941 */ /* 0x000fea0003800200 */
.L_x_2217:
        /* <DEDUP_REMOVED lines=22> */
[----:B------:R-:W-:Y:S02]  /*14d0*/  SHF.R.U32.HI R203, RZ, 0x10, R181 ;  /* 0x00000010ffcb7819 */ /* 0x000fe400000116b5 */
[----:B------:R-:W-:Y:S01]  /*14e0*/  SHF.L.U32 R181, R27, 0x10, RZ ;  /* 0x000000101bb57819 */ /* 0x000fe200000006ff */
[C---:B--2---:R-:W-:Y:S01]  /*14f0*/  FADD.FTZ R172, -R176.reuse, R172 ;  /* 0x000000acb0ac7221 */ /* 0x044fe20000010100 */
[C---:B------:R-:W-:Y:S01]  /*1500*/  FADD.FTZ R206, -R176.reuse, R174 ;  /* 0x000000aeb0ce7221 */ /* 0x040fe20000010100 */
[----:B------:R-:W-:Y:S01]  /*1510*/  MOV R201, R183 ;  /* 0x000000b700c97202 */ /* 0x000fe20000000f00 */
[----:B------:R-:W-:Y:S01]  /*1520*/  FADD.FTZ R182, -R176, R173 ;  /* 0x000000adb0b67221 */ /* 0x000fe20000010100 */
[----:B------:R-:W-:Y:S02]  /*1530*/  SHF.L.U32 R174, R180, 0x10, RZ ;  /* 0x00000010b4ae7819 */ /* 0x000fe400000006ff */
[----:B------:R-:W-:Y:S02]  /*1540*/  SHF.R.U32.HI R183, RZ, 0x10, R183 ;  /* 0x00000010ffb77819 */ /* 0x000fe400000116b7 */
[----:B------:R-:W-:Y:S01]  /*1550*/  SHF.L.U32 R27, R25, 0x10, RZ ;  /* 0x00000010191b7819 */ /* 0x000fe200000006ff */
[C---:B-----5:R-:W-:Y:S01]  /*1560*/  FMUL.FTZ R25, R7.reuse, R172 ;  /* 0x000000ac07197220 */ /* 0x060fe20000410000 */
[----:B------:R-:W-:Y:S01]  /*1570*/  FMUL.FTZ R173, R132, R181 ;  /* 0x000000b584ad7220 */ /* 0x000fe20000410000 */
[----:B------:R-:W-:Y:S01]  /*1580*/  SHF.L.U32 R172, R184, 0x10, RZ ;  /* 0x00000010b8ac7819 */ /* 0x000fe200000006ff */
[----:B------:R-:W-:Y:S01]  /*1590*/  FMUL.FTZ R182, R7, R182 ;  /* 0x000000b607b67220 */ /* 0x000fe20000410000 */
[----:B------:R-:W-:Y:S01]  /*15a0*/  FMUL.FTZ R184, R133, R174 ;  /* 0x000000ae85b87220 */ /* 0x000fe20000410000 */
[----:B------:R-:W-:-:S02]  /*15b0*/  SHF.L.U32 R201, R201, 0x10, RZ ;  /* 0x00000010c9c97819 */ /* 0x000fc400000006ff */
[----:B0-----:R-:W-:Y:S01]  /*15c0*/  SHF.L.U32 R204, R183, 0x10, RZ ;  /* 0x00000010b7cc7819 */ /* 0x001fe200000006ff */
[----:B------:R-:W-:Y:S01]  /*15d0*/  FADD.FTZ R84, R84, R27 ;  /* 0x0000001b54547221 */ /* 0x000fe20000010000 */
[-C--:B------:R-:W-:Y:S01]  /*15e0*/  FFMA.FTZ R180, R136, R27.reuse, R173 ;  /* 0x0000001b88b47223 */ /* 0x080fe200000100ad */
[----:B------:R-:W-:Y:S01]  /*15f0*/  FFMA.FTZ R104, R25, R27, R104 ;  /* 0x0000001b19687223 */ /* 0x000fe20000010068 */
[----:B------:R-:W-:Y:S01]  /*1600*/  FADD.FTZ R45, R45, R174 ;  /* 0x000000ae2d2d7221 */ /* 0x000fe20000010000 */
[----:B------:R-:W-:Y:S01]  /*1610*/  FFMA.FTZ R65, R182, R174, R65 ;  /* 0x000000aeb6417223 */ /* 0x000fe20000010041 */
[----:B------:R-:W-:Y:S01]  /*1620*/  FADD.FTZ R208, -R176, R175 ;  /* 0x000000afb0d07221 */ /* 0x000fe20000010100 */
[----:B------:R-:W-:Y:S01]  /*1630*/  FADD.FTZ R44, R44, R181 ;  /* 0x000000b52c2c7221 */ /* 0x000fe20000010000 */
[----:B------:R-:W-:Y:S01]  /*1640*/  FFMA.FTZ R64, R25, R181, R64 ;  /* 0x000000b519407223 */ /* 0x000fe20000010040 */
[----:B------:R-:W-:Y:S01]  /*1650*/  FADD.FTZ R85, R85, R172 ;  /* 0x000000ac55557221 */ /* 0x000fe20000010000 */
[-C--:B------:R-:W-:Y:S01]  /*1660*/  FFMA.FTZ R27, R137, R172.reuse, R184 ;  /* 0x000000ac891b7223 */ /* 0x080fe200000100b8 */
[----:B------:R-:W-:Y:S01]  /*1670*/  FFMA.FTZ R105, R182, R172, R105 ;  /* 0x000000acb6697223 */ /* 0x000fe20000010069 */
[----:B------:R-:W-:Y:S01]  /*1680*/  SHF.L.U32 R173, R186, 0x10, RZ ;  /* 0x00000010baad7819 */ /* 0x000fe200000006ff */
[----:B------:R-:W-:Y:S01]  /*1690*/  FMUL.FTZ R175, R134, R201 ;  /* 0x000000c986af7220 */ /* 0x000fe20000410000 */
[----:B------:R-:W-:Y:S01]  /*16a0*/  SHF.L.U32 R174, R203, 0x10, RZ ;  /* 0x00000010cbae7819 */ /* 0x000fe200000006ff */
[----:B------:R-:W-:Y:S01]  /*16b0*/  FMUL.FTZ R181, R7, R206 ;  /* 0x000000ce07b57220 */ /* 0x000fe20000410000 */
[----:B------:R-:W-:Y:S01]  /*16c0*/  FMUL.FTZ R172, R135, R204 ;  /* 0x000000cc87ac7220 */ /* 0x000fe20000410000 */
[----:B------:R-:W-:Y:S01]  /*16d0*/  FADD.FTZ R86, R86, R173 ;  /* 0x000000ad56567221 */ /* 0x000fe20000010000 */
[-C--:B------:R-:W-:Y:S01]  /*16e0*/  FFMA.FTZ R184, R138, R173.reuse, R175 ;  /* 0x000000ad8ab87223 */ /* 0x080fe200000100af */
[----:B------:R-:W-:Y:S01]  /*16f0*/  FFMA.FTZ R106, R181, R173, R106 ;  /* 0x000000adb56a7223 */ /* 0x000fe2000001006a */
[----:B------:R-:W-:Y:S01]  /*1700*/  FFMA.FTZ R183, R139, R174, R172 ;  /* 0x000000ae8bb77223 */ /* 0x000fe200000100ac */
        /* <DEDUP_REMOVED lines=15> */
.L_x_2220:
[----:B------:R-:W-:Y:S05]  /*1800*/  BSYNC.RECONVERGENT B0 ;  /* 0x0000000000007941 */ /* 0x000fea0003800200 */
.L_x_2219:
        /* <DEDUP_REMOVED lines=29> */
[----:B------:R-:W-:Y:S01]  /*19e0*/  SHF.R.U32.HI R191, RZ, 0x10, R191 ;  /* 0x00000010ffbf7819 */ /* 0x000fe200000116bf */
[----:B------:R-:W-:Y:S01]  /*19f0*/  FADD.FTZ R208, -R176, R175 ;  /* 0x000000afb0d07221 */ /* 0x000fe20000010100 */
        /* <DEDUP_REMOVED lines=10> */
[C---:B------:R-:W-:Y:S01]  /*1aa0*/  FFMA.FTZ R100, R185.reuse, R173, R100 ;  /* 0x000000adb9647223 */ /* 0x040fe20000010064 */
[----:B------:R-:W-:Y:S01]  /*1ab0*/  FADD.FTZ R40, R40, R187 ;  /* 0x000000bb28287221 */ /* 0x000fe20000010000 */
[----:B------:R-:W-:Y:S01]  /*1ac0*/  FFMA.FTZ R60, R185, R187, R60 ;  /* 0x000000bbb93c7223 */ /* 0x000fe2000001003c */
[----:B------:R-:W-:Y:S01]  /*1ad0*/  FADD.FTZ R41, R41, R174 ;  /* 0x000000ae29297221 */ /* 0x000fe20000010000 */
[C---:B------:R-:W-:Y:S01]  /*1ae0*/  FFMA.FTZ R61, R190.reuse, R174, R61 ;  /* 0x000000aebe3d7223 */ /* 0x040fe2000001003d */
        /* <DEDUP_REMOVED lines=27> */
.L_x_2222:
[----:B------:R-:W-:Y:S05]  /*1ca0*/  BSYNC.RECONVERGENT B0 ;  /* 0x0000000000007941 */ /* 0x000fea0003800200 */
.L_x_2221:
        /* <DEDUP_REMOVED lines=16> */
[----:B---3--:R-:W-:-:S04]  /*1db0*/  MOV R193, R198 ;  /* 0x000000c600c17202 */ /* 0x008fc80000000f00 */
[----:B------:R-:W-:Y:S02]  /*1dc0*/  SHF.L.U32 R195, R193, 0x10, RZ ;  /* 0x00000010c1c37819 */ /* 0x000fe400000006ff */
[----:B----4-:R-:W-:Y:S02]  /*1dd0*/  MOV R179, R196 ;  /* 0x000000c400b37202 */ /* 0x010fe40000000f00 */
[----:B------:R-:W-:Y:S02]  /*1de0*/  SHF.R.U64 R205, R196, 0x10, R197 ;  /* 0x00000010c4cd7819 */ /* 0x000fe400000012c5 */
[----:B------:R-:W-:Y:S01]  /*1df0*/  SHF.R.U64 R196, R198, 0x10, R199 ;  /* 0x00000010c6c47819 */ /* 0x000fe200000012c7 */
[C---:B--2---:R-:W-:Y:S01]  /*1e00*/  FADD.FTZ R172, -R176.reuse, R172 ;  /* 0x000000acb0ac7221 */ /* 0x044fe20000010100 */
[----:B------:R-:W-:Y:S01]  /*1e10*/  FADD.FTZ R198, -R176, R173 ;  /* 0x000000adb0c67221 */ /* 0x000fe20000010100 */
[----:B------:R-:W-:Y:S01]  /*1e20*/  SHF.L.U32 R179, R179, 0x10, RZ ;  /* 0x00000010b3b37819 */ /* 0x000fe200000006ff */
[----:B------:R-:W-:Y:S01]  /*1e30*/  FMUL.FTZ R173, R116, R195 ;  /* 0x000000c374ad7220 */ /* 0x000fe20000410000 */
[----:B------:R-:W-:Y:S01]  /*1e40*/  MOV R202, R197 ;  /* 0x000000c500ca7202 */ /* 0x000fe20000000f00 */
[----:B-----5:R-:W-:Y:S01]  /*1e50*/  FMUL.FTZ R193, R7, R172 ;  /* 0x000000ac07c17220 */ /* 0x020fe20000410000 */
[----:B------:R-:W-:Y:S01]  /*1e60*/  SHF.R.U32.HI R203, RZ, 0x10, R197 ;  /* 0x00000010ffcb7819 */ /* 0x000fe200000116c5 */
[----:B0-----:R-:W-:Y:S01]  /*1e70*/  FADD.FTZ R200, -R176, R174 ;  /* 0x000000aeb0c87221 */ /* 0x001fe20000010100 */
[----:B------:R-:W-:Y:S01]  /*1e80*/  MOV R197, R199 ;  /* 0x000000c700c57202 */ /* 0x000fe20000000f00 */
[----:B------:R-:W-:Y:S01]  /*1e90*/  FADD.FTZ R76, R76, R179 ;  /* 0x000000b34c4c7221 */ /* 0x000fe20000010000 */
[----:B------:R-:W-:Y:S01]  /*1ea0*/  SHF.L.U32 R174, R196, 0x10, RZ ;  /* 0x00000010c4ae7819 */ /* 0x000fe200000006ff */
[-C--:B------:R-:W-:Y:S01]  /*1eb0*/  FFMA.FTZ R196, R120, R179.reuse, R173 ;  /* 0x000000b378c47223 */ /* 0x080fe200000100ad */
[----:B------:R-:W-:Y:S01]  /*1ec0*/  FFMA.FTZ R96, R193, R179, R96 ;  /* 0x000000b3c1607223 */ /* 0x000fe20000010060 */
[----:B------:R-:W-:Y:S01]  /*1ed0*/  SHF.L.U32 R179, R197, 0x10, RZ ;  /* 0x00000010c5b37819 */ /* 0x000fe200000006ff */
[----:B------:R-:W-:Y:S01]  /*1ee0*/  FADD.FTZ R204, -R176, R175 ;  /* 0x000000afb0cc7221 */ /* 0x000fe20000010100 */
[----:B------:R-:W-:Y:S01]  /*1ef0*/  SHF.L.U32 R172, R205, 0x10, RZ ;  /* 0x00000010cdac7819 */ /* 0x000fe200000006ff */
[----:B------:R-:W-:Y:S01]  /*1f00*/  FMUL.FTZ R176, R117, R174 ;  /* 0x000000ae75b07220 */ /* 0x000fe20000410000 */
[----:B------:R-:W-:Y:S01]  /*1f10*/  SHF.L.U32 R173, R202, 0x10, RZ ;  /* 0x00000010caad7819 */ /* 0x000fe200000006ff */
[C---:B------:R-:W-:Y:S01]  /*1f20*/  FMUL.FTZ R198, R7.reuse, R198 ;  /* 0x000000c607c67220 */ /* 0x040fe20000410000 */
[----:B------:R-:W-:Y:S01]  /*1f30*/  SHF.R.U32.HI R199, RZ, 0x10, R199 ;  /* 0x00000010ffc77819 */ /* 0x000fe200000116c7 */
[----:B------:R-:W-:Y:S01]  /*1f40*/  FMUL.FTZ R175, R118, R179 ;  /* 0x000000b376af7220 */ /* 0x000fe20000410000 */
[----:B------:R-:W-:Y:S01]  /*1f50*/  FMUL.FTZ R197, R7, R200 ;  /* 0x000000c807c57220 */ /* 0x000fe20000410000 */
[----:B------:R-:W-:Y:S01]  /*1f60*/  FADD.FTZ R36, R36, R195 ;  /* 0x000000c324247221 */ /* 0x000fe20000010000 */
[----:B------:R-:W-:Y:S01]  /*1f70*/  FFMA.FTZ R56, R193, R195, R56 ;  /* 0x000000c3c1387223 */ /* 0x000fe20000010038 */
[-C--:B------:R-:W-:Y:S01]  /*1f80*/  FFMA.FTZ R195, R121, R172.reuse, R176 ;  /* 0x000000ac79c37223 */ /* 0x080fe200000100b0 */
[----:B------:R-:W-:Y:S01]  /*1f90*/  FADD.FTZ R77, R77, R172 ;  /* 0x000000ac4d4d7221 */ /* 0x000fe20000010000 */
[----:B------:R-:W-:Y:S01]  /*1fa0*/  FFMA.FTZ R97, R198, R172, R97 ;  /* 0x000000acc6617223 */ /* 0x000fe20000010061 */
[----:B------:R-:W-:Y:S01]  /*1fb0*/  SHF.L.U32 R176, R199, 0x10, RZ ;  /* 0x00000010c7b07819 */ /* 0x000fe200000006ff */
[----:B------:R-:W-:Y:S01]  /*1fc0*/  FADD.FTZ R78, R78, R173 ;  /* 0x000000ad4e4e7221 */ /* 0x000fe20000010000 */
[-C--:B------:R-:W-:Y:S01]  /*1fd0*/  FFMA.FTZ R200, R122, R173.reuse, R175 ;  /* 0x000000ad7ac87223 */ /* 0x080fe200000100af */
[----:B------:R-:W-:Y:S01]  /*1fe0*/  FFMA.FTZ R98, R197, R173, R98 ;  /* 0x000000adc5627223 */ /* 0x000fe20000010062 */
[----:B------:R-:W-:Y:S01]  /*1ff0*/  FADD.FTZ R172, R177, R196 ;  /* 0x000000c4b1ac7221 */ /* 0x000fe20000010000 */
[----:B------:R-:W-:Y:S01]  /*2000*/  FFMA.FTZ R173, R193, R196, R178 ;  /* 0x000000c4c1ad7223 */ /* 0x000fe200000100b2 */
[----:B------:R-:W-:Y:S01]  /*2010*/  FADD.FTZ R37, R37, R174 ;  /* 0x000000ae25257221 */ /* 0x000fe20000010000 */
[----:B------:R-:W-:Y:S01]  /*2020*/  FFMA.FTZ R57, R198, R174, R57 ;  /* 0x000000aec6397223 */ /* 0x000fe20000010039 */
[----:B------:R-:W-:Y:S01]  /*2030*/  SHF.L.U32 R174, R203, 0x10, RZ ;  /* 0x00000010cbae7819 */ /* 0x000fe200000006ff */
[----:B------:R-:W-:Y:S01]  /*2040*/  FMUL.FTZ R202, R7, R204 ;  /* 0x000000cc07ca7220 */ /* 0x000fe20000410000 */
[----:B------:R-:W-:Y:S01]  /*2050*/  FMUL.FTZ R204, R119, R176 ;  /* 0x000000b077cc7220 */ /* 0x000fe20000410000 */
[----:B------:R-:W-:Y:S01]  /*2060*/  FADD.FTZ R175, R172, R195 ;  /* 0x000000c3acaf7221 */ /* 0x000fe20000010000 */
[----:B------:R-:W-:-:S02]  /*2070*/  FFMA.FTZ R173, R198, R195, R173 ;  /* 0x000000c3c6ad7223 */ /* 0x000fc400000100ad */
        /* <DEDUP_REMOVED lines=11> */
.L_x_2224:
[----:B------:R-:W-:Y:S05]  /*2130*/  BSYNC.RECONVERGENT B0 ;  /* 0x0000000000007941 */ /* 0x000fea0003800200 */
.L_x_2223:
        /* <DEDUP_REMOVED lines=32> */
.L_x_2226:
[----:B------:R-:W-:Y:S05]  /*2340*/  BSYNC.RECONVERGENT B0 ;  /* 0x0000000000007941 */ /* 0x000fea0003800200 */
.L_x_2225:
        /* <DEDUP_REMOVED lines=24> */
[----:B------:R-:W-:Y:S01]  /*24d0*/  FADD.FTZ R173, R179, R172 ;  /* 0x000000acb3ad7221 */ /* 0x000fe20000010000 */
[----:B------:R-:W-:Y:S02]  /*24e0*/  P2R R172, PR, RZ, 0x40 ;  /* 0x00000040ffac7803 */ /* 0x000fe40000000000 */
[----:B------:R-:W-:Y:S01]  /*24f0*/  FMUL.FTZ R178, R178, UR11 ;  /* 0x0000000bb2b27c20 */ /* 0x000fe20008410000 */
[----:B------:R-:W-:Y:S01]  /*2500*/  P2R R172, PR, RZ, 0x20 ;  /* 0x00000020ffac7803 */ /* 0x000fe20000000000 */
[----:B------:R-:W-:-:S03]  /*2510*/  FMUL.FTZ R173, R173, UR11 ;  /* 0x0000000badad7c20 */ /* 0x000fc60008410000 */
        /* <DEDUP_REMOVED lines=32> */
.L_x_2231:
        /* <DEDUP_REMOVED lines=23> */
.L_x_2230:
        /* <DEDUP_REMOVED lines=20> */
.L_x_2233:
        /* <DEDUP_REMOVED lines=21> */
.L_x_2229:
        /* <DEDUP_REMOVED lines=27> */
.L_x_2235:
        /* <DEDUP_REMOVED lines=23> */
.L_x_2234:
        /* <DEDUP_REMOVED lines=20> */
.L_x_2236:
        /* <DEDUP_REMOVED lines=20> */
.L_x_2232:
        /* <DEDUP_REMOVED lines=24> */
.L_x_2237:
[----:B------:R-:W-:-:S07]  /*3240*/  IADD3 R4, PT, PT, R4, 0x80, RZ ;  /* 0x0000008004047810 */ /* 0x000fce0007ffe0ff */
.L_x_2228:
[----:B------:R-:W-:Y:S05]  /*3250*/  BSYNC.RECONVERGENT B0 ;  /* 0x0000000000007941 */ /* 0x000fea0003800200 */
.L_x_2227:
        /* <DEDUP_REMOVED lines=27> */
[----:B0-----:R-:W-:Y:S02]  /*3410*/  PRMT R174, R179, 0x7632, R174 ;  /* 0x00007632b3ae7816 */ /* 0x001fe400000000ae */
[----:B------:R-:W-:Y:S02]  /*3420*/  PRMT R6, R206, 0x7610, R6 ;  /* 0x00007610ce067816 */ /* 0x000fe40000000006 */
[----:B------:R-:W-:-:S02]  /*3430*/  PRMT R9, R203, 0x7610, R9 ;  /* 0x00007610cb097816 */ /* 0x000fc40000000009 */
[----:B------:R-:W-:Y:S02]  /*3440*/  PRMT R8, R174, 0x7610, R8 ;  /* 0x00007610ae087816 */ /* 0x000fe40000000008 */
[----:B------:R-:W-:Y:S01]  /*3450*/  PRMT R10, R179, 0x7610, R10 ;  /* 0x00007610b30a7816 */ /* 0x000fe2000000000a */
[----:B------:R-:W-:Y:S06]  /*3460*/  BRA `(.L_x_2243) ;  /* 0x00000008005c7947 */ /* 0x000fec0003800000 */
.L_x_2242:
        /* <DEDUP_REMOVED lines=17> */
.L_x_2241:
        /* <DEDUP_REMOVED lines=26> */
.L_x_2244:
        /* <DEDUP_REMOVED lines=19> */
.L_x_2240:
        /* <DEDUP_REMOVED lines=28> */
.L_x_2246:
        /* <DEDUP_REMOVED lines=17> */
.L_x_2245:
        /* <DEDUP_REMOVED lines=26> */
.L_x_2247:
        /* <DEDUP_REMOVED lines=18> */
.L_x_2243:
        /* <DEDUP_REMOVED lines=20> */
.L_x_2248:
[----:B------:R-:W-:-:S07]  /*3f20*/  IADD3 R4, PT, PT, R4, 0x80, RZ ;  /* 0x0000008004047810 */ /* 0x000fce0007ffe0ff */
.L_x_2239:
[----:B------:R-:W-:Y:S05]  /*3f30*/  BSYNC.RECONVERGENT B0 ;  /* 0x0000000000007941 */ /* 0x000fea0003800200 */
.L_x_2238:
        /* <DEDUP_REMOVED lines=33> */
.L_x_2253:
        /* <DEDUP_REMOVED lines=17> */
.L_x_2252:
        /* <DEDUP_REMOVED lines=26> */
.L_x_2255:
        /* <DEDUP_REMOVED lines=19> */
.L_x_2251:
        /* <DEDUP_REMOVED lines=28> */
.L_x_2257:
        /* <DEDUP_REMOVED lines=17> */
.L_x_2256:
        /* <DEDUP_REMOVED lines=26> */
.L_x_2258:
        /* <DEDUP_REMOVED lines=18> */
.L_x_2254:
        /* <DEDUP_REMOVED lines=20> */
.L_x_2259:
[----:B------:R-:W-:-:S07]  /*4c00*/  IADD3 R4, PT, PT, R4, 0x80, RZ ;  /* 0x0000008004047810 */ /* 0x000fce0007ffe0ff */
.L_x_2250:
[----:B------:R-:W-:Y:S05]  /*4c10*/  BSYNC.RECONVERGENT B0 ;  /* 0x0000000000007941 */ /* 0x000fea0003800200 */
.L_x_2249:
        /* <DEDUP_REMOVED lines=33> */
.L_x_2264:
        /* <DEDUP_REMOVED lines=17> */
.L_x_2263:
        /* <DEDUP_REMOVED lines=26> */
.L_x_2266:
        /* <DEDUP_REMOVED lines=19> */
.L_x_2262:
        /* <DEDUP_REMOVED lines=28> */
.L_x_2268:
        /* <DEDUP_REMOVED lines=17> */
.L_x_2267:
        /* <DEDUP_REMOVED lines=26> */
.L_x_2269:
        /* <DEDUP_REMOVED lines=18> */
.L_x_2265:
        /* <DEDUP_REMOVED lines=20> */
.L_x_2270:
[----:B------:R-:W-:-:S07]  /*58e0*/  IADD3 R4, PT, PT, R4, 0x80, RZ ;  /* 0x0000008004047810 */ /* 0x000fce0007ffe0ff */
.L_x_2261:
[----:B------:R-:W-:Y:S05]  /*58f0*/  BSYNC.RECONVERGENT B0 ;  /* 0x0000000000007941 */ /* 0x000fea0003800200 */
.L_x_2260:
        /* <DEDUP_REMOVED lines=33> */
.L_x_2275:
        /* <DEDUP_REMOVED lines=17> */
.L_x_2274:
        /* <DEDUP_REMOVED lines=26> */
.L_x_2277:
        /* <DEDUP_REMOVED lines=19> */
.L_x_2273:
        /* <DEDUP_REMOVED lines=28> */
.L_x_2279:
        /* <DEDUP_REMOVED lines=17> */
.L_x_2278:
        /* <DEDUP_REMOVED lines=25> */
.L_x_2280:
        /* <DEDUP_REMOVED lines=18> */
.L_x_2276:
        /* <DEDUP_REMOVED lines=20> */
.L_x_2272:
[----:B------:R-:W-:Y:S05]  /*65b0*/  BSYNC.RECONVERGENT B0 ;  /* 0x0000000000007941 */ /* 0x000fea0003800200 */
.L_x_2271:
[----:B------:R-:W-:Y:S01]  /*65c0*/  UPLOP3.LUT UP1, UPT, UPT, UPT, UP1, 0x40, 0x4 ;  /* 0x000000000004789c */ /* 0x000fe20003f2e810 */
[----:B------:R-:W-:Y:S10]  /*65d0*/  @!P6 BRA `(.L_x_2281) ;  /* 0xffffffa000c4e947 */ /* 0x000ff4000383ffff */
.L_x_2214:
[----:B------:R-:W4:Y:S01]  /*65e0*/  S2UR UR4, SR_CTAID.X ;  /* 0x00000000000479c3 */ /* 0x000f220000002500 */
[----:B------:R-:W-:Y:S01]  /*65f0*/  BSSY.RECONVERGENT B0, `(.L_x_2282) ;  /* 0x0000011000007945 */ /* 0x000fe20003800200 */
[----:B----4-:R-:W-:-:S05]  /*6600*/  IMAD R0, R0, UR4, RZ ;  /* 0x0000000400007c24 */ /* 0x010fca000f8e02ff */
[----:B------:R-:W-:Y:S01]  /*6610*/  LEA.HI R201, R0, R201, RZ, 0x1e ;  /* 0x000000c900c97211 */ /* 0x000fe200078ff0ff */
[----:B------:R-:W-:Y:S06]  /*6620*/  @!P0 BRA `(.L_x_2283) ;  /* 0x0000000000348947 */ /* 0x000fec0003800000 */
[----:B------:R-:W4:Y:S08]  /*6630*/  LDC.64 R2, c[0x0][0x440] ;  /* 0x00011000ff027b82 */ /* 0x000f300000000a00 */
[----:B------:R-:W0:Y:S08]  /*6640*/  LDC.64 R4, c[0x0][0x448] ;  /* 0x00011200ff047b82 */ /* 0x000e300000000a00 */
[----:B-----5:R-:W1:Y:S08]  /*6650*/  LDC.64 R6, c[0x0][0x450] ;  /* 0x00011400ff067b82 */ /* 0x020e700000000a00 */
        /* <DEDUP_REMOVED lines=10> */
.L_x_2283:
[----:B------:R-:W-:Y:S05]  /*6700*/  BSYNC.RECONVERGENT B0 ;  /* 0x0000000000007941 */ /* 0x000fea0003800200 */
.L_x_2282:
[----:B------:R-:W-:Y:S04]  /*6710*/  BSSY.RECONVERGENT B0, `(.L_x_2284) ;  /* 0x000000f000007945 */ /* 0x000fe80003800200 */
[----:B------:R-:W-:Y:S05]  /*6720*/  @!P1 BRA `(.L_x_2285) ;  /* 0x0000000000349947 */ /* 0x000fea0003800000 */
[----:B----4-:R-:W4:Y:S08]  /*6730*/  LDC.64 R2, c[0x0][0x440] ;  /* 0x00011000ff027b82 */ /* 0x010f300000000a00 */
        /* <DEDUP_REMOVED lines=12> */
.L_x_2285:
[----:B------:R-:W-:Y:S05]  /*6800*/  BSYNC.RECONVERGENT B0 ;  /* 0x0000000000007941 */ /* 0x000fea0003800200 */
.L_x_2284:
        /* <DEDUP_REMOVED lines=15> */
.L_x_2287:
[----:B------:R-:W-:Y:S05]  /*6900*/  BSYNC.RECONVERGENT B0 ;  /* 0x0000000000007941 */ /* 0x000fea0003800200 */
.L_x_2286:
        /* <DEDUP_REMOVED lines=15> */
.L_x_2289:
[----:B------:R-:W-:Y:S05]  /*6a00*/  BSYNC.RECONVERGENT B0 ;  /* 0x0000000000007941 */ /* 0x000fea0003800200 */
.L_x_2288:
[----:B------:R-:W-:Y:S05]  /*6a10*/  @!P4 EXIT ;  /* 0x000000000000c94d */ /* 0x000fea0003800000 */
[----:B----4-:R-:W4:Y:S08]  /*6a20*/  LDC.64 R2, c[0x0][0x440] ;  /* 0x00011000ff027b82 */ /* 0x010f300000000a00 */
[----:B------:R-:W0:Y:S08]  /*6a30*/  LDC.64 R4, c[0x0][0x448] ;  /* 0x00011200ff047b82 */ /* 0x000e300000000a00 */
[----:B-----5:R-:W1:Y:S08]  /*6a40*/  LDC.64 R6, c[0x0][0x450] ;  /* 0x00011400ff067b82 */ /* 0x020e700000000a00 */
        /* <DEDUP_REMOVED lines=10> */
.L_x_2290:
        /* <DEDUP_REMOVED lines=9> */
.L_x_5420:


//--------------------- .text._ZN10layer_norm31ln_parallel_residual_bwd_kernelINS_13Kernel_traitsIf13__nv_bfloat16fS2_fjLj2560ELj1ELj1ELj4ELj8ENS_18Kernel_traits_baseILj2560EfS2_fS2_fjLj128EEEEELb0ELb0ELb1EEEvNS_9BwdParamsE --------------------------
	.section	.text._ZN10layer_norm31ln_parallel_residual_bwd_kernelINS_13Kernel_traitsIf13__nv_bfloat16fS2_fjLj2560ELj1ELj1ELj4ELj8ENS_18Kernel_traits_baseILj2560EfS2_fS2_fjLj128EEEEELb0ELb0ELb1EEEvNS_9BwdParamsE,"ax",@progbits
	.align	128
        .global         _ZN10layer_norm31ln_parallel_residual_bwd_kernelINS_13Kernel_traitsIf13__nv_bfloat16fS2_fjLj2560ELj1ELj1ELj4ELj8ENS_18Kernel_traits_baseILj2560EfS2_fS2_fjLj128EEEEELb0ELb0ELb1EEEvNS_9BwdParamsE
        .type           _ZN10layer_norm31ln_parallel_residual_bwd_kernelINS_13Kernel_traitsIf13__nv_bfloat16fS2_fjLj2560ELj1ELj1ELj4ELj8ENS_18Kernel_traits_baseILj2560EfS2_fS2_fjLj128EEEEELb0ELb0ELb1EEEvNS_9BwdParamsE,@function
        .size           _ZN10layer_norm31ln_parallel_residual_bwd_kernelINS_13Kernel_traitsIf13__nv_bfloat16fS2_fjLj2560ELj1ELj1ELj4ELj8ENS_18Kernel_traits_baseILj2560EfS2_fS2_fjLj128EEEEELb0ELb0ELb1EEEvNS_9BwdParamsE,(.L_x_5421 - _ZN10layer_norm31ln_parallel_residual_bwd_kernelINS_13Kernel_traitsIf13__nv_bfloat16fS2_fjLj2560ELj1ELj1ELj4ELj8ENS_18Kernel_traits_baseILj2560EfS2_fS2_fjLj128EEEEELb0ELb0ELb1EEEvNS_9BwdParamsE)
        .other          _ZN10layer_norm31ln_parallel_residual_bwd_kernelINS_13Kernel_traitsIf13__nv_bfloat16fS2_fjLj2560ELj1ELj1ELj4ELj8ENS_18Kernel_traits_baseILj2560EfS2_fS2_fjLj128EEEEELb0ELb0ELb1EEEvNS_9BwdParamsE,@"STO_CUDA_ENTRY STV_DEFAULT"
_ZN10layer_norm31ln_parallel_residual_bwd_kernelINS_13Kernel_traitsIf13__nv_bfloat16fS2_fjLj2560ELj1ELj1ELj4ELj8ENS_18Kernel_traits_baseILj2560EfS2_fS2_fjLj128EEEEELb0ELb0ELb1EEEvNS_9BwdParamsE:
.text._ZN10layer_norm31ln_parallel_residual_bwd_kernelINS_13Kernel_traitsIf13__nv_bfloat16fS2_fjLj2560ELj1ELj1ELj4ELj8ENS_18Kernel_traits_baseILj2560EfS2_fS2_fjLj128EEEEELb0ELb0ELb1EEEvNS_9BwdParamsE:
        /* <DEDUP_REMOVED lines=110> */
.L_x_2339:
[----:B------:R-:W2:Y:S01]  /*06e0*/  LDC.64 R116, c[0x0][0x3c0] ;  /* 0x0000f000ff747b82 */ /* 0x000ea20000000a00 */
[----:B0-----:R-:W-:-:S05]  /*06f0*/  IMAD R0, R187, UR16, RZ ;  /* 0x00000010bb007c24 */ /* 0x001fca000f8e02ff */
[----:B-1----:R-:W-:Y:S02]  /*0700*/  SHF.R.S32.HI R109, RZ, 0x1f, R0 ;  /* 0x0000001fff6d7819 */ /* 0x002fe40000011400 */
[----:B------:R-:W0:Y:S02]  /*0710*/  LDC.64 R124, c[0x0][0x3a8] ;  /* 0x0000ea00ff7c7b82 */ /* 0x000e240000000a00 */
[----:B------:R-:W-:-:S04]  /*0720*/  LEA.HI R109, R109, R0, RZ, 0x2 ;  /* 0x000000006d6d7211 */ /* 0x000fc800078f10ff */
[----:B------:R-:W-:Y:S02]  /*0730*/  LEA.HI.SX32 R191, R109, R118, 0x1e ;  /* 0x000000766dbf7211 */ /* 0x000fe400078ff2ff */
[----:B------:R-:W3:Y:S02]  /*0740*/  LDC.64 R174, c[0x0][0x428] ;  /* 0x00010a00ffae7b82 */ /* 0x000ee40000000a00 */
[----:B------:R-:W-:Y:S01]  /*0750*/  IADD3 R193, PT, PT, R191, 0x80, RZ ;  /* 0x00000080bfc17810 */ /* 0x000fe20007ffe0ff */
[----:B--2---:R-:W-:-:S05]  /*0760*/  IMAD.WIDE R116, R187, 0x4, R116 ;  /* 0x00000004bb747825 */ /* 0x004fca00078e0274 */
[----:B------:R-:W2:Y:S01]  /*0770*/  LDC.64 R176, c[0x0][0x430] ;  /* 0x00010c00ffb07b82 */ /* 0x000ea20000000a00 */
[----:B------:R4:W2:Y:S01]  /*0780*/  LDG.E R0, desc[UR12][R116.64] ;  /* 0x0000000c74007981 */ /* 0x0008a2000c1e1900 */
[----:B0-----:R-:W-:-:S06]  /*0790*/  IMAD.WIDE.U32 R112, R193, 0x10, R124 ;  /* 0x00000010c1707825 */ /* 0x001fcc00078e007c */
[----:B------:R-:W0:Y:S01]  /*07a0*/  LDC.64 R178, c[0x0][0x3c8] ;  /* 0x0000f200ffb27b82 */ /* 0x000e220000000a00 */
[C---:B------:R-:W-:Y:S01]  /*07b0*/  IMAD.WIDE.U32 R108, R191.reuse, 0x10, R124 ;  /* 0x00000010bf6c7825 */ /* 0x040fe200078e007c */
[----:B------:R-:W2:Y:S01]  /*07c0*/  LDG.E.128 R112, desc[UR12][R112.64] ;  /* 0x0000000c70707981 */ /* 0x000ea2000c1e1d00 */
[C---:B------:R-:W-:Y:S02]  /*07d0*/  IADD3 R195, PT, PT, R191.reuse, 0x100, RZ ;  /* 0x00000100bfc37810 */ /* 0x040fe40007ffe0ff */
[----:B---3--:R-:W-:Y:S02]  /*07e0*/  IMAD.WIDE.U32 R158, R191, 0x8, R174 ;  /* 0x00000008bf9e7825 */ /* 0x008fe400078e00ae */
[----:B------:R-:W3:Y:S02]  /*07f0*/  LDG.E.128 R108, desc[UR12][R108.64] ;  /* 0x0000000c6c6c7981 */ /* 0x000ee4000c1e1d00 */
[----:B----4-:R-:W-:Y:S02]  /*0800*/  IMAD.WIDE.U32 R116, R195, 0x10, R124 ;  /* 0x00000010c3747825 */ /* 0x010fe400078e007c */
[----:B------:R-:W4:Y:S02]  /*0810*/  LDG.E.64 R158, desc[UR12][R158.64] ;  /* 0x0000000c9e9e7981 */ /* 0x000f24000c1e1b00 */
[----:B--2---:R-:W-:-:S02]  /*0820*/  IMAD.WIDE.U32 R160, R191, 0x8, R176 ;  /* 0x00000008bfa07825 */ /* 0x004fc400078e00b0 */
[----:B------:R-:W2:Y:S01]  /*0830*/  LDG.E.128 R116, desc[UR12][R116.64] ;  /* 0x0000000c74747981 */ /* 0x000ea2000c1e1d00 */
[C---:B------:R-:W-:Y:S02]  /*0840*/  IADD3 R197, PT, PT, R191.reuse, 0x180, RZ ;  /* 0x00000180bfc57810 */ /* 0x040fe40007ffe0ff */
[----:B------:R-:W-:Y:S01]  /*0850*/  IADD3 R199, PT, PT, R191, 0x200, RZ ;  /* 0x00000200bfc77810 */ /* 0x000fe20007ffe0ff */
[----:B------:R-:W4:Y:S02]  /*0860*/  LDG.E.64 R160, desc[UR12][R160.64] ;  /* 0x0000000ca0a07981 */ /* 0x000f24000c1e1b00 */
[----:B------:R-:W-:-:S04]  /*0870*/  IMAD.WIDE.U32 R120, R197, 0x10, R124 ;  /* 0x00000010c5787825 */ /* 0x000fc800078e007c */
[----:B------:R-:W-:Y:S02]  /*0880*/  IMAD.WIDE.U32 R124, R199, 0x10, R124 ;  /* 0x00000010c77c7825 */ /* 0x000fe400078e007c */
[----:B------:R-:W4:Y:S02]  /*0890*/  LDG.E.128 R120, desc[UR12][R120.64] ;  /* 0x0000000c78787981 */ /* 0x000f24000c1e1d00 */
[----:B0-----:R-:W-:Y:S02]  /*08a0*/  IMAD.WIDE R178, R187, 0x4, R178 ;  /* 0x00000004bbb27825 */ /* 0x001fe400078e02b2 */
[----:B------:R-:W4:Y:S02]  /*08b0*/  LDG.E.128 R124, desc[UR12][R124.64] ;  /* 0x0000000c7c7c7981 */ /* 0x000f24000c1e1d00 */
[C---:B------:R-:W-:Y:S02]  /*08c0*/  IMAD.WIDE.U32 R164, R193.reuse, 0x8, R176 ;  /* 0x00000008c1a47825 */ /* 0x040fe400078e00b0 */
[----:B------:R0:W4:Y:S02]  /*08d0*/  LDG.E R179, desc[UR12][R178.64] ;  /* 0x0000000cb2b37981 */ /* 0x000124000c1e1900 */
[----:B------:R-:W-:-:S02]  /*08e0*/  IMAD.WIDE.U32 R162, R193, 0x8, R174 ;  /* 0x00000008c1a27825 */ /* 0x000fc400078e00ae */
[----:B------:R-:W4:Y:S02]  /*08f0*/  LDG.E.64 R164, desc[UR12][R164.64] ;  /* 0x0000000ca4a47981 */ /* 0x000f24000c1e1b00 */
[--C-:B------:R-:W-:Y:S02]  /*0900*/  IMAD.WIDE.U32 R166, R195, 0x8, R174.reuse ;  /* 0x00000008c3a67825 */ /* 0x100fe400078e00ae */
[----:B------:R-:W4:Y:S02]  /*0910*/  LDG.E.64 R162, desc[UR12][R162.64] ;  /* 0x0000000ca2a27981 */ /* 0x000f24000c1e1b00 */
[--C-:B------:R-:W-:Y:S02]  /*0920*/  IMAD.WIDE.U32 R170, R197, 0x8, R174.reuse ;  /* 0x00000008c5aa7825 */ /* 0x100fe400078e00ae */
[----:B------:R-:W4:Y:S02]  /*0930*/  LDG.E.64 R166, desc[UR12][R166.64] ;  /* 0x0000000ca6a67981 */ /* 0x000f24000c1e1b00 */
[----:B------:R-:W-:-:S02]  /*0940*/  IMAD.WIDE.U32 R174, R199, 0x8, R174 ;  /* 0x00000008c7ae7825 */ /* 0x000fc400078e00ae */
        /* <DEDUP_REMOVED lines=8> */
[----:B------:R-:W-:-:S04]  /*09d0*/  ISETP.NE.U32.AND P0, PT, RZ, UR14, PT ;  /* 0x0000000eff007c0c */ /* 0x000fc8000bf05070 */
[----:B------:R-:W-:Y:S02]  /*09e0*/  ISETP.NE.AND.EX P0, PT, RZ, UR15, PT, P0 ;  /* 0x0000000fff007c0c */ /* 0x000fe4000bf05300 */
[----:B------:R-:W-:-:S04]  /*09f0*/  ISETP.NE.AND P1, PT, RZ, UR11, PT ;  /* 0x0000000bff007c0c */ /* 0x000fc8000bf25270 */
[----:B------:R-:W-:-:S05]  /*0a00*/  FSEL R0, R0, RZ, !P1 ;  /* 0x000000ff00007208 */ /* 0x000fca0004800000 */
[C---:B------:R-:W-:Y:S01]  /*0a10*/  FADD.FTZ R206, -R0.reuse, R112 ;  /* 0x0000007000ce7221 */ /* 0x040fe20000010100 */
[C---:B------:R-:W-:Y:S02]  /*0a20*/  FADD.FTZ R208, -R0.reuse, R113 ;  /* 0x0000007100d07221 */ /* 0x040fe40000010100 */
[----:B------:R-:W1:Y:S01]  /*0a30*/  @P0 LDC.64 R112, c[0x0][0x438] ;  /* 0x00010e00ff700b82 */ /* 0x000e620000000a00 */
[C---:B---3--:R-:W-:Y:S01]  /*0a40*/  FADD.FTZ R198, -R0.reuse, R110 ;  /* 0x0000006e00c67221 */ /* 0x048fe20000010100 */
[C---:B------:R-:W-:Y:S01]  /*0a50*/  FADD.FTZ R200, -R0.reuse, R111 ;  /* 0x0000006f00c87221 */ /* 0x040fe20000010100 */
[C---:B------:R-:W-:Y:S01]  /*0a60*/  FADD.FTZ R210, -R0.reuse, R114 ;  /* 0x0000007200d27221 */ /* 0x040fe20000010100 */
[----:B------:R-:W-:-:S04]  /*0a70*/  FADD.FTZ R212, -R0, R115 ;  /* 0x0000007300d47221 */ /* 0x000fc80000010100 */
[----:B------:R-:W3:Y:S01]  /*0a80*/  @P0 LDC.64 R110, c[0x0][0x438] ;  /* 0x00010e00ff6e0b82 */ /* 0x000ee20000000a00 */
[C---:B------:R-:W-:Y:S01]  /*0a90*/  FADD.FTZ R196, -R0.reuse, R108 ;  /* 0x0000006c00c47221 */ /* 0x040fe20000010100 */
[----:B------:R-:W-:-:S06]  /*0aa0*/  FADD.FTZ R194, -R0, R109 ;  /* 0x0000006d00c27221 */ /* 0x000fcc0000010100 */
[----:B------:R-:W0:Y:S08]  /*0ab0*/  @P0 LDC.64 R114, c[0x0][0x438] ;  /* 0x00010e00ff720b82 */ /* 0x000e300000000a00 */
[----:B------:R-:W0:Y:S01]  /*0ac0*/  @P0 LDC.64 R108, c[0x0][0x438] ;  /* 0x00010e00ff6c0b82 */ /* 0x000e220000000a00 */
[C---:B--2---:R-:W-:Y:S01]  /*0ad0*/  FADD.FTZ R214, -R0.reuse, R116 ;  /* 0x0000007400d67221 */ /* 0x044fe20000010100 */
[----:B------:R-:W-:Y:S01]  /*0ae0*/  FADD.FTZ R216, -R0, R117 ;  /* 0x0000007500d87221 */ /* 0x000fe20000010100 */
[----:B----4-:R-:W-:Y:S01]  /*0af0*/  MOV R202, R158 ;  /* 0x0000009e00ca7202 */ /* 0x010fe20000000f00 */
[----:B-1----:R-:W-:Y:S01]  /*0b00*/  @P0 IMAD.WIDE.U32 R112, R195, 0x10, R112 ;  /* 0x00000010c3700825 */ /* 0x002fe200078e0070 */
[----:B------:R-:W-:-:S02]  /*0b10*/  SHF.R.U64 R158, R158, 0x10, R159 ;  /* 0x000000109e9e7819 */ /* 0x000fc4000000129f */
[----:B------:R-:W-:Y:S01]  /*0b20*/  MOV R203, R159 ;  /* 0x0000009f00cb7202 */ /* 0x000fe20000000f00 */
[----:B------:R-:W1:Y:S01]  /*0b30*/  @P0 LDC.64 R116, c[0x0][0x438] ;  /* 0x00010e00ff740b82 */ /* 0x000e620000000a00 */
[----:B------:R-:W-:Y:S01]  /*0b40*/  SHF.R.U32.HI R204, RZ, 0x10, R159 ;  /* 0x00000010ffcc7819 */ /* 0x000fe2000001169f */
[----:B---3--:R-:W-:Y:S01]  /*0b50*/  @P0 IMAD.WIDE.U32 R110, R193, 0x10, R110 ;  /* 0x00000010c16e0825 */ /* 0x008fe200078e006e */
[----:B------:R-:W-:Y:S01]  /*0b60*/  MOV R159, R160 ;  /* 0x000000a0009f7202 */ /* 0x000fe20000000f00 */
[----:B-----5:R2:W5:Y:S01]  /*0b70*/  @P0 LDG.E.128 R52, desc[UR12][R112.64] ;  /* 0x0000000c70340981 */ /* 0x020562000c1e1d00 */
[----:B------:R-:W-:Y:S02]  /*0b80*/  SHF.R.U64 R160, R160, 0x10, R161 ;  /* 0x00000010a0a07819 */ /* 0x000fe400000012a1 */
[----:B0-----:R-:W-:Y:S01]  /*0b90*/  MOV R178, R161 ;  /* 0x000000a100b27202 */ /* 0x001fe20000000f00 */
[----:B------:R-:W-:Y:S01]  /*0ba0*/  @P0 IMAD.WIDE.U32 R114, R197, 0x10, R114 ;  /* 0x00000010c5720825 */ /* 0x000fe200078e0072 */
[----:B------:R-:W-:Y:S01]  /*0bb0*/  SHF.R.U32.HI R161, RZ, 0x10, R161 ;  /* 0x00000010ffa17819 */ /* 0x000fe200000116a1 */
[----:B------:R0:W5:Y:S01]  /*0bc0*/  @P0 LDG.E.128 R56, desc[UR12][R110.64] ;  /* 0x0000000c6e380981 */ /* 0x000162000c1e1d00 */
[----:B--2---:R-:W-:-:S03]  /*0bd0*/  SHF.L.U32 R113, R159, 0x10, RZ ;  /* 0x000000109f717819 */ /* 0x004fc600000006ff */
[----:B------:R2:W5:Y:S01]  /*0be0*/  @P0 LDG.E.128 R48, desc[UR12][R114.64] ;  /* 0x0000000c72300981 */ /* 0x000562000c1e1d00 */
[----:B------:R-:W-:Y:S01]  /*0bf0*/  @P0 IMAD.WIDE.U32 R108, R191, 0x10, R108 ;  /* 0x00000010bf6c0825 */ /* 0x000fe200078e006c */
[----:B------:R-:W-:Y:S02]  /*0c00*/  SHF.L.U32 R112, R160, 0x10, RZ ;  /* 0x00000010a0707819 */ /* 0x000fe400000006ff */
[----:B0-----:R-:W-:Y:S01]  /*0c10*/  SHF.L.U32 R111, R202, 0x10, RZ ;  /* 0x00000010ca6f7819 */ /* 0x001fe200000006ff */
[C---:B------:R-:W-:Y:S01]  /*0c20*/  FADD.FTZ R118, -R0.reuse, R118 ;  /* 0x0000007600767221 */ /* 0x040fe20000010100 */
[----:B------:R-:W-:Y:S01]  /*0c30*/  FADD.FTZ R228, -R0, R126 ;  /* 0x0000007e00e47221 */ /* 0x000fe20000010100 */
[----:B------:R-:W-:Y:S01]  /*0c40*/  SHF.L.U32 R110, R158, 0x10, RZ ;  /* 0x000000109e6e7819 */ /* 0x000fe200000006ff */
[----:B------:R0:W5:Y:S01]  /*0c50*/  @P0 LDG.E.128 R60, desc[UR12][R108.64] ;  /* 0x0000000c6c3c0981 */ /* 0x000162000c1e1d00 */
[----:B--2---:R-:W-:Y:S01]  /*0c60*/  SHF.L.U32 R114, R161, 0x10, RZ ;  /* 0x00000010a1727819 */ /* 0x004fe200000006ff */
[----:B------:R-:W-:Y:S01]  /*0c70*/  FMUL.FTZ R161, R84, R113 ;  /* 0x0000007154a17220 */ /* 0x000fe20000410000 */
[----:B------:R-:W-:Y:S01]  /*0c80*/  SHF.L.U32 R115, R178, 0x10, RZ ;  /* 0x00000010b2737819 */ /* 0x000fe200000006ff */
[----:B------:R-:W-:Y:S01]  /*0c90*/  FMUL.FTZ R126, R85, R112 ;  /* 0x00000070557e7220 */ /* 0x000fe20000410000 */
        /* <DEDUP_REMOVED lines=10> */
[----:B0-----:R-:W-:Y:S01]  /*0d40*/  FMUL.FTZ R109, R86, R115 ;  /* 0x00000073566d7220 */ /* 0x001fe20000410000 */
[C---:B------:R-:W-:Y:S01]  /*0d50*/  FMUL.FTZ R0, R179.reuse, R196 ;  /* 0x000000c4b3007220 */ /* 0x040fe20000410000 */
[----:B------:R-:W-:Y:S01]  /*0d60*/  MOV R209, R164 ;  /* 0x000000a400d17202 */ /* 0x000fe20000000f00 */
[----:B------:R-:W-:Y:S01]  /*0d70*/  FMUL.FTZ R124, R179, R118 ;  /* 0x00000076b37c7220 */ /* 0x000fe20000410000 */
[----:B------:R-:W-:Y:S01]  /*0d80*/  FFMA.FTZ R241, R65, R110, R126 ;  /* 0x0000006e41f17223 */ /* 0x000fe2000001007e */
[----:B------:R-:W-:Y:S01]  /*0d90*/  FADD.FTZ R118, RZ, R239 ;  /* 0x000000efff767221 */ /* 0x000fe20000010000 */
[----:B------:R-:W-:Y:S01]  /*0da0*/  MOV R223, R174 ;  /* 0x000000ae00df7202 */ /* 0x000fe20000000f00 */
[----:B------:R-:W-:Y:S01]  /*0db0*/  FFMA.FTZ R243, R66, R203, R109 ;  /* 0x000000cb42f37223 */ /* 0x000fe2000001006d */
[----:B------:R-:W-:Y:S01]  /*0dc0*/  SHF.R.U64 R174, R174, 0x10, R175 ;  /* 0x00000010aeae7819 */ /* 0x000fe200000012af */
[----:B------:R-:W-:Y:S01]  /*0dd0*/  FMUL.FTZ R194, R179, R194 ;  /* 0x000000c2b3c27220 */ /* 0x000fe20000410000 */
[----:B------:R-:W-:Y:S01]  /*0de0*/  MOV R224, R175 ;  /* 0x000000af00e07202 */ /* 0x000fe20000000f00 */
[----:B------:R-:W-:Y:S01]  /*0df0*/  FFMA.FTZ R109, R0, R239, RZ ;  /* 0x000000ef006d7223 */ /* 0x000fe200000100ff */
[----:B------:R-:W-:Y:S01]  /*0e00*/  MOV R205, R162 ;  /* 0x000000a200cd7202 */ /* 0x000fe20000000f00 */
[----:B------:R-:W-:Y:S01]  /*0e10*/  FMUL.FTZ R108, R87, R114 ;  /* 0x00000072576c7220 */ /* 0x000fe20000410000 */
[----:B------:R-:W-:Y:S01]  /*0e20*/  SHF.R.U64 R164, R164, 0x10, R165 ;  /* 0x00000010a4a47819 */ /* 0x000fe200000012a5 */
[----:B------:R-:W-:Y:S01]  /*0e30*/  FADD.FTZ R118, R241, R118 ;  /* 0x00000076f1767221 */ /* 0x000fe20000010000 */
[----:B------:R-:W-:-:S02]  /*0e40*/  SHF.R.U32.HI R175, RZ, 0x10, R175 ;  /* 0x00000010ffaf7819 */ /* 0x000fc400000116af */
[----:B------:R-:W-:Y:S02]  /*0e50*/  SHF.L.U32 R204, R204, 0x10, RZ ;  /* 0x00000010cccc7819 */ /* 0x000fe400000006ff */
[----:B------:R-:W-:Y:S01]  /*0e60*/  SHF.L.U32 R209, R209, 0x10, RZ ;  /* 0x00000010d1d17819 */ /* 0x000fe200000006ff */
[----:B-1----:R-:W-:-:S04]  /*0e70*/  @P0 IMAD.WIDE.U32 R116, R199, 0x10, R116 ;  /* 0x00000010c7740825 */ /* 0x002fc800078e0074 */
[----:B------:R-:W-:Y:S01]  /*0e80*/  FMUL.FTZ R198, R179, R198 ;  /* 0x000000c6b3c67220 */ /* 0x000fe20000410000 */
[----:B------:R-:W-:Y:S01]  /*0e90*/  FFMA.FTZ R109, R194, R241, R109 ;  /* 0x000000f1c26d7223 */ /* 0x000fe2000001006d */
[----:B------:R-:W-:Y:S01]  /*0ea0*/  SHF.R.U64 R162, R162, 0x10, R163 ;  /* 0x00000010a2a27819 */ /* 0x000fe200000012a3 */
[----:B------:R-:W-:Y:S01]  /*0eb0*/  FFMA.FTZ R245, R67, R204, R108 ;  /* 0x000000cc43f57223 */ /* 0x000fe2000001006c */
[----:B------:R-:W-:Y:S01]  /*0ec0*/  MOV R211, R165 ;  /* 0x000000a500d37202 */ /* 0x000fe20000000f00 */
[----:B------:R-:W-:Y:S01]  /*0ed0*/  FADD.FTZ R118, R243, R118 ;  /* 0x00000076f3767221 */ /* 0x000fe20000010000 */
[----:B------:R-:W-:Y:S01]  /*0ee0*/  SHF.L.U32 R205, R205, 0x10, RZ ;  /* 0x00000010cdcd7819 */ /* 0x000fe200000006ff */
[----:B------:R0:W5:Y:S01]  /*0ef0*/  @P0 LDG.E.128 R44, desc[UR12][R116.64] ;  /* 0x0000000c742c0981 */ /* 0x000162000c1e1d00 */
[----:B------:R-:W-:Y:S02]  /*0f00*/  SHF.L.U32 R178, R164, 0x10, RZ ;  /* 0x00000010a4b27819 */ /* 0x000fe400000006ff */
[----:B------:R-:W-:Y:S01]  /*0f10*/  SHF.L.U32 R237, R175, 0x10, RZ ;  /* 0x00000010afed7819 */ /* 0x000fe200000006ff */
[----:B------:R-:W-:Y:S01]  /*0f20*/  FMUL.FTZ R175, R88, R209 ;  /* 0x000000d158af7220 */ /* 0x000fe20000410000 */
[----:B------:R-:W-:Y:S01]  /*0f30*/  MOV R225, R176 ;  /* 0x000000b000e17202 */ /* 0x000fe20000000f00 */
[----:B------:R-:W-:Y:S01]  /*0f40*/  FMUL.FTZ R200, R179, R200 ;  /* 0x000000c8b3c87220 */ /* 0x000fe20000410000 */
[----:B------:R-:W-:Y:S01]  /*0f50*/  SHF.R.U64 R176, R176, 0x10, R177 ;  /* 0x00000010b0b07819 */ /* 0x000fe200000012b1 */
[----:B------:R-:W-:Y:S01]  /*0f60*/  FFMA.FTZ R109, R198, R243, R109 ;  /* 0x000000f3c66d7223 */ /* 0x000fe2000001006d */
[----:B------:R-:W-:Y:S01]  /*0f70*/  MOV R226, R177 ;  /* 0x000000b100e27202 */ /* 0x000fe20000000f00 */
[----:B------:R-:W-:Y:S01]  /*0f80*/  FMUL.FTZ R108, R89, R178 ;  /* 0x000000b2596c7220 */ /* 0x000fe20000410000 */
[----:B------:R-:W-:Y:S01]  /*0f90*/  MOV R207, R163 ;  /* 0x000000a300cf7202 */ /* 0x000fe20000000f00 */
[----:B------:R-:W-:Y:S01]  /*0fa0*/  FFMA.FTZ R175, R68, R205, R175 ;  /* 0x000000cd44af7223 */ /* 0x000fe200000100af */
[----:B------:R-:W-:Y:S01]  /*0fb0*/  SHF.R.U32.HI R165, RZ, 0x10, R165 ;  /* 0x00000010ffa57819 */ /* 0x000fe200000116a5 */
[----:B------:R-:W-:Y:S01]  /*0fc0*/  FADD.FTZ R118, R245, R118 ;  /* 0x00000076f5767221 */ /* 0x000fe20000010000 */
[----:B------:R-:W-:-:S02]  /*0fd0*/  MOV R215, R168 ;  /* 0x000000a800d77202 */ /* 0x000fc40000000f00 */
[----:B------:R-:W-:Y:S02]  /*0fe0*/  SHF.R.U32.HI R177, RZ, 0x10, R177 ;  /* 0x00000010ffb17819 */ /* 0x000fe400000116b1 */
[----:B0-----:R-:W-:Y:S02]  /*0ff0*/  SHF.L.U32 R116, R162, 0x10, RZ ;  /* 0x00000010a2747819 */ /* 0x001fe400000006ff */
[----:B------:R-:W-:Y:S01]  /*1000*/  SHF.L.U32 R211, R211, 0x10, RZ ;  /* 0x00000010d3d37819 */ /* 0x000fe200000006ff */
[----:B------:R-:W-:Y:S01]  /*1010*/  FMUL.FTZ R206, R179, R206 ;  /* 0x000000ceb3ce7220 */ /* 0x000fe20000410000 */
[----:B------:R-:W-:Y:S01]  /*1020*/  SHF.L.U32 R238, R225, 0x10, RZ ;  /* 0x00000010e1ee7819 */ /* 0x000fe200000006ff */
[----:B------:R-:W-:Y:S01]  /*1030*/  FFMA.FTZ R109, R200, R245, R109 ;  /* 0x000000f5c86d7223 */ /* 0x000fe2000001006d */
[----:B------:R-:W-:Y:S01]  /*1040*/  SHF.L.U32 R225, R176, 0x10, RZ ;  /* 0x00000010b0e17819 */ /* 0x000fe200000006ff */
[----:B------:R-:W-:Y:S01]  /*1050*/  FADD.FTZ R118, R175, R118 ;  /* 0x00000076af767221 */ /* 0x000fe20000010000 */
[----:B------:R-:W-:-:S02]  /*1060*/  SHF.R.U32.HI R163, RZ, 0x10, R163 ;  /* 0x00000010ffa37819 */ /* 0x000fc400000116a3 */
[----:B------:R-:W-:Y:S02]  /*1070*/  SHF.L.U32 R207, R207, 0x10, RZ ;  /* 0x00000010cfcf7819 */ /* 0x000fe400000006ff */
[----:B------:R-:W-:Y:S02]  /*1080*/  SHF.L.U32 R196, R165, 0x10, RZ ;  /* 0x00000010a5c47819 */ /* 0x000fe400000006ff */
[----:B------:R-:W-:Y:S01]  /*1090*/  SHF.L.U32 R229, R215, 0x10, RZ ;  /* 0x00000010d7e57819 */ /* 0x000fe200000006ff */
[----:B------:R-:W-:Y:S01]  /*10a0*/  FMUL.FTZ R215, R90, R211 ;  /* 0x000000d35ad77220 */ /* 0x000fe20000410000 */
[----:B------:R-:W-:Y:S01]  /*10b0*/  SHF.L.U32 R176, R177, 0x10, RZ ;  /* 0x00000010b1b07819 */ /* 0x000fe200000006ff */
[----:B------:R-:W-:Y:S01]  /*10c0*/  FFMA.FTZ R177, R69, R116, R108 ;  /* 0x0000007445b17223 */ /* 0x000fe2000001006c */
[----:B------:R-:W-:Y:S01]  /*10d0*/  MOV R121, R170 ;  /* 0x000000aa00797202 */ /* 0x000fe20000000f00 */
[----:B------:R-:W-:Y:S01]  /*10e0*/  FMUL.FTZ R208, R179, R208 ;  /* 0x000000d0b3d07220 */ /* 0x000fe20000410000 */
[----:B------:R-:W-:Y:S01]  /*10f0*/  SHF.R.U64 R123, R170, 0x10, R171 ;  /* 0x00000010aa7b7819 */ /* 0x000fe200000012ab */
[----:B------:R-:W-:Y:S01]  /*1100*/  FFMA.FTZ R109, R206, R175, R109 ;  /* 0x000000afce6d7223 */ /* 0x000fe2000001006d */
[----:B------:R-:W-:-:S02]  /*1110*/  MOV R219, R171 ;  /* 0x000000ab00db7202 */ /* 0x000fc40000000f00 */
[----:B------:R-:W-:Y:S01]  /*1120*/  SHF.R.U32.HI R170, RZ, 0x10, R171 ;  /* 0x00000010ffaa7819 */ /* 0x000fe200000116ab */
[----:B------:R-:W-:Y:S01]  /*1130*/  FMUL.FTZ R108, R91, R196 ;  /* 0x000000c45b6c7220 */ /* 0x000fe20000410000 */
[----:B------:R-:W-:Y:S01]  /*1140*/  MOV R119, R166 ;  /* 0x000000a600777202 */ /* 0x000fe20000000f00 */
[----:B------:R-:W-:Y:S01]  /*1150*/  FFMA.FTZ R215, R70, R207, R215 ;  /* 0x000000cf46d77223 */ /* 0x000fe200000100d7 */
[----:B------:R-:W-:Y:S01]  /*1160*/  SHF.R.U64 R168, R168, 0x10, R169 ;  /* 0x00000010a8a87819 */ /* 0x000fe200000012a9 */
[----:B------:R-:W-:Y:S01]  /*1170*/  FADD.FTZ R118, R177, R118 ;  /* 0x00000076b1767221 */ /* 0x000fe20000010000 */
[----:B------:R-:W-:Y:S02]  /*1180*/  MOV R171, R172 ;  /* 0x000000ac00ab7202 */ /* 0x000fe40000000f00 */
[----:B------:R-:W-:Y:S01]  /*1190*/  SHF.L.U32 R117, R163, 0x10, RZ ;  /* 0x00000010a3757819 */ /* 0x000fe200000006ff */
[----:B------:R-:W-:Y:S01]  /*11a0*/  FMUL.FTZ R210, R179, R210 ;  /* 0x000000d2b3d27220 */ /* 0x000fe20000410000 */
[----:B------:R-:W-:Y:S01]  /*11b0*/  FFMA.FTZ R109, R208, R177, R109 ;  /* 0x000000b1d06d7223 */ /* 0x000fe2000001006d */
[----:B------:R-:W-:Y:S01]  /*11c0*/  SHF.R.U64 R166, R166, 0x10, R167 ;  /* 0x00000010a6a67819 */ /* 0x000fe200000012a7 */
[----:B------:R-:W-:Y:S01]  /*11d0*/  FADD.FTZ R118, R215, R118 ;  /* 0x00000076d7767221 */ /* 0x000fe20000010000 */
[----:B------:R-:W-:-:S02]  /*11e0*/  MOV R217, R169 ;  /* 0x000000a900d97202 */ /* 0x000fc40000000f00 */
[----:B------:R-:W-:Y:S02]  /*11f0*/  SHF.L.U32 R231, R119, 0x10, RZ ;  /* 0x0000001077e77819 */ /* 0x000fe400000006ff */
[----:B------:R-:W-:Y:S02]  /*1200*/  SHF.L.U32 R202, R168, 0x10, RZ ;  /* 0x00000010a8ca7819 */ /* 0x000fe400000006ff */
[----:B------:R-:W-:Y:S01]  /*1210*/  SHF.L.U32 R233, R219, 0x10, RZ ;  /* 0x00000010dbe97819 */ /* 0x000fe200000006ff */
[----:B------:R-:W-:Y:S01]  /*1220*/  FFMA.FTZ R219, R71, R117, R108 ;  /* 0x0000007547db7223 */ /* 0x000fe2000001006c */
[----:B------:R-:W-:Y:S01]  /*1230*/  SHF.L.U32 R235, R171, 0x10, RZ ;  /* 0x00000010abeb7819 */ /* 0x000fe200000006ff */
[----:B------:R-:W-:Y:S01]  /*1240*/  FMUL.FTZ R171, R92, R229 ;  /* 0x000000e55cab7220 */ /* 0x000fe20000410000 */
[----:B------:R-:W-:Y:S01]  /*1250*/  SHF.R.U64 R172, R172, 0x10, R173 ;  /* 0x00000010acac7819 */ /* 0x000fe200000012ad */
[C---:B------:R-:W-:Y:S01]  /*1260*/  FMUL.FTZ R212, R179.reuse, R212 ;  /* 0x000000d4b3d47220 */ /* 0x040fe20000410000 */
[----:B------:R-:W-:Y:S01]  /*1270*/  MOV R221, R173 ;  /* 0x000000ad00dd7202 */ /* 0x000fe20000000f00 */
[----:B------:R-:W-:Y:S01]  /*1280*/  FMUL.FTZ R127, R179, R216 ;  /* 0x000000d8b37f7220 */ /* 0x000fe20000410000 */
[----:B------:R-:W-:Y:S01]  /*1290*/  FFMA.FTZ R109, R210, R215, R109 ;  /* 0x000000d7d26d7223 */ /* 0x000fe2000001006d */
[----:B------:R-:W-:Y:S01]  /*12a0*/  MOV R213, R167 ;  /* 0x000000a700d57202 */ /* 0x000fe20000000f00 */
[----:B------:R-:W-:Y:S01]  /*12b0*/  FFMA.FTZ R171, R72, R231, R171 ;  /* 0x000000e748ab7223 */ /* 0x000fe200000100ab */
[----:B------:R-:W-:Y:S01]  /*12c0*/  SHF.R.U32.HI R169, RZ, 0x10, R169 ;  /* 0x00000010ffa97819 */ /* 0x000fe200000116a9 */
[----:B------:R-:W-:Y:S01]  /*12d0*/  FADD.FTZ R118, R219, R118 ;  /* 0x00000076db767221 */ /* 0x000fe20000010000 */
[----:B------:R-:W-:-:S02]  /*12e0*/  SHF.R.U32.HI R173, RZ, 0x10, R173 ;  /* 0x00000010ffad7819 */ /* 0x000fc400000116ad */
[----:B------:R-:W-:Y:S01]  /*12f0*/  SHF.L.U32 R216, R166, 0x10, RZ ;  /* 0x00000010a6d87819 */ /* 0x000fe200000006ff */
[----:B------:R-:W-:Y:S01]  /*1300*/  FMUL.FTZ R166, R93, R202 ;  /* 0x000000ca5da67220 */ /* 0x000fe20000410000 */
[----:B------:R-:W-:Y:S01]  /*1310*/  SHF.L.U32 R217, R217, 0x10, RZ ;  /* 0x00000010d9d97819 */ /* 0x000fe200000006ff */
[C---:B------:R-:W-:Y:S01]  /*1320*/  FMUL.FTZ R214, R179.reuse, R214 ;  /* 0x000000d6b3d67220 */ /* 0x040fe20000410000 */
[C---:B------:R-:W-:Y:S01]  /*1330*/  FMUL.FTZ R159, R179.reuse, R218 ;  /* 0x000000dab39f7220 */ /* 0x040fe20000410000 */
[----:B------:R-:W-:Y:S01]  /*1340*/  FMUL.FTZ R119, R179, R220 ;  /* 0x000000dcb3777220 */ /* 0x000fe20000410000 */
[----:B------:R-:W-:Y:S01]  /*1350*/  SHF.L.U32 R236, R172, 0x10, RZ ;  /* 0x00000010acec7819 */ /* 0x000fe200000006ff */
[----:B------:R-:W-:Y:S01]  /*1360*/  FFMA.FTZ R109, R212, R219, R109 ;  /* 0x000000dbd46d7223 */ /* 0x000fe2000001006d */
[----:B------:R-:W-:Y:S01]  /*1370*/  SHF.R.U32.HI R167, RZ, 0x10, R167 ;  /* 0x00000010ffa77819 */ /* 0x000fe200000116a7 */
[----:B------:R-:W-:Y:S01]  /*1380*/  FFMA.FTZ R166, R73, R216, R166 ;  /* 0x000000d849a67223 */ /* 0x000fe200000100a6 */
[----:B------:R-:W-:-:S02]  /*1390*/  SHF.L.U32 R213, R213, 0x10, RZ ;  /* 0x00000010d5d57819 */ /* 0x000fc400000006ff */
[----:B------:R-:W-:Y:S02]  /*13a0*/  SHF.L.U32 R218, R169, 0x10, RZ ;  /* 0x00000010a9da7819 */ /* 0x000fe400000006ff */
[----:B------:R-:W-:Y:S01]  /*13b0*/  SHF.L.U32 R220, R121, 0x10, RZ ;  /* 0x0000001079dc7819 */ /* 0x000fe200000006ff */
[----:B------:R-:W-:Y:S01]  /*13c0*/  FADD.FTZ R121, R171, R118 ;  /* 0x00000076ab797221 */ /* 0x000fe20000010000 */
[----:B------:R-:W-:Y:S01]  /*13d0*/  SHF.L.U32 R172, R173, 0x10, RZ ;  /* 0x00000010adac7819 */ /* 0x000fe200000006ff */
[----:B------:R-:W-:Y:S01]  /*13e0*/  FMUL.FTZ R173, R94, R217 ;  /* 0x000000d95ead7220 */ /* 0x000fe20000410000 */
[----:B------:R-:W-:Y:S01]  /*13f0*/  FFMA.FTZ R108, R214, R171, R109 ;  /* 0x000000abd66c7223 */ /* 0x000fe2000001006d */
[----:B------:R-:W-:Y:S01]  /*1400*/  SHF.L.U32 R227, R167, 0x10, RZ ;  /* 0x00000010a7e37819 */ /* 0x000fe200000006ff */
[----:B------:R-:W-:Y:S01]  /*1410*/  FMUL.FTZ R168, R95, R218 ;  /* 0x000000da5fa87220 */ /* 0x000fe20000410000 */
[----:B------:R-:W-:Y:S01]  /*1420*/  FFMA.FTZ R173, R74, R213, R173 ;  /* 0x000000d54aad7223 */ /* 0x000fe200000100ad */
[----:B------:R-:W-:Y:S01]  /*1430*/  FADD.FTZ R118, R166, R121 ;  /* 0x00000079a6767221 */ /* 0x000fe20000010000 */
[----:B------:R-:W-:Y:S01]  /*1440*/  FFMA.FTZ R109, R127, R166, R108 ;  /* 0x000000a67f6d7223 */ /* 0x000fe2000001006c */
[----:B------:R-:W-:Y:S01]  /*1450*/  FMUL.FTZ R165, R96, R235 ;  /* 0x000000eb60a57220 */ /* 0x000fe20000410000 */
        /* <DEDUP_REMOVED lines=11> */
[----:B------:R-:W-:Y:S01]  /*1510*/  FMUL.FTZ R163, R98, R221 ;  /* 0x000000dd62a37220 */ /* 0x000fe20000410000 */
[----:B------:R-:W-:Y:S01]  /*1520*/  FFMA.FTZ R158, R77, R222, R158 ;  /* 0x000000de4d9e7223 */ /* 0x000fe2000001009e */
[----:B------:R-:W-:Y:S01]  /*1530*/  FADD.FTZ R121, R165, R118 ;  /* 0x00000076a5797221 */ /* 0x000fe20000010000 */
[----:B------:R-:W-:Y:S01]  /*1540*/  FFMA.FTZ R108, R120, R165, R109 ;  /* 0x000000a5786c7223 */ /* 0x000fe2000001006d */
[----:B------:R-:W-:Y:S01]  /*1550*/  FFMA.FTZ R163, R78, R233, R163 ;  /* 0x000000e94ea37223 */ /* 0x000fe200000100a3 */
[----:B------:R-:W-:Y:S01]  /*1560*/  SHF.L.U32 R170, R170, 0x10, RZ ;  /* 0x00000010aaaa7819 */ /* 0x000fe200000006ff */
[----:B------:R-:W-:Y:S01]  /*1570*/  FADD.FTZ R118, R158, R121 ;  /* 0x000000799e767221 */ /* 0x000fe20000010000 */
[----:B------:R-:W-:Y:S01]  /*1580*/  FMUL.FTZ R122, R179, R122 ;  /* 0x0000007ab37a7220 */ /* 0x000fe20000410000 */
[----:B------:R-:W-:Y:S01]  /*1590*/  FMUL.FTZ R126, R99, R172 ;  /* 0x000000ac637e7220 */ /* 0x000fe20000410000 */
[----:B------:R-:W-:Y:S01]  /*15a0*/  FFMA.FTZ R109, R119, R158, R108 ;  /* 0x0000009e776d7223 */ /* 0x000fe2000001006c */
[----:B------:R-:W-:Y:S01]  /*15b0*/  SHF.L.U32 R174, R174, 0x10, RZ ;  /* 0x00000010aeae7819 */ /* 0x000fe200000006ff */
[----:B------:R-:W-:Y:S01]  /*15c0*/  FADD.FTZ R167, R163, R118 ;  /* 0x00000076a3a77221 */ /* 0x000fe20000010000 */
[----:B------:R-:W-:Y:S01]  /*15d0*/  SHF.L.U32 R223, R223, 0x10, RZ ;  /* 0x00000010dfdf7819 */ /* 0x000fe200000006ff */
[----:B------:R-:W-:Y:S01]  /*15e0*/  FMUL.FTZ R118, R101, R225 ;  /* 0x000000e165767220 */ /* 0x000fe20000410000 */
[----:B------:R-:W-:Y:S01]  /*15f0*/  FFMA.FTZ R126, R79, R170, R126 ;  /* 0x000000aa4f7e7223 */ /* 0x000fe2000001007e */
[----:B------:R-:W-:Y:S01]  /*1600*/  FMUL.FTZ R123, R100, R238 ;  /* 0x000000ee647b7220 */ /* 0x000fe20000410000 */
[----:B------:R-:W-:Y:S01]  /*1610*/  FFMA.FTZ R108, R122, R163, R109 ;  /* 0x000000a37a6c7223 */ /* 0x000fe2000001006d */
[----:B------:R-:W-:Y:S01]  /*1620*/  SHF.L.U32 R226, R226, 0x10, RZ ;  /* 0x00000010e2e27819 */ /* 0x000fe200000006ff */
[----:B------:R-:W-:Y:S01]  /*1630*/  FFMA.FTZ R121, R81, R174, R118 ;  /* 0x000000ae51797223 */ /* 0x000fe20000010076 */
[----:B------:R-:W-:Y:S01]  /*1640*/  FMUL.FTZ R160, R179, R234 ;  /* 0x000000eab3a07220 */ /* 0x000fe20000410000 */
[----:B------:R-:W-:Y:S01]  /*1650*/  FFMA.FTZ R123, R80, R223, R123 ;  /* 0x000000df507b7223 */ /* 0x000fe2000001007b */
[----:B------:R-:W-:Y:S01]  /*1660*/  FADD.FTZ R118, R126, R167 ;  /* 0x000000a77e767221 */ /* 0x000fe20000010000 */
[----:B------:R-:W-:Y:S01]  /*1670*/  FFMA.FTZ R109, R125, R126, R108 ;  /* 0x0000007e7d6d7223 */ /* 0x000fe2000001006c */
[----:B------:R-:W-:Y:S01]  /*1680*/  SHF.L.U32 R224, R224, 0x10, RZ ;  /* 0x00000010e0e07819 */ /* 0x000fe200000006ff */
[----:B------:R-:W-:Y:S01]  /*1690*/  FMUL.FTZ R161, R179, R232 ;  /* 0x000000e8b3a17220 */ /* 0x000fe20000410000 */
[----:B------:R-:W-:Y:S01]  /*16a0*/  FMUL.FTZ R167, R102, R226 ;  /* 0x000000e266a77220 */ /* 0x000fe20000410000 */
[----:B------:R-:W-:Y:S01]  /*16b0*/  FADD.FTZ R118, R123, R118 ;  /* 0x000000767b767221 */ /* 0x000fe20000010000 */
[----:B------:R-:W-:Y:S01]  /*16c0*/  FFMA.FTZ R108, R160, R123, R109 ;  /* 0x0000007ba06c7223 */ /* 0x000fe2000001006d */
[----:B------:R-:W-:Y:S01]  /*16d0*/  FMUL.FTZ R162, R179, R228 ;  /* 0x000000e4b3a27220 */ /* 0x000fe20000410000 */
[----:B------:R-:W-:Y:S01]  /*16e0*/  FFMA.FTZ R167, R82, R224, R167 ;  /* 0x000000e052a77223 */ /* 0x000fe200000100a7 */
        /* <DEDUP_REMOVED lines=41> */
.L_x_2293:
[----:B------:R-:W-:Y:S05]  /*1980*/  BSYNC.RECONVERGENT B0 ;  /* 0x0000000000007941 */ /* 0x000fea0003800200 */
.L_x_2292:
        /* <DEDUP_REMOVED lines=134> */
.L_x_2296:
        /* <DEDUP_REMOVED lines=23> */
.L_x_2295:
        /* <DEDUP_REMOVED lines=20> */
.L_x_2298:
        /* <DEDUP_REMOVED lines=21> */
.L_x_2294:
        /* <DEDUP_REMOVED lines=27> */
.L_x_2300:
        /* <DEDUP_REMOVED lines=23> */
.L_x_2299:
        /* <DEDUP_REMOVED lines=20> */
.L_x_2301:
        /* <DEDUP_REMOVED lines=20> */
.L_x_2297:
        /* <DEDUP_REMOVED lines=24> */
.L_x_2302:
        /* <DEDUP_REMOVED lines=24> */
.L_x_2305:
        /* <DEDUP_REMOVED lines=17> */
.L_x_2304:
        /* <DEDUP_REMOVED lines=24> */
.L_x_2307:
        /* <DEDUP_REMOVED lines=19> */
.L_x_2303:
        /* <DEDUP_REMOVED lines=23> */
.L_x_2309:
        /* <DEDUP_REMOVED lines=17> */
.L_x_2308:
        /* <DEDUP_REMOVED lines=24> */
.L_x_2310:
        /* <DEDUP_REMOVED lines=18> */
.L_x_2306:
[----:B-1----:R-:W0:Y:S01]  /*3770*/  @P1 LDC.64 R110, c[0x0][0x478] ;  /* 0x00011e00ff6e1b82 */ /* 0x002e220000000a00 */
        /* <DEDUP_REMOVED lines=18> */
.L_x_2311:
        /* <DEDUP_REMOVED lines=24> */
.L_x_2314:
        /* <DEDUP_REMOVED lines=17> */
.L_x_2313:
        /* <DEDUP_REMOVED lines=24> */
.L_x_2316:
        /* <DEDUP_REMOVED lines=19> */
.L_x_2312:
        /* <DEDUP_REMOVED lines=23> */
.L_x_2318:
        /* <DEDUP_REMOVED lines=17> */
.L_x_2317:
        /* <DEDUP_REMOVED lines=24> */
.L_x_2319:
        /* <DEDUP_REMOVED lines=18> */
.L_x_2315:
        /* <DEDUP_REMOVED lines=19> */
.L_x_2320:
        /* <DEDUP_REMOVED lines=24> */
.L_x_2323:
        /* <DEDUP_REMOVED lines=17> */
.L_x_2322:
        /* <DEDUP_REMOVED lines=24> */
.L_x_2325:
        /* <DEDUP_REMOVED lines=19> */
.L_x_2321:
        /* <DEDUP_REMOVED lines=23> */
.L_x_2327:
        /* <DEDUP_REMOVED lines=17> */
.L_x_2326:
        /* <DEDUP_REMOVED lines=24> */
.L_x_2328:
        /* <DEDUP_REMOVED lines=18> */
.L_x_2324:
        /* <DEDUP_REMOVED lines=19> */
.L_x_2329:
        /* <DEDUP_REMOVED lines=24> */
.L_x_2332:
        /* <DEDUP_REMOVED lines=17> */
.L_x_2331:
        /* <DEDUP_REMOVED lines=24> */
.L_x_2334:
        /* <DEDUP_REMOVED lines=19> */
.L_x_2330:
        /* <DEDUP_REMOVED lines=23> */
.L_x_2336:
        /* <DEDUP_REMOVED lines=17> */
.L_x_2335:
        /* <DEDUP_REMOVED lines=24> */
.L_x_2337:
        /* <DEDUP_REMOVED lines=18> */
.L_x_2333:
        /* <DEDUP_REMOVED lines=19> */
.L_x_2338:
[----:B------:R-:W-:Y:S01]  /*5b50*/  UPLOP3.LUT UP1, UPT, UPT, UPT, UP1, 0x40, 0x4 ;  /* 0x000000000004789c */ /* 0x000fe20003f2e810 */
[----:B------:R-:W-:Y:S10]  /*5b60*/  @!P2 BRA `(.L_x_2339) ;  /* 0xffffffa800dca947 */ /* 0x000ff4000383ffff */
[----:B------:R-:W-:Y:S02]  /*5b70*/  MOV R82, R35 ;  /* 0x0000002300527202 */ /* 0x000fe40000000f00 */
[----:B------:R-:W-:Y:S02]  /*5b80*/  MOV R86, R23 ;  /* 0x0000001700567202 */ /* 0x000fe40000000f00 */
[----:B------:R-:W-:Y:S02]  /*5b90*/  MOV R83, R34 ;  /* 0x0000002200537202 */ /* 0x000fe40000000f00 */
[----:B------:R-:W-:Y:S02]  /*5ba0*/  MOV R87, R22 ;  /* 0x0000001600577202 */ /* 0x000fe40000000f00 */
[----:B01----:R-:W-:Y:S02]  /*5bb0*/  MOV R108, R33 ;  /* 0x00000021006c7202 */ /* 0x003fe40000000f00 */
[----:B------:R-:W-:-:S02]  /*5bc0*/  MOV R100, R21 ;  /* 0x0000001500647202 */ /* 0x000fc40000000f00 */
[----:B------:R-:W-:Y:S02]  /*5bd0*/  MOV R109, R32 ;  /* 0x00000020006d7202 */ /* 0x000fe40000000f00 */
[----:B------:R-:W-:Y:S02]  /*5be0*/  MOV R101, R20 ;  /* 0x0000001400657202 */ /* 0x000fe40000000f00 */
[----:B-----5:R-:W-:Y:S02]  /*5bf0*/  MOV R44, R189 ;  /* 0x000000bd002c7202 */ /* 0x020fe40000000f00 */
        /* <DEDUP_REMOVED lines=71> */
.L_x_2291:
        /* <DEDUP_REMOVED lines=33> */
.L_x_2340:
        /* <DEDUP_REMOVED lines=16> */
.L_x_5421:


//--------------------- .text._ZN10layer_norm31ln_parallel_residual_bwd_kernelINS_13Kernel_traitsIf13__nv_bfloat16fS2_fjLj2560ELj1ELj1ELj4ELj8ENS_18Kernel_traits_baseILj2560EfS2_fS2_fjLj128EEEEELb0ELb1ELb0EEEvNS_9BwdParamsE --------------------------
	.section	.text._ZN10layer_norm31ln_parallel_residual_bwd_kernelINS_13Kernel_traitsIf13__nv_bfloat16fS2_fjLj2560ELj1ELj1ELj4ELj8ENS_18Kernel_traits_baseILj2560EfS2_fS2_fjLj128EEEEELb0ELb1ELb0EEEvNS_9BwdParamsE,"ax",@progbits
	.align	128
        .global         _ZN10layer_norm31ln_parallel_residual_bwd_kernelINS_13Kernel_traitsIf13__nv_bfloat16fS2_fjLj2560ELj1ELj1ELj4ELj8ENS_18Kernel_traits_baseILj2560EfS2_fS2_fjLj128EEEEELb0ELb1ELb0EEEvNS_9BwdParamsE
        .type           _ZN10layer_norm31ln_parallel_residual_bwd_kernelINS_13Kernel_traitsIf13__nv_bfloat16fS2_fjLj2560ELj1ELj1ELj4ELj8ENS_18Kernel_traits_baseILj2560EfS2_fS2_fjLj128EEEEELb0ELb1ELb0EEEvNS_9BwdParamsE,@function
        .size           _ZN10layer_norm31ln_parallel_residual_bwd_kernelINS_13Kernel_traitsIf13__nv_bfloat16fS2_fjLj2560ELj1ELj1ELj4ELj8ENS_18Kernel_traits_baseILj2560EfS2_fS2_fjLj128EEEEELb0ELb1ELb0EEEvNS_9BwdParamsE,(.L_x_5422 - _ZN10layer_norm31ln_parallel_residual_bwd_kernelINS_13Kernel_traitsIf13__nv_bfloat16fS2_fjLj2560ELj1ELj1ELj4ELj8ENS_18Kernel_traits_baseILj2560EfS2_fS2_fjLj128EEEEELb0ELb1ELb0EEEvNS_9BwdParamsE)
        .other          _ZN10layer_norm31ln_parallel_residual_bwd_kernelINS_13Kernel_traitsIf13__nv_bfloat16fS2_fjLj2560ELj1ELj1ELj4ELj8ENS_18Kernel_traits_baseILj2560EfS2_fS2_fjLj128EEEEELb0ELb1ELb0EEEvNS_9BwdParamsE,@"STO_CUDA_ENTRY STV_DEFAULT"
_ZN10layer_norm31ln_parallel_residual_bwd_kernelINS_13Kernel_traitsIf13__nv_bfloat16fS2_fjLj2560ELj1ELj1ELj4ELj8ENS_18Kernel_traits_baseILj2560EfS2_fS2_fjLj128EEEEELb0ELb1ELb0EEEvNS_9BwdParamsE:
.text._ZN10layer_norm31ln_parallel_residual_bwd_kernelINS_13Kernel_traitsIf13__nv_bfloat16fS2_fjLj2560ELj1ELj1ELj4ELj8ENS_18Kernel_traits_baseILj2560EfS2_fS2_fjLj128EEEEELb0ELb1ELb0EEEvNS_9BwdParamsE:
        /* <DEDUP_REMOVED lines=24> */
[----:B--2---:R0:W5:Y:S02]  /*0180*/  @P0 LDG.E.128 R84, desc[UR12][R8.64] ;  /* 0x0000000c08540981 */ /* 0x004164000c1e1d00 */
[----:B------:R-:W2:Y:S01]  /*0190*/  @P3 LDC.64 R2, c[0x0][0x3d0] ;  /* 0x0000f400ff023b82 */ /* 0x000ea20000000a00 */
[C---:B---3--:R-:W-:Y:S01]  /*01a0*/  @P1 IMAD.WIDE.U32 R12, R7.reuse, 0x10, R10 ;  /* 0x00000010070c1825 */ /* 0x048fe200078e000a */
[----:B------:R-:W-:-:S04]  /*01b0*/  @P1 IADD3 R7, PT, PT, R7, 0x80, RZ ;  /* 0x0000008007071810 */ /* 0x000fc80007ffe0ff */
[----:B------:R0:W5:Y:S01]  /*01c0*/  @P1 LDG.E.128 R80, desc[UR12][R12.64] ;  /* 0x0000000c0c501981 */ /* 0x000162000c1e1d00 */
[C---:B----4-:R-:W-:Y:S01]  /*01d0*/  @P2 IMAD.WIDE.U32 R14, R7.reuse, 0x10, R14 ;  /* 0x00000010070e2825 */ /* 0x050fe200078e000e */
[----:B------:R-:W-:-:S04]  /*01e0*/  @P2 IADD3 R7, PT, PT, R7, 0x80, RZ ;  /* 0x0000008007072810 */ /* 0x000fc80007ffe0ff */
[----:B------:R0:W5:Y:S01]  /*01f0*/  @P2 LDG.E.128 R76, desc[UR12][R14.64] ;  /* 0x0000000c0e4c2981 */ /* 0x000162000c1e1d00 */
[----:B-1----:R-:W-:-:S05]  /*0200*/  @P4 IMAD.WIDE.U32 R10, R7, 0x10, R16 ;  /* 0x00000010070a4825 */ /* 0x002fca00078e0010 */
[----:B------:R0:W5:Y:S01]  /*0210*/  @P4 LDG.E.128 R72, desc[UR12][R10.64] ;  /* 0x0000000c0a484981 */ /* 0x000162000c1e1d00 */
[----:B--2---:R-:W-:-:S05]  /*0220*/  @P3 IMAD.WIDE.U32 R2, R6, 0x10, R2 ;  /* 0x0000001006023825 */ /* 0x004fca00078e0002 */
[----:B------:R0:W5:Y:S01]  /*0230*/  @P3 LDG.E.128 R68, desc[UR12][R2.64] ;  /* 0x0000000c02443981 */ /* 0x000162000c1e1d00 */
        /* <DEDUP_REMOVED lines=23> */
[----:B------:R-:W-:Y:S02]  /*03b0*/  MOV R2, UR11 ;  /* 0x0000000b00027c02 */ /* 0x000fe40008000f00 */
        /* <DEDUP_REMOVED lines=20> */
[----:B------:R-:W-:Y:S01]  /*0500*/  CS2R R30, SRZ ;  /* 0x00000000001e7805 */ /* 0x000fe2000001ff00 */
[----:B------:R-:W-:Y:S01]  /*0510*/  UPLOP3.LUT UP1, UPT, UPT, UPT, UPT, 0x40, 0x4 ;  /* 0x000000000004789c */ /* 0x000fe20003f2e870 */
[----:B------:R-:W-:Y:S01]  /*0520*/  PLOP3.LUT P0, PT, PT, PT, UP0, 0x80, 0x8 ;  /* 0x000000000008781c */ /* 0x000fe20003f0f008 */
[----:B------:R-:W0:Y:S03]  /*0530*/  LDCU UR15, c[0x0][0x400] ;  /* 0x00008000ff0f77ac */ /* 0x000e260008000800 */
[----:B------:R-:W-:Y:S01]  /*0540*/  P2R R108, PR, RZ, 0x1 ;  /* 0x00000001ff6c7803 */ /* 0x000fe20000000000 */
[----:B------:R-:W1:Y:S01]  /*0550*/  LDCU.64 UR6, c[0x0][0x470] ;  /* 0x00008e00ff0677ac */ /* 0x000e620008000a00 */
[----:B------:R-:W2:Y:S01]  /*0560*/  LDCU.64 UR16, c[0x0][0x438] ;  /* 0x00008700ff1077ac */ /* 0x000ea20008000a00 */
[----:B------:R-:W3:Y:S06]  /*0570*/  LDCU.64 UR8, c[0x0][0x478] ;  /* 0x00008f00ff0877ac */ /* 0x000eec0008000a00 */
.L_x_2408:
        /* <DEDUP_REMOVED lines=25> */
[----:B0-----:R-:W-:-:S06]  /*0710*/  IMAD.WIDE.U32 R12, R0, 0x8, R12 ;  /* 0x00000008000c7825 */ /* 0x001fcc00078e000c */
[----:B------:R-:W4:Y:S01]  /*0720*/  LDG.E.64 R12, desc[UR12][R12.64] ;  /* 0x0000000c0c0c7981 */ /* 0x000f22000c1e1b00 */
[----:B--2---:R-:W-:-:S06]  /*0730*/  IMAD.WIDE.U32 R104, R0, 0x10, R104 ;  /* 0x0000001000687825 */ /* 0x004fcc00078e0068 */
[----:B------:R-:W2:Y:S01]  /*0740*/  LDG.E.128 R104, desc[UR12][R104.64] ;  /* 0x0000000c68687981 */ /* 0x000ea2000c1e1d00 */
[----:B------:R-:W-:-:S13]  /*0750*/  ISETP.NE.AND.EX P3, PT, RZ, UR17, PT, P3 ;  /* 0x00000011ff007c0c */ /* 0x000fda000bf65330 */
[----:B------:R-:W0:Y:S02]  /*0760*/  @P3 LDC.64 R108, c[0x0][0x438] ;  /* 0x00010e00ff6c3b82 */ /* 0x000e240000000a00 */
[----:B0-----:R-:W-:-:S05]  /*0770*/  @P3 IMAD.WIDE.U32 R108, R0, 0x10, R108 ;  /* 0x00000010006c3825 */ /* 0x001fca00078e006c */
[----:B------:R0:W5:Y:S01]  /*0780*/  @P3 LDG.E.128 R24, desc[UR12][R108.64] ;  /* 0x0000000c6c183981 */ /* 0x000162000c1e1d00 */
[----:B----4-:R-:W-:Y:S02]  /*0790*/  MOV R11, R12 ;  /* 0x0000000c000b7202 */ /* 0x010fe40000000f00 */
[----:B------:R-:W-:Y:S02]  /*07a0*/  SHF.R.U64 R140, R12, 0x10, R13 ;  /* 0x000000100c8c7819 */ /* 0x000fe4000000120d */
[----:B------:R-:W-:Y:S01]  /*07b0*/  SHF.L.U32 R11, R11, 0x10, RZ ;  /* 0x000000100b0b7819 */ /* 0x000fe200000006ff */
[C---:B--2---:R-:W-:Y:S01]  /*07c0*/  FADD.FTZ R142, -R128.reuse, R105 ;  /* 0x00000069808e7221 */ /* 0x044fe20000010100 */
[----:B------:R-:W-:Y:S01]  /*07d0*/  FADD.FTZ R110, -R128, R104 ;  /* 0x00000068806e7221 */ /* 0x000fe20000010100 */
[----:B------:R-:W-:Y:S02]  /*07e0*/  SHF.L.U32 R140, R140, 0x10, RZ ;  /* 0x000000108c8c7819 */ /* 0x000fe400000006ff */
[----:B------:R-:W-:Y:S01]  /*07f0*/  FMUL.FTZ R143, R68, R11 ;  /* 0x0000000b448f7220 */ /* 0x000fe20000410000 */
[----:B------:R-:W-:Y:S01]  /*0800*/  MOV R111, R13 ;  /* 0x0000000d006f7202 */ /* 0x000fe20000000f00 */
[C---:B-----5:R-:W-:Y:S01]  /*0810*/  FMUL.FTZ R142, R3.reuse, R142 ;  /* 0x0000008e038e7220 */ /* 0x060fe20000410000 */
[----:B------:R-:W-:Y:S01]  /*0820*/  FMUL.FTZ R145, R3, R110 ;  /* 0x0000006e03917220 */ /* 0x000fe20000410000 */
[----:B------:R-:W-:Y:S01]  /*0830*/  SHF.R.U32.HI R129, RZ, 0x10, R13 ;  /* 0x00000010ff817819 */ /* 0x000fe2000001160d */
[----:B------:R-:W-:Y:S01]  /*0840*/  FADD.FTZ R106, -R128, R106 ;  /* 0x0000006a806a7221 */ /* 0x000fe20000010100 */
[----:B------:R-:W-:Y:S01]  /*0850*/  SHF.L.U32 R111, R111, 0x10, RZ ;  /* 0x000000106f6f7819 */ /* 0x000fe200000006ff */
[----:B------:R-:W-:Y:S01]  /*0860*/  FADD.FTZ R45, R45, R140 ;  /* 0x0000008c2d2d7221 */ /* 0x000fe20000010000 */
[-C--:B------:R-:W-:Y:S01]  /*0870*/  FFMA.FTZ R65, R142, R140.reuse, R65 ;  /* 0x0000008c8e417223 */ /* 0x080fe20000010041 */
[----:B------:R-:W-:Y:S01]  /*0880*/  FMUL.FTZ R140, R69, R140 ;  /* 0x0000008c458c7220 */ /* 0x000fe20000410000 */
[----:B------:R-:W-:Y:S01]  /*0890*/  FADD.FTZ R13, RZ, R143 ;  /* 0x0000008fff0d7221 */ /* 0x000fe20000010000 */
[----:B------:R-:W-:Y:S01]  /*08a0*/  FFMA.FTZ R105, R145, R143, RZ ;  /* 0x0000008f91697223 */ /* 0x000fe200000100ff */
[----:B0-----:R-:W-:Y:S01]  /*08b0*/  SHF.L.U32 R108, R129, 0x10, RZ ;  /* 0x00000010816c7819 */ /* 0x001fe200000006ff */
[----:B------:R-:W-:Y:S01]  /*08c0*/  FMUL.FTZ R141, R3, R106 ;  /* 0x0000006a038d7220 */ /* 0x000fe20000410000 */
[----:B------:R-:W-:Y:S01]  /*08d0*/  FADD.FTZ R44, R44, R11 ;  /* 0x0000000b2c2c7221 */ /* 0x000fe20000010000 */
[----:B------:R-:W-:Y:S01]  /*08e0*/  FFMA.FTZ R64, R145, R11, R64 ;  /* 0x0000000b91407223 */ /* 0x000fe20000010040 */
[----:B------:R-:W-:Y:S01]  /*08f0*/  FADD.FTZ R12, -R128, R107 ;  /* 0x0000006b800c7221 */ /* 0x000fe20000010100 */
[----:B------:R-:W-:Y:S01]  /*0900*/  FMUL.FTZ R11, R70, R111 ;  /* 0x0000006f460b7220 */ /* 0x000fe20000410000 */
[----:B------:R-:W-:Y:S01]  /*0910*/  FADD.FTZ R104, R13, R140 ;  /* 0x0000008c0d687221 */ /* 0x000fe20000010000 */
[----:B------:R-:W-:Y:S01]  /*0920*/  FFMA.FTZ R106, R142, R140, R105 ;  /* 0x0000008c8e6a7223 */ /* 0x000fe20000010069 */
[----:B------:R-:W-:Y:S01]  /*0930*/  FMUL.FTZ R12, R3, R12 ;  /* 0x0000000c030c7220 */ /* 0x000fe20000410000 */
[-C--:B------:R-:W-:Y:S01]  /*0940*/  FMUL.FTZ R13, R71, R108.reuse ;  /* 0x0000006c470d7220 */ /* 0x080fe20000410000 */
[----:B------:R-:W-:Y:S01]  /*0950*/  FADD.FTZ R104, R104, R11 ;  /* 0x0000000b68687221 */ /* 0x000fe20000010000 */
[C---:B------:R-:W-:Y:S01]  /*0960*/  FFMA.FTZ R106, R141.reuse, R11, R106 ;  /* 0x0000000b8d6a7223 */ /* 0x040fe2000001006a */
[----:B------:R-:W-:Y:S01]  /*0970*/  FADD.FTZ R46, R46, R111 ;  /* 0x0000006f2e2e7221 */ /* 0x000fe20000010000 */
[----:B------:R-:W-:Y:S01]  /*0980*/  FFMA.FTZ R66, R141, R111, R66 ;  /* 0x0000006f8d427223 */ /* 0x000fe20000010042 */
[----:B------:R-:W-:Y:S01]  /*0990*/  FADD.FTZ R47, R47, R108 ;  /* 0x0000006c2f2f7221 */ /* 0x000fe20000010000 */
[----:B------:R-:W-:Y:S01]  /*09a0*/  FFMA.FTZ R67, R12, R108, R67 ;  /* 0x0000006c0c437223 */ /* 0x000fe20000010043 */
[----:B------:R-:W-:Y:S01]  /*09b0*/  IADD3 R129, PT, PT, R0, 0x80, RZ ;  /* 0x0000008000817810 */ /* 0x000fe20007ffe0ff */
[----:B------:R-:W-:Y:S01]  /*09c0*/  FADD.FTZ R147, R104, R13 ;  /* 0x0000000d68937221 */ /* 0x000fe20000010000 */
[----:B------:R-:W-:-:S07]  /*09d0*/  FFMA.FTZ R144, R12, R13, R106 ;  /* 0x0000000d0c907223 */ /* 0x000fce000001006a */
.L_x_2343:
[----:B-1-3--:R-:W-:Y:S05]  /*09e0*/  BSYNC.RECONVERGENT B0 ;  /* 0x0000000000007941 */ /* 0x00afea0003800200 */
.L_x_2342:
        /* <DEDUP_REMOVED lines=10> */
[----:B------:R-:W0:Y:S02]  /*0a90*/  @P3 LDC.64 R14, c[0x0][0x438] ;  /* 0x00010e00ff0e3b82 */ /* 0x000e240000000a00 */
[----:B0-----:R-:W-:-:S05]  /*0aa0*/  @P3 IMAD.WIDE.U32 R14, R129, 0x10, R14 ;  /* 0x00000010810e3825 */ /* 0x001fca00078e000e */
[----:B------:R0:W5:Y:S01]  /*0ab0*/  @P3 LDG.E.128 R20, desc[UR12][R14.64] ;  /* 0x0000000c0e143981 */ /* 0x000162000c1e1d00 */
[----:B------:R-:W-:Y:S02]  /*0ac0*/  IADD3 R129, PT, PT, R129, 0x80, RZ ;  /* 0x0000008081817810 */ /* 0x000fe40007ffe0ff */
[----:B--2---:R-:W-:Y:S02]  /*0ad0*/  MOV R107, R104 ;  /* 0x00000068006b7202 */ /* 0x004fe40000000f00 */
[----:B------:R-:W-:Y:S02]  /*0ae0*/  SHF.R.U64 R108, R104, 0x10, R105 ;  /* 0x00000010686c7819 */ /* 0x000fe40000001269 */
[----:B------:R-:W-:Y:S01]  /*0af0*/  SHF.L.U32 R107, R107, 0x10, RZ ;  /* 0x000000106b6b7819 */ /* 0x000fe200000006ff */
[C---:B---3--:R-:W-:Y:S01]  /*0b00*/  FADD.FTZ R18, -R128.reuse, R18 ;  /* 0x0000001280127221 */ /* 0x048fe20000010100 */
[C---:B------:R-:W-:Y:S01]  /*0b10*/  FADD.FTZ R106, -R128.reuse, R16 ;  /* 0x00000010806a7221 */ /* 0x040fe20000010100 */
[----:B------:R-:W-:Y:S01]  /*0b20*/  FADD.FTZ R104, -R128, R17 ;  /* 0x0000001180687221 */ /* 0x000fe20000010100 */
[----:B------:R-:W-:Y:S01]  /*0b30*/  SHF.L.U32 R108, R108, 0x10, RZ ;  /* 0x000000106c6c7819 */ /* 0x000fe200000006ff */
[C---:B-----5:R-:W-:Y:S01]  /*0b40*/  FMUL.FTZ R17, R3.reuse, R18 ;  /* 0x0000001203117220 */ /* 0x060fe20000410000 */
[----:B------:R-:W-:Y:S01]  /*0b50*/  MOV R109, R105 ;  /* 0x00000069006d7202 */ /* 0x000fe20000000f00 */
[-C--:B------:R-:W-:Y:S01]  /*0b60*/  FMUL.FTZ R18, R84, R107.reuse ;  /* 0x0000006b54127220 */ /* 0x080fe20000410000 */
[C---:B0-----:R-:W-:Y:S01]  /*0b70*/  FMUL.FTZ R15, R3.reuse, R106 ;  /* 0x0000006a030f7220 */ /* 0x041fe20000410000 */
[----:B------:R-:W-:Y:S01]  /*0b80*/  FADD.FTZ R16, -R128, R19 ;  /* 0x0000001380107221 */ /* 0x000fe20000010100 */
[----:B------:R-:W-:Y:S01]  /*0b90*/  FMUL.FTZ R14, R3, R104 ;  /* 0x00000068030e7220 */ /* 0x000fe20000410000 */
[----:B------:R-:W-:Y:S01]  /*0ba0*/  SHF.R.U32.HI R110, RZ, 0x10, R105 ;  /* 0x00000010ff6e7819 */ /* 0x000fe20000011669 */
[----:B------:R-:W-:Y:S01]  /*0bb0*/  FMUL.FTZ R19, R85, R108 ;  /* 0x0000006c55137220 */ /* 0x000fe20000410000 */
[----:B------:R-:W-:Y:S01]  /*0bc0*/  SHF.L.U32 R109, R109, 0x10, RZ ;  /* 0x000000106d6d7819 */ /* 0x000fe200000006ff */
[----:B------:R-:W-:Y:S01]  /*0bd0*/  FADD.FTZ R104, R147, R18 ;  /* 0x0000001293687221 */ /* 0x000fe20000010000 */
[C---:B------:R-:W-:Y:S01]  /*0be0*/  FFMA.FTZ R105, R15.reuse, R18, R144 ;  /* 0x000000120f697223 */ /* 0x040fe20000010090 */
[----:B------:R-:W-:Y:S01]  /*0bf0*/  FADD.FTZ R40, R40, R107 ;  /* 0x0000006b28287221 */ /* 0x000fe20000010000 */
[----:B------:R-:W-:Y:S01]  /*0c00*/  FFMA.FTZ R60, R15, R107, R60 ;  /* 0x0000006b0f3c7223 */ /* 0x000fe2000001003c */
[----:B------:R-:W-:Y:S01]  /*0c10*/  SHF.L.U32 R110, R110, 0x10, RZ ;  /* 0x000000106e6e7819 */ /* 0x000fe200000006ff */
[----:B------:R-:W-:Y:S01]  /*0c20*/  FADD.FTZ R107, R104, R19 ;  /* 0x00000013686b7221 */ /* 0x000fe20000010000 */
[----:B------:R-:W-:Y:S01]  /*0c30*/  FMUL.FTZ R112, R86, R109 ;  /* 0x0000006d56707220 */ /* 0x000fe20000410000 */
[C---:B------:R-:W-:Y:S01]  /*0c40*/  FFMA.FTZ R104, R14.reuse, R19, R105 ;  /* 0x000000130e687223 */ /* 0x040fe20000010069 */
        /* <DEDUP_REMOVED lines=12> */
.L_x_2345:
[----:B------:R-:W-:Y:S05]  /*0d10*/  BSYNC.RECONVERGENT B0 ;  /* 0x0000000000007941 */ /* 0x000fea0003800200 */
.L_x_2344:
        /* <DEDUP_REMOVED lines=16> */
[----:B------:R-:W-:Y:S01]  /*0e20*/  MOV R115, R111 ;  /* 0x0000006f00737202 */ /* 0x000fe20000000f00 */
[C---:B---3--:R-:W-:Y:S01]  /*0e30*/  FADD.FTZ R110, -R128.reuse, R105 ;  /* 0x00000069806e7221 */ /* 0x048fe20000010100 */
[----:B------:R-:W-:Y:S01]  /*0e40*/  FADD.FTZ R118, -R128, R104 ;  /* 0x0000006880767221 */ /* 0x000fe20000010100 */
[----:B------:R-:W-:Y:S01]  /*0e50*/  SHF.L.U32 R105, R114, 0x10, RZ ;  /* 0x0000001072697819 */ /* 0x000fe200000006ff */
[C---:B------:R-:W-:Y:S01]  /*0e60*/  FADD.FTZ R120, -R128.reuse, R107 ;  /* 0x0000006b80787221 */ /* 0x040fe20000010100 */
[----:B------:R-:W-:Y:S01]  /*0e70*/  SHF.L.U32 R104, R117, 0x10, RZ ;  /* 0x0000001075687819 */ /* 0x000fe200000006ff */
[----:B------:R-:W-:Y:S01]  /*0e80*/  FADD.FTZ R106, -R128, R106 ;  /* 0x0000006a806a7221 */ /* 0x000fe20000010100 */
[----:B------:R-:W-:Y:S01]  /*0e90*/  SHF.L.U32 R107, R115, 0x10, RZ ;  /* 0x00000010736b7819 */ /* 0x000fe200000006ff */
[C---:B-----5:R-:W-:Y:S01]  /*0ea0*/  FMUL.FTZ R115, R3.reuse, R118 ;  /* 0x0000007603737220 */ /* 0x060fe20000410000 */
[C---:B------:R-:W-:Y:S01]  /*0eb0*/  FMUL.FTZ R114, R3.reuse, R110 ;  /* 0x0000006e03727220 */ /* 0x040fe20000410000 */
[-C--:B------:R-:W-:Y:S01]  /*0ec0*/  FMUL.FTZ R118, R80, R105.reuse ;  /* 0x0000006950767220 */ /* 0x080fe20000410000 */
[----:B------:R-:W-:Y:S01]  /*0ed0*/  SHF.R.U32.HI R116, RZ, 0x10, R111 ;  /* 0x00000010ff747819 */ /* 0x000fe2000001166f */
[----:B------:R-:W-:Y:S01]  /*0ee0*/  FMUL.FTZ R117, R3, R106 ;  /* 0x0000006a03757220 */ /* 0x000fe20000410000 */
[----:B------:R-:W-:Y:S01]  /*0ef0*/  FADD.FTZ R37, R37, R104 ;  /* 0x0000006825257221 */ /* 0x000fe20000010000 */
[-C--:B------:R-:W-:Y:S01]  /*0f00*/  FFMA.FTZ R57, R114, R104.reuse, R57 ;  /* 0x0000006872397223 */ /* 0x080fe20000010039 */
[----:B------:R-:W-:Y:S01]  /*0f10*/  FMUL.FTZ R119, R81, R104 ;  /* 0x0000006851777220 */ /* 0x000fe20000410000 */
[----:B------:R-:W-:Y:S01]  /*0f20*/  FADD.FTZ R36, R36, R105 ;  /* 0x0000006924247221 */ /* 0x000fe20000010000 */
[----:B------:R-:W-:Y:S01]  /*0f30*/  FFMA.FTZ R56, R115, R105, R56 ;  /* 0x0000006973387223 */ /* 0x000fe20000010038 */
[----:B------:R-:W-:Y:S01]  /*0f40*/  FADD.FTZ R104, R147, R118 ;  /* 0x0000007693687221 */ /* 0x000fe20000010000 */
[----:B0-----:R-:W-:Y:S01]  /*0f50*/  SHF.L.U32 R108, R116, 0x10, RZ ;  /* 0x00000010746c7819 */ /* 0x001fe200000006ff */
[----:B------:R-:W-:Y:S01]  /*0f60*/  FFMA.FTZ R105, R115, R118, R144 ;  /* 0x0000007673697223 */ /* 0x000fe20000010090 */
[----:B------:R-:W-:Y:S01]  /*0f70*/  FMUL.FTZ R116, R3, R120 ;  /* 0x0000007803747220 */ /* 0x000fe20000410000 */
[----:B------:R-:W-:Y:S01]  /*0f80*/  FADD.FTZ R38, R38, R107 ;  /* 0x0000006b26267221 */ /* 0x000fe20000010000 */
[-C--:B------:R-:W-:Y:S01]  /*0f90*/  FFMA.FTZ R58, R117, R107.reuse, R58 ;  /* 0x0000006b753a7223 */ /* 0x080fe2000001003a */
        /* <DEDUP_REMOVED lines=9> */
[----:B------:R-:W-:-:S07]  /*1030*/  FFMA.FTZ R144, R116, R121, R104 ;  /* 0x0000007974907223 */ /* 0x000fce0000010068 */
.L_x_2347:
[----:B------:R-:W-:Y:S05]  /*1040*/  BSYNC.RECONVERGENT B0 ;  /* 0x0000000000007941 */ /* 0x000fea0003800200 */
.L_x_2346:
        /* <DEDUP_REMOVED lines=50> */
.L_x_2349:
[----:B------:R-:W-:Y:S05]  /*1370*/  BSYNC.RECONVERGENT B0 ;  /* 0x0000000000007941 */ /* 0x000fea0003800200 */
.L_x_2348:
[----:B------:R-:W-:Y:S04]  /*1380*/  BSSY.RECONVERGENT B0, `(.L_x_2350) ;  /* 0x0000031000007945 */ /* 0x000fe80003800200 */
[----:B------:R-:W-:Y:S05]  /*1390*/  @!P4 BRA `(.L_x_2351) ;  /* 0x0000000000bcc947 */ /* 0x000fea0003800000 */
[----:B------:R-:W0:Y:S01]  /*13a0*/  LDC.64 R110, c[0x0][0x428] ;  /* 0x00010a00ff6e7b82 */ /* 0x000e220000000a00 */
[----:B------:R-:W-:-:S04]  /*13b0*/  ISETP.NE.U32.AND P3, PT, RZ, UR16, PT ;  /* 0x00000010ff007c0c */ /* 0x000fc8000bf65070 */
[----:B------:R-:W-:-:S03]  /*13c0*/  ISETP.NE.AND.EX P3, PT, RZ, UR17, PT, P3 ;  /* 0x00000011ff007c0c */ /* 0x000fc6000bf65330 */
[----:B------:R-:W1:Y:S10]  /*13d0*/  LDC.64 R104, c[0x0][0x3a8] ;  /* 0x0000ea00ff687b82 */ /* 0x000e740000000a00 */
[----:B------:R-:W2:Y:S01]  /*13e0*/  @P3 LDC.64 R108, c[0x0][0x438] ;  /* 0x00010e00ff6c3b82 */ /* 0x000ea20000000a00 */
[----:B0-----:R-:W-:-:S06]  /*13f0*/  IMAD.WIDE.U32 R110, R129, 0x8, R110 ;  /* 0x00000008816e7825 */ /* 0x001fcc00078e006e */
[----:B------:R-:W3:Y:S01]  /*1400*/  LDG.E.64 R110, desc[UR12][R110.64] ;  /* 0x0000000c6e6e7981 */ /* 0x000ee2000c1e1b00 */
[----:B-1----:R-:W-:-:S06]  /*1410*/  IMAD.WIDE.U32 R104, R129, 0x10, R104 ;  /* 0x0000001081687825 */ /* 0x002fcc00078e0068 */
[----:B------:R-:W4:Y:S01]  /*1420*/  LDG.E.128 R104, desc[UR12][R104.64] ;  /* 0x0000000c68687981 */ /* 0x000f22000c1e1d00 */
[----:B--2---:R-:W-:-:S05]  /*1430*/  @P3 IMAD.WIDE.U32 R108, R129, 0x10, R108 ;  /* 0x00000010816c3825 */ /* 0x004fca00078e006c */
[----:B------:R0:W5:Y:S01]  /*1440*/  @P3 LDG.E.128 R96, desc[UR12][R108.64] ;  /* 0x0000000c6c603981 */ /* 0x000162000c1e1d00 */
[----:B---3--:R-:W-:Y:S02]  /*1450*/  MOV R129, R110 ;  /* 0x0000006e00817202 */ /* 0x008fe40000000f00 */
[----:B------:R-:W-:Y:S02]  /*1460*/  MOV R133, R111 ;  /* 0x0000006f00857202 */ /* 0x000fe40000000f00 */
[----:B------:R-:W-:Y:S02]  /*1470*/  SHF.R.U64 R136, R110, 0x10, R111 ;  /* 0x000000106e887819 */ /* 0x000fe4000000126f */
[----:B------:R-:W-:Y:S01]  /*1480*/  SHF.L.U32 R129, R129, 0x10, RZ ;  /* 0x0000001081817819 */ /* 0x000fe200000006ff */
[C---:B----4-:R-:W-:Y:S01]  /*1490*/  FADD.FTZ R132, -R128.reuse, R104 ;  /* 0x0000006880847221 */ /* 0x050fe20000010100 */
[C---:B------:R-:W-:Y:S01]  /*14a0*/  FADD.FTZ R134, -R128.reuse, R105 ;  /* 0x0000006980867221 */ /* 0x040fe20000010100 */
[C---:B------:R-:W-:Y:S01]  /*14b0*/  FADD.FTZ R138, -R128.reuse, R107 ;  /* 0x0000006b808a7221 */ /* 0x040fe20000010100 */
[----:B------:R-:W-:Y:S01]  /*14c0*/  SHF.L.U32 R107, R133, 0x10, RZ ;  /* 0x00000010856b7819 */ /* 0x000fe200000006ff */
[C---:B-----5:R-:W-:Y:S01]  /*14d0*/  FMUL.FTZ R133, R3.reuse, R132 ;  /* 0x0000008403857220 */ /* 0x060fe20000410000 */
[----:B------:R-:W-:Y:S01]  /*14e0*/  SHF.R.U32.HI R135, RZ, 0x10, R111 ;  /* 0x00000010ff877819 */ /* 0x000fe2000001166f */
[----:B------:R-:W-:Y:S01]  /*14f0*/  FADD.FTZ R106, -R128, R106 ;  /* 0x0000006a806a7221 */ /* 0x000fe20000010100 */
[----:B------:R-:W-:Y:S01]  /*1500*/  SHF.L.U32 R104, R136, 0x10, RZ ;  /* 0x0000001088687819 */ /* 0x000fe200000006ff */
[----:B------:R-:W-:Y:S01]  /*1510*/  FMUL.FTZ R132, R3, R134 ;  /* 0x0000008603847220 */ /* 0x000fe20000410000 */
[----:B------:R-:W-:Y:S01]  /*1520*/  FMUL.FTZ R134, R72, R129 ;  /* 0x0000008148867220 */ /* 0x000fe20000410000 */
[----:B0-----:R-:W-:Y:S01]  /*1530*/  SHF.L.U32 R108, R135, 0x10, RZ ;  /* 0x00000010876c7819 */ /* 0x001fe200000006ff */
[----:B------:R-:W-:Y:S01]  /*1540*/  FMUL.FTZ R135, R3, R106 ;  /* 0x0000006a03877220 */ /* 0x000fe20000410000 */
[----:B------:R-:W-:Y:S01]  /*1550*/  FADD.FTZ R29, R29, R104 ;  /* 0x000000681d1d7221 */ /* 0x000fe20000010000 */
[-C--:B------:R-:W-:Y:S01]  /*1560*/  FFMA.FTZ R49, R132, R104.reuse, R49 ;  /* 0x0000006884317223 */ /* 0x080fe20000010031 */
[----:B------:R-:W-:Y:S01]  /*1570*/  FMUL.FTZ R137, R73, R104 ;  /* 0x0000006849897220 */ /* 0x000fe20000410000 */
[----:B------:R-:W-:Y:S01]  /*1580*/  FADD.FTZ R104, R147, R134 ;  /* 0x0000008693687221 */ /* 0x000fe20000010000 */
[----:B------:R-:W-:Y:S01]  /*1590*/  FFMA.FTZ R105, R133, R134, R144 ;  /* 0x0000008685697223 */ /* 0x000fe20000010090 */
[----:B------:R-:W-:Y:S01]  /*15a0*/  FADD.FTZ R30, R30, R107 ;  /* 0x0000006b1e1e7221 */ /* 0x000fe20000010000 */
[-C--:B------:R-:W-:Y:S01]  /*15b0*/  FFMA.FTZ R50, R135, R107.reuse, R50 ;  /* 0x0000006b87327223 */ /* 0x080fe20000010032 */
        /* <DEDUP_REMOVED lines=13> */
.L_x_2351:
[----:B------:R-:W-:Y:S05]  /*1690*/  BSYNC.RECONVERGENT B0 ;  /* 0x0000000000007941 */ /* 0x000fea0003800200 */
.L_x_2350:
        /* <DEDUP_REMOVED lines=32> */
.L_x_2353:
[----:B------:R-:W-:Y:S05]  /*18a0*/  BSYNC.RECONVERGENT B0 ;  /* 0x0000000000007941 */ /* 0x000fea0003800200 */
.L_x_2352:
        /* <DEDUP_REMOVED lines=60> */
.L_x_2358:
        /* <DEDUP_REMOVED lines=23> */
.L_x_2357:
        /* <DEDUP_REMOVED lines=20> */
.L_x_2360:
        /* <DEDUP_REMOVED lines=21> */
.L_x_2356:
        /* <DEDUP_REMOVED lines=27> */
.L_x_2362:
        /* <DEDUP_REMOVED lines=23> */
.L_x_2361:
        /* <DEDUP_REMOVED lines=20> */
.L_x_2363:
        /* <DEDUP_REMOVED lines=20> */
.L_x_2359:
        /* <DEDUP_REMOVED lines=24> */
.L_x_2364:
[----:B------:R-:W-:-:S07]  /*2790*/  IADD3 R0, PT, PT, R0, 0x80, RZ ;  /* 0x0000008000007810 */ /* 0x000fce0007ffe0ff */
.L_x_2355:
[----:B------:R-:W-:Y:S05]  /*27a0*/  BSYNC.RECONVERGENT B0 ;  /* 0x0000000000007941 */ /* 0x000fea0003800200 */
.L_x_2354:
        /* <DEDUP_REMOVED lines=20> */
[C---:B-1---5:R-:W-:Y:S01]  /*28f0*/  FFMA.FTZ R102, R3.reuse, R9, R22 ;  /* 0x0000000903667223 */ /* 0x062fe20000010016 */
[C---:B------:R-:W-:Y:S01]  /*2900*/  FFMA.FTZ R103, R3.reuse, R10, R23 ;  /* 0x0000000a03677223 */ /* 0x040fe20000010017 */
[C---:B------:R-:W-:Y:S01]  /*2910*/  FFMA.FTZ R100, R3.reuse, R7, R20 ;  /* 0x0000000703647223 */ /* 0x040fe20000010014 */
[----:B------:R-:W-:-:S03]  /*2920*/  FFMA.FTZ R101, R3, R8, R21 ;  /* 0x0000000803657223 */ /* 0x000fc60000010015 */
[----:B------:R-:W-:Y:S02]  /*2930*/  F2FP.BF16.F32.PACK_AB R144, R103, R102 ;  /* 0x000000666790723e */ /* 0x000fe400000010ff */
[----:B------:R-:W-:Y:S02]  /*2940*/  F2FP.BF16.F32.PACK_AB R111, R101, R100 ;  /* 0x00000064656f723e */ /* 0x000fe400000010ff */
[C---:B------:R-:W-:Y:S02]  /*2950*/  PRMT R147, R144.reuse, 0x7632, R147 ;  /* 0x0000763290937816 */ /* 0x040fe40000000093 */
[----:B0-----:R-:W-:Y:S02]  /*2960*/  PRMT R106, R111, 0x7632, R106 ;  /* 0x000076326f6a7816 */ /* 0x001fe4000000006a */
[----:B------:R-:W-:Y:S02]  /*2970*/  PRMT R7, R147, 0x7610, R7 ;  /* 0x0000761093077816 */ /* 0x000fe40000000007 */
[----:B------:R-:W-:-:S02]  /*2980*/  PRMT R8, R144, 0x7610, R8 ;  /* 0x0000761090087816 */ /* 0x000fc40000000008 */
[----:B------:R-:W-:Y:S02]  /*2990*/  PRMT R9, R106, 0x7610, R9 ;  /* 0x000076106a097816 */ /* 0x000fe40000000009 */
[----:B------:R-:W-:Y:S01]  /*29a0*/  PRMT R10, R111, 0x7610, R10 ;  /* 0x000076106f0a7816 */ /* 0x000fe2000000000a */
[----:B------:R-:W-:Y:S06]  /*29b0*/  BRA `(.L_x_2370) ;  /* 0x00000008005c7947 */ /* 0x000fec0003800000 */
.L_x_2369:
        /* <DEDUP_REMOVED lines=17> */
.L_x_2368:
        /* <DEDUP_REMOVED lines=19> */
[C---:B01----:R-:W-:Y:S02]  /*2c00*/  PRMT R106, R7.reuse, 0x7632, R106 ;  /* 0x00007632076a7816 */ /* 0x043fe4000000006a */
[----:B------:R-:W-:-:S02]  /*2c10*/  PRMT R111, R7, 0x7610, R111 ;  /* 0x00007610076f7816 */ /* 0x000fc4000000006f */
[----:B------:R-:W-:Y:S02]  /*2c20*/  PRMT R7, R147, 0x7610, R7 ;  /* 0x0000761093077816 */ /* 0x000fe40000000007 */
[----:B------:R-:W-:Y:S02]  /*2c30*/  PRMT R8, R144, 0x7610, R8 ;  /* 0x0000761090087816 */ /* 0x000fe40000000008 */
[----:B------:R-:W-:Y:S02]  /*2c40*/  PRMT R9, R106, 0x7610, R9 ;  /* 0x000076106a097816 */ /* 0x000fe40000000009 */
[----:B------:R-:W-:Y:S01]  /*2c50*/  PRMT R10, R111, 0x7610, R10 ;  /* 0x000076106f0a7816 */ /* 0x000fe2000000000a */
[----:B------:R-:W-:Y:S06]  /*2c60*/  BRA `(.L_x_2370) ;  /* 0x0000000400b07947 */ /* 0x000fec0003800000 */
.L_x_2371:
        /* <DEDUP_REMOVED lines=19> */
.L_x_2367:
        /* <DEDUP_REMOVED lines=28> */
.L_x_2373:
        /* <DEDUP_REMOVED lines=17> */
.L_x_2372:
        /* <DEDUP_REMOVED lines=26> */
.L_x_2374:
        /* <DEDUP_REMOVED lines=18> */
.L_x_2370:
        /* <DEDUP_REMOVED lines=20> */
.L_x_2375:
[----:B------:R-:W-:-:S07]  /*3470*/  IADD3 R0, PT, PT, R0, 0x80, RZ ;  /* 0x0000008000007810 */ /* 0x000fce0007ffe0ff */
.L_x_2366:
[----:B------:R-:W-:Y:S05]  /*3480*/  BSYNC.RECONVERGENT B0 ;  /* 0x0000000000007941 */ /* 0x000fea0003800200 */
.L_x_2365:
        /* <DEDUP_REMOVED lines=20> */
[C---:B01---5:R-:W-:Y:S01]  /*35d0*/  FFMA.FTZ R102, R3.reuse, R9, R90 ;  /* 0x0000000903667223 */ /* 0x063fe2000001005a */
        /* <DEDUP_REMOVED lines=12> */
.L_x_2380:
        /* <DEDUP_REMOVED lines=17> */
.L_x_2379:
        /* <DEDUP_REMOVED lines=26> */
.L_x_2382:
        /* <DEDUP_REMOVED lines=19> */
.L_x_2378:
        /* <DEDUP_REMOVED lines=28> */
.L_x_2384:
        /* <DEDUP_REMOVED lines=17> */
.L_x_2383:
        /* <DEDUP_REMOVED lines=26> */
.L_x_2385:
        /* <DEDUP_REMOVED lines=18> */
.L_x_2381:
        /* <DEDUP_REMOVED lines=20> */
.L_x_2386:
[----:B------:R-:W-:-:S07]  /*4150*/  IADD3 R0, PT, PT, R0, 0x80, RZ ;  /* 0x0000008000007810 */ /* 0x000fce0007ffe0ff */
.L_x_2377:
[----:B------:R-:W-:Y:S05]  /*4160*/  BSYNC.RECONVERGENT B0 ;  /* 0x0000000000007941 */ /* 0x000fea0003800200 */
.L_x_2376:
        /* <DEDUP_REMOVED lines=33> */
.L_x_2391:
        /* <DEDUP_REMOVED lines=17> */
.L_x_2390:
        /* <DEDUP_REMOVED lines=26> */
.L_x_2393:
        /* <DEDUP_REMOVED lines=19> */
.L_x_2389:
        /* <DEDUP_REMOVED lines=28> */
.L_x_2395:
        /* <DEDUP_REMOVED lines=17> */
.L_x_2394:
        /* <DEDUP_REMOVED lines=26> */
.L_x_2396:
        /* <DEDUP_REMOVED lines=18> */
.L_x_2392:
        /* <DEDUP_REMOVED lines=20> */
.L_x_2397:
[----:B------:R-:W-:-:S07]  /*4e30*/  IADD3 R0, PT, PT, R0, 0x80, RZ ;  /* 0x0000008000007810 */ /* 0x000fce0007ffe0ff */
.L_x_2388:
[----:B------:R-:W-:Y:S05]  /*4e40*/  BSYNC.RECONVERGENT B0 ;  /* 0x0000000000007941 */ /* 0x000fea0003800200 */
.L_x_2387:
        /* <DEDUP_REMOVED lines=33> */
.L_x_2402:
        /* <DEDUP_REMOVED lines=17> */
.L_x_2401:
        /* <DEDUP_REMOVED lines=26> */
.L_x_2404:
        /* <DEDUP_REMOVED lines=18> */
.L_x_2400:
        /* <DEDUP_REMOVED lines=28> */
.L_x_2406:
        /* <DEDUP_REMOVED lines=17> */
.L_x_2405:
        /* <DEDUP_REMOVED lines=25> */
.L_x_2407:
        /* <DEDUP_REMOVED lines=18> */
.L_x_2403:
        /* <DEDUP_REMOVED lines=20> */
.L_x_2399:
[----:B------:R-:W-:Y:S05]  /*5af0*/  BSYNC.RECONVERGENT B0 ;  /* 0x0000000000007941 */ /* 0x000fea0003800200 */
.L_x_2398:
[----:B------:R-:W-:Y:S01]  /*5b00*/  UPLOP3.LUT UP1, UPT, UPT, UPT, UP1, 0x40, 0x4 ;  /* 0x000000000004789c */ /* 0x000fe20003f2e810 */
[----:B------:R-:W-:Y:S10]  /*5b10*/  @!P6 BRA `(.L_x_2408) ;  /* 0xffffffa80098e947 */ /* 0x000ff4000383ffff */
.L_x_2341:
        /* <DEDUP_REMOVED lines=38> */
.L_x_2409:
        /* <DEDUP_REMOVED lines=16> */
.L_x_5422:


//--------------------- .text._ZN10layer_norm31ln_parallel_residual_bwd_kernelINS_13Kernel_traitsIf13__nv_bfloat16fS2_fjLj2560ELj1ELj1ELj4ELj8ENS_18Kernel_traits_baseILj2560EfS2_fS2_fjLj128EEEEELb0ELb1ELb1EEEvNS_9BwdParamsE --------------------------
	.section	.text._ZN10layer_norm31ln_parallel_residual_bwd_kernelINS_13Kernel_traitsIf13__nv_bfloat16fS2_fjLj2560ELj1ELj1ELj4ELj8ENS_18Kernel_traits_baseILj2560EfS2_fS2_fjLj128EEEEELb0ELb1ELb1EEEvNS_9BwdParamsE,"ax",@progbits
	.align	128
        .global         _ZN10layer_norm31ln_parallel_residual_bwd_kernelINS_13Kernel_traitsIf13__nv_bfloat16fS2_fjLj2560ELj1ELj1ELj4ELj8ENS_18Kernel_traits_baseILj2560EfS2_fS2_fjLj128EEEEELb0ELb1ELb1EEEvNS_9BwdParamsE
        .type           _ZN10layer_norm31ln_parallel_residual_bwd_kernelINS_13Kernel_traitsIf13__nv_bfloat16fS2_fjLj2560ELj1ELj1ELj4ELj8ENS_18Kernel_traits_baseILj2560EfS2_fS2_fjLj128EEEEELb0ELb1ELb1EEEvNS_9BwdParamsE,@function
        .size           _ZN10layer_norm31ln_parallel_residual_bwd_kernelINS_13Kernel_traitsIf13__nv_bfloat16fS2_fjLj2560ELj1ELj1ELj4ELj8ENS_18Kernel_traits_baseILj2560EfS2_fS2_fjLj128EEEEELb0ELb1ELb1EEEvNS_9BwdParamsE,(.L_x_5423 - _ZN10layer_norm31ln_parallel_residual_bwd_kernelINS_13Kernel_traitsIf13__nv_bfloat16fS2_fjLj2560ELj1ELj1ELj4ELj8ENS_18Kernel_traits_baseILj2560EfS2_fS2_fjLj128EEEEELb0ELb1ELb1EEEvNS_9BwdParamsE)
        .other          _ZN10layer_norm31ln_parallel_residual_bwd_kernelINS_13Kernel_traitsIf13__nv_bfloat16fS2_fjLj2560ELj1ELj1ELj4ELj8ENS_18Kernel_traits_baseILj2560EfS2_fS2_fjLj128EEEEELb0ELb1ELb1EEEvNS_9BwdParamsE,@"STO_CUDA_ENTRY STV_DEFAULT"
_ZN10layer_norm31ln_parallel_residual_bwd_kernelINS_13Kernel_traitsIf13__nv_bfloat16fS2_fjLj2560ELj1ELj1ELj4ELj8ENS_18Kernel_traits_baseILj2560EfS2_fS2_fjLj128EEEEELb0ELb1ELb1EEEvNS_9BwdParamsE:
.text._ZN10layer_norm31ln_parallel_residual_bwd_kernelINS_13Kernel_traitsIf13__nv_bfloat16fS2_fjLj2560ELj1ELj1ELj4ELj8ENS_18Kernel_traits_baseILj2560EfS2_fS2_fjLj128EEEEELb0ELb1ELb1EEEvNS_9BwdParamsE:
        /* <DEDUP_REMOVED lines=49> */
[----:B------:R-:W-:-:S02]  /*0310*/  CS2R R4, SRZ ;  /* 0x0000000000047805 */ /* 0x000fc4000001ff00 */
[----:B------:R-:W-:Y:S01]  /*0320*/  MOV R113, RZ ;  /* 0x000000ff00717202 */ /* 0x000fe20000000f00 */
[----:B------:R-:W0:Y:S01]  /*0330*/  LDCU UR15, c[0x0][0x388] ;  /* 0x00007100ff0f77ac */ /* 0x000e220008000800 */
[----:B------:R-:W-:Y:S01]  /*0340*/  MOV R112, UR11 ;  /* 0x0000000b00707c02 */ /* 0x000fe20008000f00 */
[----:B--2---:R-:W5:Y:S01]  /*0350*/  LDG.E.128 R28, desc[UR12][R2.64] ;  /* 0x0000000c021c7981 */ /* 0x004f62000c1e1d00 */
[----:B------:R-:W2:Y:S03]  /*0360*/  LDCU UR18, c[0x0][0x400] ;  /* 0x00008000ff1277ac */ /* 0x000ea60008000800 */
[----:B------:R-:W5:Y:S01]  /*0370*/  LDG.E.128 R32, desc[UR12][R2.64+0x800] ;  /* 0x0008000c02207981 */ /* 0x000f62000c1e1d00 */
[----:B------:R-:W3:Y:S03]  /*0380*/  LDCU.64 UR6, c[0x0][0x470] ;  /* 0x00008e00ff0677ac */ /* 0x000ee60008000a00 */
[----:B------:R-:W5:Y:S01]  /*0390*/  LDG.E.128 R36, desc[UR12][R2.64+0x1000] ;  /* 0x0010000c02247981 */ /* 0x000f62000c1e1d00 */
[----:B------:R-:W4:Y:S03]  /*03a0*/  LDCU.64 UR8, c[0x0][0x478] ;  /* 0x00008f00ff0877ac */ /* 0x000f260008000a00 */
[----:B------:R-:W5:Y:S01]  /*03b0*/  LDG.E.128 R40, desc[UR12][R2.64+0x1800] ;  /* 0x0018000c02287981 */ /* 0x000f62000c1e1d00 */
[----:B------:R-:W0:Y:S03]  /*03c0*/  LDCU.64 UR16, c[0x0][0x438] ;  /* 0x00008700ff1077ac */ /* 0x000e260008000a00 */
[----:B------:R1:W5:Y:S02]  /*03d0*/  LDG.E.128 R44, desc[UR12][R2.64+0x2000] ;  /* 0x0020000c022c7981 */ /* 0x000364000c1e1d00 */
[----:B-123--:R-:W-:-:S07]  /*03e0*/  CS2R R2, SRZ ;  /* 0x0000000000027805 */ /* 0x00efce000001ff00 */
.L_x_2458:
[----:B-1----:R-:W1:Y:S01]  /*03f0*/  LDC.64 R80, c[0x0][0x3c0] ;  /* 0x0000f000ff507b82 */ /* 0x002e620000000a00 */
[----:B0-----:R-:W-:-:S05]  /*0400*/  IMAD R0, R112, UR15, RZ ;  /* 0x0000000f70007c24 */ /* 0x001fca000f8e02ff */
[----:B------:R-:W-:Y:S02]  /*0410*/  SHF.R.S32.HI R73, RZ, 0x1f, R0 ;  /* 0x0000001fff497819 */ /* 0x000fe40000011400 */
[----:B------:R-:W0:Y:S02]  /*0420*/  LDC.64 R150, c[0x0][0x428] ;  /* 0x00010a00ff967b82 */ /* 0x000e240000000a00 */
[----:B------:R-:W-:-:S04]  /*0430*/  LEA.HI R73, R73, R0, RZ, 0x2 ;  /* 0x0000000049497211 */ /* 0x000fc800078f10ff */
[----:B------:R-:W-:Y:S02]  /*0440*/  LEA.HI.SX32 R111, R73, R98, 0x1e ;  /* 0x00000062496f7211 */ /* 0x000fe400078ff2ff */
[----:B------:R-:W2:Y:S02]  /*0450*/  LDC.64 R88, c[0x0][0x3a8] ;  /* 0x0000ea00ff587b82 */ /* 0x000ea40000000a00 */
[C---:B------:R-:W-:Y:S02]  /*0460*/  IADD3 R110, PT, PT, R111.reuse, 0x80, RZ ;  /* 0x000000806f6e7810 */ /* 0x040fe40007ffe0ff */
[----:B------:R-:W-:Y:S01]  /*0470*/  IADD3 R109, PT, PT, R111, 0x100, RZ ;  /* 0x000001006f6d7810 */ /* 0x000fe20007ffe0ff */
[----:B-1----:R-:W-:-:S03]  /*0480*/  IMAD.WIDE R80, R112, 0x4, R80 ;  /* 0x0000000470507825 */ /* 0x002fc600078e0250 */
[----:B------:R-:W1:Y:S02]  /*0490*/  LDC.64 R120, c[0x0][0x3c8] ;  /* 0x0000f200ff787b82 */ /* 0x000e640000000a00 */
[----:B------:R-:W3:Y:S01]  /*04a0*/  LDG.E R164, desc[UR12][R80.64] ;  /* 0x0000000c50a47981 */ /* 0x000ee2000c1e1900 */
[----:B0-----:R-:W-:-:S06]  /*04b0*/  IMAD.WIDE.U32 R118, R111, 0x8, R150 ;  /* 0x000000086f767825 */ /* 0x001fcc00078e0096 */
[----:B------:R-:W4:Y:S01]  /*04c0*/  LDG.E.64 R118, desc[UR12][R118.64] ;  /* 0x0000000c76767981 */ /* 0x000f22000c1e1b00 */
[----:B--2---:R-:W-:-:S04]  /*04d0*/  IMAD.WIDE.U32 R76, R110, 0x10, R88 ;  /* 0x000000106e4c7825 */ /* 0x004fc800078e0058 */
[--C-:B------:R-:W-:Y:S02]  /*04e0*/  IMAD.WIDE.U32 R82, R109, 0x10, R88.reuse ;  /* 0x000000106d527825 */ /* 0x100fe400078e0058 */
[----:B------:R-:W2:Y:S02]  /*04f0*/  LDG.E.128 R76, desc[UR12][R76.64] ;  /* 0x0000000c4c4c7981 */ /* 0x000ea4000c1e1d00 */
[C---:B------:R-:W-:Y:S02]  /*0500*/  IMAD.WIDE.U32 R72, R111.reuse, 0x10, R88 ;  /* 0x000000106f487825 */ /* 0x040fe400078e0058 */
[----:B------:R-:W2:Y:S02]  /*0510*/  LDG.E.128 R80, desc[UR12][R82.64] ;  /* 0x0000000c52507981 */ /* 0x000ea4000c1e1d00 */
[----:B------:R-:W-:Y:S02]  /*0520*/  IMAD.WIDE.U32 R132, R110, 0x8, R150 ;  /* 0x000000086e847825 */ /* 0x000fe400078e0096 */
[----:B------:R-:W2:Y:S04]  /*0530*/  LDG.E.128 R72, desc[UR12][R72.64] ;  /* 0x0000000c48487981 */ /* 0x000ea8000c1e1d00 */
[----:B------:R-:W2:Y:S01]  /*0540*/  LDG.E.64 R132, desc[UR12][R132.64] ;  /* 0x0000000c84847981 */ /* 0x000ea2000c1e1b00 */
[----:B------:R-:W-:-:S02]  /*0550*/  IADD3 R108, PT, PT, R111, 0x180, RZ ;  /* 0x000001806f6c7810 */ /* 0x000fc40007ffe0ff */
[----:B------:R-:W-:-:S03]  /*0560*/  IADD3 R106, PT, PT, R111, 0x200, RZ ;  /* 0x000002006f6a7810 */ /* 0x000fc60007ffe0ff */
[----:B------:R-:W-:-:S04]  /*0570*/  IMAD.WIDE.U32 R84, R108, 0x10, R88 ;  /* 0x000000106c547825 */ /* 0x000fc800078e0058 */
[----:B------:R-:W-:Y:S02]  /*0580*/  IMAD.WIDE.U32 R88, R106, 0x10, R88 ;  /* 0x000000106a587825 */ /* 0x000fe400078e0058 */
[----:B------:R-:W2:Y:S04]  /*0590*/  LDG.E.128 R84, desc[UR12][R84.64] ;  /* 0x0000000c54547981 */ /* 0x000ea8000c1e1d00 */
[----:B------:R-:W2:Y:S01]  /*05a0*/  LDG.E.128 R88, desc[UR12][R88.64] ;  /* 0x0000000c58587981 */ /* 0x000ea2000c1e1d00 */
[----:B-1----:R-:W-:-:S05]  /*05b0*/  IMAD.WIDE R120, R112, 0x4, R120 ;  /* 0x0000000470787825 */ /* 0x002fca00078e0278 */
[----:B------:R-:W2:Y:S01]  /*05c0*/  LDG.E R107, desc[UR12][R120.64] ;  /* 0x0000000c786b7981 */ /* 0x000ea2000c1e1900 */
        /* <DEDUP_REMOVED lines=9> */
[----:B---3--:R-:W-:Y:S02]  /*0660*/  FSEL R164, R164, RZ, !P1 ;  /* 0x000000ffa4a47208 */ /* 0x008fe40004800000 */
[----:B----4-:R-:W-:Y:S02]  /*0670*/  MOV R139, R118 ;  /* 0x00000076008b7202 */ /* 0x010fe40000000f00 */
[--C-:B------:R-:W-:Y:S02]  /*0680*/  SHF.R.U64 R135, R118, 0x10, R119.reuse ;  /* 0x0000001076877819 */ /* 0x100fe40000001277 */
[----:B------:R-:W-:Y:S02]  /*0690*/  MOV R129, R119 ;  /* 0x0000007700817202 */ /* 0x000fe40000000f00 */
[----:B------:R-:W-:Y:S01]  /*06a0*/  SHF.R.U32.HI R127, RZ, 0x10, R119 ;  /* 0x00000010ff7f7819 */ /* 0x000fe20000011677 */
[C---:B--2---:R-:W-:Y:S01]  /*06b0*/  FADD.FTZ R119, -R164.reuse, R78 ;  /* 0x0000004ea4777221 */ /* 0x044fe20000010100 */
[----:B------:R-:W-:-:S02]  /*06c0*/  FADD.FTZ R118, -R164, R79 ;  /* 0x0000004fa4767221 */ /* 0x000fc40000010100 */
[----:B------:R-:W0:Y:S01]  /*06d0*/  @P0 LDC.64 R78, c[0x0][0x438] ;  /* 0x00010e00ff4e0b82 */ /* 0x000e220000000a00 */
[C---:B------:R-:W-:Y:S01]  /*06e0*/  FADD.FTZ R124, -R164.reuse, R82 ;  /* 0x00000052a47c7221 */ /* 0x040fe20000010100 */
[C---:B------:R-:W-:Y:S01]  /*06f0*/  FADD.FTZ R134, -R164.reuse, R83 ;  /* 0x00000053a4867221 */ /* 0x040fe20000010100 */
[----:B------:R-:W-:-:S05]  /*0700*/  FADD.FTZ R131, -R164, R74 ;  /* 0x0000004aa4837221 */ /* 0x000fca0000010100 */
[----:B------:R-:W1:Y:S01]  /*0710*/  @P0 LDC.64 R82, c[0x0][0x438] ;  /* 0x00010e00ff520b82 */ /* 0x000e620000000a00 */
[C---:B------:R-:W-:Y:S01]  /*0720*/  FADD.FTZ R125, -R164.reuse, R75 ;  /* 0x0000004ba47d7221 */ /* 0x040fe20000010100 */
[C---:B------:R-:W-:Y:S01]  /*0730*/  FADD.FTZ R137, -R164.reuse, R73 ;  /* 0x00000049a4897221 */ /* 0x040fe20000010100 */
[C---:B------:R-:W-:Y:S01]  /*0740*/  FADD.FTZ R142, -R164.reuse, R76 ;  /* 0x0000004ca48e7221 */ /* 0x040fe20000010100 */
[----:B------:R-:W-:Y:S01]  /*0750*/  FADD.FTZ R148, -R164, R77 ;  /* 0x0000004da4947221 */ /* 0x000fe20000010100 */
[----:B------:R-:W-:-:S03]  /*0760*/  MOV R123, R132 ;  /* 0x00000084007b7202 */ /* 0x000fc60000000f00 */
[----:B------:R-:W2:Y:S01]  /*0770*/  @P0 LDC.64 R74, c[0x0][0x438] ;  /* 0x00010e00ff4a0b82 */ /* 0x000ea20000000a00 */
[----:B------:R-:W-:Y:S01]  /*0780*/  SHF.R.U64 R73, R132, 0x10, R133 ;  /* 0x0000001084497819 */ /* 0x000fe20000001285 */
[C---:B------:R-:W-:Y:S01]  /*0790*/  FADD.FTZ R132, -R164.reuse, R80 ;  /* 0x00000050a4847221 */ /* 0x040fe20000010100 */
[----:B------:R-:W-:-:S05]  /*07a0*/  FADD.FTZ R122, -R164, R81 ;  /* 0x00000051a47a7221 */ /* 0x000fca0000010100 */
[----:B------:R-:W3:Y:S08]  /*07b0*/  @P0 LDC.64 R76, c[0x0][0x438] ;  /* 0x00010e00ff4c0b82 */ /* 0x000ef00000000a00 */
[----:B------:R-:W4:Y:S01]  /*07c0*/  @P0 LDC.64 R80, c[0x0][0x438] ;  /* 0x00010e00ff500b82 */ /* 0x000f220000000a00 */
[C---:B------:R-:W-:Y:S01]  /*07d0*/  FADD.FTZ R152, -R164.reuse, R84 ;  /* 0x00000054a4987221 */ /* 0x040fe20000010100 */
[C---:B------:R-:W-:Y:S01]  /*07e0*/  FADD.FTZ R154, -R164.reuse, R85 ;  /* 0x00000055a49a7221 */ /* 0x040fe20000010100 */
[C---:B------:R-:W-:Y:S01]  /*07f0*/  FADD.FTZ R158, -R164.reuse, R88 ;  /* 0x00000058a49e7221 */ /* 0x040fe20000010100 */
[----:B------:R-:W-:Y:S01]  /*0800*/  FADD.FTZ R160, -R164, R89 ;  /* 0x00000059a4a07221 */ /* 0x000fe20000010100 */
[----:B-1----:R-:W-:-:S04]  /*0810*/  @P0 IMAD.WIDE.U32 R84, R111, 0x10, R82 ;  /* 0x000000106f540825 */ /* 0x002fc800078e0052 */
[----:B0-----:R-:W-:Y:S01]  /*0820*/  @P0 IMAD.WIDE.U32 R88, R109, 0x10, R78 ;  /* 0x000000106d580825 */ /* 0x001fe200078e004e */
[----:B------:R-:W-:-:S03]  /*0830*/  SHF.L.U32 R79, R139, 0x10, RZ ;  /* 0x000000108b4f7819 */ /* 0x000fc600000006ff */
[----:B------:R-:W-:Y:S01]  /*0840*/  FADD.FTZ R0, -R164, R72 ;  /* 0x00000048a4007221 */ /* 0x000fe20000010100 */
[----:B-----5:R0:W5:Y:S01]  /*0850*/  @P0 LDG.E.128 R48, desc[UR12][R84.64] ;  /* 0x0000000c54300981 */ /* 0x020162000c1e1d00 */
[----:B--2---:R-:W-:Y:S01]  /*0860*/  @P0 IMAD.WIDE.U32 R74, R106, 0x10, R74 ;  /* 0x000000106a4a0825 */ /* 0x004fe200078e004a */
[----:B------:R-:W-:-:S03]  /*0870*/  SHF.L.U32 R78, R135, 0x10, RZ ;  /* 0x00000010874e7819 */ /* 0x000fc600000006ff */
[C---:B------:R-:W-:Y:S01]  /*0880*/  FADD.FTZ R72, -R164.reuse, R86 ;  /* 0x00000056a4487221 */ /* 0x040fe20000010100 */
[C---:B------:R-:W-:Y:S01]  /*0890*/  FADD.FTZ R156, -R164.reuse, R87 ;  /* 0x00000057a49c7221 */ /* 0x040fe20000010100 */
[C---:B------:R-:W-:Y:S01]  /*08a0*/  FADD.FTZ R162, -R164.reuse, R90 ;  /* 0x0000005aa4a27221 */ /* 0x040fe20000010100 */
[----:B------:R-:W-:Y:S01]  /*08b0*/  FADD.FTZ R164, -R164, R91 ;  /* 0x0000005ba4a47221 */ /* 0x000fe20000010100 */
[----:B---3--:R-:W-:Y:S01]  /*08c0*/  @P0 IMAD.WIDE.U32 R90, R108, 0x10, R76 ;  /* 0x000000106c5a0825 */ /* 0x008fe200078e004c */
[----:B------:R1:W5:Y:S03]  /*08d0*/  @P0 LDG.E.128 R64, desc[UR12][R74.64] ;  /* 0x0000000c4a400981 */ /* 0x000366000c1e1d00 */
[----:B0-----:R-:W-:Y:S01]  /*08e0*/  FMUL.FTZ R85, R28, R79 ;  /* 0x0000004f1c557220 */ /* 0x001fe20000410000 */
[----:B------:R-:W-:Y:S01]  /*08f0*/  SHF.L.U32 R77, R129, 0x10, RZ ;  /* 0x00000010814d7819 */ /* 0x000fe200000006ff */
[----:B----4-:R-:W-:-:S04]  /*0900*/  @P0 IMAD.WIDE.U32 R86, R110, 0x10, R80 ;  /* 0x000000106e560825 */ /* 0x010fc800078e0050 */
[----:B------:R-:W-:Y:S01]  /*0910*/  FMUL.FTZ R80, R29, R78 ;  /* 0x0000004e1d507220 */ /* 0x000fe20000410000 */
[----:B------:R-:W-:Y:S01]  /*0920*/  SHF.L.U32 R76, R127, 0x10, RZ ;  /* 0x000000107f4c7819 */ /* 0x000fe200000006ff */
[----:B------:R0:W5:Y:S01]  /*0930*/  @P0 LDG.E.128 R60, desc[UR12][R90.64] ;  /* 0x0000000c5a3c0981 */ /* 0x000162000c1e1d00 */
[----:B-1----:R-:W-:Y:S01]  /*0940*/  FADD.FTZ R75, RZ, R85 ;  /* 0x00000055ff4b7221 */ /* 0x002fe20000010000 */
[----:B------:R-:W-:Y:S02]  /*0950*/  FMUL.FTZ R82, R30, R77 ;  /* 0x0000004d1e527220 */ /* 0x000fe40000410000 */
[----:B------:R1:W5:Y:S01]  /*0960*/  @P0 LDG.E.128 R56, desc[UR12][R88.64] ;  /* 0x0000000c58380981 */ /* 0x000362000c1e1d00 */
[----:B------:R-:W-:Y:S01]  /*0970*/  FADD.FTZ R75, R75, R80 ;  /* 0x000000504b4b7221 */ /* 0x000fe20000010000 */
[----:B------:R-:W-:Y:S01]  /*0980*/  FMUL.FTZ R84, R31, R76 ;  /* 0x0000004c1f547220 */ /* 0x000fe20000410000 */
[----:B------:R-:W-:Y:S01]  /*0990*/  MOV R121, R133 ;  /* 0x0000008500797202 */ /* 0x000fe20000000f00 */
[----:B0-----:R-:W-:Y:S01]  /*09a0*/  FMUL.FTZ R91, R107, R119 ;  /* 0x000000776b5b7220 */ /* 0x001fe20000410000 */
[----:B------:R-:W-:Y:S01]  /*09b0*/  SHF.L.U32 R119, R123, 0x10, RZ ;  /* 0x000000107b777819 */ /* 0x000fe200000006ff */
[----:B------:R-:W-:Y:S01]  /*09c0*/  FADD.FTZ R75, R75, R82 ;  /* 0x000000524b4b7221 */ /* 0x000fe20000010000 */
[----:B------:R-:W-:Y:S01]  /*09d0*/  SHF.L.U32 R90, R73, 0x10, RZ ;  /* 0x00000010495a7819 */ /* 0x000fe200000006ff */
[----:B------:R0:W5:Y:S01]  /*09e0*/  @P0 LDG.E.128 R52, desc[UR12][R86.64] ;  /* 0x0000000c56340981 */ /* 0x000162000c1e1d00 */
[----:B-1----:R-:W-:Y:S01]  /*09f0*/  FMUL.FTZ R88, R107, R118 ;  /* 0x000000766b587220 */ /* 0x002fe20000410000 */
[----:B------:R-:W-:Y:S01]  /*0a00*/  FMUL.FTZ R118, R32, R119 ;  /* 0x0000007720767220 */ /* 0x000fe20000410000 */
[----:B------:R-:W-:Y:S01]  /*0a10*/  FADD.FTZ R75, R75, R84 ;  /* 0x000000544b4b7221 */ /* 0x000fe20000010000 */
[----:B------:R-:W-:-:S02]  /*0a20*/  SHF.R.U32.HI R120, RZ, 0x10, R133 ;  /* 0x00000010ff787819 */ /* 0x000fc40000011685 */
[----:B------:R-:W-:Y:S01]  /*0a30*/  SHF.L.U32 R121, R121, 0x10, RZ ;  /* 0x0000001079797819 */ /* 0x000fe200000006ff */
[----:B------:R-:W-:Y:S01]  /*0a40*/  FADD.FTZ R74, R75, R118 ;  /* 0x000000764b4a7221 */ /* 0x000fe20000010000 */
[----:B0-----:R-:W-:Y:S01]  /*0a50*/  FMUL.FTZ R87, R107, R125 ;  /* 0x0000007d6b577220 */ /* 0x001fe20000410000 */
[----:B------:R-:W-:Y:S01]  /*0a60*/  FMUL.FTZ R125, R33, R90 ;  /* 0x0000005a217d7220 */ /* 0x000fe20000410000 */
[----:B------:R-:W-:Y:S01]  /*0a70*/  MOV R128, R140 ;  /* 0x0000008c00807202 */ /* 0x000fe20000000f00 */
[C---:B------:R-:W-:Y:S01]  /*0a80*/  FMUL.FTZ R127, R107.reuse, R124 ;  /* 0x0000007c6b7f7220 */ /* 0x040fe20000410000 */
[----:B------:R-:W-:Y:S01]  /*0a90*/  SHF.L.U32 R120, R120, 0x10, RZ ;  /* 0x0000001078787819 */ /* 0x000fe200000006ff */
[C---:B------:R-:W-:Y:S01]  /*0aa0*/  FMUL.FTZ R0, R107.reuse, R0 ;  /* 0x000000006b007220 */ /* 0x040fe20000410000 */
[----:B------:R-:W-:Y:S01]  /*0ab0*/  FMUL.FTZ R124, R34, R121 ;  /* 0x00000079227c7220 */ /* 0x000fe20000410000 */
[----:B------:R-:W-:Y:S01]  /*0ac0*/  FADD.FTZ R73, R74, R125 ;  /* 0x0000007d4a497221 */ /* 0x000fe20000010000 */
[----:B------:R-:W-:Y:S01]  /*0ad0*/  SHF.R.U64 R126, R140, 0x10, R141 ;  /* 0x000000108c7e7819 */ /* 0x000fe2000000128d */
[C---:B------:R-:W-:Y:S01]  /*0ae0*/  FMUL.FTZ R81, R107.reuse, R131 ;  /* 0x000000836b517220 */ /* 0x040fe20000410000 */
[C---:B------:R-:W-:Y:S01]  /*0af0*/  FMUL.FTZ R123, R107.reuse, R132 ;  /* 0x000000846b7b7220 */ /* 0x040fe20000410000 */
[----:B------:R-:W-:Y:S01]  /*0b00*/  SHF.L.U32 R129, R128, 0x10, RZ ;  /* 0x0000001080817819 */ /* 0x000fe200000006ff */
[----:B------:R-:W-:Y:S01]  /*0b10*/  FMUL.FTZ R83, R107, R137 ;  /* 0x000000896b537220 */ /* 0x000fe20000410000 */
[----:B------:R-:W-:Y:S01]  /*0b20*/  FFMA.FTZ R74, R0, R85, RZ ;  /* 0x00000055004a7223 */ /* 0x000fe200000100ff */
[----:B------:R-:W-:Y:S01]  /*0b30*/  FMUL.FTZ R131, R35, R120 ;  /* 0x0000007823837220 */ /* 0x000fe20000410000 */
[----:B------:R-:W-:Y:S01]  /*0b40*/  FADD.FTZ R132, R73, R124 ;  /* 0x0000007c49847221 */ /* 0x000fe20000010000 */
[----:B------:R-:W-:Y:S01]  /*0b50*/  MOV R133, R141 ;  /* 0x0000008d00857202 */ /* 0x000fe20000000f00 */
[----:B------:R-:W-:Y:S01]  /*0b60*/  FMUL.FTZ R128, R36, R129 ;  /* 0x0000008124807220 */ /* 0x000fe20000410000 */
[----:B------:R-:W-:Y:S01]  /*0b70*/  SHF.L.U32 R126, R126, 0x10, RZ ;  /* 0x000000107e7e7819 */ /* 0x000fe200000006ff */
[----:B------:R-:W-:Y:S01]  /*0b80*/  FFMA.FTZ R74, R83, R80, R74 ;  /* 0x00000050534a7223 */ /* 0x000fe2000001004a */
[----:B------:R-:W-:Y:S01]  /*0b90*/  FADD.FTZ R73, R132, R131 ;  /* 0x0000008384497221 */ /* 0x000fe20000010000 */
[----:B------:R-:W-:Y:S01]  /*0ba0*/  SHF.R.U32.HI R130, RZ, 0x10, R141 ;  /* 0x00000010ff827819 */ /* 0x000fe2000001168d */
[----:B------:R-:W-:Y:S01]  /*0bb0*/  FMUL.FTZ R89, R107, R142 ;  /* 0x0000008e6b597220 */ /* 0x000fe20000410000 */
[----:B------:R-:W-:Y:S01]  /*0bc0*/  SHF.L.U32 R133, R133, 0x10, RZ ;  /* 0x0000001085857819 */ /* 0x000fe200000006ff */
[----:B------:R-:W-:Y:S01]  /*0bd0*/  FMUL.FTZ R135, R37, R126 ;  /* 0x0000007e25877220 */ /* 0x000fe20000410000 */
[----:B------:R-:W-:Y:S01]  /*0be0*/  FFMA.FTZ R74, R81, R82, R74 ;  /* 0x00000052514a7223 */ /* 0x000fe2000001004a */
[----:B------:R-:W-:Y:S01]  /*0bf0*/  FADD.FTZ R142, R73, R128 ;  /* 0x00000080498e7221 */ /* 0x000fe20000010000 */
[----:B------:R-:W-:Y:S01]  /*0c00*/  MOV R138, R144 ;  /* 0x00000090008a7202 */ /* 0x000fe20000000f00 */
[----:B------:R-:W-:Y:S01]  /*0c10*/  FMUL.FTZ R132, R38, R133 ;  /* 0x0000008526847220 */ /* 0x000fe20000410000 */
[----:B------:R-:W-:Y:S01]  /*0c20*/  SHF.L.U32 R130, R130, 0x10, RZ ;  /* 0x0000001082827819 */ /* 0x000fe200000006ff */
[----:B------:R-:W-:Y:S01]  /*0c30*/  FFMA.FTZ R74, R87, R84, R74 ;  /* 0x00000054574a7223 */ /* 0x000fe2000001004a */
[----:B------:R-:W-:Y:S01]  /*0c40*/  FADD.FTZ R75, R142, R135 ;  /* 0x000000878e4b7221 */ /* 0x000fe20000010000 */
[----:B------:R-:W-:Y:S01]  /*0c50*/  SHF.L.U32 R137, R138, 0x10, RZ ;  /* 0x000000108a897819 */ /* 0x000fe200000006ff */
[----:B------:R-:W-:Y:S01]  /*0c60*/  FMUL.FTZ R86, R107, R148 ;  /* 0x000000946b567220 */ /* 0x000fe20000410000 */
[----:B------:R-:W-:Y:S01]  /*0c70*/  SHF.R.U64 R136, R144, 0x10, R145 ;  /* 0x0000001090887819 */ /* 0x000fe20000001291 */
        /* <DEDUP_REMOVED lines=8> */
[----:B------:R-:W-:Y:S01]  /*0d00*/  MOV R144, R150 ;  /* 0x0000009600907202 */ /* 0x000fe20000000f00 */
[----:B------:R-:W-:Y:S01]  /*0d10*/  FFMA.FTZ R73, R91, R124, R74 ;  /* 0x0000007c5b497223 */ /* 0x000fe2000001004a */
[----:B------:R-:W-:Y:S01]  /*0d20*/  SHF.L.U32 R141, R141, 0x10, RZ ;  /* 0x000000108d8d7819 */ /* 0x000fe200000006ff */
[----:B------:R-:W-:Y:S01]  /*0d30*/  FADD.FTZ R75, R75, R138 ;  /* 0x0000008a4b4b7221 */ /* 0x000fe20000010000 */
[----:B------:R-:W-:Y:S01]  /*0d40*/  SHF.R.U32.HI R140, RZ, 0x10, R145 ;  /* 0x00000010ff8c7819 */ /* 0x000fe20000011691 */
[----:B------:R-:W-:Y:S01]  /*0d50*/  FMUL.FTZ R142, R41, R136 ;  /* 0x00000088298e7220 */ /* 0x000fe20000410000 */
[----:B------:R-:W-:Y:S01]  /*0d60*/  SHF.L.U32 R143, R144, 0x10, RZ ;  /* 0x00000010908f7819 */ /* 0x000fe200000006ff */
[----:B------:R-:W-:Y:S01]  /*0d70*/  FFMA.FTZ R74, R88, R131, R73 ;  /* 0x00000083584a7223 */ /* 0x000fe20000010049 */
[----:B------:R-:W-:Y:S01]  /*0d80*/  SHF.L.U32 R140, R140, 0x10, RZ ;  /* 0x000000108c8c7819 */ /* 0x000fe200000006ff */
[----:B------:R-:W-:Y:S01]  /*0d90*/  FADD.FTZ R75, R75, R142 ;  /* 0x0000008e4b4b7221 */ /* 0x000fe20000010000 */
[----:B------:R-:W-:Y:S01]  /*0da0*/  FMUL.FTZ R144, R42, R141 ;  /* 0x0000008d2a907220 */ /* 0x000fe20000410000 */
[----:B------:R-:W-:Y:S01]  /*0db0*/  FFMA.FTZ R73, R123, R128, R74 ;  /* 0x000000807b497223 */ /* 0x000fe2000001004a */
[----:B------:R-:W-:Y:S01]  /*0dc0*/  SHF.R.U64 R146, R150, 0x10, R151 ;  /* 0x0000001096927819 */ /* 0x000fe20000001297 */
[----:B------:R-:W-:Y:S01]  /*0dd0*/  FMUL.FTZ R122, R107, R122 ;  /* 0x0000007a6b7a7220 */ /* 0x000fe20000410000 */
[----:B------:R-:W-:Y:S01]  /*0de0*/  FADD.FTZ R74, R75, R144 ;  /* 0x000000904b4a7221 */ /* 0x000fe20000010000 */
[----:B------:R-:W-:Y:S01]  /*0df0*/  FMUL.FTZ R145, R43, R140 ;  /* 0x0000008c2b917220 */ /* 0x000fe20000410000 */
[----:B------:R-:W-:Y:S01]  /*0e00*/  MOV R147, R151 ;  /* 0x0000009700937202 */ /* 0x000fe20000000f00 */
[----:B------:R-:W-:Y:S01]  /*0e10*/  FFMA.FTZ R73, R122, R135, R73 ;  /* 0x000000877a497223 */ /* 0x000fe20000010049 */
[----:B------:R-:W-:Y:S01]  /*0e20*/  SHF.L.U32 R146, R146, 0x10, RZ ;  /* 0x0000001092927819 */ /* 0x000fe200000006ff */
[----:B------:R-:W-:Y:S01]  /*0e30*/  FADD.FTZ R153, R74, R145 ;  /* 0x000000914a997221 */ /* 0x000fe20000010000 */
[----:B------:R-:W-:Y:S01]  /*0e40*/  FMUL.FTZ R148, R44, R143 ;  /* 0x0000008f2c947220 */ /* 0x000fe20000410000 */
[----:B------:R-:W0:Y:S01]  /*0e50*/  LDC.64 R74, c[0x0][0x380] ;  /* 0x0000e000ff4a7b82 */ /* 0x000e220000000a00 */
[----:B------:R-:W-:Y:S01]  /*0e60*/  SHF.L.U32 R147, R147, 0x10, RZ ;  /* 0x0000001093937819 */ /* 0x000fe200000006ff */
[----:B------:R-:W-:Y:S01]  /*0e70*/  FMUL.FTZ R134, R107, R134 ;  /* 0x000000866b867220 */ /* 0x000fe20000410000 */
[----:B------:R-:W-:Y:S01]  /*0e80*/  SHF.R.U32.HI R150, RZ, 0x10, R151 ;  /* 0x00000010ff967819 */ /* 0x000fe20000011697 */
[----:B------:R-:W-:Y:S01]  /*0e90*/  FFMA.FTZ R73, R127, R132, R73 ;  /* 0x000000847f497223 */ /* 0x000fe20000010049 */
[----:B------:R-:W-:Y:S01]  /*0ea0*/  FADD.FTZ R153, R153, R148 ;  /* 0x0000009499997221 */ /* 0x000fe20000010000 */
[----:B------:R-:W-:Y:S01]  /*0eb0*/  FMUL.FTZ R149, R45, R146 ;  /* 0x000000922d957220 */ /* 0x000fe20000410000 */
[----:B------:R-:W-:Y:S01]  /*0ec0*/  FMUL.FTZ R151, R107, R152 ;  /* 0x000000986b977220 */ /* 0x000fe20000410000 */
        /* <DEDUP_REMOVED lines=8> */
[----:B------:R-:W-:Y:S01]  /*0f50*/  FMUL.FTZ R155, R107, R72 ;  /* 0x000000486b9b7220 */ /* 0x000fe20000410000 */
[----:B------:R-:W-:Y:S02]  /*0f60*/  FFMA.FTZ R73, R154, R142, R73 ;  /* 0x0000008e9a497223 */ /* 0x000fe40000010049 */
        /* <DEDUP_REMOVED lines=45> */
.L_x_2412:
[----:B------:R-:W-:Y:S05]  /*1240*/  BSYNC.RECONVERGENT B0 ;  /* 0x0000000000007941 */ /* 0x000fea0003800200 */
.L_x_2411:
        /* <DEDUP_REMOVED lines=92> */
.L_x_2415:
        /* <DEDUP_REMOVED lines=23> */
.L_x_2414:
        /* <DEDUP_REMOVED lines=20> */
.L_x_2417:
        /* <DEDUP_REMOVED lines=21> */
.L_x_2413:
        /* <DEDUP_REMOVED lines=27> */
.L_x_2419:
        /* <DEDUP_REMOVED lines=23> */
.L_x_2418:
        /* <DEDUP_REMOVED lines=20> */
.L_x_2420:
        /* <DEDUP_REMOVED lines=20> */
.L_x_2416:
        /* <DEDUP_REMOVED lines=24> */
.L_x_2421:
        /* <DEDUP_REMOVED lines=24> */
.L_x_2424:
        /* <DEDUP_REMOVED lines=17> */
.L_x_2423:
        /* <DEDUP_REMOVED lines=24> */
.L_x_2426:
        /* <DEDUP_REMOVED lines=19> */
.L_x_2422:
        /* <DEDUP_REMOVED lines=23> */
.L_x_2428:
        /* <DEDUP_REMOVED lines=17> */
.L_x_2427:
        /* <DEDUP_REMOVED lines=24> */
.L_x_2429:
        /* <DEDUP_REMOVED lines=18> */
.L_x_2425:
        /* <DEDUP_REMOVED lines=19> */
.L_x_2430:
        /* <DEDUP_REMOVED lines=24> */
.L_x_2433:
        /* <DEDUP_REMOVED lines=17> */
.L_x_2432:
        /* <DEDUP_REMOVED lines=24> */
.L_x_2435:
        /* <DEDUP_REMOVED lines=19> */
.L_x_2431:
        /* <DEDUP_REMOVED lines=23> */
.L_x_2437:
        /* <DEDUP_REMOVED lines=17> */
.L_x_2436:
        /* <DEDUP_REMOVED lines=24> */
.L_x_2438:
        /* <DEDUP_REMOVED lines=18> */
.L_x_2434:
        /* <DEDUP_REMOVED lines=19> */
.L_x_2439:
[----:B------:R-:W-:Y:S05]  /*3a50*/  @!P0 BRA `(.L_x_2440) ;  /* 0x00000004004c8947 */ /* 0x000fea0003800000 */
[----:B------:R-:W-:Y:S05]  /*3a60*/  @!P1 BRA `(.L_x_2441) ;  /* 0x00000000009c9947 */ /* 0x000fea0003800000 */
[----:B------:R-:W-:Y:S05]  /*3a70*/  BRA.U !UP0, `(.L_x_2442) ;  /* 0x0000000108547547 */ /* 0x000fea000b800000 */
        /* <DEDUP_REMOVED lines=21> */
.L_x_2442:
        /* <DEDUP_REMOVED lines=17> */
.L_x_2441:
[----:B------:R-:W-:Y:S05]  /*3ce0*/  BRA.U !UP0, `(.L_x_2444) ;  /* 0x00000001085c7547 */ /* 0x000fea000b800000 */
        /* <DEDUP_REMOVED lines=23> */
.L_x_2444:
        /* <DEDUP_REMOVED lines=19> */
.L_x_2440:
        /* <DEDUP_REMOVED lines=23> */
.L_x_2446:
        /* <DEDUP_REMOVED lines=17> */
.L_x_2445:
        /* <DEDUP_REMOVED lines=24> */
.L_x_2447:
        /* <DEDUP_REMOVED lines=18> */
.L_x_2443:
        /* <DEDUP_REMOVED lines=19> */
.L_x_2448:
        /* <DEDUP_REMOVED lines=24> */
.L_x_2451:
        /* <DEDUP_REMOVED lines=17> */
.L_x_2450:
        /* <DEDUP_REMOVED lines=24> */
.L_x_2453:
        /* <DEDUP_REMOVED lines=19> */
.L_x_2449:
        /* <DEDUP_REMOVED lines=23> */
.L_x_2455:
        /* <DEDUP_REMOVED lines=17> */
.L_x_2454:
        /* <DEDUP_REMOVED lines=24> */
.L_x_2456:
        /* <DEDUP_REMOVED lines=18> */
.L_x_2452:
        /* <DEDUP_REMOVED lines=19> */
.L_x_2457:
        /* <DEDUP_REMOVED lines=42> */
.L_x_2410:
        /* <DEDUP_REMOVED lines=18> */
.L_x_2459:
        /* <DEDUP_REMOVED lines=13> */
.L_x_5423:


//--------------------- .text._ZN10layer_norm31ln_parallel_residual_bwd_kernelINS_13Kernel_traitsIf13__nv_bfloat16fS2_fjLj2560ELj1ELj1ELj4ELj8ENS_18Kernel_traits_baseILj2560EfS2_fS2_fjLj128EEEEELb1ELb0ELb0EEEvNS_9BwdParamsE --------------------------
	.section	.text._ZN10layer_norm31ln_parallel_residual_bwd_kernelINS_13Kernel_traitsIf13__nv_bfloat16fS2_fjLj2560ELj1ELj1ELj4ELj8ENS_18Kernel_traits_baseILj2560EfS2_fS2_fjLj128EEEEELb1ELb0ELb0EEEvNS_9BwdParamsE,"ax",@progbits
	.align	128
        .global         _ZN10layer_norm31ln_parallel_residual_bwd_kernelINS_13Kernel_traitsIf13__nv_bfloat16fS2_fjLj2560ELj1ELj1ELj4ELj8ENS_18Kernel_traits_baseILj2560EfS2_fS2_fjLj128EEEEELb1ELb0ELb0EEEvNS_9BwdParamsE
        .type           _ZN10layer_norm31ln_parallel_residual_bwd_kernelINS_13Kernel_traitsIf13__nv_bfloat16fS2_fjLj2560ELj1ELj1ELj4ELj8ENS_18Kernel_traits_baseILj2560EfS2_fS2_fjLj128EEEEELb1ELb0ELb0EEEvNS_9BwdParamsE,@function
        .size           _ZN10layer_norm31ln_parallel_residual_bwd_kernelINS_13Kernel_traitsIf13__nv_bfloat16fS2_fjLj2560ELj1ELj1ELj4ELj8ENS_18Kernel_traits_baseILj2560EfS2_fS2_fjLj128EEEEELb1ELb0ELb0EEEvNS_9BwdParamsE,(.L_x_5424 - _ZN10layer_norm31ln_parallel_residual_bwd_kernelINS_13Kernel_traitsIf13__nv_bfloat16fS2_fjLj2560ELj1ELj1ELj4ELj8ENS_18Kernel_traits_baseILj2560EfS2_fS2_fjLj128EEEEELb1ELb0ELb0EEEvNS_9BwdParamsE)
        .other          _ZN10layer_norm31ln_parallel_residual_bwd_kernelINS_13Kernel_traitsIf13__nv_bfloat16fS2_fjLj2560ELj1ELj1ELj4ELj8ENS_18Kernel_traits_baseILj2560EfS2_fS2_fjLj128EEEEELb1ELb0ELb0EEEvNS_9BwdParamsE,@"STO_CUDA_ENTRY STV_DEFAULT"
_ZN10layer_norm31ln_parallel_residual_bwd_kernelINS_13Kernel_traitsIf13__nv_bfloat16fS2_fjLj2560ELj1ELj1ELj4ELj8ENS_18Kernel_traits_baseILj2560EfS2_fS2_fjLj128EEEEELb1ELb0ELb0EEEvNS_9BwdParamsE:
.text._ZN10layer_norm31ln_parallel_residual_bwd_kernelINS_13Kernel_traitsIf13__nv_bfloat16fS2_fjLj2560ELj1ELj1ELj4ELj8ENS_18Kernel_traits_baseILj2560EfS2_fS2_fjLj128EEEEELb1ELb0ELb0EEEvNS_9BwdParamsE:
        /* <DEDUP_REMOVED lines=144> */
.L_x_2527:
        /* <DEDUP_REMOVED lines=38> */
[----:B-1----:R-:W-:-:S05]  /*0b60*/  @P0 IMAD.WIDE.U32 R204, R4, 0x10, R204 ;  /* 0x0000001004cc0825 */ /* 0x002fca00078e00cc */
[----:B------:R1:W5:Y:S01]  /*0b70*/  @P0 LDG.E.128 R40, desc[UR10][R204.64] ;  /* 0x0000000acc280981 */ /* 0x000362000c1e1d00 */
[----:B----4-:R-:W-:-:S05]  /*0b80*/  @P5 IMAD.WIDE.U32 R206, R4, 0x4, R206 ;  /* 0x0000000404ce5825 */ /* 0x010fca00078e00ce */
[----:B------:R4:W5:Y:S01]  /*0b90*/  @P5 LDG.E R2, desc[UR10][R206.64] ;  /* 0x0000000ace025981 */ /* 0x000962000c1e1900 */
[----:B0-----:R-:W-:-:S05]  /*0ba0*/  IMAD.WIDE.U32 R214, R4, 0x4, R214 ;  /* 0x0000000404d67825 */ /* 0x001fca00078e00d6 */
[----:B------:R0:W5:Y:S01]  /*0bb0*/  LDG.E R0, desc[UR10][R214.64] ;  /* 0x0000000ad6007981 */ /* 0x000162000c1e1900 */
[----:B---3--:R-:W-:Y:S01]  /*0bc0*/  IMAD.MOV.U32 R3, RZ, RZ, R178 ;  /* 0x000000ffff037224 */ /* 0x008fe200078e00b2 */
[--C-:B------:R-:W-:Y:S01]  /*0bd0*/  SHF.R.U64 R217, R178, 0x10, R179.reuse ;  /* 0x00000010b2d97819 */ /* 0x100fe200000012b3 */
[--C-:B------:R-:W-:Y:S01]  /*0be0*/  IMAD.MOV.U32 R200, RZ, RZ, R179.reuse ;  /* 0x000000ffffc87224 */ /* 0x100fe200078e00b3 */
[----:B------:R-:W-:Y:S01]  /*0bf0*/  SHF.R.U32.HI R216, RZ, 0x10, R179 ;  /* 0x00000010ffd87819 */ /* 0x000fe200000116b3 */
[----:B------:R-:W-:Y:S01]  /*0c00*/  IMAD.MOV.U32 R178, RZ, RZ, R176 ;  /* 0x000000ffffb27224 */ /* 0x000fe200078e00b0 */
[--C-:B------:R-:W-:Y:S01]  /*0c10*/  SHF.R.U64 R210, R176, 0x10, R177.reuse ;  /* 0x00000010b0d27819 */ /* 0x100fe200000012b1 */
[--C-:B------:R-:W-:Y:S01]  /*0c20*/  IMAD.MOV.U32 R179, RZ, RZ, R177.reuse ;  /* 0x000000ffffb37224 */ /* 0x100fe200078e00b1 */
[----:B------:R-:W-:Y:S01]  /*0c30*/  SHF.R.U32.HI R203, RZ, 0x10, R177 ;  /* 0x00000010ffcb7819 */ /* 0x000fe200000116b1 */
[----:B------:R-:W-:Y:S02]  /*0c40*/  IMAD.U32 R177, R178, 0x10000, RZ ;  /* 0x00010000b2b17824 */ /* 0x000fe400078e00ff */
[C---:B--2---:R-:W-:Y:S01]  /*0c50*/  FADD.FTZ R172, -R202.reuse, R172 ;  /* 0x000000accaac7221 */ /* 0x044fe20000010100 */
[C---:B------:R-:W-:Y:S01]  /*0c60*/  FADD.FTZ R208, -R202.reuse, R173 ;  /* 0x000000adcad07221 */ /* 0x040fe20000010100 */
[----:B------:R-:W-:Y:S01]  /*0c70*/  FADD.FTZ R176, -R202, R174 ;  /* 0x000000aecab07221 */ /* 0x000fe20000010100 */
[----:B------:R-:W-:-:S02]  /*0c80*/  IMAD.U32 R173, R3, 0x10000, RZ ;  /* 0x0001000003ad7824 */ /* 0x000fc400078e00ff */
[----:B-1----:R-:W-:Y:S01]  /*0c90*/  FADD.FTZ R204, -R202, R175 ;  /* 0x000000afcacc7221 */ /* 0x002fe20000010100 */
[----:B------:R-:W-:Y:S01]  /*0ca0*/  FMUL.FTZ R175, R156, R177 ;  /* 0x000000b19caf7220 */ /* 0x000fe20000410000 */
[----:B-----5:R-:W-:Y:S01]  /*0cb0*/  FMUL.FTZ R3, R5, R172 ;  /* 0x000000ac05037220 */ /* 0x020fe20000410000 */
[----:B------:R-:W-:Y:S02]  /*0cc0*/  IMAD.U32 R174, R210, 0x10000, RZ ;  /* 0x00010000d2ae7824 */ /* 0x000fe400078e00ff */
[----:B------:R-:W-:Y:S01]  /*0cd0*/  IMAD.U32 R179, R179, 0x10000, RZ ;  /* 0x00010000b3b37824 */ /* 0x000fe200078e00ff */
[----:B------:R-:W-:Y:S01]  /*0ce0*/  SHF.L.U32 R172, R217, 0x10, RZ ;  /* 0x00000010d9ac7819 */ /* 0x000fe200000006ff */
[----:B------:R-:W-:Y:S01]  /*0cf0*/  FADD.FTZ R100, R100, R173 ;  /* 0x000000ad64647221 */ /* 0x000fe20000010000 */
[-C--:B------:R-:W-:Y:S01]  /*0d00*/  FFMA.FTZ R210, R160, R173.reuse, R175 ;  /* 0x000000ada0d27223 */ /* 0x080fe200000100af */
[----:B------:R-:W-:Y:S01]  /*0d10*/  FFMA.FTZ R120, R3, R173, R120 ;  /* 0x000000ad03787223 */ /* 0x000fe20000010078 */
[----:B------:R-:W-:Y:S01]  /*0d20*/  FMUL.FTZ R208, R5, R208 ;  /* 0x000000d005d07220 */ /* 0x000fe20000410000 */
[----:B----4-:R-:W-:Y:S01]  /*0d30*/  FMUL.FTZ R206, R157, R174 ;  /* 0x000000ae9dce7220 */ /* 0x010fe20000410000 */
[----:B------:R-:W-:-:S02]  /*0d40*/  IMAD.U32 R178, R203, 0x10000, RZ ;  /* 0x00010000cbb27824 */ /* 0x000fc400078e00ff */
[----:B------:R-:W-:Y:S01]  /*0d50*/  FMUL.FTZ R205, R158, R179 ;  /* 0x000000b39ecd7220 */ /* 0x000fe20000410000 */
[----:B------:R-:W-:Y:S02]  /*0d60*/  IMAD.U32 R173, R200, 0x10000, RZ ;  /* 0x00010000c8ad7824 */ /* 0x000fe400078e00ff */
[----:B------:R-:W-:Y:S01]  /*0d70*/  FMUL.FTZ R207, R5, R176 ;  /* 0x000000b005cf7220 */ /* 0x000fe20000410000 */
[----:B------:R-:W-:Y:S01]  /*0d80*/  FADD.FTZ R101, R101, R172 ;  /* 0x000000ac65657221 */ /* 0x000fe20000010000 */
[-C--:B------:R-:W-:Y:S01]  /*0d90*/  FFMA.FTZ R206, R161, R172.reuse, R206 ;  /* 0x000000aca1ce7223 */ /* 0x080fe200000100ce */
[----:B------:R-:W-:Y:S01]  /*0da0*/  FFMA.FTZ R121, R208, R172, R121 ;  /* 0x000000acd0797223 */ /* 0x000fe20000010079 */
[----:B------:R-:W-:Y:S02]  /*0db0*/  IMAD.U32 R172, R216, 0x10000, RZ ;  /* 0x00010000d8ac7824 */ /* 0x000fe400078e00ff */
[----:B------:R-:W-:Y:S01]  /*0dc0*/  FMUL.FTZ R200, R159, R178 ;  /* 0x000000b29fc87220 */ /* 0x000fe20000410000 */
[----:B------:R-:W-:Y:S01]  /*0dd0*/  FADD.FTZ R102, R102, R173 ;  /* 0x000000ad66667221 */ /* 0x000fe20000010000 */
[-C--:B------:R-:W-:Y:S01]  /*0de0*/  FFMA.FTZ R205, R162, R173.reuse, R205 ;  /* 0x000000ada2cd7223 */ /* 0x080fe200000100cd */
[----:B------:R-:W-:Y:S01]  /*0df0*/  FFMA.FTZ R122, R207, R173, R122 ;  /* 0x000000adcf7a7223 */ /* 0x000fe2000001007a */
[----:B------:R-:W-:Y:S01]  /*0e00*/  FMUL.FTZ R204, R5, R204 ;  /* 0x000000cc05cc7220 */ /* 0x000fe20000410000 */
[----:B------:R-:W-:Y:S01]  /*0e10*/  FADD.FTZ R173, RZ, R210 ;  /* 0x000000d2ffad7221 */ /* 0x000fe20000010000 */
[----:B------:R-:W-:Y:S01]  /*0e20*/  FFMA.FTZ R175, R3, R210, RZ ;  /* 0x000000d203af7223 */ /* 0x000fe200000100ff */
        /* <DEDUP_REMOVED lines=15> */
[----:B------:R-:W-:Y:S02]  /*0f20*/  VIADD R203, R4, 0x80 ;  /* 0x0000008004cb7836 */ /* 0x000fe40000000000 */
[----:B------:R-:W-:Y:S01]  /*0f30*/  FADD.FTZ R216, R173, R200 ;  /* 0x000000c8add87221 */ /* 0x000fe20000010000 */
[----:B0-----:R-:W-:-:S07]  /*0f40*/  FFMA.FTZ R214, R204, R200, R175 ;  /* 0x000000c8ccd67223 */ /* 0x001fce00000100af */
.L_x_2462:
[----:B---34-:R-:W-:Y:S05]  /*0f50*/  BSYNC.RECONVERGENT B0 ;  /* 0x0000000000007941 */ /* 0x018fea0003800200 */
.L_x_2461:
        /* <DEDUP_REMOVED lines=19> */
[----:B------:R0:W5:Y:S01]  /*1090*/  LDG.E R10, desc[UR10][R198.64] ;  /* 0x0000000ac60a7981 */ /* 0x000162000c1e1900 */
[----:B-1----:R-:W-:-:S05]  /*10a0*/  @P5 IMAD.WIDE.U32 R196, R203, 0x4, R196 ;  /* 0x00000004cbc45825 */ /* 0x002fca00078e00c4 */
[----:B------:R1:W5:Y:S01]  /*10b0*/  @P5 LDG.E R8, desc[UR10][R196.64] ;  /* 0x0000000ac4085981 */ /* 0x000362000c1e1900 */
[----:B------:R-:W-:-:S05]  /*10c0*/  @P0 IMAD.WIDE.U32 R194, R203, 0x10, R194 ;  /* 0x00000010cbc20825 */ /* 0x000fca00078e00c2 */
[----:B------:R1:W5:Y:S01]  /*10d0*/  @P0 LDG.E.128 R36, desc[UR10][R194.64] ;  /* 0x0000000ac2240981 */ /* 0x000362000c1e1d00 */
        /* <DEDUP_REMOVED lines=10> */
[C---:B--2---:R-:W-:Y:S01]  /*1180*/  FADD.FTZ R172, -R202.reuse, R172 ;  /* 0x000000accaac7221 */ /* 0x044fe20000010100 */
[C---:B------:R-:W-:Y:S01]  /*1190*/  FADD.FTZ R176, -R202.reuse, R174 ;  /* 0x000000aecab07221 */ /* 0x040fe20000010100 */
[----:B0-----:R-:W-:Y:S01]  /*11a0*/  FADD.FTZ R198, -R202, R173 ;  /* 0x000000adcac67221 */ /* 0x001fe20000010100 */
[----:B------:R-:W-:Y:S02]  /*11b0*/  IMAD.U32 R174, R219, 0x10000, RZ ;  /* 0x00010000dbae7824 */ /* 0x000fe400078e00ff */
[----:B------:R-:W-:Y:S01]  /*11c0*/  FMUL.FTZ R199, R148, R177 ;  /* 0x000000b194c77220 */ /* 0x000fe20000410000 */
[----:B------:R-:W-:Y:S02]  /*11d0*/  IMAD.U32 R173, R192, 0x10000, RZ ;  /* 0x00010000c0ad7824 */ /* 0x000fe400078e00ff */
[C---:B-----5:R-:W-:Y:S01]  /*11e0*/  FMUL.FTZ R201, R5.reuse, R172 ;  /* 0x000000ac05c97220 */ /* 0x060fe20000410000 */
[----:B------:R-:W-:Y:S02]  /*11f0*/  IMAD.U32 R172, R220, 0x10000, RZ ;  /* 0x00010000dcac7824 */ /* 0x000fe400078e00ff */
[----:B------:R-:W-:Y:S01]  /*1200*/  FMUL.FTZ R198, R5, R198 ;  /* 0x000000c605c67220 */ /* 0x000fe20000410000 */
[----:B-1----:R-:W-:Y:S01]  /*1210*/  FMUL.FTZ R196, R149, R174 ;  /* 0x000000ae95c47220 */ /* 0x002fe20000410000 */
[----:B------:R-:W-:Y:S01]  /*1220*/  FADD.FTZ R194, -R202, R175 ;  /* 0x000000afcac27221 */ /* 0x000fe20000010100 */
[----:B------:R-:W-:Y:S01]  /*1230*/  SHF.L.U32 R179, R179, 0x10, RZ ;  /* 0x00000010b3b37819 */ /* 0x000fe200000006ff */
[----:B------:R-:W-:-:S02]  /*1240*/  IMAD.U32 R178, R217, 0x10000, RZ ;  /* 0x00010000d9b27824 */ /* 0x000fc400078e00ff */
[-C--:B------:R-:W-:Y:S01]  /*1250*/  FFMA.FTZ R199, R152, R173.reuse, R199 ;  /* 0x000000ad98c77223 */ /* 0x080fe200000100c7 */
[----:B------:R-:W-:Y:S01]  /*1260*/  FADD.FTZ R97, R97, R172 ;  /* 0x000000ac61617221 */ /* 0x000fe20000010000 */
[-C--:B------:R-:W-:Y:S01]  /*1270*/  FFMA.FTZ R196, R153, R172.reuse, R196 ;  /* 0x000000ac99c47223 */ /* 0x080fe200000100c4 */
[----:B------:R-:W-:Y:S01]  /*1280*/  FFMA.FTZ R117, R198, R172, R117 ;  /* 0x000000acc6757223 */ /* 0x000fe20000010075 */
[----:B------:R-:W-:Y:S01]  /*1290*/  FADD.FTZ R96, R96, R173 ;  /* 0x000000ad60607221 */ /* 0x000fe20000010000 */
[----:B------:R-:W-:Y:S01]  /*12a0*/  FFMA.FTZ R116, R201, R173, R116 ;  /* 0x000000adc9747223 */ /* 0x000fe20000010074 */
[----:B------:R-:W-:Y:S02]  /*12b0*/  IMAD.U32 R172, R218, 0x10000, RZ ;  /* 0x00010000daac7824 */ /* 0x000fe400078e00ff */
[----:B------:R-:W-:Y:S01]  /*12c0*/  FMUL.FTZ R192, R151, R178 ;  /* 0x000000b297c07220 */ /* 0x000fe20000410000 */
[----:B------:R-:W-:Y:S01]  /*12d0*/  FMUL.FTZ R194, R5, R194 ;  /* 0x000000c205c27220 */ /* 0x000fe20000410000 */
[----:B------:R-:W-:-:S02]  /*12e0*/  IMAD.U32 R215, R215, 0x10000, RZ ;  /* 0x00010000d7d77824 */ /* 0x000fc400078e00ff */
[----:B------:R-:W-:Y:S01]  /*12f0*/  FMUL.FTZ R195, R150, R179 ;  /* 0x000000b396c37220 */ /* 0x000fe20000410000 */
[----:B------:R-:W-:Y:S01]  /*1300*/  FADD.FTZ R173, R216, R199 ;  /* 0x000000c7d8ad7221 */ /* 0x000fe20000010000 */
[----:B------:R-:W-:Y:S01]  /*1310*/  FFMA.FTZ R175, R201, R199, R214 ;  /* 0x000000c7c9af7223 */ /* 0x000fe200000100d6 */
[----:B------:R-:W-:Y:S01]  /*1320*/  FADD.FTZ R57, R57, R174 ;  /* 0x000000ae39397221 */ /* 0x000fe20000010000 */
[----:B------:R-:W-:Y:S01]  /*1330*/  FFMA.FTZ R77, R198, R174, R77 ;  /* 0x000000aec64d7223 */ /* 0x000fe2000001004d */
[----:B------:R-:W-:Y:S01]  /*1340*/  FADD.FTZ R99, R99, R172 ;  /* 0x000000ac63637221 */ /* 0x000fe20000010000 */
[-C--:B------:R-:W-:Y:S01]  /*1350*/  FFMA.FTZ R192, R155, R172.reuse, R192 ;  /* 0x000000ac9bc07223 */ /* 0x080fe200000100c0 */
[----:B------:R-:W-:Y:S01]  /*1360*/  FFMA.FTZ R119, R194, R172, R119 ;  /* 0x000000acc2777223 */ /* 0x000fe20000010077 */
[----:B------:R-:W-:Y:S01]  /*1370*/  FMUL.FTZ R197, R5, R176 ;  /* 0x000000b005c57220 */ /* 0x000fe20000410000 */
        /* <DEDUP_REMOVED lines=14> */
[----:B------:R-:W-:-:S07]  /*1460*/  FFMA.FTZ R214, R194, R192, R175 ;  /* 0x000000c0c2d67223 */ /* 0x000fce00000100af */
.L_x_2464:
[----:B------:R-:W-:Y:S05]  /*1470*/  BSYNC.RECONVERGENT B0 ;  /* 0x0000000000007941 */ /* 0x000fea0003800200 */
.L_x_2463:
        /* <DEDUP_REMOVED lines=21> */
[----:B------:R0:W5:Y:S01]  /*15d0*/  @P0 LDG.E.128 R32, desc[UR10][R176.64] ;  /* 0x0000000ab0200981 */ /* 0x000162000c1e1d00 */
        /* <DEDUP_REMOVED lines=13> */
[C---:B0-----:R-:W-:Y:S01]  /*16b0*/  FADD.FTZ R176, -R202.reuse, R174 ;  /* 0x000000aecab07221 */ /* 0x041fe20000010100 */
[----:B------:R-:W-:Y:S01]  /*16c0*/  FADD.FTZ R190, -R202, R173 ;  /* 0x000000adcabe7221 */ /* 0x000fe20000010100 */
[----:B------:R-:W-:Y:S02]  /*16d0*/  IMAD.U32 R174, R218, 0x10000, RZ ;  /* 0x00010000daae7824 */ /* 0x000fe400078e00ff */
[----:B------:R-:W-:Y:S01]  /*16e0*/  FMUL.FTZ R191, R140, R179 ;  /* 0x000000b38cbf7220 */ /* 0x000fe20000410000 */
[----:B------:R-:W-:Y:S02]  /*16f0*/  IMAD.U32 R173, R184, 0x10000, RZ ;  /* 0x00010000b8ad7824 */ /* 0x000fe400078e00ff */
[----:B-----5:R-:W-:Y:S01]  /*1700*/  FMUL.FTZ R193, R5, R172 ;  /* 0x000000ac05c17220 */ /* 0x020fe20000410000 */
[----:B------:R-:W-:Y:S02]  /*1710*/  IMAD.U32 R172, R219, 0x10000, RZ ;  /* 0x00010000dbac7824 */ /* 0x000fe400078e00ff */
[----:B------:R-:W-:Y:S01]  /*1720*/  FMUL.FTZ R190, R5, R190 ;  /* 0x000000be05be7220 */ /* 0x000fe20000410000 */
[----:B-1----:R-:W-:Y:S01]  /*1730*/  FMUL.FTZ R188, R141, R174 ;  /* 0x000000ae8dbc7220 */ /* 0x002fe20000410000 */
[----:B------:R-:W-:Y:S01]  /*1740*/  SHF.L.U32 R178, R178, 0x10, RZ ;  /* 0x00000010b2b27819 */ /* 0x000fe200000006ff */
[----:B------:R-:W-:Y:S01]  /*1750*/  FADD.FTZ R186, -R202, R175 ;  /* 0x000000afcaba7221 */ /* 0x000fe20000010100 */
[----:B------:R-:W-:Y:S01]  /*1760*/  FFMA.FTZ R191, R144, R173, R191 ;  /* 0x000000ad90bf7223 */ /* 0x000fe200000100bf */
[----:B------:R-:W-:-:S02]  /*1770*/  IMAD.U32 R177, R187, 0x10000, RZ ;  /* 0x00010000bbb17824 */ /* 0x000fc400078e00ff */
        /* <DEDUP_REMOVED lines=8> */
[----:B------:R-:W-:Y:S02]  /*1800*/  IMAD.U32 R215, R215, 0x10000, RZ ;  /* 0x00010000d7d77824 */ /* 0x000fe400078e00ff */
        /* <DEDUP_REMOVED lines=24> */
.L_x_2466:
[----:B------:R-:W-:Y:S05]  /*1990*/  BSYNC.RECONVERGENT B0 ;  /* 0x0000000000007941 */ /* 0x000fea0003800200 */
.L_x_2465:
        /* <DEDUP_REMOVED lines=21> */
[----:B------:R-:W5:Y:S01]  /*1af0*/  @P5 LDG.E R13, desc[UR10][R180.64] ;  /* 0x0000000ab40d5981 */ /* 0x000f62000c1e1900 */
        /* <DEDUP_REMOVED lines=13> */
[----:B0-----:R-:W-:-:S03]  /*1bd0*/  FADD.FTZ R182, -R202, R173 ;  /* 0x000000adcab67221 */ /* 0x001fc60000010100 */
[----:B-----5:R-:W-:Y:S01]  /*1be0*/  FMUL.FTZ R185, R5, R172 ;  /* 0x000000ac05b97220 */ /* 0x020fe20000410000 */
[----:B------:R-:W-:Y:S02]  /*1bf0*/  IMAD.U32 R172, R219, 0x10000, RZ ;  /* 0x00010000dbac7824 */ /* 0x000fe400078e00ff */
[----:B------:R-:W-:Y:S01]  /*1c00*/  FMUL.FTZ R183, R132, R177 ;  /* 0x000000b184b77220 */ /* 0x000fe20000410000 */
[----:B------:R-:W-:Y:S02]  /*1c10*/  IMAD.U32 R25, R25, 0x10000, RZ ;  /* 0x0001000019197824 */ /* 0x000fe400078e00ff */
[----:B------:R-:W-:Y:S01]  /*1c20*/  FADD.FTZ R174, -R202, R174 ;  /* 0x000000aecaae7221 */ /* 0x000fe20000010100 */
[----:B-1----:R-:W-:Y:S02]  /*1c30*/  IMAD.U32 R26, R220, 0x10000, RZ ;  /* 0x00010000dc1a7824 */ /* 0x002fe400078e00ff */
[----:B------:R-:W-:Y:S01]  /*1c40*/  FMUL.FTZ R182, R5, R182 ;  /* 0x000000b605b67220 */ /* 0x000fe20000410000 */
[----:B------:R-:W-:Y:S01]  /*1c50*/  FMUL.FTZ R180, R133, R172 ;  /* 0x000000ac85b47220 */ /* 0x000fe20000410000 */
[----:B------:R-:W-:Y:S01]  /*1c60*/  SHF.L.U32 R178, R217, 0x10, RZ ;  /* 0x00000010d9b27819 */ /* 0x000fe200000006ff */
[----:B------:R-:W-:Y:S01]  /*1c70*/  FADD.FTZ R176, -R202, R175 ;  /* 0x000000afcab07221 */ /* 0x000fe20000010100 */
[----:B------:R-:W-:Y:S01]  /*1c80*/  FFMA.FTZ R183, R136, R25, R183 ;  /* 0x0000001988b77223 */ /* 0x000fe200000100b7 */
[----:B------:R-:W-:-:S02]  /*1c90*/  IMAD.U32 R179, R179, 0x10000, RZ ;  /* 0x00010000b3b37824 */ /* 0x000fc400078e00ff */
[----:B------:R-:W-:Y:S01]  /*1ca0*/  FADD.FTZ R89, R89, R26 ;  /* 0x0000001a59597221 */ /* 0x000fe20000010000 */
[-C--:B------:R-:W-:Y:S01]  /*1cb0*/  FFMA.FTZ R180, R137, R26.reuse, R180 ;  /* 0x0000001a89b47223 */ /* 0x080fe200000100b4 */
[C---:B------:R-:W-:Y:S01]  /*1cc0*/  FFMA.FTZ R109, R182.reuse, R26, R109 ;  /* 0x0000001ab66d7223 */ /* 0x040fe2000001006d */
[----:B------:R-:W-:Y:S01]  /*1cd0*/  FADD.FTZ R49, R49, R172 ;  /* 0x000000ac31317221 */ /* 0x000fe20000010000 */
[----:B------:R-:W-:Y:S01]  /*1ce0*/  FFMA.FTZ R69, R182, R172, R69 ;  /* 0x000000acb6457223 */ /* 0x000fe20000010045 */
[----:B------:R-:W-:Y:S01]  /*1cf0*/  FMUL.FTZ R181, R5, R174 ;  /* 0x000000ae05b57220 */ /* 0x000fe20000410000 */
[----:B------:R-:W-:Y:S02]  /*1d00*/  IMAD.U32 R172, R218, 0x10000, RZ ;  /* 0x00010000daac7824 */ /* 0x000fe400078e00ff */
[----:B------:R-:W-:Y:S01]  /*1d10*/  FMUL.FTZ R174, R135, R178 ;  /* 0x000000b287ae7220 */ /* 0x000fe20000410000 */
[----:B------:R-:W-:Y:S01]  /*1d20*/  FMUL.FTZ R26, R5, R176 ;  /* 0x000000b0051a7220 */ /* 0x000fe20000410000 */
[----:B------:R-:W-:-:S02]  /*1d30*/  IMAD.U32 R215, R215, 0x10000, RZ ;  /* 0x00010000d7d77824 */ /* 0x000fc400078e00ff */
[----:B------:R-:W-:Y:S01]  /*1d40*/  FMUL.FTZ R27, R134, R179 ;  /* 0x000000b3861b7220 */ /* 0x000fe20000410000 */
[----:B------:R-:W-:Y:S01]  /*1d50*/  FADD.FTZ R173, R216, R183 ;  /* 0x000000b7d8ad7221 */ /* 0x000fe20000010000 */
[C---:B------:R-:W-:Y:S01]  /*1d60*/  FFMA.FTZ R175, R185.reuse, R183, R214 ;  /* 0x000000b7b9af7223 */ /* 0x040fe200000100d6 */
[----:B------:R-:W-:Y:S01]  /*1d70*/  FADD.FTZ R88, R88, R25 ;  /* 0x0000001958587221 */ /* 0x000fe20000010000 */
[----:B------:R-:W-:Y:S01]  /*1d80*/  FFMA.FTZ R108, R185, R25, R108 ;  /* 0x00000019b96c7223 */ /* 0x000fe2000001006c */
        /* <DEDUP_REMOVED lines=18> */
.L_x_2468:
[----:B------:R-:W-:Y:S05]  /*1eb0*/  BSYNC.RECONVERGENT B0 ;  /* 0x0000000000007941 */ /* 0x000fea0003800200 */
.L_x_2467:
        /* <DEDUP_REMOVED lines=8> */
[----:B------:R-:W3:Y:S01]  /*1f40*/  LDG.E.128 R20, desc[UR10][R20.64] ;  /* 0x0000000a14147981 */ /* 0x000ee2000c1e1d00 */
        /* <DEDUP_REMOVED lines=12> */
[----:B------:R-:W5:Y:S01]  /*2010*/  @P5 LDG.E R16, desc[UR10][R174.64] ;  /* 0x0000000aae105981 */ /* 0x000f62000c1e1900 */
[----:B------:R-:W-:-:S05]  /*2020*/  @P0 IMAD.WIDE.U32 R176, R203, 0x10, R176 ;  /* 0x00000010cbb00825 */ /* 0x000fca00078e00b0 */
[----:B------:R0:W5:Y:S01]  /*2030*/  @P0 LDG.E.128 R164, desc[UR10][R176.64] ;  /* 0x0000000ab0a40981 */ /* 0x000162000c1e1d00 */
[C---:B---3--:R-:W-:Y:S01]  /*2040*/  FADD.FTZ R24, -R202.reuse, R21 ;  /* 0x00000015ca187221 */ /* 0x048fe20000010100 */
[C---:B------:R-:W-:Y:S01]  /*2050*/  FADD.FTZ R218, -R202.reuse, R22 ;  /* 0x00000016cada7221 */ /* 0x040fe20000010100 */
[C---:B------:R-:W-:Y:S01]  /*2060*/  FADD.FTZ R20, -R202.reuse, R20 ;  /* 0x00000014ca147221 */ /* 0x040fe20000010100 */
[----:B------:R-:W-:Y:S01]  /*2070*/  FADD.FTZ R220, -R202, R23 ;  /* 0x00000017cadc7221 */ /* 0x000fe20000010100 */
[----:B----4-:R-:W-:Y:S01]  /*2080*/  IMAD.MOV.U32 R21, RZ, RZ, R18 ;  /* 0x000000ffff157224 */ /* 0x010fe200078e0012 */
[--C-:B0-----:R-:W-:Y:S01]  /*2090*/  SHF.R.U32.HI R176, RZ, 0x10, R19.reuse ;  /* 0x00000010ffb07819 */ /* 0x101fe20000011613 */
[----:B------:R-:W-:Y:S02]  /*20a0*/  IMAD.MOV.U32 R174, RZ, RZ, R19 ;  /* 0x000000ffffae7224 */ /* 0x000fe400078e0013 */
[----:B--2---:R-:W-:Y:S01]  /*20b0*/  IMAD.MOV.U32 R17, RZ, RZ, R172 ;  /* 0x000000ffff117224 */ /* 0x004fe200078e00ac */
[--C-:B------:R-:W-:Y:S01]  /*20c0*/  SHF.R.U64 R22, R172, 0x10, R173.reuse ;  /* 0x00000010ac167819 */ /* 0x100fe200000012ad */
[--C-:B------:R-:W-:Y:S01]  /*20d0*/  IMAD.MOV.U32 R202, RZ, RZ, R173.reuse ;  /* 0x000000ffffca7224 */ /* 0x100fe200078e00ad */
[----:B------:R-:W-:Y:S01]  /*20e0*/  SHF.R.U32.HI R203, RZ, 0x10, R173 ;  /* 0x00000010ffcb7819 */ /* 0x000fe200000116ad */
[----:B------:R-:W-:Y:S01]  /*20f0*/  IMAD.U32 R173, R21, 0x10000, RZ ;  /* 0x0001000015ad7824 */ /* 0x000fe200078e00ff */
[----:B------:R-:W-:Y:S01]  /*2100*/  SHF.R.U64 R172, R18, 0x10, R19 ;  /* 0x0000001012ac7819 */ /* 0x000fe20000001213 */
[----:B------:R-:W-:-:S02]  /*2110*/  IMAD.U32 R17, R17, 0x10000, RZ ;  /* 0x0001000011117824 */ /* 0x000fc400078e00ff */
[----:B------:R-:W-:Y:S02]  /*2120*/  FMUL.FTZ R19, R124, R173 ;  /* 0x000000ad7c137220 */ /* 0x000fe40000410000 */
[----:B------:R-:W-:Y:S02]  /*2130*/  IMAD.U32 R172, R172, 0x10000, RZ ;  /* 0x00010000acac7824 */ /* 0x000fe400078e00ff */
[----:B-----5:R-:W-:Y:S01]  /*2140*/  FMUL.FTZ R23, R5, R20 ;  /* 0x0000001405177220 */ /* 0x020fe20000410000 */
[----:B------:R-:W-:Y:S02]  /*2150*/  IMAD.U32 R18, R22, 0x10000, RZ ;  /* 0x0001000016127824 */ /* 0x000fe400078e00ff */
[-C--:B------:R-:W-:Y:S01]  /*2160*/  FFMA.FTZ R22, R128, R17.reuse, R19 ;  /* 0x0000001180167223 */ /* 0x080fe20000010013 */
[----:B------:R-:W-:Y:S02]  /*2170*/  IMAD.U32 R177, R174, 0x10000, RZ ;  /* 0x00010000aeb17824 */ /* 0x000fe400078e00ff */
[----:B------:R-:W-:Y:S01]  /*2180*/  FMUL.FTZ R20, R125, R172 ;  /* 0x000000ac7d147220 */ /* 0x000fe20000410000 */
[----:B------:R-:W-:Y:S01]  /*2190*/  FMUL.FTZ R24, R5, R24 ;  /* 0x0000001805187220 */ /* 0x000fe20000410000 */
[----:B------:R-:W-:Y:S01]  /*21a0*/  FFMA.FTZ R104, R23, R17, R104 ;  /* 0x0000001117687223 */ /* 0x000fe20000010068 */
[----:B------:R-:W-:Y:S01]  /*21b0*/  FADD.FTZ R84, R84, R17 ;  /* 0x0000001154547221 */ /* 0x000fe20000010000 */
[----:B------:R-:W-:Y:S01]  /*21c0*/  SHF.L.U32 R176, R176, 0x10, RZ ;  /* 0x00000010b0b07819 */ /* 0x000fe200000006ff */
[----:B------:R-:W-:-:S02]  /*21d0*/  IMAD.U32 R17, R202, 0x10000, RZ ;  /* 0x00010000ca117824 */ /* 0x000fc400078e00ff */
[----:B------:R-:W-:Y:S01]  /*21e0*/  FMUL.FTZ R175, R126, R177 ;  /* 0x000000b17eaf7220 */ /* 0x000fe20000410000 */
[----:B------:R-:W-:Y:S01]  /*21f0*/  FFMA.FTZ R21, R129, R18, R20 ;  /* 0x0000001281157223 */ /* 0x000fe20000010014 */
[----:B------:R-:W-:Y:S01]  /*2200*/  FADD.FTZ R216, R216, R22 ;  /* 0x00000016d8d87221 */ /* 0x000fe20000010000 */
[----:B------:R-:W-:Y:S01]  /*2210*/  FFMA.FTZ R214, R23, R22, R214 ;  /* 0x0000001617d67223 */ /* 0x000fe200000100d6 */
[----:B------:R-:W-:Y:S01]  /*2220*/  FFMA.FTZ R105, R24, R18, R105 ;  /* 0x0000001218697223 */ /* 0x000fe20000010069 */
[----:B------:R-:W-:Y:S01]  /*2230*/  FADD.FTZ R85, R85, R18 ;  /* 0x0000001255557221 */ /* 0x000fe20000010000 */
[----:B------:R-:W-:Y:S01]  /*2240*/  FMUL.FTZ R19, R5, R218 ;  /* 0x000000da05137220 */ /* 0x000fe20000410000 */
[----:B------:R-:W-:Y:S01]  /*2250*/  FFMA.FTZ R18, R130, R17, R175 ;  /* 0x0000001182127223 */ /* 0x000fe200000100af */
[----:B------:R-:W-:Y:S01]  /*2260*/  FFMA.FTZ R64, R23, R173, R64 ;  /* 0x000000ad17407223 */ /* 0x000fe20000010040 */
[----:B------:R-:W-:Y:S01]  /*2270*/  FADD.FTZ R44, R44, R173 ;  /* 0x000000ad2c2c7221 */ /* 0x000fe20000010000 */
[----:B------:R-:W-:-:S02]  /*2280*/  IMAD.U32 R174, R203, 0x10000, RZ ;  /* 0x00010000cbae7824 */ /* 0x000fc400078e00ff */
[----:B------:R-:W-:Y:S01]  /*2290*/  FMUL.FTZ R178, R127, R176 ;  /* 0x000000b07fb27220 */ /* 0x000fe20000410000 */
[----:B------:R-:W-:Y:S01]  /*22a0*/  FADD.FTZ R173, R216, R21 ;  /* 0x00000015d8ad7221 */ /* 0x000fe20000010000 */
[----:B------:R-:W-:Y:S01]  /*22b0*/  FFMA.FTZ R175, R24, R21, R214 ;  /* 0x0000001518af7223 */ /* 0x000fe200000100d6 */
[----:B------:R-:W-:Y:S01]  /*22c0*/  FFMA.FTZ R106, R19, R17, R106 ;  /* 0x00000011136a7223 */ /* 0x000fe2000001006a */
[----:B------:R-:W-:Y:S01]  /*22d0*/  FADD.FTZ R86, R86, R17 ;  /* 0x0000001156567221 */ /* 0x000fe20000010000 */
[----:B------:R-:W-:Y:S01]  /*22e0*/  FMUL.FTZ R20, R5, R220 ;  /* 0x000000dc05147220 */ /* 0x000fe20000410000 */
[----:B------:R-:W-:Y:S01]  /*22f0*/  FFMA.FTZ R17, R131, R174, R178 ;  /* 0x000000ae83117223 */ /* 0x000fe200000100b2 */
[----:B------:R-:W-:Y:S01]  /*2300*/  FADD.FTZ R216, R173, R18 ;  /* 0x00000012add87221 */ /* 0x000fe20000010000 */
[----:B------:R-:W-:Y:S01]  /*2310*/  FFMA.FTZ R214, R19, R18, R175 ;  /* 0x0000001213d67223 */ /* 0x000fe200000100af */
        /* <DEDUP_REMOVED lines=8> */
[----:B------:R-:W-:Y:S01]  /*23a0*/  FADD.FTZ R216, R216, R17 ;  /* 0x00000011d8d87221 */ /* 0x000fe20000010000 */
[----:B------:R-:W-:-:S07]  /*23b0*/  FFMA.FTZ R214, R20, R17, R214 ;  /* 0x0000001114d67223 */ /* 0x000fce00000100d6 */
.L_x_2470:
[----:B------:R-:W-:Y:S05]  /*23c0*/  BSYNC.RECONVERGENT B0 ;  /* 0x0000000000007941 */ /* 0x000fea0003800200 */
.L_x_2469:
        /* <DEDUP_REMOVED lines=32> */
.L_x_2472:
[----:B------:R-:W-:Y:S05]  /*25d0*/  BSYNC.RECONVERGENT B0 ;  /* 0x0000000000007941 */ /* 0x000fea0003800200 */
.L_x_2471:
        /* <DEDUP_REMOVED lines=44> */
[-CC-:B------:R-:W-:Y:S02]  /*28a0*/  FFMA.FTZ R175, R204, R177.reuse, R178.reuse ;  /* 0x000000b1ccaf7223 */ /* 0x180fe400000100b2 */
[----:B------:R-:W-:Y:S01]  /*28b0*/  FADD.FTZ R172, R210, -R173 ;  /* 0x800000add2ac7221 */ /* 0x000fe20000010000 */
[----:B------:R-:W-:Y:S01]  /*28c0*/  FFMA.FTZ R173, R208, R177, R178 ;  /* 0x000000b1d0ad7223 */ /* 0x000fe200000100b2 */
[----:B------:R-:W-:Y:S02]  /*28d0*/  FADD.FTZ R202, R200, -R175 ;  /* 0x800000afc8ca7221 */ /* 0x000fe40000010000 */
[C---:B-----5:R-:W-:Y:S01]  /*28e0*/  FMUL.FTZ R172, R5.reuse, R172 ;  /* 0x000000ac05ac7220 */ /* 0x060fe20000410000 */
[----:B------:R-:W-:Y:S01]  /*28f0*/  FADD.FTZ R174, R206, -R173 ;  /* 0x800000adceae7221 */ /* 0x000fe20000010000 */
[----:B------:R-:W-:-:S02]  /*2900*/  FMUL.FTZ R202, R5, R202 ;  /* 0x000000ca05ca7220 */ /* 0x000fc40000410000 */
[----:B------:R-:W-:Y:S01]  /*2910*/  FMUL.FTZ R172, R172, UR14 ;  /* 0x0000000eacac7c20 */ /* 0x000fe20008410000 */
[----:B------:R-:W-:Y:S01]  /*2920*/  FMUL.FTZ R174, R5, R174 ;  /* 0x000000ae05ae7220 */ /* 0x000fe20000410000 */
[----:B------:R-:W-:-:S03]  /*2930*/  FMUL.FTZ R202, R202, UR14 ;  /* 0x0000000ecaca7c20 */ /* 0x000fc60008410000 */
[----:B------:R-:W-:Y:S01]  /*2940*/  FSEL R172, R172, RZ, P5 ;  /* 0x000000ffacac7208 */ /* 0x000fe20002800000 */
[----:B------:R-:W-:Y:S01]  /*2950*/  FMUL.FTZ R174, R174, UR14 ;  /* 0x0000000eaeae7c20 */ /* 0x000fe20008410000 */
        /* <DEDUP_REMOVED lines=17> */
.L_x_2477:
        /* <DEDUP_REMOVED lines=31> */
.L_x_2476:
        /* <DEDUP_REMOVED lines=11> */
[C---:B-----5:R-:W-:Y:S01]  /*2d10*/  FFMA.FTZ R172, R5.reuse, R172, R40 ;  /* 0x000000ac05ac7223 */ /* 0x060fe20000010028 */
[----:B------:R-:W-:Y:S01]  /*2d20*/  FADD.FTZ R174, R206, -R173 ;  /* 0x800000adceae7221 */ /* 0x000fe20000010000 */
[----:B------:R-:W-:-:S02]  /*2d30*/  FFMA.FTZ R175, R5, R202, R43 ;  /* 0x000000ca05af7223 */ /* 0x000fc4000001002b */
[----:B------:R-:W-:Y:S01]  /*2d40*/  FMUL.FTZ R172, R172, UR14 ;  /* 0x0000000eacac7c20 */ /* 0x000fe20008410000 */
[----:B------:R-:W-:Y:S01]  /*2d50*/  FFMA.FTZ R173, R5, R174, R41 ;  /* 0x000000ae05ad7223 */ /* 0x000fe20000010029 */
[----:B------:R-:W-:Y:S01]  /*2d60*/  FFMA.FTZ R174, R207, R177, R178 ;  /* 0x000000b1cfae7223 */ /* 0x000fe200000100b2 */
[----:B------:R-:W-:Y:S02]  /*2d70*/  FMUL.FTZ R175, R175, UR14 ;  /* 0x0000000eafaf7c20 */ /* 0x000fe40008410000 */
[----:B------:R-:W-:Y:S01]  /*2d80*/  FSEL R172, R172, RZ, P5 ;  /* 0x000000ffacac7208 */ /* 0x000fe20002800000 */
[----:B------:R-:W-:Y:S01]  /*2d90*/  FADD.FTZ R174, R205, -R174 ;  /* 0x800000aecdae7221 */ /* 0x000fe20000010000 */
[----:B------:R-:W-:Y:S01]  /*2da0*/  FMUL.FTZ R173, R173, UR14 ;  /* 0x0000000eadad7c20 */ /* 0x000fe20008410000 */
[----:B------:R-:W-:Y:S02]  /*2db0*/  LOP3.LUT P5, RZ, R0, 0xff00, RZ, 0xc0, !PT ;  /* 0x0000ff0000ff7812 */ /* 0x000fe400078ac0ff */
[----:B------:R-:W-:-:S02]  /*2dc0*/  FFMA.FTZ R174, R5, R174, R42 ;  /* 0x000000ae05ae7223 */ /* 0x000fc4000001002a */
[----:B------:R-:W-:Y:S02]  /*2dd0*/  FSEL R173, R173, RZ, P5 ;  /* 0x000000ffadad7208 */ /* 0x000fe40002800000 */
[----:B------:R-:W-:Y:S01]  /*2de0*/  FMUL.FTZ R174, R174, UR14 ;  /* 0x0000000eaeae7c20 */ /* 0x000fe20008410000 */
[----:B------:R-:W-:Y:S02]  /*2df0*/  LOP3.LUT P5, RZ, R0, 0xff0000, RZ, 0xc0, !PT ;  /* 0x00ff000000ff7812 */ /* 0x000fe400078ac0ff */
[----:B------:R-:W-:Y:S02]  /*2e00*/  F2FP.BF16.F32.PACK_AB R172, R173, R172 ;  /* 0x000000acadac723e */ /* 0x000fe400000010ff */
[----:B------:R-:W-:Y:S02]  /*2e10*/  FSEL R174, R174, RZ, P5 ;  /* 0x000000ffaeae7208 */ /* 0x000fe40002800000 */
[----:B------:R-:W-:Y:S02]  /*2e20*/  ISETP.GE.U32.AND P5, PT, R0, 0x1000000, PT ;  /* 0x010000000000780c */ /* 0x000fe40003fa6070 */
[----:B------:R-:W-:-:S02]  /*2e30*/  PRMT R215, R172, 0x7610, R215 ;  /* 0x00007610acd77816 */ /* 0x000fc400000000d7 */
[----:B------:R-:W-:-:S04]  /*2e40*/  FSEL R175, R175, RZ, P5 ;  /* 0x000000ffafaf7208 */ /* 0x000fc80002800000 */
[----:B------:R-:W-:Y:S02]  /*2e50*/  F2FP.BF16.F32.PACK_AB R175, R175, R174 ;  /* 0x000000aeafaf723e */ /* 0x000fe400000010ff */
[----:B------:R-:W-:Y:S02]  /*2e60*/  PRMT R174, R172, 0x7632, R174 ;  /* 0x00007632acae7816 */ /* 0x000fe400000000ae */
[C---:B------:R-:W-:Y:S02]  /*2e70*/  PRMT R217, R175.reuse, 0x7632, R217 ;  /* 0x00007632afd97816 */ /* 0x040fe400000000d9 */
[----:B------:R-:W-:Y:S01]  /*2e80*/  PRMT R216, R175, 0x7610, R216 ;  /* 0x00007610afd87816 */ /* 0x000fe200000000d8 */
[----:B------:R-:W-:Y:S06]  /*2e90*/  BRA `(.L_x_2478) ;  /* 0x0000000c006c7947 */ /* 0x000fec0003800000 */
.L_x_2479:
        /* <DEDUP_REMOVED lines=31> */
.L_x_2475:
        /* <DEDUP_REMOVED lines=26> */
[----:B------:R-:W-:Y:S01]  /*3230*/  FADD.FTZ R172, R210, -R175 ;  /* 0x800000afd2ac7221 */ /* 0x000fe20000010000 */
[----:B------:R-:W-:Y:S01]  /*3240*/  FFMA.FTZ R175, R204, R177, R178 ;  /* 0x000000b1ccaf7223 */ /* 0x000fe200000100b2 */
[----:B------:R-:W-:Y:S02]  /*3250*/  LOP3.LUT P5, RZ, R0, 0xff, RZ, 0xc0, !PT ;  /* 0x000000ff00ff7812 */ /* 0x000fe400078ac0ff */
[----:B------:R-:W-:Y:S01]  /*3260*/  FMUL.FTZ R172, R5, R172 ;  /* 0x000000ac05ac7220 */ /* 0x000fe20000410000 */
[----:B------:R-:W-:-:S03]  /*3270*/  FADD.FTZ R212, R200, -R175 ;  /* 0x800000afc8d47221 */ /* 0x000fc60000010000 */
[----:B------:R-:W-:Y:S01]  /*3280*/  FMUL.FTZ R172, R172, UR14 ;  /* 0x0000000eacac7c20 */ /* 0x000fe20008410000 */
[----:B------:R-:W-:-:S04]  /*3290*/  FMUL.FTZ R212, R5, R212 ;  /* 0x000000d405d47220 */ /* 0x000fc80000410000 */
        /* <DEDUP_REMOVED lines=20> */
.L_x_2481:
        /* <DEDUP_REMOVED lines=43> */
.L_x_2480:
        /* <DEDUP_REMOVED lines=25> */
[----:B------:R-:W-:Y:S02]  /*3820*/  FSEL R174, R172, RZ, P5 ;  /* 0x000000ffacae7208 */ /* 0x000fe40002800000 */
[----:B------:R-:W-:-:S04]  /*3830*/  LOP3.LUT P5, RZ, R0, 0xff, RZ, 0xc0, !PT ;  /* 0x000000ff00ff7812 */ /* 0x000fc800078ac0ff */
[----:B------:R-:W-:Y:S02]  /*3840*/  FSEL R203, R175, RZ, P5 ;  /* 0x000000ffafcb7208 */ /* 0x000fe40002800000 */
[----:B------:R-:W-:-:S04]  /*3850*/  LOP3.LUT P5, RZ, R2, 0xff, RZ, 0xc0, !PT ;  /* 0x000000ff02ff7812 */ /* 0x000fc800078ac0ff */
[----:B------:R-:W-:Y:S01]  /*3860*/  FSEL R172, R175, RZ, P5 ;  /* 0x000000ffafac7208 */ /* 0x000fe20002800000 */
[----:B------:R-:W-:Y:S01]  /*3870*/  FFMA.FTZ R175, R204, R177, R178 ;  /* 0x000000b1ccaf7223 */ /* 0x000fe200000100b2 */
[----:B------:R-:W-:Y:S02]  /*3880*/  ISETP.GE.U32.AND P5, PT, R0, 0x1000000, PT ;  /* 0x010000000000780c */ /* 0x000fe40003fa6070 */
[----:B------:R-:W-:Y:S01]  /*3890*/  F2FP.BF16.F32.PACK_AB R172, R172, R203 ;  /* 0x000000cbacac723e */ /* 0x000fe200000010ff */
[----:B------:R-:W-:-:S03]  /*38a0*/  FADD.FTZ R212, R200, -R175 ;  /* 0x800000afc8d47221 */ /* 0x000fc60000010000 */
[C---:B------:R-:W-:Y:S01]  /*38b0*/  PRMT R209, R172.reuse, 0x7632, R209 ;  /* 0x00007632acd17816 */ /* 0x040fe200000000d1 */
[----:B------:R-:W-:Y:S01]  /*38c0*/  FFMA.FTZ R212, R5, R212, R43 ;  /* 0x000000d405d47223 */ /* 0x000fe2000001002b */
[----:B------:R-:W-:Y:S02]  /*38d0*/  PRMT R215, R172, 0x7610, R215 ;  /* 0x00007610acd77816 */ /* 0x000fe400000000d7 */
[----:B------:R-:W-:Y:S01]  /*38e0*/  F2FP.BF16.F32.PACK_AB R172, R174, R211 ;  /* 0x000000d3aeac723e */ /* 0x000fe200000010ff */
[----:B------:R-:W-:Y:S01]  /*38f0*/  FMUL.FTZ R212, R212, UR14 ;  /* 0x0000000ed4d47c20 */ /* 0x000fe20008410000 */
[C---:B------:R-:W-:Y:S02]  /*3900*/  PRMT R211, R173.reuse, 0x7632, R211 ;  /* 0x00007632add37816 */ /* 0x040fe400000000d3 */
[----:B------:R-:W-:Y:S02]  /*3910*/  PRMT R174, R173, 0x7610, R174 ;  /* 0x00007610adae7816 */ /* 0x000fe400000000ae */
[----:B------:R-:W-:-:S02]  /*3920*/  FSEL R216, R212, RZ, P5 ;  /* 0x000000ffd4d87208 */ /* 0x000fc40002800000 */
[----:B------:R-:W-:-:S04]  /*3930*/  ISETP.GE.U32.AND P5, PT, R2, 0x1000000, PT ;  /* 0x010000000200780c */ /* 0x000fc80003fa6070 */
[----:B------:R-:W-:Y:S02]  /*3940*/  FSEL R175, R212, RZ, P5 ;  /* 0x000000ffd4af7208 */ /* 0x000fe40002800000 */
[C---:B------:R-:W-:Y:S02]  /*3950*/  PRMT R212, R172.reuse, 0x7632, R212 ;  /* 0x00007632acd47816 */ /* 0x040fe400000000d4 */
[----:B------:R-:W-:Y:S02]  /*3960*/  F2FP.BF16.F32.PACK_AB R175, R175, R216 ;  /* 0x000000d8afaf723e */ /* 0x000fe400000010ff */
[----:B------:R-:W-:Y:S02]  /*3970*/  PRMT R216, R172, 0x7610, R216 ;  /* 0x00007610acd87816 */ /* 0x000fe400000000d8 */
[C---:B------:R-:W-:Y:S02]  /*3980*/  PRMT R213, R175.reuse, 0x7632, R213 ;  /* 0x00007632afd57816 */ /* 0x040fe400000000d5 */
[----:B------:R-:W-:Y:S01]  /*3990*/  PRMT R217, R175, 0x7610, R217 ;  /* 0x00007610afd97816 */ /* 0x000fe200000000d9 */
[----:B------:R-:W-:Y:S06]  /*39a0*/  BRA `(.L_x_2478) ;  /* 0x0000000000a87947 */ /* 0x000fec0003800000 */
.L_x_2482:
[----:B------:R-:W-:Y:S01]  /*39b0*/  FFMA.FTZ R169, R3, R177, R178 ;  /* 0x000000b103a97223 */ /* 0x000fe200000100b2 */
        /* <DEDUP_REMOVED lines=41> */
.L_x_2478:
        /* <DEDUP_REMOVED lines=24> */
.L_x_2483:
[----:B------:R-:W-:-:S07]  /*3dd0*/  VIADD R4, R4, 0x80 ;  /* 0x0000008004047836 */ /* 0x000fce0000000000 */
.L_x_2474:
[----:B------:R-:W-:Y:S05]  /*3de0*/  BSYNC.RECONVERGENT B0 ;  /* 0x0000000000007941 */ /* 0x000fea0003800200 */
.L_x_2473:
        /* <DEDUP_REMOVED lines=55> */
.L_x_2488:
        /* <DEDUP_REMOVED lines=43> */
.L_x_2487:
        /* <DEDUP_REMOVED lines=47> */
.L_x_2490:
        /* <DEDUP_REMOVED lines=43> */
.L_x_2486:
        /* <DEDUP_REMOVED lines=38> */
.L_x_2492:
        /* <DEDUP_REMOVED lines=31> */
.L_x_2491:
        /* <DEDUP_REMOVED lines=35> */
.L_x_2493:
        /* <DEDUP_REMOVED lines=30> */
.L_x_2489:
        /* <DEDUP_REMOVED lines=20> */
.L_x_2494:
[----:B------:R-:W-:-:S07]  /*5350*/  VIADD R4, R4, 0x80 ;  /* 0x0000008004047836 */ /* 0x000fce0000000000 */
.L_x_2485:
[----:B------:R-:W-:Y:S05]  /*5360*/  BSYNC.RECONVERGENT B0 ;  /* 0x0000000000007941 */ /* 0x000fea0003800200 */
.L_x_2484:
        /* <DEDUP_REMOVED lines=55> */
.L_x_2499:
        /* <DEDUP_REMOVED lines=43> */
.L_x_2498:
        /* <DEDUP_REMOVED lines=47> */
.L_x_2501:
        /* <DEDUP_REMOVED lines=43> */
.L_x_2497:
        /* <DEDUP_REMOVED lines=38> */
.L_x_2503:
        /* <DEDUP_REMOVED lines=31> */
.L_x_2502:
        /* <DEDUP_REMOVED lines=35> */
.L_x_2504:
        /* <DEDUP_REMOVED lines=30> */
.L_x_2500:
        /* <DEDUP_REMOVED lines=20> */
.L_x_2505:
[----:B------:R-:W-:-:S07]  /*68d0*/  VIADD R4, R4, 0x80 ;  /* 0x0000008004047836 */ /* 0x000fce0000000000 */
.L_x_2496:
[----:B------:R-:W-:Y:S05]  /*68e0*/  BSYNC.RECONVERGENT B0 ;  /* 0x0000000000007941 */ /* 0x000fea0003800200 */
.L_x_2495:
        /* <DEDUP_REMOVED lines=12> */
[-CC-:B01----:R-:W-:Y:S01]  /*69b0*/  FFMA.FTZ R168, R185, R177.reuse, R178.reuse ;  /* 0x000000b1b9a87223 */ /* 0x183fe200000100b2 */
[----:B------:R-:W-:Y:S01]  /*69c0*/  LOP3.LUT P6, RZ, R14, 0xff, RZ, 0xc0, !PT ;  /* 0x000000ff0eff7812 */ /* 0x000fe200078cc0ff */
[----:B------:R-:W-:Y:S02]  /*69d0*/  FFMA.FTZ R212, R26, R177, R178 ;  /* 0x000000b11ad47223 */ /* 0x000fe400000100b2 */
[----:B------:R-:W-:Y:S02]  /*69e0*/  FADD.FTZ R168, R183, -R168 ;  /* 0x800000a8b7a87221 */ /* 0x000fe40000010000 */
[----:B------:R-:W-:Y:S02]  /*69f0*/  FADD.FTZ R212, R25, -R212 ;  /* 0x800000d419d47221 */ /* 0x000fe40000010000 */
        /* <DEDUP_REMOVED lines=38> */
.L_x_2510:
        /* <DEDUP_REMOVED lines=43> */
.L_x_2509:
[----:B01----:R-:W0:Y:S02]  /*6f10*/  LDC.64 R172, c[0x0][0x478] ;  /* 0x00011e00ffac7b82 */ /* 0x003e240000000a00 */
[----:B0-----:R-:W-:-:S04]  /*6f20*/  ISETP.NE.U32.AND P5, PT, R172, RZ, PT ;  /* 0x000000ffac00720c */ /* 0x001fc80003fa5070 */
[----:B------:R-:W-:-:S13]  /*6f30*/  ISETP.NE.AND.EX P5, PT, R173, RZ, PT, P5 ;  /* 0x000000ffad00720c */ /* 0x000fda0003fa5350 */
[----:B------:R-:W-:Y:S05]  /*6f40*/  @!P5 BRA `(.L_x_2512) ;  /* 0x0000000000acd947 */ /* 0x000fea0003800000 */
[-CC-:B------:R-:W-:Y:S01]  /*6f50*/  FFMA.FTZ R168, R185, R177.reuse, R178.reuse ;  /* 0x000000b1b9a87223 */ /* 0x180fe200000100b2 */
[----:B------:R-:W-:Y:S01]  /*6f60*/  LOP3.LUT P6, RZ, R14, 0xff, RZ, 0xc0, !PT ;  /* 0x000000ff0eff7812 */ /* 0x000fe200078cc0ff */
[----:B------:R-:W-:Y:S02]  /*6f70*/  FFMA.FTZ R212, R26, R177, R178 ;  /* 0x000000b11ad47223 */ /* 0x000fe400000100b2 */
[----:B------:R-:W-:Y:S02]  /*6f80*/  FADD.FTZ R168, R183, -R168 ;  /* 0x800000a8b7a87221 */ /* 0x000fe40000010000 */
[----:B------:R-:W-:Y:S02]  /*6f90*/  FADD.FTZ R212, R25, -R212 ;  /* 0x800000d419d47221 */ /* 0x000fe40000010000 */
        /* <DEDUP_REMOVED lines=38> */
.L_x_2512:
        /* <DEDUP_REMOVED lines=43> */
.L_x_2508:
[----:B------:R-:W-:-:S04]  /*74b0*/  UISETP.NE.U32.AND UP2, UPT, UR16, URZ, UPT ;  /* 0x000000ff1000728c */ /* 0x000fc8000bf45070 */
[----:B------:R-:W-:-:S09]  /*74c0*/  UISETP.NE.AND.EX UP2, UPT, UR17, URZ, UPT, UP2 ;  /* 0x000000ff1100728c */ /* 0x000fd2000bf45320 */
[----:B------:R-:W-:Y:S05]  /*74d0*/  BRA.U !UP2, `(.L_x_2513) ;  /* 0x000000050a087547 */ /* 0x000fea000b800000 */
        /* <DEDUP_REMOVED lines=35> */
.L_x_2514:
        /* <DEDUP_REMOVED lines=31> */
.L_x_2513:
        /* <DEDUP_REMOVED lines=35> */
.L_x_2515:
        /* <DEDUP_REMOVED lines=30> */
.L_x_2511:
        /* <DEDUP_REMOVED lines=20> */
.L_x_2516:
[----:B------:R-:W-:-:S07]  /*7e50*/  VIADD R4, R4, 0x80 ;  /* 0x0000008004047836 */ /* 0x000fce0000000000 */
.L_x_2507:
[----:B------:R-:W-:Y:S05]  /*7e60*/  BSYNC.RECONVERGENT B0 ;  /* 0x0000000000007941 */ /* 0x000fea0003800200 */
.L_x_2506:
        /* <DEDUP_REMOVED lines=13> */
[----:B------:R-:W-:Y:S01]  /*7f40*/  ISETP.GE.U32.AND P6, PT, R15, 0x1000000, PT ;  /* 0x010000000f00780c */ /* 0x000fe20003fc6070 */
[-CC-:B------:R-:W-:Y:S01]  /*7f50*/  FFMA.FTZ R169, R23, R177.reuse, R178.reuse ;  /* 0x000000b117a97223 */ /* 0x180fe200000100b2 */
[-C--:B------:R-:W-:Y:S01]  /*7f60*/  FFMA.FTZ R170, R24, R177.reuse, R178 ;  /* 0x000000b118aa7223 */ /* 0x080fe200000100b2 */
[----:B------:R-:W-:Y:S01]  /*7f70*/  FADD.FTZ R168, R17, -R168 ;  /* 0x800000a811a87221 */ /* 0x000fe20000010000 */
[----:B------:R-:W-:Y:S01]  /*7f80*/  FFMA.FTZ R177, R19, R177, R178 ;  /* 0x000000b113b17223 */ /* 0x000fe200000100b2 */
[----:B------:R-:W-:Y:S01]  /*7f90*/  FADD.FTZ R169, R22, -R169 ;  /* 0x800000a916a97221 */ /* 0x000fe20000010000 */
[----:B------:R-:W-:Y:S01]  /*7fa0*/  FADD.FTZ R170, R21, -R170 ;  /* 0x800000aa15aa7221 */ /* 0x000fe20000010000 */
[----:B-----5:R-:W-:Y:S01]  /*7fb0*/  FFMA.FTZ R171, R5, R168, R167 ;  /* 0x000000a805ab7223 */ /* 0x020fe200000100a7 */
[----:B------:R-:W-:-:S03]  /*7fc0*/  FADD.FTZ R177, R18, -R177 ;  /* 0x800000b112b17221 */ /* 0x000fc60000010000 */
[----:B------:R-:W-:-:S05]  /*7fd0*/  FMUL.FTZ R168, R171, UR14 ;  /* 0x0000000eaba87c20 */ /* 0x000fca0008410000 */
[----:B------:R-:W-:Y:S02]  /*7fe0*/  FSEL R202, R168, RZ, P6 ;  /* 0x000000ffa8ca7208 */ /* 0x000fe40003000000 */
[----:B------:R-:W-:-:S04]  /*7ff0*/  ISETP.GE.U32.AND P6, PT, R16, 0x1000000, PT ;  /* 0x010000001000780c */ /* 0x000fc80003fc6070 */
        /* <DEDUP_REMOVED lines=30> */
.L_x_2521:
[-CC-:B01----:R-:W-:Y:S01]  /*81e0*/  FFMA.FTZ R172, R24, R177.reuse, R178.reuse ;  /* 0x000000b118ac7223 */ /* 0x183fe200000100b2 */
[----:B------:R-:W-:Y:S01]  /*81f0*/  FFMA.FTZ R173, R19, R177, R178 ;  /* 0x000000b113ad7223 */ /* 0x000fe200000100b2 */
[----:B------:R-:W-:Y:S02]  /*8200*/  LOP3.LUT P6, RZ, R15, 0xff00, RZ, 0xc0, !PT ;  /* 0x0000ff000fff7812 */ /* 0x000fe400078cc0ff */
[----:B------:R-:W-:Y:S01]  /*8210*/  FADD.FTZ R172, R21, -R172 ;  /* 0x800000ac15ac7221 */ /* 0x000fe20000010000 */
[----:B------:R-:W-:-:S03]  /*8220*/  FADD.FTZ R173, R18, -R173 ;  /* 0x800000ad12ad7221 */ /* 0x000fc60000010000 */
[C---:B-----5:R-:W-:Y:S01]  /*8230*/  FFMA.FTZ R172, R5.reuse, R172, R165 ;  /* 0x000000ac05ac7223 */ /* 0x060fe200000100a5 */
        /* <DEDUP_REMOVED lines=37> */
.L_x_2520:
[----:B01----:R-:W0:Y:S02]  /*8490*/  LDC.64 R172, c[0x0][0x478] ;  /* 0x00011e00ffac7b82 */ /* 0x003e240000000a00 */
[----:B0-----:R-:W-:-:S04]  /*84a0*/  ISETP.NE.U32.AND P5, PT, R172, RZ, PT ;  /* 0x000000ffac00720c */ /* 0x001fc80003fa5070 */
[----:B------:R-:W-:-:S13]  /*84b0*/  ISETP.NE.AND.EX P5, PT, R173, RZ, PT, P5 ;  /* 0x000000ffad00720c */ /* 0x000fda0003fa5350 */
[----:B------:R-:W-:Y:S05]  /*84c0*/  @!P5 BRA `(.L_x_2523) ;  /* 0x0000000000acd947 */ /* 0x000fea0003800000 */
[-CC-:B------:R-:W-:Y:S01]  /*84d0*/  FFMA.FTZ R168, R20, R177.reuse, R178.reuse ;  /* 0x000000b114a87223 */ /* 0x180fe200000100b2 */
[----:B------:R-:W-:Y:S01]  /*84e0*/  ISETP.GE.U32.AND P6, PT, R15, 0x1000000, PT ;  /* 0x010000000f00780c */ /* 0x000fe20003fc6070 */
[-CC-:B------:R-:W-:Y:S01]  /*84f0*/  FFMA.FTZ R169, R23, R177.reuse, R178.reuse ;  /* 0x000000b117a97223 */ /* 0x180fe200000100b2 */
[-C--:B------:R-:W-:Y:S01]  /*8500*/  FFMA.FTZ R170, R24, R177.reuse, R178 ;  /* 0x000000b118aa7223 */ /* 0x080fe200000100b2 */
[----:B------:R-:W-:Y:S01]  /*8510*/  FADD.FTZ R168, R17, -R168 ;  /* 0x800000a811a87221 */ /* 0x000fe20000010000 */
[----:B------:R-:W-:Y:S02]  /*8520*/  FFMA.FTZ R177, R19, R177, R178 ;  /* 0x000000b113b17223 */ /* 0x000fe400000100b2 */
[----:B------:R-:W-:Y:S01]  /*8530*/  FADD.FTZ R170, R21, -R170 ;  /* 0x800000aa15aa7221 */ /* 0x000fe20000010000 */
[----:B-----5:R-:W-:-:S04]  /*8540*/  FMUL.FTZ R171, R5, R168 ;  /* 0x000000a805ab7220 */ /* 0x020fc80000410000 */
[----:B------:R-:W-:-:S05]  /*8550*/  FMUL.FTZ R168, R171, UR14 ;  /* 0x0000000eaba87c20 */ /* 0x000fca0008410000 */
[----:B------:R-:W-:Y:S02]  /*8560*/  FSEL R202, R168, RZ, P6 ;  /* 0x000000ffa8ca7208 */ /* 0x000fe40003000000 */
[----:B------:R-:W-:-:S04]  /*8570*/  ISETP.GE.U32.AND P6, PT, R16, 0x1000000, PT ;  /* 0x010000001000780c */ /* 0x000fc80003fc6070 */
        /* <DEDUP_REMOVED lines=32> */
.L_x_2523:
        /* <DEDUP_REMOVED lines=19> */
[----:B------:R-:W-:Y:S02]  /*88b0*/  FSEL R202, R172, RZ, P6 ;  /* 0x000000ffacca7208 */ /* 0x000fe40003000000 */
        /* <DEDUP_REMOVED lines=23> */
.L_x_2519:
        /* <DEDUP_REMOVED lines=15> */
[----:B-----5:R-:W-:Y:S02]  /*8b20*/  FFMA.FTZ R168, R5, R169, R164 ;  /* 0x000000a905a87223 */ /* 0x020fe400000100a4 */
[----:B------:R-:W-:-:S02]  /*8b30*/  FADD.FTZ R178, R17, -R178 ;  /* 0x800000b211b27221 */ /* 0x000fc40000010000 */
[----:B------:R-:W-:-:S05]  /*8b40*/  FMUL.FTZ R169, R168, UR14 ;  /* 0x0000000ea8a97c20 */ /* 0x000fca0008410000 */
[----:B------:R-:W-:Y:S01]  /*8b50*/  FSEL R172, R169, RZ, P6 ;  /* 0x000000ffa9ac7208 */ /* 0x000fe20003000000 */
[----:B------:R-:W-:Y:S01]  /*8b60*/  FFMA.FTZ R169, R5, R170, R165 ;  /* 0x000000aa05a97223 */ /* 0x000fe200000100a5 */
[----:B------:R-:W-:-:S03]  /*8b70*/  LOP3.LUT P6, RZ, R15, 0xff00, RZ, 0xc0, !PT ;  /* 0x0000ff000fff7812 */ /* 0x000fc600078cc0ff */
[----:B------:R-:W-:-:S05]  /*8b80*/  FMUL.FTZ R170, R169, UR14 ;  /* 0x0000000ea9aa7c20 */ /* 0x000fca0008410000 */
[----:B------:R-:W-:Y:S01]  /*8b90*/  FSEL R173, R170, RZ, P6 ;  /* 0x000000ffaaad7208 */ /* 0x000fe20003000000 */
[----:B------:R-:W-:Y:S01]  /*8ba0*/  FFMA.FTZ R170, R5, R171, R166 ;  /* 0x000000ab05aa7223 */ /* 0x000fe200000100a6 */
[----:B------:R-:W-:Y:S02]  /*8bb0*/  LOP3.LUT P6, RZ, R15, 0xff0000, RZ, 0xc0, !PT ;  /* 0x00ff00000fff7812 */ /* 0x000fe400078cc0ff */
[----:B------:R-:W-:Y:S01]  /*8bc0*/  F2FP.BF16.F32.PACK_AB R172, R173, R172 ;  /* 0x000000acadac723e */ /* 0x000fe200000010ff */
        /* <DEDUP_REMOVED lines=11> */
.L_x_2525:
[-CC-:B------:R-:W-:Y:S01]  /*8c80*/  FFMA.FTZ R172, R20, R177.reuse, R178.reuse ;  /* 0x000000b114ac7223 */ /* 0x180fe200000100b2 */
[----:B------:R-:W-:Y:S01]  /*8c90*/  ISETP.GE.U32.AND P6, PT, R15, 0x1000000, PT ;  /* 0x010000000f00780c */ /* 0x000fe20003fc6070 */
[----:B------:R-:W-:Y:S02]  /*8ca0*/  FFMA.FTZ R173, R23, R177, R178 ;  /* 0x000000b117ad7223 */ /* 0x000fe400000100b2 */
[----:B------:R-:W-:Y:S02]  /*8cb0*/  FADD.FTZ R172, R17, -R172 ;  /* 0x800000ac11ac7221 */ /* 0x000fe40000010000 */
[----:B------:R-:W-:Y:S02]  /*8cc0*/  FADD.FTZ R173, R22, -R173 ;  /* 0x800000ad16ad7221 */ /* 0x000fe40000010000 */
[C---:B-----5:R-:W-:Y:S02]  /*8cd0*/  FFMA.FTZ R172, R5.reuse, R172, R167 ;  /* 0x000000ac05ac7223 */ /* 0x060fe400000100a7 */
[----:B------:R-:W-:-:S02]  /*8ce0*/  FFMA.FTZ R173, R5, R173, R164 ;  /* 0x000000ad05ad7223 */ /* 0x000fc400000100a4 */
[----:B------:R-:W-:Y:S02]  /*8cf0*/  FMUL.FTZ R172, R172, UR14 ;  /* 0x0000000eacac7c20 */ /* 0x000fe40008410000 */
[----:B------:R-:W-:-:S03]  /*8d00*/  FMUL.FTZ R173, R173, UR14 ;  /* 0x0000000eadad7c20 */ /* 0x000fc60008410000 */
[----:B------:R-:W-:Y:S01]  /*8d10*/  FSEL R174, R172, RZ, P6 ;  /* 0x000000ffacae7208 */ /* 0x000fe20003000000 */
[-CC-:B------:R-:W-:Y:S01]  /*8d20*/  FFMA.FTZ R172, R24, R177.reuse, R178.reuse ;  /* 0x000000b118ac7223 */ /* 0x180fe200000100b2 */
[----:B------:R-:W-:Y:S01]  /*8d30*/  FFMA.FTZ R177, R19, R177, R178 ;  /* 0x000000b113b17223 */ /* 0x000fe200000100b2 */
[----:B------:R-:W-:Y:S02]  /*8d40*/  LOP3.LUT P6, RZ, R15, 0xff, RZ, 0xc0, !PT ;  /* 0x000000ff0fff7812 */ /* 0x000fe400078cc0ff */
[----:B------:R-:W-:Y:S01]  /*8d50*/  FADD.FTZ R172, R21, -R172 ;  /* 0x800000ac15ac7221 */ /* 0x000fe20000010000 */
[----:B------:R-:W-:Y:S01]  /*8d60*/  FADD.FTZ R177, R18, -R177 ;  /* 0x800000b112b17221 */ /* 0x000fe20000010000 */
[----:B------:R-:W-:Y:S02]  /*8d70*/  FSEL R173, R173, RZ, P6 ;  /* 0x000000ffadad7208 */ /* 0x000fe40003000000 */
[----:B------:R-:W-:Y:S01]  /*8d80*/  FFMA.FTZ R172, R5, R172, R165 ;  /* 0x000000ac05ac7223 */ /* 0x000fe200000100a5 */
[----:B------:R-:W-:Y:S01]  /*8d90*/  LOP3.LUT P6, RZ, R15, 0xff00, RZ, 0xc0, !PT ;  /* 0x0000ff000fff7812 */ /* 0x000fe200078cc0ff */
[----:B------:R-:W-:-:S02]  /*8da0*/  FFMA.FTZ R177, R5, R177, R166 ;  /* 0x000000b105b17223 */ /* 0x000fc400000100a6 */
[----:B------:R-:W-:Y:S02]  /*8db0*/  FMUL.FTZ R172, R172, UR14 ;  /* 0x0000000eacac7c20 */ /* 0x000fe40008410000 */
[----:B------:R-:W-:-:S03]  /*8dc0*/  FMUL.FTZ R177, R177, UR14 ;  /* 0x0000000eb1b17c20 */ /* 0x000fc60008410000 */
[----:B------:R-:W-:Y:S02]  /*8dd0*/  FSEL R172, R172, RZ, P6 ;  /* 0x000000ffacac7208 */ /* 0x000fe40003000000 */
[----:B------:R-:W-:Y:S02]  /*8de0*/  LOP3.LUT P6, RZ, R15, 0xff0000, RZ, 0xc0, !PT ;  /* 0x00ff00000fff7812 */ /* 0x000fe400078cc0ff */
[----:B------:R-:W-:Y:S02]  /*8df0*/  F2FP.BF16.F32.PACK_AB R172, R172, R173 ;  /* 0x000000adacac723e */ /* 0x000fe400000010ff */
[----:B------:R-:W-:Y:S02]  /*8e00*/  FSEL R177, R177, RZ, P6 ;  /* 0x000000ffb1b17208 */ /* 0x000fe40003000000 */
[----:B------:R-:W-:Y:S02]  /*8e10*/  PRMT R5, R172, 0x7610, R5 ;  /* 0x00007610ac057816 */ /* 0x000fe40000000005 */
[----:B------:R-:W-:-:S02]  /*8e20*/  F2FP.BF16.F32.PACK_AB R177, R174, R177 ;  /* 0x000000b1aeb1723e */ /* 0x000fc400000010ff */
[----:B------:R-:W-:Y:S02]  /*8e30*/  PRMT R174, R172, 0x7632, R174 ;  /* 0x00007632acae7816 */ /* 0x000fe400000000ae */
[----:B------:R-:W-:Y:S01]  /*8e40*/  PRMT R178, R177, 0x7632, R178 ;  /* 0x00007632b1b27816 */ /* 0x000fe200000000b2 */
[----:B------:R-:W-:Y:S06]  /*8e50*/  BRA `(.L_x_2522) ;  /* 0x0000000400007947 */ /* 0x000fec0003800000 */
.L_x_2524:
        /* <DEDUP_REMOVED lines=10> */
[----:B------:R-:W-:Y:S02]  /*8f00*/  FFMA.FTZ R178, R20, R177, R178 ;  /* 0x000000b114b27223 */ /* 0x000fe400000100b2 */
[----:B-----5:R-:W-:Y:S02]  /*8f10*/  FMUL.FTZ R168, R5, R168 ;  /* 0x000000a805a87220 */ /* 0x020fe40000410000 */
[----:B------:R-:W-:-:S02]  /*8f20*/  FADD.FTZ R178, R17, -R178 ;  /* 0x800000b211b27221 */ /* 0x000fc40000010000 */
[----:B------:R-:W-:-:S05]  /*8f30*/  FMUL.FTZ R169, R168, UR14 ;  /* 0x0000000ea8a97c20 */ /* 0x000fca0008410000 */
[----:B------:R-:W-:Y:S01]  /*8f40*/  FSEL R172, R169, RZ, P6 ;  /* 0x000000ffa9ac7208 */ /* 0x000fe20003000000 */
[----:B------:R-:W-:Y:S01]  /*8f50*/  FMUL.FTZ R169, R5, R170 ;  /* 0x000000aa05a97220 */ /* 0x000fe20000410000 */
[----:B------:R-:W-:-:S03]  /*8f60*/  LOP3.LUT P6, RZ, R15, 0xff00, RZ, 0xc0, !PT ;  /* 0x0000ff000fff7812 */ /* 0x000fc600078cc0ff */
[----:B------:R-:W-:-:S05]  /*8f70*/  FMUL.FTZ R170, R169, UR14 ;  /* 0x0000000ea9aa7c20 */ /* 0x000fca0008410000 */
[----:B------:R-:W-:Y:S01]  /*8f80*/  FSEL R173, R170, RZ, P6 ;  /* 0x000000ffaaad7208 */ /* 0x000fe20003000000 */
[----:B------:R-:W-:Y:S01]  /*8f90*/  FADD.FTZ R170, R18, -R171 ;  /* 0x800000ab12aa7221 */ /* 0x000fe20000010000 */
[----:B------:R-:W-:Y:S02]  /*8fa0*/  LOP3.LUT P6, RZ, R15, 0xff0000, RZ, 0xc0, !PT ;  /* 0x00ff00000fff7812 */ /* 0x000fe400078cc0ff */
[----:B------:R-:W-:Y:S01]  /*8fb0*/  F2FP.BF16.F32.PACK_AB R172, R173, R172 ;  /* 0x000000acadac723e */ /* 0x000fe200000010ff */
        /* <DEDUP_REMOVED lines=12> */
.L_x_2526:
[-CC-:B------:R-:W-:Y:S01]  /*9080*/  FFMA.FTZ R172, R20, R177.reuse, R178.reuse ;  /* 0x000000b114ac7223 */ /* 0x180fe200000100b2 */
        /* <DEDUP_REMOVED lines=27> */
[C---:B------:R-:W-:Y:S02]  /*9240*/  PRMT R178, R175.reuse, 0x7632, R178 ;  /* 0x00007632afb27816 */ /* 0x040fe400000000b2 */
[----:B------:R-:W-:-:S07]  /*9250*/  PRMT R177, R175, 0x7610, R177 ;  /* 0x00007610afb17816 */ /* 0x000fce00000000b1 */
.L_x_2522:
        /* <DEDUP_REMOVED lines=20> */
.L_x_2518:
[----:B------:R-:W-:Y:S05]  /*93a0*/  BSYNC.RECONVERGENT B0 ;  /* 0x0000000000007941 */ /* 0x000fea0003800200 */
.L_x_2517:
[----:B------:R-:W-:Y:S01]  /*93b0*/  ISETP.NE.AND P5, PT, R179, RZ, PT ;  /* 0x000000ffb300720c */ /* 0x000fe20003fa5270 */
[----:B------:R-:W-:-:S12]  /*93c0*/  UPLOP3.LUT UP1, UPT, UPT, UPT, UP1, 0x40, 0x4 ;  /* 0x000000000004789c */ /* 0x000fd80003f2e810 */
[----:B------:R-:W-:Y:S05]  /*93d0*/  @!P5 BRA `(.L_x_2527) ;  /* 0xffffff740048d947 */ /* 0x000fea000383ffff */
.L_x_2460:
        /* <DEDUP_REMOVED lines=18> */
.L_x_2529:
[----:B------:R-:W-:Y:S05]  /*9500*/  BSYNC.RECONVERGENT B0 ;  /* 0x0000000000007941 */ /* 0x000fea0003800200 */
.L_x_2528:
        /* <DEDUP_REMOVED lines=15> */
.L_x_2531:
[----:B------:R-:W-:Y:S05]  /*9600*/  BSYNC.RECONVERGENT B0 ;  /* 0x0000000000007941 */ /* 0x000fea0003800200 */
.L_x_2530:
        /* <DEDUP_REMOVED lines=15> */
.L_x_2533:
[----:B------:R-:W-:Y:S05]  /*9700*/  BSYNC.RECONVERGENT B0 ;  /* 0x0000000000007941 */ /* 0x000fea0003800200 */
.L_x_2532:
        /* <DEDUP_REMOVED lines=15> */
.L_x_2535:
[----:B------:R-:W-:Y:S05]  /*9800*/  BSYNC.RECONVERGENT B0 ;  /* 0x0000000000007941 */ /* 0x000fea0003800200 */
.L_x_2534:
        /* <DEDUP_REMOVED lines=14> */
.L_x_2536:
        /* <DEDUP_REMOVED lines=9> */
.L_x_5424:


//--------------------- .text._ZN10layer_norm31ln_parallel_residual_bwd_kernelINS_13Kernel_traitsIf13__nv_bfloat16fS2_fjLj2560ELj1ELj1ELj4ELj8ENS_18Kernel_traits_baseILj2560EfS2_fS2_fjLj128EEEEELb1ELb0ELb1EEEvNS_9BwdParamsE --------------------------
	.section	.text._ZN10layer_norm31ln_parallel_residual_bwd_kernelINS_13Kernel_traitsIf13__nv_bfloat16fS2_fjLj2560ELj1ELj1ELj4ELj8ENS_18Kernel_traits_baseILj2560EfS2_fS2_fjLj128EEEEELb1ELb0ELb1EEEvNS_9BwdParamsE,"ax",@progbits
	.align	128
        .global         _ZN10layer_norm31ln_parallel_residual_bwd_kernelINS_13Kernel_traitsIf13__nv_bfloat16fS2_fjLj2560ELj1ELj1ELj4ELj8ENS_18Kernel_traits_baseILj2560EfS2_fS2_fjLj128EEEEELb1ELb0ELb1EEEvNS_9BwdParamsE
        .type           _ZN10layer_norm31ln_parallel_residual_bwd_kernelINS_13Kernel_traitsIf13__nv_bfloat16fS2_fjLj2560ELj1ELj1ELj4ELj8ENS_18Kernel_traits_baseILj2560EfS2_fS2_fjLj128EEEEELb1ELb0ELb1EEEvNS_9BwdParamsE,@function
        .size           _ZN10layer_norm31ln_parallel_residual_bwd_kernelINS_13Kernel_traitsIf13__nv_bfloat16fS2_fjLj2560ELj1ELj1ELj4ELj8ENS_18Kernel_traits_baseILj2560EfS2_fS2_fjLj128EEEEELb1ELb0ELb1EEEvNS_9BwdParamsE,(.L_x_5425 - _ZN10layer_norm31ln_parallel_residual_bwd_kernelINS_13Kernel_traitsIf13__nv_bfloat16fS2_fjLj2560ELj1ELj1ELj4ELj8ENS_18Kernel_traits_baseILj2560EfS2_fS2_fjLj128EEEEELb1ELb0ELb1EEEvNS_9BwdParamsE)
        .other          _ZN10layer_norm31ln_parallel_residual_bwd_kernelINS_13Kernel_traitsIf13__nv_bfloat16fS2_fjLj2560ELj1ELj1ELj4ELj8ENS_18Kernel_traits_baseILj2560EfS2_fS2_fjLj128EEEEELb1ELb0ELb1EEEvNS_9BwdParamsE,@"STO_CUDA_ENTRY STV_DEFAULT"
_ZN10layer_norm31ln_parallel_residual_bwd_kernelINS_13Kernel_traitsIf13__nv_bfloat16fS2_fjLj2560ELj1ELj1ELj4ELj8ENS_18Kernel_traits_baseILj2560EfS2_fS2_fjLj128EEEEELb1ELb0ELb1EEEvNS_9BwdParamsE:
.text._ZN10layer_norm31ln_parallel_residual_bwd_kernelINS_13Kernel_traitsIf13__nv_bfloat16fS2_fjLj2560ELj1ELj1ELj4ELj8ENS_18Kernel_traits_baseILj2560EfS2_fS2_fjLj128EEEEELb1ELb0ELb1EEEvNS_9BwdParamsE:
        /* <DEDUP_REMOVED lines=91> */
[----:B------:R-:W-:Y:S01]  /*05b0*/  CS2R R160, SRZ ;  /* 0x0000000000a07805 */ /* 0x000fe2000001ff00 */
[----:B------:R-:W-:Y:S01]  /*05c0*/  IMAD.MOV.U32 R164, RZ, RZ, RZ ;  /* 0x000000ffffa47224 */ /* 0x000fe200078e00ff */
[----:B------:R-:W5:Y:S01]  /*05d0*/  LDG.E.128 R68, desc[UR10][R4.64+0x800] ;  /* 0x0008000a04447981 */ /* 0x000f62000c1e1d00 */
[----:B------:R-:W-:Y:S02]  /*05e0*/  CS2R R12, SRZ ;  /* 0x00000000000c7805 */ /* 0x000fe4000001ff00 */
[----:B------:R-:W-:Y:S02]  /*05f0*/  CS2R R10, SRZ ;  /* 0x00000000000a7805 */ /* 0x000fe4000001ff00 */
[----:B------:R-:W-:Y:S01]  /*0600*/  CS2R R8, SRZ ;  /* 0x0000000000087805 */ /* 0x000fe2000001ff00 */
[----:B------:R-:W5:Y:S01]  /*0610*/  LDG.E.128 R72, desc[UR10][R4.64+0x1000] ;  /* 0x0010000a04487981 */ /* 0x000f62000c1e1d00 */
[----:B------:R-:W-:Y:S02]  /*0620*/  CS2R R6, SRZ ;  /* 0x0000000000067805 */ /* 0x000fe4000001ff00 */
[----:B0-----:R-:W-:Y:S01]  /*0630*/  CS2R R2, SRZ ;  /* 0x0000000000027805 */ /* 0x001fe2000001ff00 */
        /* <DEDUP_REMOVED lines=11> */
.L_x_2585:
[----:B01----:R-:W3:Y:S01]  /*06f0*/  LDC.64 R108, c[0x0][0x3c0] ;  /* 0x0000f000ff6c7b82 */ /* 0x003ee20000000a00 */
[----:B--2---:R-:W-:-:S05]  /*0700*/  IMAD R0, R177, UR13, RZ ;  /* 0x0000000db1007c24 */ /* 0x004fca000f8e02ff */
[----:B------:R-:W-:Y:S02]  /*0710*/  SHF.R.S32.HI R111, RZ, 0x1f, R0 ;  /* 0x0000001fff6f7819 */ /* 0x000fe40000011400 */
[----:B------:R-:W2:Y:S02]  /*0720*/  LDC.64 R124, c[0x0][0x3a8] ;  /* 0x0000ea00ff7c7b82 */ /* 0x000ea40000000a00 */
[----:B------:R-:W-:-:S04]  /*0730*/  LEA.HI R111, R111, R0, RZ, 0x2 ;  /* 0x000000006f6f7211 */ /* 0x000fc800078f10ff */
[----:B------:R-:W-:Y:S02]  /*0740*/  LEA.HI.SX32 R175, R111, R116, 0x1e ;  /* 0x000000746faf7211 */ /* 0x000fe400078ff2ff */
[----:B------:R-:W4:Y:S01]  /*0750*/  LDC.64 R114, c[0x0][0x428] ;  /* 0x00010a00ff727b82 */ /* 0x000f220000000a00 */
[----:B---3--:R-:W-:-:S07]  /*0760*/  IMAD.WIDE R108, R177, 0x4, R108 ;  /* 0x00000004b16c7825 */ /* 0x008fce00078e026c */
[----:B------:R-:W3:Y:S01]  /*0770*/  LDC.64 R112, c[0x0][0x430] ;  /* 0x00010c00ff707b82 */ /* 0x000ee20000000a00 */
[----:B------:R2:W3:Y:S01]  /*0780*/  LDG.E R226, desc[UR10][R108.64] ;  /* 0x0000000a6ce27981 */ /* 0x0004e2000c1e1900 */
[----:B------:R-:W-:-:S06]  /*0790*/  IADD3 R172, PT, PT, R175, 0x180, RZ ;  /* 0x00000180afac7810 */ /* 0x000fcc0007ffe0ff */
[----:B------:R-:W1:Y:S01]  /*07a0*/  LDC.64 R186, c[0x0][0x3c8] ;  /* 0x0000f200ffba7b82 */ /* 0x000e620000000a00 */
[----:B--2---:R-:W-:-:S04]  /*07b0*/  IMAD.WIDE.U32 R108, R175, 0x10, R124 ;  /* 0x00000010af6c7825 */ /* 0x004fc800078e007c */
[----:B------:R-:W-:Y:S02]  /*07c0*/  VIADD R174, R175, 0x80 ;  /* 0x00000080afae7836 */ /* 0x000fe40000000000 */
[----:B------:R-:W2:Y:S01]  /*07d0*/  LDG.E.128 R108, desc[UR10][R108.64] ;  /* 0x0000000a6c6c7981 */ /* 0x000ea2000c1e1d00 */
[----:B----4-:R-:W-:-:S04]  /*07e0*/  IMAD.WIDE.U32 R204, R172, 0x8, R114 ;  /* 0x00000008accc7825 */ /* 0x010fc800078e0072 */
[C---:B------:R-:W-:Y:S02]  /*07f0*/  VIADD R170, R175.reuse, 0x200 ;  /* 0x00000200afaa7836 */ /* 0x040fe40000000000 */
[----:B------:R-:W4:Y:S01]  /*0800*/  LDG.E.64 R204, desc[UR10][R204.64] ;  /* 0x0000000acccc7981 */ /* 0x000f22000c1e1b00 */
[C---:B------:R-:W-:Y:S02]  /*0810*/  VIADD R173, R175.reuse, 0x100 ;  /* 0x00000100afad7836 */ /* 0x040fe40000000000 */
[----:B---3--:R-:W-:-:S04]  /*0820*/  IMAD.WIDE.U32 R194, R175, 0x8, R112 ;  /* 0x00000008afc27825 */ /* 0x008fc800078e0070 */
[----:B------:R-:W-:Y:S02]  /*0830*/  IMAD.WIDE.U32 R192, R174, 0x8, R114 ;  /* 0x00000008aec07825 */ /* 0x000fe400078e0072 */
        /* <DEDUP_REMOVED lines=9> */
[--C-:B------:R-:W-:Y:S02]  /*08d0*/  IMAD.WIDE.U32 R208, R173, 0x8, R112.reuse ;  /* 0x00000008add07825 */ /* 0x100fe400078e0070 */
[----:B------:R-:W3:Y:S02]  /*08e0*/  LDG.E.64 R184, desc[UR10][R184.64] ;  /* 0x0000000ab8b87981 */ /* 0x000ee4000c1e1b00 */
[----:B------:R-:W-:-:S02]  /*08f0*/  IMAD.WIDE.U32 R182, R170, 0x8, R112 ;  /* 0x00000008aab67825 */ /* 0x000fc400078e0070 */
[----:B------:R-:W3:Y:S02]  /*0900*/  LDG.E.64 R208, desc[UR10][R208.64] ;  /* 0x0000000ad0d07981 */ /* 0x000ee4000c1e1b00 */
[C---:B------:R-:W-:Y:S02]  /*0910*/  IMAD.WIDE.U32 R190, R173.reuse, 0x8, R114 ;  /* 0x00000008adbe7825 */ /* 0x040fe400078e0072 */
[----:B------:R-:W3:Y:S02]  /*0920*/  LDG.E.64 R182, desc[UR10][R182.64] ;  /* 0x0000000ab6b67981 */ /* 0x000ee4000c1e1b00 */
[--C-:B------:R-:W-:Y:S02]  /*0930*/  IMAD.WIDE.U32 R112, R174, 0x10, R124.reuse ;  /* 0x00000010ae707825 */ /* 0x100fe400078e007c */
[----:B------:R-:W3:Y:S04]  /*0940*/  LDG.E.64 R190, desc[UR10][R190.64] ;  /* 0x0000000abebe7981 */ /* 0x000ee8000c1e1b00 */
[----:B------:R-:W3:Y:S01]  /*0950*/  LDG.E.128 R112, desc[UR10][R112.64] ;  /* 0x0000000a70707981 */ /* 0x000ee2000c1e1d00 */
[----:B------:R-:W-:-:S04]  /*0960*/  IMAD.WIDE.U32 R116, R173, 0x10, R124 ;  /* 0x00000010ad747825 */ /* 0x000fc800078e007c */
[--C-:B------:R-:W-:Y:S02]  /*0970*/  IMAD.WIDE.U32 R120, R172, 0x10, R124.reuse ;  /* 0x00000010ac787825 */ /* 0x100fe400078e007c */
[----:B------:R-:W3:Y:S02]  /*0980*/  LDG.E.128 R116, desc[UR10][R116.64] ;  /* 0x0000000a74747981 */ /* 0x000ee4000c1e1d00 */
[----:B------:R-:W-:Y:S02]  /*0990*/  IMAD.WIDE.U32 R124, R170, 0x10, R124 ;  /* 0x00000010aa7c7825 */ /* 0x000fe400078e007c */
[----:B------:R-:W3:Y:S04]  /*09a0*/  LDG.E.128 R120, desc[UR10][R120.64] ;  /* 0x0000000a78787981 */ /* 0x000ee8000c1e1d00 */
[----:B------:R-:W3:Y:S01]  /*09b0*/  LDG.E.128 R124, desc[UR10][R124.64] ;  /* 0x0000000a7c7c7981 */ /* 0x000ee2000c1e1d00 */
[----:B-1----:R-:W-:-:S05]  /*09c0*/  IMAD.WIDE R186, R177, 0x4, R186 ;  /* 0x00000004b1ba7825 */ /* 0x002fca00078e02ba */
[----:B------:R1:W3:Y:S01]  /*09d0*/  LDG.E R171, desc[UR10][R186.64] ;  /* 0x0000000abaab7981 */ /* 0x0002e2000c1e1900 */
[----:B0-----:R-:W-:-:S04]  /*09e0*/  ISETP.NE.U32.AND P0, PT, RZ, UR16, PT ;  /* 0x00000010ff007c0c */ /* 0x001fc8000bf05070 */
[----:B------:R-:W-:Y:S02]  /*09f0*/  ISETP.NE.AND.EX P0, PT, RZ, UR17, PT, P0 ;  /* 0x00000011ff007c0c */ /* 0x000fe4000bf05300 */
[----:B------:R-:W-:Y:S02]  /*0a00*/  ISETP.NE.AND P4, PT, RZ, UR12, PT ;  /* 0x0000000cff007c0c */ /* 0x000fe4000bf85270 */
[----:B------:R-:W-:-:S04]  /*0a10*/  ISETP.NE.U32.AND P1, PT, RZ, UR14, PT ;  /* 0x0000000eff007c0c */ /* 0x000fc8000bf25070 */
[----:B------:R-:W-:-:S05]  /*0a20*/  ISETP.NE.AND.EX P1, PT, RZ, UR15, PT, P1 ;  /* 0x0000000fff007c0c */ /* 0x000fca000bf25310 */
[----:B------:R-:W0:Y:S08]  /*0a30*/  @P0 LDC.64 R216, c[0x0][0x3b8] ;  /* 0x0000ee00ffd80b82 */ /* 0x000e300000000a00 */
[----:B------:R-:W1:Y:S02]  /*0a40*/  @P1 LDC.64 R212, c[0x0][0x438] ;  /* 0x00010e00ffd41b82 */ /* 0x000e640000000a00 */
[----:B-1----:R-:W-:-:S05]  /*0a50*/  @P1 IMAD.WIDE.U32 R212, R175, 0x10, R212 ;  /* 0x00000010afd41825 */ /* 0x002fca00078e00d4 */
[----:B-----5:R-:W5:Y:S01]  /*0a60*/  @P1 LDG.E.128 R84, desc[UR10][R212.64] ;  /* 0x0000000ad4541981 */ /* 0x020f62000c1e1d00 */
[----:B0-----:R-:W-:-:S05]  /*0a70*/  @P0 IMAD.WIDE.U32 R216, R174, 0x4, R216 ;  /* 0x00000004aed80825 */ /* 0x001fca00078e00d8 */
[----:B------:R-:W5:Y:S01]  /*0a80*/  @P0 LDG.E R168, desc[UR10][R216.64] ;  /* 0x0000000ad8a80981 */ /* 0x000f62000c1e1900 */
[----:B------:R-:W-:-:S05]  /*0a90*/  FSEL R226, R226, RZ, !P4 ;  /* 0x000000ffe2e27208 */ /* 0x000fca0006000000 */
[C---:B--2---:R-:W-:Y:S01]  /*0aa0*/  FADD.FTZ R0, -R226.reuse, R108 ;  /* 0x0000006ce2007221 */ /* 0x044fe20000010100 */
[----:B------:R-:W-:Y:S02]  /*0ab0*/  FADD.FTZ R187, -R226, R109 ;  /* 0x0000006de2bb7221 */ /* 0x000fe40000010100 */
[----:B------:R-:W0:Y:S01]  /*0ac0*/  @P0 LDC.64 R108, c[0x0][0x3b8] ;  /* 0x0000ee00ff6c0b82 */ /* 0x000e220000000a00 */
[----:B----4-:R-:W-:Y:S01]  /*0ad0*/  IMAD.MOV.U32 R228, RZ, RZ, R204 ;  /* 0x000000ffffe47224 */ /* 0x010fe200078e00cc */
[--C-:B------:R-:W-:Y:S02]  /*0ae0*/  SHF.R.U64 R229, R204, 0x10, R205.reuse ;  /* 0x00000010cce57819 */ /* 0x100fe400000012cd */
[----:B------:R-:W-:Y:S02]  /*0af0*/  MOV R230, R205 ;  /* 0x000000cd00e67202 */ /* 0x000fe40000000f00 */
[----:B------:R-:W-:Y:S02]  /*0b00*/  SHF.R.U32.HI R231, RZ, 0x10, R205 ;  /* 0x00000010ffe77819 */ /* 0x000fe400000116cd */
[----:B------:R-:W1:Y:S01]  /*0b10*/  @P0 LDC.64 R204, c[0x0][0x3b8] ;  /* 0x0000ee00ffcc0b82 */ /* 0x000e620000000a00 */
[C---:B------:R-:W-:Y:S01]  /*0b20*/  FADD.FTZ R188, -R226.reuse, R110 ;  /* 0x0000006ee2bc7221 */ /* 0x040fe20000010100 */
[----:B------:R-:W-:-:S06]  /*0b30*/  FADD.FTZ R201, -R226, R111 ;  /* 0x0000006fe2c97221 */ /* 0x000fcc0000010100 */
[----:B------:R-:W2:Y:S01]  /*0b40*/  @P0 LDC.64 R110, c[0x0][0x3b8] ;  /* 0x0000ee00ff6e0b82 */ /* 0x000ea20000000a00 */
[----:B0-----:R-:W-:Y:S01]  /*0b50*/  @P0 IMAD.WIDE.U32 R108, R175, 0x4, R108 ;  /* 0x00000004af6c0825 */ /* 0x001fe200078e006c */
[----:B---3--:R-:W-:Y:S02]  /*0b60*/  SHF.R.U64 R244, R194, 0x10, R195 ;  /* 0x00000010c2f47819 */ /* 0x008fe400000012c3 */
[--C-:B------:R-:W-:Y:S01]  /*0b70*/  SHF.R.U64 R239, R192, 0x10, R193.reuse ;  /* 0x00000010c0ef7819 */ /* 0x100fe200000012c1 */
[----:B------:R-:W-:Y:S01]  /*0b80*/  IMAD.MOV.U32 R245, RZ, RZ, R194 ;  /* 0x000000fffff57224 */ /* 0x000fe200078e00c2 */
[----:B------:R0:W5:Y:S01]  /*0b90*/  @P0 LDG.E R169, desc[UR10][R108.64] ;  /* 0x0000000a6ca90981 */ /* 0x000162000c1e1900 */
[--C-:B------:R-:W-:Y:S01]  /*0ba0*/  IMAD.MOV.U32 R238, RZ, RZ, R193.reuse ;  /* 0x000000ffffee7224 */ /* 0x100fe200078e00c1 */
[----:B------:R-:W-:Y:S01]  /*0bb0*/  SHF.R.U32.HI R237, RZ, 0x10, R193 ;  /* 0x00000010ffed7819 */ /* 0x000fe200000116c1 */
[----:B------:R-:W-:Y:S01]  /*0bc0*/  IMAD.MOV.U32 R232, RZ, RZ, R196 ;  /* 0x000000ffffe87224 */ /* 0x000fe200078e00c4 */
[--C-:B------:R-:W-:Y:S01]  /*0bd0*/  SHF.R.U64 R233, R196, 0x10, R197.reuse ;  /* 0x00000010c4e97819 */ /* 0x100fe200000012c5 */
[--C-:B------:R-:W-:Y:S01]  /*0be0*/  IMAD.MOV.U32 R193, RZ, RZ, R197.reuse ;  /* 0x000000ffffc17224 */ /* 0x100fe200078e00c5 */
[----:B------:R-:W-:Y:S01]  /*0bf0*/  SHF.R.U32.HI R194, RZ, 0x10, R197 ;  /* 0x00000010ffc27819 */ /* 0x000fe200000116c5 */
[----:B------:R-:W-:Y:S01]  /*0c00*/  IMAD.MOV.U32 R248, RZ, RZ, R198 ;  /* 0x000000fffff87224 */ /* 0x000fe200078e00c6 */
[----:B------:R-:W-:Y:S01]  /*0c10*/  MOV R196, R206 ;  /* 0x000000ce00c47202 */ /* 0x000fe20000000f00 */
[----:B0-----:R-:W0:Y:S01]  /*0c20*/  LDC.64 R108, c[0x0][0x3b0] ;  /* 0x0000ec00ff6c7b82 */ /* 0x001e220000000a00 */
[----:B------:R-:W-:Y:S01]  /*0c30*/  SHF.R.U64 R197, R206, 0x10, R207 ;  /* 0x00000010cec57819 */ /* 0x000fe200000012cf */
[----:B------:R-:W-:Y:S01]  /*0c40*/  IMAD.MOV.U32 R243, RZ, RZ, R195 ;  /* 0x000000fffff37224 */ /* 0x000fe200078e00c3 */
[----:B------:R-:W-:Y:S01]  /*0c50*/  SHF.R.U64 R247, R198, 0x10, R199 ;  /* 0x00000010c6f77819 */ /* 0x000fe200000012c7 */
[----:B------:R-:W-:Y:S01]  /*0c60*/  IMAD.MOV.U32 R206, RZ, RZ, R182 ;  /* 0x000000ffffce7224 */ /* 0x000fe200078e00b6 */
[----:B------:R-:W-:Y:S01]  /*0c70*/  SHF.R.U32.HI R242, RZ, 0x10, R195 ;  /* 0x00000010fff27819 */ /* 0x000fe200000116c3 */
[----:B------:R-:W-:Y:S01]  /*0c80*/  IMAD.MOV.U32 R203, RZ, RZ, R190 ;  /* 0x000000ffffcb7224 */ /* 0x000fe200078e00be */
[----:B------:R-:W-:Y:S01]  /*0c90*/  MOV R240, R192 ;  /* 0x000000c000f07202 */ /* 0x000fe20000000f00 */
[----:B------:R-:W-:Y:S01]  /*0ca0*/  IMAD.MOV.U32 R195, RZ, RZ, R191 ;  /* 0x000000ffffc37224 */ /* 0x000fe200078e00bf */
[----:B------:R-:W-:Y:S01]  /*0cb0*/  SHF.R.U64 R210, R182, 0x10, R183 ;  /* 0x00000010b6d27819 */ /* 0x000fe200000012b7 */
[----:B------:R-:W-:Y:S01]  /*0cc0*/  FADD.FTZ R182, -R226, R112 ;  /* 0x00000070e2b67221 */ /* 0x000fe20000010100 */
[----:B------:R-:W-:-:S02]  /*0cd0*/  MOV R214, R183 ;  /* 0x000000b700d67202 */ /* 0x000fc40000000f00 */
[----:B------:R-:W-:Y:S01]  /*0ce0*/  SHF.R.U32.HI R218, RZ, 0x10, R183 ;  /* 0x00000010ffda7819 */ /* 0x000fe200000116b7 */
[----:B------:R-:W-:Y:S01]  /*0cf0*/  FADD.FTZ R183, -R226, R113 ;  /* 0x00000071e2b77221 */ /* 0x000fe20000010100 */
[----:B------:R-:W-:Y:S01]  /*0d00*/  SHF.R.U64 R198, R190, 0x10, R191 ;  /* 0x00000010bec67819 */ /* 0x000fe200000012bf */
[----:B------:R-:W-:Y:S01]  /*0d10*/  IMAD.MOV.U32 R189, RZ, RZ, R209 ;  /* 0x000000ffffbd7224 */ /* 0x000fe200078e00d1 */
[----:B------:R-:W-:Y:S01]  /*0d20*/  SHF.R.U32.HI R192, RZ, 0x10, R191 ;  /* 0x00000010ffc07819 */ /* 0x000fe200000116bf */
[----:B-1----:R-:W-:Y:S01]  /*0d30*/  @P0 IMAD.WIDE.U32 R112, R172, 0x4, R204 ;  /* 0x00000004ac700825 */ /* 0x002fe200078e00cc */
[----:B------:R-:W-:Y:S02]  /*0d40*/  MOV R191, R208 ;  /* 0x000000d000bf7202 */ /* 0x000fe40000000f00 */
[--C-:B------:R-:W-:Y:S02]  /*0d50*/  SHF.R.U64 R190, R208, 0x10, R209.reuse ;  /* 0x00000010d0be7819 */ /* 0x100fe400000012d1 */
[----:B------:R-:W-:Y:S01]  /*0d60*/  SHF.R.U32.HI R227, RZ, 0x10, R209 ;  /* 0x00000010ffe37819 */ /* 0x000fe200000116d1 */
[----:B------:R1:W5:Y:S01]  /*0d70*/  @P0 LDG.E R166, desc[UR10][R112.64] ;  /* 0x0000000a70a60981 */ /* 0x000362000c1e1900 */
[----:B------:R-:W3:Y:S01]  /*0d80*/  @P0 LDC.64 R208, c[0x0][0x3b8] ;  /* 0x0000ee00ffd00b82 */ /* 0x000ee20000000a00 */
[----:B--2---:R-:W-:Y:S01]  /*0d90*/  @P0 IMAD.WIDE.U32 R110, R170, 0x4, R110 ;  /* 0x00000004aa6e0825 */ /* 0x004fe200078e006e */
[----:B------:R-:W-:-:S02]  /*0da0*/  MOV R246, R199 ;  /* 0x000000c700f67202 */ /* 0x000fc40000000f00 */
[----:B------:R-:W-:-:S04]  /*0db0*/  SHF.R.U32.HI R241, RZ, 0x10, R199 ;  /* 0x00000010fff17819 */ /* 0x000fc800000116c7 */
[----:B-1----:R-:W1:Y:S01]  /*0dc0*/  @P1 LDC.64 R112, c[0x0][0x438] ;  /* 0x00010e00ff701b82 */ /* 0x002e620000000a00 */
[--C-:B------:R-:W-:Y:S01]  /*0dd0*/  IMAD.MOV.U32 R199, RZ, RZ, R207.reuse ;  /* 0x000000ffffc77224 */ /* 0x100fe200078e00cf */
[----:B------:R-:W-:Y:S01]  /*0de0*/  SHF.R.U32.HI R200, RZ, 0x10, R207 ;  /* 0x00000010ffc87819 */ /* 0x000fe200000116cf */
[----:B------:R2:W5:Y:S01]  /*0df0*/  @P0 LDG.E R165, desc[UR10][R110.64] ;  /* 0x0000000a6ea50981 */ /* 0x000562000c1e1900 */
[C---:B------:R-:W-:Y:S01]  /*0e00*/  FADD.FTZ R205, -R226.reuse, R122 ;  /* 0x0000007ae2cd7221 */ /* 0x040fe20000010100 */
[C---:B------:R-:W-:Y:S01]  /*0e10*/  FADD.FTZ R207, -R226.reuse, R123 ;  /* 0x0000007be2cf7221 */ /* 0x040fe20000010100 */
[C---:B------:R-:W-:Y:S01]  /*0e20*/  FADD.FTZ R222, -R226.reuse, R124 ;  /* 0x0000007ce2de7221 */ /* 0x040fe20000010100 */
[----:B------:R-:W-:Y:S01]  /*0e30*/  FADD.FTZ R224, -R226, R125 ;  /* 0x0000007de2e07221 */ /* 0x000fe20000010100 */
[----:B------:R-:W4:Y:S01]  /*0e40*/  @P1 LDC.64 R122, c[0x0][0x438] ;  /* 0x00010e00ff7a1b82 */ /* 0x000f220000000a00 */
[----:B0-----:R-:W-:Y:S01]  /*0e50*/  IMAD.WIDE.U32 R124, R174, 0x4, R108 ;  /* 0x00000004ae7c7825 */ /* 0x001fe200078e006c */
[----:B------:R-:W-:-:S03]  /*0e60*/  SHF.R.U64 R235, R184, 0x10, R185 ;  /* 0x00000010b8eb7819 */ /* 0x000fc600000012b9 */
[C---:B------:R-:W-:Y:S01]  /*0e70*/  FADD.FTZ R186, -R226.reuse, R117 ;  /* 0x00000075e2ba7221 */ /* 0x040fe20000010100 */
[----:B------:R-:W-:Y:S02]  /*0e80*/  IMAD.MOV.U32 R236, RZ, RZ, R184 ;  /* 0x000000ffffec7224 */ /* 0x000fe400078e00b8 */
[----:B--2---:R-:W0:Y:S01]  /*0e90*/  @P1 LDC.64 R110, c[0x0][0x438] ;  /* 0x00010e00ff6e1b82 */ /* 0x004e220000000a00 */
        /* <DEDUP_REMOVED lines=8> */
[----:B------:R-:W5:Y:S01]  /*0f20*/  LDG.E R117, desc[UR10][R124.64] ;  /* 0x0000000a7c757981 */ /* 0x000f62000c1e1900 */
[----:B---3--:R-:W-:-:S04]  /*0f30*/  @P0 IMAD.WIDE.U32 R208, R173, 0x4, R208 ;  /* 0x00000004add00825 */ /* 0x008fc800078e00d0 */
[----:B------:R-:W-:Y:S01]  /*0f40*/  FADD.FTZ R226, -R226, R127 ;  /* 0x0000007fe2e27221 */ /* 0x000fe20000010100 */
[--C-:B------:R-:W-:Y:S01]  /*0f50*/  IMAD.WIDE.U32 R120, R175, 0x4, R108.reuse ;  /* 0x00000004af787825 */ /* 0x100fe200078e006c */
[----:B------:R2:W5:Y:S03]  /*0f60*/  @P0 LDG.E R167, desc[UR10][R208.64] ;  /* 0x0000000ad0a70981 */ /* 0x000566000c1e1900 */
[----:B------:R-:W-:-:S04]  /*0f70*/  IMAD.WIDE.U32 R126, R173, 0x4, R108 ;  /* 0x00000004ad7e7825 */ /* 0x000fc800078e006c */
[----:B------:R-:W-:Y:S02]  /*0f80*/  IMAD.U32 R245, R245, 0x10000, RZ ;  /* 0x00010000f5f57824 */ /* 0x000fe400078e00ff */
[----:B------:R-:W-:Y:S01]  /*0f90*/  IMAD.U32 R248, R248, 0x10000, RZ ;  /* 0x00010000f8f87824 */ /* 0x000fe200078e00ff */
[----:B--2---:R-:W2:Y:S01]  /*0fa0*/  @P1 LDC.64 R208, c[0x0][0x438] ;  /* 0x00010e00ffd01b82 */ /* 0x004ea20000000a00 */
[--C-:B------:R-:W-:Y:S01]  /*0fb0*/  IMAD.WIDE.U32 R124, R172, 0x4, R108.reuse ;  /* 0x00000004ac7c7825 */ /* 0x100fe200078e006c */
[----:B------:R-:W-:Y:S01]  /*0fc0*/  SHF.L.U32 R243, R243, 0x10, RZ ;  /* 0x00000010f3f37819 */ /* 0x000fe200000006ff */
[----:B------:R3:W5:Y:S02]  /*0fd0*/  LDG.E R120, desc[UR10][R120.64] ;  /* 0x0000000a78787981 */ /* 0x000764000c1e1900 */
[----:B------:R-:W-:Y:S02]  /*0fe0*/  IMAD.WIDE.U32 R108, R170, 0x4, R108 ;  /* 0x00000004aa6c7825 */ /* 0x000fe400078e006c */
[----:B------:R-:W5:Y:S02]  /*0ff0*/  LDG.E R125, desc[UR10][R124.64] ;  /* 0x0000000a7c7d7981 */ /* 0x000f64000c1e1900 */
[----:B-1----:R-:W-:-:S04]  /*1000*/  @P1 IMAD.WIDE.U32 R112, R172, 0x10, R112 ;  /* 0x00000010ac701825 */ /* 0x002fc800078e0070 */
[----:B------:R-:W-:Y:S01]  /*1010*/  IMAD.U32 R244, R244, 0x10000, RZ ;  /* 0x00010000f4f47824 */ /* 0x000fe200078e00ff */
[----:B------:R1:W5:Y:S04]  /*1020*/  @P1 LDG.E.128 R100, desc[UR10][R112.64] ;  /* 0x0000000a70641981 */ /* 0x000368000c1e1d00 */
[----:B------:R4:W5:Y:S01]  /*1030*/  LDG.E R124, desc[UR10][R108.64] ;  /* 0x0000000a6c7c7981 */ /* 0x000962000c1e1900 */
[----:B------:R-:W-:Y:S02]  /*1040*/  IMAD.U32 R247, R247, 0x10000, RZ ;  /* 0x00010000f7f77824 */ /* 0x000fe400078e00ff */
[----:B---3--:R-:W-:Y:S01]  /*1050*/  FMUL.FTZ R121, R171, R201 ;  /* 0x000000c9ab797220 */ /* 0x008fe20000410000 */
[----:B------:R-:W-:Y:S01]  /*1060*/  SHF.L.U32 R246, R246, 0x10, RZ ;  /* 0x00000010f6f67819 */ /* 0x000fe200000006ff */
[----:B------:R-:W-:-:S02]  /*1070*/  IMAD.U32 R242, R242, 0x10000, RZ ;  /* 0x00010000f2f27824 */ /* 0x000fc400078e00ff */
[----:B------:R-:W-:Y:S01]  /*1080*/  FMUL.FTZ R0, R171, R0 ;  /* 0x00000000ab007220 */ /* 0x000fe20000410000 */
[----:B-1----:R-:W-:Y:S01]  /*1090*/  IMAD.U32 R113, R195, 0x10000, RZ ;  /* 0x00010000c3717824 */ /* 0x002fe200078e00ff */
[----:B------:R-:W-:Y:S01]  /*10a0*/  MOV R234, R185 ;  /* 0x000000b900ea7202 */ /* 0x000fe20000000f00 */
[----:B0-----:R-:W-:Y:S01]  /*10b0*/  @P1 IMAD.WIDE.U32 R110, R170, 0x10, R110 ;  /* 0x00000010aa6e1825 */ /* 0x001fe200078e006e */
[----:B------:R-:W-:-:S03]  /*10c0*/  SHF.L.U32 R240, R240, 0x10, RZ ;  /* 0x00000010f0f07819 */ /* 0x000fc600000006ff */
[----:B----4-:R-:W-:Y:S01]  /*10d0*/  FMUL.FTZ R109, R64, R245 ;  /* 0x000000f5406d7220 */ /* 0x010fe20000410000 */
[----:B------:R-:W-:Y:S01]  /*10e0*/  FMUL.FTZ R108, R65, R244 ;  /* 0x000000f4416c7220 */ /* 0x000fe20000410000 */
[----:B------:R-:W-:Y:S01]  /*10f0*/  SHF.L.U32 R112, R198, 0x10, RZ ;  /* 0x00000010c6707819 */ /* 0x000fe200000006ff */
[----:B------:R-:W-:Y:S01]  /*1100*/  FMUL.FTZ R201, R66, R243 ;  /* 0x000000f342c97220 */ /* 0x000fe20000410000 */
[----:B------:R-:W-:Y:S01]  /*1110*/  FFMA.FTZ R195, R44, R248, R109 ;  /* 0x000000f82cc37223 */ /* 0x000fe2000001006d */
[----:B------:R-:W-:Y:S01]  /*1120*/  FFMA.FTZ R198, R45, R247, R108 ;  /* 0x000000f72dc67223 */ /* 0x000fe2000001006c */
[----:B------:R-:W-:-:S04]  /*1130*/  @P1 IMAD.WIDE.U32 R122, R173, 0x10, R122 ;  /* 0x00000010ad7a1825 */ /* 0x000fc800078e007a */
[----:B------:R-:W-:Y:S01]  /*1140*/  FMUL.FTZ R202, R67, R242 ;  /* 0x000000f243ca7220 */ /* 0x000fe20000410000 */
[----:B------:R-:W-:Y:S01]  /*1150*/  FADD.FTZ R109, RZ, R195 ;  /* 0x000000c3ff6d7221 */ /* 0x000fe20000010000 */
[----:B------:R-:W-:Y:S01]  /*1160*/  FFMA.FTZ R201, R46, R246, R201 ;  /* 0x000000f62ec97223 */ /* 0x000fe200000100c9 */
[----:B------:R-:W-:Y:S01]  /*1170*/  IMAD.U32 R241, R241, 0x10000, RZ ;  /* 0x00010000f1f17824 */ /* 0x000fe200078e00ff */
[----:B------:R0:W5:Y:S01]  /*1180*/  @P1 LDG.E.128 R104, desc[UR10][R110.64] ;  /* 0x0000000a6e681981 */ /* 0x000162000c1e1d00 */
[----:B------:R-:W-:Y:S02]  /*1190*/  IMAD.U32 R236, R236, 0x10000, RZ ;  /* 0x00010000ecec7824 */ /* 0x000fe400078e00ff */
[----:B------:R-:W-:Y:S01]  /*11a0*/  FADD.FTZ R108, R198, R109 ;  /* 0x0000006dc66c7221 */ /* 0x000fe20000010000 */
[----:B------:R-:W-:Y:S01]  /*11b0*/  SHF.R.U32.HI R185, RZ, 0x10, R185 ;  /* 0x00000010ffb97819 */ /* 0x000fe200000116b9 */
[----:B------:R1:W5:Y:S01]  /*11c0*/  @P1 LDG.E.128 R96, desc[UR10][R122.64] ;  /* 0x0000000a7a601981 */ /* 0x000362000c1e1d00 */
[----:B------:R-:W-:-:S02]  /*11d0*/  IMAD.U32 R235, R235, 0x10000, RZ ;  /* 0x00010000ebeb7824 */ /* 0x000fc400078e00ff */
[----:B------:R-:W-:Y:S01]  /*11e0*/  FFMA.FTZ R202, R47, R241, R202 ;  /* 0x000000f12fca7223 */ /* 0x000fe200000100ca */
[----:B------:R-:W-:Y:S01]  /*11f0*/  FADD.FTZ R109, R201, R108 ;  /* 0x0000006cc96d7221 */ /* 0x000fe20000010000 */
[----:B------:R3:W5:Y:S01]  /*1200*/  LDG.E R126, desc[UR10][R126.64] ;  /* 0x0000000a7e7e7981 */ /* 0x000762000c1e1900 */
[----:B0-----:R-:W-:Y:S02]  /*1210*/  IMAD.U32 R110, R203, 0x10000, RZ ;  /* 0x00010000cb6e7824 */ /* 0x001fe400078e00ff */
[----:B------:R-:W-:Y:S01]  /*1220*/  FMUL.FTZ R203, R68, R236 ;  /* 0x000000ec44cb7220 */ /* 0x000fe20000410000 */
[----:B------:R-:W-:Y:S01]  /*1230*/  FFMA.FTZ R108, R0, R195, RZ ;  /* 0x000000c3006c7223 */ /* 0x000fe200000100ff */
[C---:B-1----:R-:W-:Y:S01]  /*1240*/  FMUL.FTZ R123, R171.reuse, R187 ;  /* 0x000000bbab7b7220 */ /* 0x042fe20000410000 */
[C---:B------:R-:W-:Y:S01]  /*1250*/  FMUL.FTZ R122, R171.reuse, R188 ;  /* 0x000000bcab7a7220 */ /* 0x040fe20000410000 */
[C---:B------:R-:W-:Y:S01]  /*1260*/  FMUL.FTZ R187, R171.reuse, R118 ;  /* 0x00000076abbb7220 */ /* 0x040fe20000410000 */
[C---:B------:R-:W-:Y:S01]  /*1270*/  FMUL.FTZ R188, R171.reuse, R119 ;  /* 0x00000077abbc7220 */ /* 0x040fe20000410000 */
[----:B---3--:R-:W-:Y:S01]  /*1280*/  FMUL.FTZ R127, R171, R182 ;  /* 0x000000b6ab7f7220 */ /* 0x008fe20000410000 */
[----:B------:R-:W-:-:S02]  /*1290*/  IMAD.U32 R118, R190, 0x10000, RZ ;  /* 0x00010000be767824 */ /* 0x000fc400078e00ff */
[----:B------:R-:W-:Y:S01]  /*12a0*/  FMUL.FTZ R182, R171, R183 ;  /* 0x000000b7abb67220 */ /* 0x000fe20000410000 */
[----:B------:R-:W-:Y:S01]  /*12b0*/  IMAD.U32 R119, R189, 0x10000, RZ ;  /* 0x00010000bd777824 */ /* 0x000fe200078e00ff */
[----:B------:R-:W-:Y:S01]  /*12c0*/  SHF.L.U32 R234, R234, 0x10, RZ ;  /* 0x00000010eaea7819 */ /* 0x000fe200000006ff */
[C---:B------:R-:W-:Y:S01]  /*12d0*/  FMUL.FTZ R189, R171.reuse, R116 ;  /* 0x00000074abbd7220 */ /* 0x040fe20000410000 */
[C---:B------:R-:W-:Y:S01]  /*12e0*/  FMUL.FTZ R190, R171.reuse, R204 ;  /* 0x000000ccabbe7220 */ /* 0x040fe20000410000 */
[----:B------:R-:W-:Y:S01]  /*12f0*/  FMUL.FTZ R183, R171, R184 ;  /* 0x000000b8abb77220 */ /* 0x000fe20000410000 */
[----:B------:R-:W-:Y:S02]  /*1300*/  IMAD.U32 R239, R239, 0x10000, RZ ;  /* 0x00010000efef7824 */ /* 0x000fe400078e00ff */
[----:B------:R-:W-:Y:S01]  /*1310*/  FMUL.FTZ R204, R69, R235 ;  /* 0x000000eb45cc7220 */ /* 0x000fe20000410000 */
[----:B------:R-:W-:Y:S02]  /*1320*/  IMAD.U32 R111, R185, 0x10000, RZ ;  /* 0x00010000b96f7824 */ /* 0x000fe400078e00ff */
[----:B------:R-:W-:Y:S01]  /*1330*/  FFMA.FTZ R203, R48, R240, R203 ;  /* 0x000000f030cb7223 */ /* 0x000fe200000100cb */
[----:B------:R-:W-:Y:S01]  /*1340*/  FADD.FTZ R116, R202, R109 ;  /* 0x0000006dca747221 */ /* 0x000fe20000010000 */
[C---:B------:R-:W-:Y:S01]  /*1350*/  FMUL.FTZ R184, R171.reuse, R115 ;  /* 0x00000073abb87220 */ /* 0x040fe20000410000 */
[----:B------:R-:W-:Y:S01]  /*1360*/  FMUL.FTZ R185, R171, R114 ;  /* 0x00000072abb97220 */ /* 0x000fe20000410000 */
[----:B------:R-:W-:Y:S01]  /*1370*/  FFMA.FTZ R109, R123, R198, R108 ;  /* 0x000000c67b6d7223 */ /* 0x000fe2000001006c */
[----:B--2---:R-:W-:Y:S01]  /*1380*/  @P1 IMAD.WIDE.U32 R208, R174, 0x10, R208 ;  /* 0x00000010aed01825 */ /* 0x004fe200078e00d0 */
[----:B------:R-:W-:-:S03]  /*1390*/  SHF.L.U32 R115, R191, 0x10, RZ ;  /* 0x00000010bf737819 */ /* 0x000fc600000006ff */
[C---:B------:R-:W-:Y:S01]  /*13a0*/  FMUL.FTZ R191, R171.reuse, R205 ;  /* 0x000000cdabbf7220 */ /* 0x040fe20000410000 */
[----:B------:R-:W-:Y:S02]  /*13b0*/  IMAD.U32 R114, R192, 0x10000, RZ ;  /* 0x00010000c0727824 */ /* 0x000fe400078e00ff */
[----:B------:R-:W-:Y:S01]  /*13c0*/  FMUL.FTZ R192, R171, R207 ;  /* 0x000000cfabc07220 */ /* 0x000fe20000410000 */
[----:B------:R-:W-:Y:S02]  /*13d0*/  IMAD.U32 R238, R238, 0x10000, RZ ;  /* 0x00010000eeee7824 */ /* 0x000fe400078e00ff */
[----:B------:R-:W-:Y:S01]  /*13e0*/  FMUL.FTZ R205, R70, R234 ;  /* 0x000000ea46cd7220 */ /* 0x000fe20000410000 */
[----:B------:R-:W-:Y:S01]  /*13f0*/  FFMA.FTZ R204, R49, R239, R204 ;  /* 0x000000ef31cc7223 */ /* 0x000fe200000100cc */
[----:B------:R-:W-:Y:S01]  /*1400*/  FADD.FTZ R207, R203, R116 ;  /* 0x00000074cbcf7221 */ /* 0x000fe20000010000 */
[----:B------:R-:W-:Y:S01]  /*1410*/  FFMA.FTZ R116, R122, R201, R109 ;  /* 0x000000c97a747223 */ /* 0x000fe2000001006d */
[----:B------:R-:W-:Y:S01]  /*1420*/  SHF.L.U32 R237, R237, 0x10, RZ ;  /* 0x00000010eded7819 */ /* 0x000fe200000006ff */
[----:B------:R0:W5:Y:S01]  /*1430*/  @P1 LDG.E.128 R92, desc[UR10][R208.64] ;  /* 0x0000000ad05c1981 */ /* 0x000162000c1e1d00 */
[----:B------:R-:W-:Y:S01]  /*1440*/  FMUL.FTZ R108, R71, R111 ;  /* 0x0000006f476c7220 */ /* 0x000fe20000410000 */
[----:B------:R-:W-:Y:S01]  /*1450*/  FFMA.FTZ R205, R50, R238, R205 ;  /* 0x000000ee32cd7223 */ /* 0x000fe200000100cd */
[----:B------:R-:W-:Y:S01]  /*1460*/  FFMA.FTZ R116, R121, R202, R116 ;  /* 0x000000ca79747223 */ /* 0x000fe20000010074 */
[----:B------:R-:W-:Y:S01]  /*1470*/  FMUL.FTZ R109, R72, R115 ;  /* 0x00000073486d7220 */ /* 0x000fe20000410000 */
[----:B0-----:R-:W-:Y:S01]  /*1480*/  FADD.FTZ R208, R204, R207 ;  /* 0x000000cfccd07221 */ /* 0x001fe20000010000 */
[----:B------:R-:W-:Y:S01]  /*1490*/  FFMA.FTZ R207, R51, R237, R108 ;  /* 0x000000ed33cf7223 */ /* 0x000fe2000001006c */
[----:B------:R-:W-:Y:S01]  /*14a0*/  FMUL.FTZ R108, R73, R118 ;  /* 0x00000076496c7220 */ /* 0x000fe20000410000 */
[----:B------:R-:W-:Y:S01]  /*14b0*/  FFMA.FTZ R211, R127, R203, R116 ;  /* 0x000000cb7fd37223 */ /* 0x000fe20000010074 */
[----:B------:R-:W-:Y:S01]  /*14c0*/  FADD.FTZ R212, R205, R208 ;  /* 0x000000d0cdd47221 */ /* 0x000fe20000010000 */
[----:B------:R-:W-:Y:S01]  /*14d0*/  FFMA.FTZ R208, R52, R110, R109 ;  /* 0x0000006e34d07223 */ /* 0x000fe2000001006d */
[----:B------:R-:W-:Y:S01]  /*14e0*/  FFMA.FTZ R209, R53, R112, R108 ;  /* 0x0000007035d17223 */ /* 0x000fe2000001006c */
[----:B------:R-:W-:Y:S01]  /*14f0*/  FFMA.FTZ R108, R182, R204, R211 ;  /* 0x000000ccb66c7223 */ /* 0x000fe200000100d3 */
[----:B------:R-:W-:Y:S01]  /*1500*/  FADD.FTZ R109, R207, R212 ;  /* 0x000000d4cf6d7221 */ /* 0x000fe20000010000 */
[----:B------:R-:W-:Y:S01]  /*1510*/  SHF.L.U32 R227, R227, 0x10, RZ ;  /* 0x00000010e3e37819 */ /* 0x000fe200000006ff */
[----:B------:R-:W-:-:S02]  /*1520*/  FMUL.FTZ R211, R74, R119 ;  /* 0x000000774ad37220 */ /* 0x000fc40000410000 */
[----:B------:R-:W-:Y:S01]  /*1530*/  FADD.FTZ R116, R208, R109 ;  /* 0x0000006dd0747221 */ /* 0x000fe20000010000 */
[----:B------:R-:W-:Y:S01]  /*1540*/  FFMA.FTZ R109, R183, R205, R108 ;  /* 0x000000cdb76d7223 */ /* 0x000fe2000001006c */
[----:B------:R-:W-:Y:S02]  /*1550*/  IMAD.U32 R232, R232, 0x10000, RZ ;  /* 0x00010000e8e87824 */ /* 0x000fe400078e00ff */
[----:B------:R-:W-:Y:S01]  /*1560*/  FFMA.FTZ R211, R54, R113, R211 ;  /* 0x0000007136d37223 */ /* 0x000fe200000100d3 */
[----:B------:R-:W-:Y:S01]  /*1570*/  FADD.FTZ R116, R209, R116 ;  /* 0x00000074d1747221 */ /* 0x000fe20000010000 */
[----:B------:R-:W-:Y:S01]  /*1580*/  FMUL.FTZ R212, R75, R227 ;  /* 0x000000e34bd47220 */ /* 0x000fe20000410000 */
[----:B------:R-:W-:Y:S01]  /*1590*/  SHF.L.U32 R233, R233, 0x10, RZ ;  /* 0x00000010e9e97819 */ /* 0x000fe200000006ff */
[----:B------:R-:W-:Y:S01]  /*15a0*/  FFMA.FTZ R108, R184, R207, R109 ;  /* 0x000000cfb86c7223 */ /* 0x000fe2000001006d */
[----:B------:R-:W-:Y:S02]  /*15b0*/  IMAD.U32 R228, R228, 0x10000, RZ ;  /* 0x00010000e4e47824 */ /* 0x000fe400078e00ff */
[----:B------:R-:W-:Y:S01]  /*15c0*/  FMUL.FTZ R213, R76, R232 ;  /* 0x000000e84cd57220 */ /* 0x000fe20000410000 */
[----:B------:R-:W-:Y:S01]  /*15d0*/  FFMA.FTZ R212, R55, R114, R212 ;  /* 0x0000007237d47223 */ /* 0x000fe200000100d4 */
[----:B------:R-:W-:Y:S01]  /*15e0*/  FADD.FTZ R215, R211, R116 ;  /* 0x00000074d3d77221 */ /* 0x000fe20000010000 */
[----:B------:R-:W-:Y:S01]  /*15f0*/  FFMA.FTZ R109, R185, R208, R108 ;  /* 0x000000d0b96d7223 */ /* 0x000fe2000001006c */
[----:B------:R-:W-:-:S02]  /*1600*/  IMAD.U32 R229, R229, 0x10000, RZ ;  /* 0x00010000e5e57824 */ /* 0x000fc400078e00ff */
[----:B------:R-:W-:Y:S01]  /*1610*/  FMUL.FTZ R108, R77, R233 ;  /* 0x000000e94d6c7220 */ /* 0x000fe20000410000 */
[----:B------:R-:W-:Y:S01]  /*1620*/  FMUL.FTZ R186, R171, R186 ;  /* 0x000000baabba7220 */ /* 0x000fe20000410000 */
[----:B------:R-:W-:Y:S02]  /*1630*/  IMAD.U32 R193, R193, 0x10000, RZ ;  /* 0x00010000c1c17824 */ /* 0x000fe400078e00ff */
[----:B------:R-:W-:Y:S01]  /*1640*/  FFMA.FTZ R213, R56, R228, R213 ;  /* 0x000000e438d57223 */ /* 0x000fe200000100d5 */
[----:B------:R-:W-:Y:S01]  /*1650*/  FADD.FTZ R116, R212, R215 ;  /* 0x000000d7d4747221 */ /* 0x000fe20000010000 */
[----:B------:R-:W-:Y:S01]  /*1660*/  FFMA.FTZ R215, R57, R229, R108 ;  /* 0x000000e539d77223 */ /* 0x000fe2000001006c */
[----:B------:R-:W-:Y:S01]  /*1670*/  SHF.L.U32 R230, R230, 0x10, RZ ;  /* 0x00000010e6e67819 */ /* 0x000fe200000006ff */
[----:B------:R-:W-:Y:S02]  /*1680*/  IMAD.U32 R194, R194, 0x10000, RZ ;  /* 0x00010000c2c27824 */ /* 0x000fe400078e00ff */
[----:B------:R-:W-:Y:S01]  /*1690*/  FFMA.FTZ R108, R186, R209, R109 ;  /* 0x000000d1ba6c7223 */ /* 0x000fe2000001006d */
[----:B------:R-:W-:Y:S01]  /*16a0*/  FADD.FTZ R220, R213, R116 ;  /* 0x00000074d5dc7221 */ /* 0x000fe20000010000 */
[----:B------:R-:W-:Y:S01]  /*16b0*/  FMUL.FTZ R217, R78, R193 ;  /* 0x000000c14ed97220 */ /* 0x000fe20000410000 */
[----:B------:R-:W-:-:S02]  /*16c0*/  IMAD.U32 R231, R231, 0x10000, RZ ;  /* 0x00010000e7e77824 */ /* 0x000fc400078e00ff */
[----:B------:R-:W-:Y:S01]  /*16d0*/  FMUL.FTZ R116, R79, R194 ;  /* 0x000000c24f747220 */ /* 0x000fe20000410000 */
[----:B------:R-:W-:Y:S01]  /*16e0*/  FFMA.FTZ R109, R187, R211, R108 ;  /* 0x000000d3bb6d7223 */ /* 0x000fe2000001006c */
[----:B------:R-:W-:Y:S02]  /*16f0*/  IMAD.U32 R206, R206, 0x10000, RZ ;  /* 0x00010000cece7824 */ /* 0x000fe400078e00ff */
[----:B------:R-:W-:Y:S01]  /*1700*/  FFMA.FTZ R216, R58, R230, R217 ;  /* 0x000000e63ad87223 */ /* 0x000fe200000100d9 */
[----:B------:R-:W-:Y:S01]  /*1710*/  FADD.FTZ R221, R215, R220 ;  /* 0x000000dcd7dd7221 */ /* 0x000fe20000010000 */
[----:B------:R-:W-:Y:S01]  /*1720*/  SHF.L.U32 R196, R196, 0x10, RZ ;  /* 0x00000010c4c47819 */ /* 0x000fe200000006ff */
[----:B------:R-:W-:Y:S01]  /*1730*/  FFMA.FTZ R217, R59, R231, R116 ;  /* 0x000000e73bd97223 */ /* 0x000fe20000010074 */
[----:B------:R-:W-:Y:S01]  /*1740*/  FFMA.FTZ R108, R188, R212, R109 ;  /* 0x000000d4bc6c7223 */ /* 0x000fe2000001006d */
[----:B------:R-:W-:Y:S02]  /*1750*/  IMAD.U32 R210, R210, 0x10000, RZ ;  /* 0x00010000d2d27824 */ /* 0x000fe400078e00ff */
[----:B------:R-:W-:Y:S01]  /*1760*/  FMUL.FTZ R219, R80, R206 ;  /* 0x000000ce50db7220 */ /* 0x000fe20000410000 */
[----:B------:R-:W-:Y:S01]  /*1770*/  FADD.FTZ R116, R216, R221 ;  /* 0x000000ddd8747221 */ /* 0x000fe20000010000 */
[----:B------:R-:W-:Y:S01]  /*1780*/  SHF.L.U32 R214, R214, 0x10, RZ ;  /* 0x00000010d6d67819 */ /* 0x000fe200000006ff */
[----:B------:R-:W-:Y:S01]  /*1790*/  FFMA.FTZ R109, R189, R213, R108 ;  /* 0x000000d5bd6d7223 */ /* 0x000fe2000001006c */
[----:B------:R-:W-:-:S02]  /*17a0*/  IMAD.U32 R197, R197, 0x10000, RZ ;  /* 0x00010000c5c57824 */ /* 0x000fc400078e00ff */
[----:B------:R-:W-:Y:S01]  /*17b0*/  FFMA.FTZ R219, R60, R196, R219 ;  /* 0x000000c43cdb7223 */ /* 0x000fe200000100db */
[----:B------:R-:W-:Y:S01]  /*17c0*/  FADD.FTZ R116, R217, R116 ;  /* 0x00000074d9747221 */ /* 0x000fe20000010000 */
[----:B------:R-:W-:Y:S01]  /*17d0*/  FMUL.FTZ R220, R81, R210 ;  /* 0x000000d251dc7220 */ /* 0x000fe20000410000 */
[----:B------:R-:W-:Y:S01]  /*17e0*/  FFMA.FTZ R108, R190, R215, R109 ;  /* 0x000000d7be6c7223 */ /* 0x000fe2000001006d */
[----:B------:R-:W-:Y:S02]  /*17f0*/  IMAD.U32 R199, R199, 0x10000, RZ ;  /* 0x00010000c7c77824 */ /* 0x000fe400078e00ff */
[----:B------:R-:W-:Y:S01]  /*1800*/  FMUL.FTZ R221, R82, R214 ;  /* 0x000000d652dd7220 */ /* 0x000fe20000410000 */
[----:B------:R-:W-:Y:S02]  /*1810*/  IMAD.U32 R218, R218, 0x10000, RZ ;  /* 0x00010000dada7824 */ /* 0x000fe400078e00ff */
        /* <DEDUP_REMOVED lines=51> */
.L_x_2539:
[----:B------:R-:W-:Y:S05]  /*1b50*/  BSYNC.RECONVERGENT B0 ;  /* 0x0000000000007941 */ /* 0x000fea0003800200 */
.L_x_2538:
        /* <DEDUP_REMOVED lines=146> */
.L_x_2542:
        /* <DEDUP_REMOVED lines=31> */
.L_x_2541:
        /* <DEDUP_REMOVED lines=36> */
.L_x_2544:
        /* <DEDUP_REMOVED lines=31> */
.L_x_2540:
        /* <DEDUP_REMOVED lines=52> */
.L_x_2546:
        /* <DEDUP_REMOVED lines=44> */
.L_x_2545:
        /* <DEDUP_REMOVED lines=49> */
.L_x_2547:
        /* <DEDUP_REMOVED lines=43> */
.L_x_2543:
        /* <DEDUP_REMOVED lines=22> */
.L_x_2548:
        /* <DEDUP_REMOVED lines=47> */
.L_x_2551:
        /* <DEDUP_REMOVED lines=45> */
.L_x_2550:
        /* <DEDUP_REMOVED lines=45> */
.L_x_2553:
        /* <DEDUP_REMOVED lines=45> */
.L_x_2549:
        /* <DEDUP_REMOVED lines=32> */
.L_x_2555:
        /* <DEDUP_REMOVED lines=31> */
.L_x_2554:
        /* <DEDUP_REMOVED lines=31> */
.L_x_2556:
        /* <DEDUP_REMOVED lines=30> */
.L_x_2552:
        /* <DEDUP_REMOVED lines=19> */
.L_x_2557:
        /* <DEDUP_REMOVED lines=47> */
.L_x_2560:
        /* <DEDUP_REMOVED lines=44> */
.L_x_2559:
        /* <DEDUP_REMOVED lines=45> */
.L_x_2562:
        /* <DEDUP_REMOVED lines=44> */
.L_x_2558:
        /* <DEDUP_REMOVED lines=32> */
.L_x_2564:
        /* <DEDUP_REMOVED lines=31> */
.L_x_2563:
        /* <DEDUP_REMOVED lines=31> */
.L_x_2565:
        /* <DEDUP_REMOVED lines=29> */
.L_x_2561:
        /* <DEDUP_REMOVED lines=19> */
.L_x_2566:
        /* <DEDUP_REMOVED lines=47> */
.L_x_2569:
        /* <DEDUP_REMOVED lines=45> */
.L_x_2568:
        /* <DEDUP_REMOVED lines=45> */
.L_x_2571:
        /* <DEDUP_REMOVED lines=45> */
.L_x_2567:
        /* <DEDUP_REMOVED lines=32> */
.L_x_2573:
        /* <DEDUP_REMOVED lines=31> */
.L_x_2572:
        /* <DEDUP_REMOVED lines=31> */
.L_x_2574:
        /* <DEDUP_REMOVED lines=30> */
.L_x_2570:
        /* <DEDUP_REMOVED lines=19> */
.L_x_2575:
        /* <DEDUP_REMOVED lines=47> */
.L_x_2578:
        /* <DEDUP_REMOVED lines=44> */
.L_x_2577:
        /* <DEDUP_REMOVED lines=45> */
.L_x_2580:
        /* <DEDUP_REMOVED lines=44> */
.L_x_2576:
        /* <DEDUP_REMOVED lines=33> */
.L_x_2582:
        /* <DEDUP_REMOVED lines=31> */
.L_x_2581:
        /* <DEDUP_REMOVED lines=32> */
.L_x_2583:
        /* <DEDUP_REMOVED lines=30> */
.L_x_2579:
        /* <DEDUP_REMOVED lines=19> */
.L_x_2584:
[----:B------:R-:W-:Y:S01]  /*88d0*/  UPLOP3.LUT UP1, UPT, UPT, UPT, UP1, 0x40, 0x4 ;  /* 0x000000000004789c */ /* 0x000fe20003f2e810 */
[----:B------:R-:W-:Y:S10]  /*88e0*/  @!P3 BRA `(.L_x_2585) ;  /* 0xffffff7c0080b947 */ /* 0x000ff4000383ffff */
[----:B------:R-:W-:Y:S01]  /*88f0*/  MOV R86, R28 ;  /* 0x0000001c00567202 */ /* 0x000fe20000000f00 */
[----:B------:R-:W-:Y:S01]  /*8900*/  IMAD.MOV.U32 R87, RZ, RZ, R29 ;  /* 0x000000ffff577224 */ /* 0x000fe200078e001d */
[----:B------:R-:W-:Y:S01]  /*8910*/  MOV R28, R42 ;  /* 0x0000002a001c7202 */ /* 0x000fe20000000f00 */
[----:B------:R-:W-:Y:S01]  /*8920*/  IMAD.MOV.U32 R29, RZ, RZ, R43 ;  /* 0x000000ffff1d7224 */ /* 0x000fe200078e002b */
[----:B------:R-:W-:Y:S01]  /*8930*/  MOV R94, R20 ;  /* 0x00000014005e7202 */ /* 0x000fe20000000f00 */
[----:B------:R-:W-:Y:S01]  /*8940*/  IMAD.MOV.U32 R78, RZ, RZ, R4 ;  /* 0x000000ffff4e7224 */ /* 0x000fe200078e0004 */
[----:B------:R-:W-:Y:S01]  /*8950*/  MOV R83, R17 ;  /* 0x0000001100537202 */ /* 0x000fe20000000f00 */
[----:B0-----:R-:W-:Y:S01]  /*8960*/  IMAD.MOV.U32 R90, RZ, RZ, R40 ;  /* 0x000000ffff5a7224 */ /* 0x001fe200078e0028 */
        /* <DEDUP_REMOVED lines=71> */
[----:B------:R-:W-:-:S07]  /*8de0*/  IMAD.MOV.U32 R23, RZ, RZ, R37 ;  /* 0x000000ffff177224 */ /* 0x000fce00078e0025 */
.L_x_2537:
[----:B------:R-:W2:Y:S08]  /*8df0*/  S2UR UR4, SR_CTAID.X ;  /* 0x00000000000479c3 */ /* 0x000eb00000002500 */
[----:B------:R-:W2:Y:S08]  /*8e00*/  LDC R15, c[0x0][0x388] ;  /* 0x0000e200ff0f7b82 */ /* 0x000eb00000000800 */
[----:B------:R-:W3:Y:S08]  /*8e10*/  LDC.64 R2, c[0x0][0x440] ;  /* 0x00011000ff027b82 */ /* 0x000ef00000000a00 */
[----:B------:R-:W4:Y:S08]  /*8e20*/  LDC.64 R8, c[0x0][0x448] ;  /* 0x00011200ff087b82 */ /* 0x000f300000000a00 */
[----:B------:R-:W5:Y:S01]  /*8e30*/  LDC.64 R10, c[0x0][0x450] ;  /* 0x00011400ff0a7b82 */ /* 0x000f620000000a00 */
[----:B--2---:R-:W-:-:S05]  /*8e40*/  IMAD R15, R15, UR4, RZ ;  /* 0x000000040f0f7c24 */ /* 0x004fca000f8e02ff */
[----:B------:R-:W-:Y:S02]  /*8e50*/  LEA.HI R15, R15, R116, RZ, 0x1e ;  /* 0x000000740f0f7211 */ /* 0x000fe400078ff0ff */
[----:B------:R-:W2:Y:S03]  /*8e60*/  LDC.64 R12, c[0x0][0x458] ;  /* 0x00011600ff0c7b82 */ /* 0x000ea60000000a00 */
[----:B---3--:R-:W-:-:S04]  /*8e70*/  IMAD.WIDE.U32 R2, R15, 0x10, R2 ;  /* 0x000000100f027825 */ /* 0x008fc800078e0002 */
[C---:B----4-:R-:W-:Y:S01]  /*8e80*/  IMAD.WIDE.U32 R8, R15.reuse, 0x10, R8 ;  /* 0x000000100f087825 */ /* 0x050fe200078e0008 */
[----:B0-----:R-:W-:Y:S04]  /*8e90*/  STG.E.128 desc[UR10][R2.64], R52 ;  /* 0x0000003402007986 */ /* 0x001fe8000c101d0a */
[----:B------:R-:W-:Y:S01]  /*8ea0*/  STG.E.128 desc[UR10][R8.64], R44 ;  /* 0x0000002c08007986 */ /* 0x000fe2000c101d0a */
[----:B-----5:R-:W-:-:S05]  /*8eb0*/  IMAD.WIDE.U32 R10, R15, 0x10, R10 ;  /* 0x000000100f0a7825 */ /* 0x020fca00078e000a */
[----:B------:R-:W-:Y:S01]  /*8ec0*/  STG.E.128 desc[UR10][R10.64], R68 ;  /* 0x000000440a007986 */ /* 0x000fe2000c101d0a */
[----:B--2---:R-:W-:-:S05]  /*8ed0*/  IMAD.WIDE.U32 R12, R15, 0x10, R12 ;  /* 0x000000100f0c7825 */ /* 0x004fca00078e000c */
        /* <DEDUP_REMOVED lines=18> */
.L_x_2586:
        /* <DEDUP_REMOVED lines=16> */
.L_x_5425:


//--------------------- .text._ZN10layer_norm22ln_bwd_finalize_kernelINS_22Kernel_traits_finalizeILj2560Ef13__nv_bfloat16fS2_fjLb0ELj1024ELj4ENS_18Kernel_traits_baseILj2560EfS2_fS2_fjLj1024EEEEELb0ELb0EEEvNS_9BwdParamsE --------------------------
	.section	.text._ZN10layer_norm22ln_bwd_finalize_kernelINS_22Kernel_traits_finalizeILj2560Ef13__nv_bfloat16fS2_fjLb0ELj1024ELj4ENS_18Kernel_traits_baseILj2560EfS2_fS2_fjLj1024EEEEELb0ELb0EEEvNS_9BwdParamsE,"ax",@progbits
	.align	128
        .global         _ZN10layer_norm22ln_bwd_finalize_kernelINS_22Kernel_traits_finalizeILj2560Ef13__nv_bfloat16fS2_fjLb0ELj1024ELj4ENS_18Kernel_traits_baseILj2560EfS2_fS2_fjLj1024EEEEELb0ELb0EEEvNS_9BwdParamsE
        .type           _ZN10layer_norm22ln_bwd_finalize_kernelINS_22Kernel_traits_finalizeILj2560Ef13__nv_bfloat16fS2_fjLb0ELj1024ELj4ENS_18Kernel_traits_baseILj2560EfS2_fS2_fjLj1024EEEEELb0ELb0EEEvNS_9BwdParamsE,@function
        .size           _ZN10layer_norm22ln_bwd_finalize_kernelINS_22Kernel_traits_finalizeILj2560Ef13__nv_bfloat16fS2_fjLb0ELj1024ELj4ENS_18Kernel_traits_baseILj2560EfS2_fS2_fjLj1024EEEEELb0ELb0EEEvNS_9BwdParamsE,(.L_x_5426 - _ZN10layer_norm22ln_bwd_finalize_kernelINS_22Kernel_traits_finalizeILj2560Ef13__nv_bfloat16fS2_fjLb0ELj1024ELj4ENS_18Kernel_traits_baseILj2560EfS2_fS2_fjLj1024EEEEELb0ELb0EEEvNS_9BwdParamsE)
        .other          _ZN10layer_norm22ln_bwd_finalize_kernelINS_22Kernel_traits_finalizeILj2560Ef13__nv_bfloat16fS2_fjLb0ELj1024ELj4ENS_18Kernel_traits_baseILj2560EfS2_fS2_fjLj1024EEEEELb0ELb0EEEvNS_9BwdParamsE,@"STO_CUDA_ENTRY STV_DEFAULT"
_ZN10layer_norm22ln_bwd_finalize_kernelINS_22Kernel_traits_finalizeILj2560Ef13__nv_bfloat16fS2_fjLb0ELj1024ELj4ENS_18Kernel_traits_baseILj2560EfS2_fS2_fjLj1024EEEEELb0ELb0EEEvNS_9BwdParamsE:
.text._ZN10layer_norm22ln_bwd_finalize_kernelINS_22Kernel_traits_finalizeILj2560Ef13__nv_bfloat16fS2_fjLb0ELj1024ELj4ENS_18Kernel_traits_baseILj2560EfS2_fS2_fjLj1024EEEEELb0ELb0EEEvNS_9BwdParamsE:
        /* <DEDUP_REMOVED lines=78> */
.L_x_2591:
        /* <DEDUP_REMOVED lines=118> */
.L_x_2590:
[----:B------:R-:W-:Y:S05]  /*0c40*/  BSYNC.RECONVERGENT B1 ;  /* 0x0000000000017941 */ /* 0x000fea0003800200 */
.L_x_2589:
        /* <DEDUP_REMOVED lines=68> */
.L_x_2593:
[----:B------:R-:W-:Y:S05]  /*1090*/  BSYNC.RECONVERGENT B1 ;  /* 0x0000000000017941 */ /* 0x000fea0003800200 */
.L_x_2592:
        /* <DEDUP_REMOVED lines=37> */
.L_x_2595:
[----:B------:R-:W-:Y:S05]  /*12f0*/  BSYNC.RECONVERGENT B1 ;  /* 0x0000000000017941 */ /* 0x000fea0003800200 */
.L_x_2594:
[----:B------:R-:W-:Y:S05]  /*1300*/  @!P1 BRA `(.L_x_2588) ;  /* 0x00000000003c9947 */ /* 0x000fea0003800000 */
[----:B------:R-:W0:Y:S01]  /*1310*/  LDC.64 R8, c[0x0][0x440] ;  /* 0x00011000ff087b82 */ /* 0x000e220000000a00 */
[----:B------:R-:W-:Y:S01]  /*1320*/  IMAD R0, R3, R54, R0 ;  /* 0x0000003603007224 */ /* 0x000fe200078e0200 */
[----:B------:R-:W-:-:S04]  /*1330*/  IADD3 R12, PT, PT, -R55, RZ, RZ ;  /* 0x000000ff370c7210 */ /* 0x000fc80007ffe1ff */
[----:B------:R-:W-:Y:S02]  /*1340*/  IADD3 R3, PT, PT, R57, R0, RZ ;  /* 0x0000000039037210 */ /* 0x000fe40007ffe0ff */
[----:B------:R-:W1:Y:S05]  /*1350*/  LDC.64 R10, c[0x0][0x448] ;  /* 0x00011200ff0a7b82 */ /* 0x000e6a0000000a00 */
.L_x_2596:
        /* <DEDUP_REMOVED lines=10> */
.L_x_2588:
[----:B------:R-:W-:Y:S05]  /*1400*/  BSYNC.RECONVERGENT B0 ;  /* 0x0000000000007941 */ /* 0x000fea0003800200 */
.L_x_2587:
        /* <DEDUP_REMOVED lines=60> */
.L_x_2597:
        /* <DEDUP_REMOVED lines=11> */
.L_x_5426:


//--------------------- .text._ZN10layer_norm40ln_parallel_residual_bwd_finalize_kernelINS_22Kernel_traits_finalizeILj2560Ef13__nv_bfloat16fS2_fjLb0ELj1024ELj4ENS_18Kernel_traits_baseILj2560EfS2_fS2_fjLj1024EEEEELb0EEEvNS_9BwdParamsE --------------------------
	.section	.text._ZN10layer_norm40ln_parallel_residual_bwd_finalize_kernelINS_22Kernel_traits_finalizeILj2560Ef13__nv_bfloat16fS2_fjLb0ELj1024ELj4ENS_18Kernel_traits_baseILj2560EfS2_fS2_fjLj1024EEEEELb0EEEvNS_9BwdParamsE,"ax",@progbits
	.align	128
        .global         _ZN10layer_norm40ln_parallel_residual_bwd_finalize_kernelINS_22Kernel_traits_finalizeILj2560Ef13__nv_bfloat16fS2_fjLb0ELj1024ELj4ENS_18Kernel_traits_baseILj2560EfS2_fS2_fjLj1024EEEEELb0EEEvNS_9BwdParamsE
        .type           _ZN10layer_norm40ln_parallel_residual_bwd_finalize_kernelINS_22Kernel_traits_finalizeILj2560Ef13__nv_bfloat16fS2_fjLb0ELj1024ELj4ENS_18Kernel_traits_baseILj2560EfS2_fS2_fjLj1024EEEEELb0EEEvNS_9BwdParamsE,@function
        .size           _ZN10layer_norm40ln_parallel_residual_bwd_finalize_kernelINS_22Kernel_traits_finalizeILj2560Ef13__nv_bfloat16fS2_fjLb0ELj1024ELj4ENS_18Kernel_traits_baseILj2560EfS2_fS2_fjLj1024EEEEELb0EEEvNS_9BwdParamsE,(.L_x_5427 - _ZN10layer_norm40ln_parallel_residual_bwd_finalize_kernelINS_22Kernel_traits_finalizeILj2560Ef13__nv_bfloat16fS2_fjLb0ELj1024ELj4ENS_18Kernel_traits_baseILj2560EfS2_fS2_fjLj1024EEEEELb0EEEvNS_9BwdParamsE)
        .other          _ZN10layer_norm40ln_parallel_residual_bwd_finalize_kernelINS_22Kernel_traits_finalizeILj2560Ef13__nv_bfloat16fS2_fjLb0ELj1024ELj4ENS_18Kernel_traits_baseILj2560EfS2_fS2_fjLj1024EEEEELb0EEEvNS_9BwdParamsE,@"STO_CUDA_ENTRY STV_DEFAULT"
_ZN10layer_norm40ln_parallel_residual_bwd_finalize_kernelINS_22Kernel_traits_finalizeILj2560Ef13__nv_bfloat16fS2_fjLb0ELj1024ELj4ENS_18Kernel_traits_baseILj2560EfS2_fS2_fjLj1024EEEEELb0EEEvNS_9BwdParamsE:
.text._ZN10layer_norm40ln_parallel_residual_bwd_finalize_kernelINS_22Kernel_traits_finalizeILj2560Ef13__nv_bfloat16fS2_fjLb0ELj1024ELj4ENS_18Kernel_traits_baseILj2560EfS2_fS2_fjLj1024EEEEELb0EEEvNS_9BwdParamsE:
        /* <DEDUP_REMOVED lines=58> */
.L_x_2602:
        /* <DEDUP_REMOVED lines=112> */
.L_x_2601:
[----:B------:R-:W-:Y:S05]  /*0aa0*/  BSYNC.RECONVERGENT B1 ;  /* 0x0000000000017941 */ /* 0x000fea0003800200 */
.L_x_2600:
        /* <DEDUP_REMOVED lines=66> */
.L_x_2604:
[----:B------:R-:W-:Y:S05]  /*0ed0*/  BSYNC.RECONVERGENT B1 ;  /* 0x0000000000017941 */ /* 0x000fea0003800200 */
.L_x_2603:
        /* <DEDUP_REMOVED lines=36> */
.L_x_2606:
[----:B------:R-:W-:Y:S05]  /*1120*/  BSYNC.RECONVERGENT B1 ;  /* 0x0000000000017941 */ /* 0x000fea0003800200 */
.L_x_2605:
        /* <DEDUP_REMOVED lines=18> */
.L_x_2599:
[----:B------:R-:W-:Y:S05]  /*1250*/  BSYNC.RECONVERGENT B0 ;  /* 0x0000000000007941 */ /* 0x000fea0003800200 */
.L_x_2598:
        /* <DEDUP_REMOVED lines=92> */
.L_x_2607:
        /* <DEDUP_REMOVED lines=14> */
.L_x_5427:


//--------------------- .text._ZN10layer_norm31ln_parallel_residual_bwd_kernelINS_13Kernel_traitsIf13__nv_bfloat16fS2_fjLj2560ELj1ELj1ELj4ELj8ENS_18Kernel_traits_baseILj2560EfS2_fS2_fjLj128EEEEELb1ELb1ELb0EEEvNS_9BwdParamsE --------------------------
	.section	.text._ZN10layer_norm31ln_parallel_residual_bwd_kernelINS_13Kernel_traitsIf13__nv_bfloat16fS2_fjLj2560ELj1ELj1ELj4ELj8ENS_18Kernel_traits_baseILj2560EfS2_fS2_fjLj128EEEEELb1ELb1ELb0EEEvNS_9BwdParamsE,"ax",@progbits
	.align	128
        .global         _ZN10layer_norm31ln_parallel_residual_bwd_kernelINS_13Kernel_traitsIf13__nv_bfloat16fS2_fjLj2560ELj1ELj1ELj4ELj8ENS_18Kernel_traits_baseILj2560EfS2_fS2_fjLj128EEEEELb1ELb1ELb0EEEvNS_9BwdParamsE
        .type           _ZN10layer_norm31ln_parallel_residual_bwd_kernelINS_13Kernel_traitsIf13__nv_bfloat16fS2_fjLj2560ELj1ELj1ELj4ELj8ENS_18Kernel_traits_baseILj2560EfS2_fS2_fjLj128EEEEELb1ELb1ELb0EEEvNS_9BwdParamsE,@function
        .size           _ZN10layer_norm31ln_parallel_residual_bwd_kernelINS_13Kernel_traitsIf13__nv_bfloat16fS2_fjLj2560ELj1ELj1ELj4ELj8ENS_18Kernel_traits_baseILj2560EfS2_fS2_fjLj128EEEEELb1ELb1ELb0EEEvNS_9BwdParamsE,(.L_x_5428 - _ZN10layer_norm31ln_parallel_residual_bwd_kernelINS_13Kernel_traitsIf13__nv_bfloat16fS2_fjLj2560ELj1ELj1ELj4ELj8ENS_18Kernel_traits_baseILj2560EfS2_fS2_fjLj128EEEEELb1ELb1ELb0EEEvNS_9BwdParamsE)
        .other          _ZN10layer_norm31ln_parallel_residual_bwd_kernelINS_13Kernel_traitsIf13__nv_bfloat16fS2_fjLj2560ELj1ELj1ELj4ELj8ENS_18Kernel_traits_baseILj2560EfS2_fS2_fjLj128EEEEELb1ELb1ELb0EEEvNS_9BwdParamsE,@"STO_CUDA_ENTRY STV_DEFAULT"
_ZN10layer_norm31ln_parallel_residual_bwd_kernelINS_13Kernel_traitsIf13__nv_bfloat16fS2_fjLj2560ELj1ELj1ELj4ELj8ENS_18Kernel_traits_baseILj2560EfS2_fS2_fjLj128EEEEELb1ELb1ELb0EEEvNS_9BwdParamsE:
.text._ZN10layer_norm31ln_parallel_residual_bwd_kernelINS_13Kernel_traitsIf13__nv_bfloat16fS2_fjLj2560ELj1ELj1ELj4ELj8ENS_18Kernel_traits_baseILj2560EfS2_fS2_fjLj128EEEEELb1ELb1ELb0EEEvNS_9BwdParamsE:
        /* <DEDUP_REMOVED lines=23> */
[----:B--2---:R1:W5:Y:S02]  /*0170*/  @P1 LDG.E.128 R80, desc[UR10][R2.64] ;  /* 0x0000000a02501981 */ /* 0x004364000c1e1d00 */
[----:B------:R-:W2:Y:S01]  /*0180*/  @P5 LDC.64 R14, c[0x0][0x3d0] ;  /* 0x0000f400ff0e5b82 */ /* 0x000ea20000000a00 */
[----:B---3--:R-:W-:-:S04]  /*0190*/  @P2 IMAD.WIDE.U32 R6, R13, 0x10, R4 ;  /* 0x000000100d062825 */ /* 0x008fc800078e0004 */
[----:B------:R-:W-:Y:S01]  /*01a0*/  @P2 VIADD R13, R13, 0x80 ;  /* 0x000000800d0d2836 */ /* 0x000fe20000000000 */
[----:B------:R1:W5:Y:S03]  /*01b0*/  @P2 LDG.E.128 R76, desc[UR10][R6.64] ;  /* 0x0000000a064c2981 */ /* 0x000366000c1e1d00 */
[----:B----4-:R-:W-:-:S04]  /*01c0*/  @P3 IMAD.WIDE.U32 R8, R13, 0x10, R8 ;  /* 0x000000100d083825 */ /* 0x010fc800078e0008 */
[----:B------:R-:W-:Y:S01]  /*01d0*/  @P3 VIADD R13, R13, 0x80 ;  /* 0x000000800d0d3836 */ /* 0x000fe20000000000 */
[----:B------:R1:W5:Y:S03]  /*01e0*/  @P3 LDG.E.128 R72, desc[UR10][R8.64] ;  /* 0x0000000a08483981 */ /* 0x000366000c1e1d00 */
[----:B0-----:R-:W-:-:S04]  /*01f0*/  @P4 IMAD.WIDE.U32 R10, R13, 0x10, R10 ;  /* 0x000000100d0a4825 */ /* 0x001fc800078e000a */
[----:B------:R-:W-:Y:S01]  /*0200*/  @P4 VIADD R13, R13, 0x80 ;  /* 0x000000800d0d4836 */ /* 0x000fe20000000000 */
[----:B------:R1:W5:Y:S03]  /*0210*/  @P4 LDG.E.128 R68, desc[UR10][R10.64] ;  /* 0x0000000a0a444981 */ /* 0x000366000c1e1d00 */
        /* <DEDUP_REMOVED lines=56> */
.L_x_2675:
[----:B-1----:R-:W-:Y:S02]  /*05a0*/  UIMAD.WIDE UR22, UR9, 0x4, UR14 ;  /* 0x00000004091678a5 */ /* 0x002fe4000f8e020e */
[----:B------:R-:W-:-:S04]  /*05b0*/  UIMAD.WIDE UR6, UR9, 0x4, UR12 ;  /* 0x00000004090678a5 */ /* 0x000fc8000f8e020c */
[----:B0-23--:R-:W-:Y:S02]  /*05c0*/  IMAD.U32 R104, RZ, RZ, UR22 ;  /* 0x00000016ff687e24 */ /* 0x00dfe4000f8e00ff */
[----:B------:R-:W-:Y:S02]  /*05d0*/  IMAD.U32 R105, RZ, RZ, UR23 ;  /* 0x00000017ff697e24 */ /* 0x000fe4000f8e00ff */
[----:B------:R-:W-:Y:S02]  /*05e0*/  IMAD.U32 R106, RZ, RZ, UR6 ;  /* 0x00000006ff6a7e24 */ /* 0x000fe4000f8e00ff */
[----:B------:R-:W-:Y:S01]  /*05f0*/  IMAD.U32 R107, RZ, RZ, UR7 ;  /* 0x00000007ff6b7e24 */ /* 0x000fe2000f8e00ff */
[----:B------:R-:W3:Y:S04]  /*0600*/  LDG.E R104, desc[UR10][R104.64] ;  /* 0x0000000a68687981 */ /* 0x000ee8000c1e1900 */
[----:B------:R-:W4:Y:S01]  /*0610*/  LDG.E R106, desc[UR10][R106.64] ;  /* 0x0000000a6a6a7981 */ /* 0x000f22000c1e1900 */
        /* <DEDUP_REMOVED lines=13> */
[----:B---3--:R-:W-:Y:S02]  /*06f0*/  R2UR UR23, R104 ;  /* 0x00000000681772ca */ /* 0x008fe400000e0000 */
[----:B----4-:R-:W-:Y:S01]  /*0700*/  FSEL R148, R106, RZ, P0 ;  /* 0x000000ff6a947208 */ /* 0x010fe20000000000 */
[----:B------:R-:W-:-:S12]  /*0710*/  @!P1 BRA `(.L_x_2610) ;  /* 0x0000000000e09947 */ /* 0x000fd80003800000 */
[----:B------:R-:W0:Y:S01]  /*0720*/  LDC.64 R18, c[0x0][0x428] ;  /* 0x00010a00ff127b82 */ /* 0x000e220000000a00 */
[----:B------:R-:W-:Y:S02]  /*0730*/  ISETP.NE.U32.AND P1, PT, RZ, UR18, PT ;  /* 0x00000012ff007c0c */ /* 0x000fe4000bf25070 */
[----:B------:R-:W-:Y:S02]  /*0740*/  ISETP.NE.U32.AND P0, PT, RZ, UR16, PT ;  /* 0x00000010ff007c0c */ /* 0x000fe4000bf05070 */
[----:B------:R-:W-:-:S03]  /*0750*/  ISETP.NE.AND.EX P1, PT, RZ, UR19, PT, P1 ;  /* 0x00000013ff007c0c */ /* 0x000fc6000bf25310 */
[----:B------:R-:W1:Y:S08]  /*0760*/  LDC.64 R104, c[0x0][0x3a8] ;  /* 0x0000ea00ff687b82 */ /* 0x000e700000000a00 */
        /* <DEDUP_REMOVED lines=11> */
[----:B------:R-:W5:Y:S01]  /*0820*/  LDG.E R9, desc[UR10][R112.64] ;  /* 0x0000000a70097981 */ /* 0x000f62000c1e1900 */
[----:B0-----:R-:W-:-:S05]  /*0830*/  @P0 IMAD.WIDE.U32 R108, R11, 0x10, R108 ;  /* 0x000000100b6c0825 */ /* 0x001fca00078e006c */
[----:B------:R0:W5:Y:S01]  /*0840*/  @P0 LDG.E.128 R20, desc[UR10][R108.64] ;  /* 0x0000000a6c140981 */ /* 0x000162000c1e1d00 */
[----:B------:R-:W-:Y:S01]  /*0850*/  VIADD R152, R11, 0x80 ;  /* 0x000000800b987836 */ /* 0x000fe20000000000 */
[--C-:B---3--:R-:W-:Y:S01]  /*0860*/  SHF.R.U32.HI R149, RZ, 0x10, R19.reuse ;  /* 0x00000010ff957819 */ /* 0x108fe20000011613 */
[----:B------:R-:W-:Y:S01]  /*0870*/  IMAD.MOV.U32 R17, RZ, RZ, R18 ;  /* 0x000000ffff117224 */ /* 0x000fe200078e0012 */
[--C-:B------:R-:W-:Y:S01]  /*0880*/  SHF.R.U64 R150, R18, 0x10, R19.reuse ;  /* 0x0000001012967819 */ /* 0x100fe20000001213 */
[----:B------:R-:W-:Y:S02]  /*0890*/  IMAD.MOV.U32 R114, RZ, RZ, R19 ;  /* 0x000000ffff727224 */ /* 0x000fe400078e0013 */
[----:B0-----:R-:W-:Y:S02]  /*08a0*/  IMAD.U32 R108, R149, 0x10000, RZ ;  /* 0x00010000956c7824 */ /* 0x001fe400078e00ff */
[----:B----4-:R-:W-:Y:S01]  /*08b0*/  FADD.FTZ R104, -R148, R104 ;  /* 0x0000006894687221 */ /* 0x010fe20000010100 */
[----:B------:R-:W-:-:S03]  /*08c0*/  IMAD.U32 R19, R17, 0x10000, RZ ;  /* 0x0001000011137824 */ /* 0x000fc600078e00ff */
[----:B------:R-:W-:Y:S01]  /*08d0*/  FMUL.FTZ R149, R104, UR23 ;  /* 0x0000001768957c20 */ /* 0x000fe20008410000 */
[C---:B------:R-:W-:Y:S01]  /*08e0*/  FADD.FTZ R18, -R148.reuse, R105 ;  /* 0x0000006994127221 */ /* 0x040fe20000010100 */
[----:B------:R-:W-:Y:S01]  /*08f0*/  FADD.FTZ R105, -R148, R106 ;  /* 0x0000006a94697221 */ /* 0x000fe20000010100 */
[----:B------:R-:W-:Y:S01]  /*0900*/  FADD.FTZ R40, R40, R19 ;  /* 0x0000001328287221 */ /* 0x000fe20000010000 */
[-C--:B------:R-:W-:Y:S01]  /*0910*/  FFMA.FTZ R60, R149, R19.reuse, R60 ;  /* 0x00000013953c7223 */ /* 0x080fe2000001003c */
[----:B------:R-:W-:Y:S02]  /*0920*/  IMAD.U32 R106, R150, 0x10000, RZ ;  /* 0x00010000966a7824 */ /* 0x000fe400078e00ff */
[----:B-----5:R-:W-:Y:S01]  /*0930*/  FMUL.FTZ R19, R80, R19 ;  /* 0x0000001350137220 */ /* 0x020fe20000410000 */
[----:B------:R-:W-:Y:S01]  /*0940*/  FADD.FTZ R115, -R148, R107 ;  /* 0x0000006b94737221 */ /* 0x000fe20000010100 */
[----:B------:R-:W-:Y:S02]  /*0950*/  IMAD.U32 R107, R114, 0x10000, RZ ;  /* 0x00010000726b7824 */ /* 0x000fe400078e00ff */
[----:B------:R-:W-:Y:S01]  /*0960*/  FMUL.FTZ R17, R105, UR23 ;  /* 0x0000001769117c20 */ /* 0x000fe20008410000 */
[-C--:B------:R-:W-:Y:S01]  /*0970*/  FMUL.FTZ R113, R81, R106.reuse ;  /* 0x0000006a51717220 */ /* 0x080fe20000410000 */
[----:B------:R-:W-:Y:S01]  /*0980*/  FADD.FTZ R104, RZ, R19 ;  /* 0x00000013ff687221 */ /* 0x000fe20000010000 */
[----:B------:R-:W-:Y:S01]  /*0990*/  FMUL.FTZ R18, R18, UR23 ;  /* 0x0000001712127c20 */ /* 0x000fe20008410000 */
[----:B------:R-:W-:Y:S01]  /*09a0*/  FFMA.FTZ R105, R149, R19, RZ ;  /* 0x0000001395697223 */ /* 0x000fe200000100ff */
[----:B------:R-:W-:Y:S01]  /*09b0*/  FADD.FTZ R42, R42, R107 ;  /* 0x0000006b2a2a7221 */ /* 0x000fe20000010000 */
[-C--:B------:R-:W-:Y:S01]  /*09c0*/  FFMA.FTZ R62, R17, R107.reuse, R62 ;  /* 0x0000006b113e7223 */ /* 0x080fe2000001003e */
[----:B------:R-:W-:Y:S01]  /*09d0*/  FMUL.FTZ R114, R82, R107 ;  /* 0x0000006b52727220 */ /* 0x000fe20000410000 */
[----:B------:R-:W-:Y:S01]  /*09e0*/  FADD.FTZ R107, R104, R113 ;  /* 0x00000071686b7221 */ /* 0x000fe20000010000 */
[C---:B------:R-:W-:Y:S01]  /*09f0*/  FFMA.FTZ R104, R18.reuse, R113, R105 ;  /* 0x0000007112687223 */ /* 0x040fe20000010069 */
[----:B------:R-:W-:Y:S01]  /*0a00*/  FMUL.FTZ R112, R115, UR23 ;  /* 0x0000001773707c20 */ /* 0x000fe20008410000 */
        /* <DEDUP_REMOVED lines=9> */
.L_x_2610:
[----:B------:R-:W-:Y:S05]  /*0aa0*/  BSYNC.RECONVERGENT B0 ;  /* 0x0000000000007941 */ /* 0x000fea0003800200 */
.L_x_2609:
[----:B------:R-:W-:Y:S04]  /*0ab0*/  BSSY.RECONVERGENT B0, `(.L_x_2611) ;  /* 0x000003a000007945 */ /* 0x000fe80003800200 */
[----:B------:R-:W-:Y:S05]  /*0ac0*/  @!P2 BRA `(.L_x_2612) ;  /* 0x0000000000e0a947 */ /* 0x000fea0003800000 */
[----:B------:R-:W0:Y:S01]  /*0ad0*/  LDC.64 R108, c[0x0][0x428] ;  /* 0x00010a00ff6c7b82 */ /* 0x000e220000000a00 */
[----:B------:R-:W-:Y:S02]  /*0ae0*/  ISETP.NE.U32.AND P1, PT, RZ, UR18, PT ;  /* 0x00000012ff007c0c */ /* 0x000fe4000bf25070 */
[----:B------:R-:W-:Y:S02]  /*0af0*/  ISETP.NE.U32.AND P0, PT, RZ, UR16, PT ;  /* 0x00000010ff007c0c */ /* 0x000fe4000bf05070 */
[----:B------:R-:W-:-:S03]  /*0b00*/  ISETP.NE.AND.EX P1, PT, RZ, UR19, PT, P1 ;  /* 0x00000013ff007c0c */ /* 0x000fc6000bf25310 */
[----:B------:R-:W1:Y:S08]  /*0b10*/  LDC.64 R104, c[0x0][0x3a8] ;  /* 0x0000ea00ff687b82 */ /* 0x000e700000000a00 */
[----:B------:R-:W2:Y:S01]  /*0b20*/  LDC.64 R118, c[0x0][0x3b0] ;  /* 0x0000ec00ff767b82 */ /* 0x000ea20000000a00 */
[----:B0-----:R-:W-:Y:S01]  /*0b30*/  IMAD.WIDE.U32 R108, R152, 0x8, R108 ;  /* 0x00000008986c7825 */ /* 0x001fe200078e006c */
[----:B------:R-:W-:-:S06]  /*0b40*/  ISETP.NE.AND.EX P0, PT, RZ, UR17, PT, P0 ;  /* 0x00000011ff007c0c */ /* 0x000fcc000bf05300 */
[----:B------:R-:W0:Y:S01]  /*0b50*/  @P1 LDC.64 R116, c[0x0][0x3b8] ;  /* 0x0000ee00ff741b82 */ /* 0x000e220000000a00 */
[----:B------:R-:W3:Y:S01]  /*0b60*/  LDG.E.64 R108, desc[UR10][R108.64] ;  /* 0x0000000a6c6c7981 */ /* 0x000ee2000c1e1b00 */
[----:B-1----:R-:W-:-:S06]  /*0b70*/  IMAD.WIDE.U32 R104, R152, 0x10, R104 ;  /* 0x0000001098687825 */ /* 0x002fcc00078e0068 */
[----:B------:R-:W4:Y:S01]  /*0b80*/  LDG.E.128 R104, desc[UR10][R104.64] ;  /* 0x0000000a68687981 */ /* 0x000f22000c1e1d00 */
[----:B------:R-:W1:Y:S01]  /*0b90*/  @P0 LDC.64 R110, c[0x0][0x438] ;  /* 0x00010e00ff6e0b82 */ /* 0x000e620000000a00 */
[----:B--2---:R-:W-:-:S05]  /*0ba0*/  IMAD.WIDE.U32 R118, R152, 0x4, R118 ;  /* 0x0000000498767825 */ /* 0x004fca00078e0076 */
[----:B------:R-:W5:Y:S01]  /*0bb0*/  LDG.E R7, desc[UR10][R118.64] ;  /* 0x0000000a76077981 */ /* 0x000f62000c1e1900 */
[----:B0-----:R-:W-:-:S05]  /*0bc0*/  @P1 IMAD.WIDE.U32 R116, R152, 0x4, R116 ;  /* 0x0000000498741825 */ /* 0x001fca00078e0074 */
[----:B------:R0:W5:Y:S01]  /*0bd0*/  @P1 LDG.E R8, desc[UR10][R116.64] ;  /* 0x0000000a74081981 */ /* 0x000162000c1e1900 */
[----:B-1----:R-:W-:-:S05]  /*0be0*/  @P0 IMAD.WIDE.U32 R110, R152, 0x10, R110 ;  /* 0x00000010986e0825 */ /* 0x002fca00078e006e */
[----:B------:R1:W5:Y:S01]  /*0bf0*/  @P0 LDG.E.128 R84, desc[UR10][R110.64] ;  /* 0x0000000a6e540981 */ /* 0x000362000c1e1d00 */
[----:B------:R-:W-:Y:S02]  /*0c00*/  VIADD R152, R152, 0x80 ;  /* 0x0000008098987836 */ /* 0x000fe40000000000 */
[----:B---3--:R-:W-:Y:S01]  /*0c10*/  IMAD.MOV.U32 R120, RZ, RZ, R108 ;  /* 0x000000ffff787224 */ /* 0x008fe200078e006c */
[--C-:B------:R-:W-:Y:S01]  /*0c20*/  SHF.R.U64 R153, R108, 0x10, R109.reuse ;  /* 0x000000106c997819 */ /* 0x100fe2000000126d */
[--C-:B------:R-:W-:Y:S01]  /*0c30*/  IMAD.MOV.U32 R121, RZ, RZ, R109.reuse ;  /* 0x000000ffff797224 */ /* 0x100fe200078e006d */
[----:B------:R-:W-:Y:S01]  /*0c40*/  SHF.R.U32.HI R123, RZ, 0x10, R109 ;  /* 0x00000010ff7b7819 */ /* 0x000fe2000001166d */
[C---:B----4-:R-:W-:Y:S01]  /*0c50*/  FADD.FTZ R108, -R148.reuse, R105 ;  /* 0x00000069946c7221 */ /* 0x050fe20000010100 */
[----:B------:R-:W-:Y:S01]  /*0c60*/  FADD.FTZ R104, -R148, R104 ;  /* 0x0000006894687221 */ /* 0x000fe20000010100 */
[----:B------:R-:W-:Y:S02]  /*0c70*/  IMAD.U32 R105, R120, 0x10000, RZ ;  /* 0x0001000078697824 */ /* 0x000fe400078e00ff */
[----:B------:R-:W-:Y:S01]  /*0c80*/  FADD.FTZ R109, -R148, R106 ;  /* 0x0000006a946d7221 */ /* 0x000fe20000010100 */
[----:B------:R-:W-:-:S02]  /*0c90*/  IMAD.U32 R106, R153, 0x10000, RZ ;  /* 0x00010000996a7824 */ /* 0x000fc400078e00ff */
[----:B0-----:R-:W-:Y:S01]  /*0ca0*/  FMUL.FTZ R117, R104, UR23 ;  /* 0x0000001768757c20 */ /* 0x001fe20008410000 */
[-C--:B-----5:R-:W-:Y:S01]  /*0cb0*/  FMUL.FTZ R120, R76, R105.reuse ;  /* 0x000000694c787220 */ /* 0x0a0fe20000410000 */
[----:B------:R-:W-:Y:S01]  /*0cc0*/  FADD.FTZ R122, -R148, R107 ;  /* 0x0000006b947a7221 */ /* 0x000fe20000010100 */
[----:B------:R-:W-:Y:S02]  /*0cd0*/  IMAD.U32 R107, R121, 0x10000, RZ ;  /* 0x00010000796b7824 */ /* 0x000fe400078e00ff */
[----:B------:R-:W-:Y:S01]  /*0ce0*/  FMUL.FTZ R119, R109, UR23 ;  /* 0x000000176d777c20 */ /* 0x000fe20008410000 */
[----:B------:R-:W-:Y:S01]  /*0cf0*/  FADD.FTZ R36, R36, R105 ;  /* 0x0000006924247221 */ /* 0x000fe20000010000 */
[----:B------:R-:W-:Y:S01]  /*0d00*/  FFMA.FTZ R56, R117, R105, R56 ;  /* 0x0000006975387223 */ /* 0x000fe20000010038 */
[----:B------:R-:W-:Y:S01]  /*0d10*/  FMUL.FTZ R121, R77, R106 ;  /* 0x0000006a4d797220 */ /* 0x000fe20000410000 */
[----:B------:R-:W-:Y:S01]  /*0d20*/  FADD.FTZ R104, R151, R120 ;  /* 0x0000007897687221 */ /* 0x000fe20000010000 */
[----:B------:R-:W-:Y:S01]  /*0d30*/  FMUL.FTZ R116, R108, UR23 ;  /* 0x000000176c747c20 */ /* 0x000fe20008410000 */
[----:B------:R-:W-:Y:S01]  /*0d40*/  FFMA.FTZ R105, R117, R120, R150 ;  /* 0x0000007875697223 */ /* 0x000fe20000010096 */
[----:B------:R-:W-:Y:S01]  /*0d50*/  FMUL.FTZ R118, R122, UR23 ;  /* 0x000000177a767c20 */ /* 0x000fe20008410000 */
[----:B------:R-:W-:Y:S01]  /*0d60*/  FADD.FTZ R38, R38, R107 ;  /* 0x0000006b26267221 */ /* 0x000fe20000010000 */
[-C--:B------:R-:W-:Y:S01]  /*0d70*/  FFMA.FTZ R58, R119, R107.reuse, R58 ;  /* 0x0000006b773a7223 */ /* 0x080fe2000001003a */
[----:B------:R-:W-:Y:S01]  /*0d80*/  FMUL.FTZ R122, R78, R107 ;  /* 0x0000006b4e7a7220 */ /* 0x000fe20000410000 */
[----:B------:R-:W-:Y:S01]  /*0d90*/  FADD.FTZ R107, R104, R121 ;  /* 0x00000079686b7221 */ /* 0x000fe20000010000 */
[----:B-1----:R-:W-:-:S02]  /*0da0*/  IMAD.U32 R110, R123, 0x10000, RZ ;  /* 0x000100007b6e7824 */ /* 0x002fc400078e00ff */
        /* <DEDUP_REMOVED lines=10> */
.L_x_2612:
[----:B------:R-:W-:Y:S05]  /*0e50*/  BSYNC.RECONVERGENT B0 ;  /* 0x0000000000007941 */ /* 0x000fea0003800200 */
.L_x_2611:
        /* <DEDUP_REMOVED lines=58> */
.L_x_2614:
[----:B------:R-:W-:Y:S05]  /*1200*/  BSYNC.RECONVERGENT B0 ;  /* 0x0000000000007941 */ /* 0x000fea0003800200 */
.L_x_2613:
        /* <DEDUP_REMOVED lines=58> */
.L_x_2616:
[----:B------:R-:W-:Y:S05]  /*15b0*/  BSYNC.RECONVERGENT B0 ;  /* 0x0000000000007941 */ /* 0x000fea0003800200 */
.L_x_2615:
[----:B------:R-:W-:Y:S04]  /*15c0*/  BSSY.RECONVERGENT B0, `(.L_x_2617) ;  /* 0x0000039000007945 */ /* 0x000fe80003800200 */
[----:B------:R-:W-:Y:S05]  /*15d0*/  @!P5 BRA `(.L_x_2618) ;  /* 0x0000000000dcd947 */ /* 0x000fea0003800000 */
[----:B------:R-:W0:Y:S01]  /*15e0*/  LDC.64 R108, c[0x0][0x428] ;  /* 0x00010a00ff6c7b82 */ /* 0x000e220000000a00 */
[----:B------:R-:W-:Y:S02]  /*15f0*/  ISETP.NE.U32.AND P0, PT, RZ, UR16, PT ;  /* 0x00000010ff007c0c */ /* 0x000fe4000bf05070 */
[----:B------:R-:W-:Y:S02]  /*1600*/  ISETP.NE.U32.AND P1, PT, RZ, UR18, PT ;  /* 0x00000012ff007c0c */ /* 0x000fe4000bf25070 */
[----:B------:R-:W-:Y:S02]  /*1610*/  ISETP.NE.AND.EX P0, PT, RZ, UR17, PT, P0 ;  /* 0x00000011ff007c0c */ /* 0x000fe4000bf05300 */
[----:B------:R-:W-:Y:S01]  /*1620*/  ISETP.NE.AND.EX P1, PT, RZ, UR19, PT, P1 ;  /* 0x00000013ff007c0c */ /* 0x000fe2000bf25310 */
[----:B------:R-:W1:Y:S08]  /*1630*/  LDC.64 R104, c[0x0][0x3a8] ;  /* 0x0000ea00ff687b82 */ /* 0x000e700000000a00 */
[----:B------:R-:W2:Y:S01]  /*1640*/  LDC.64 R142, c[0x0][0x3b0] ;  /* 0x0000ec00ff8e7b82 */ /* 0x000ea20000000a00 */
[----:B0-----:R-:W-:-:S07]  /*1650*/  IMAD.WIDE.U32 R108, R152, 0x8, R108 ;  /* 0x00000008986c7825 */ /* 0x001fce00078e006c */
[----:B------:R-:W0:Y:S01]  /*1660*/  @P1 LDC.64 R110, c[0x0][0x3b8] ;  /* 0x0000ee00ff6e1b82 */ /* 0x000e220000000a00 */
[----:B------:R-:W3:Y:S01]  /*1670*/  LDG.E.64 R108, desc[UR10][R108.64] ;  /* 0x0000000a6c6c7981 */ /* 0x000ee2000c1e1b00 */
[----:B-1----:R-:W-:-:S06]  /*1680*/  IMAD.WIDE.U32 R104, R152, 0x10, R104 ;  /* 0x0000001098687825 */ /* 0x002fcc00078e0068 */
[----:B------:R-:W1:Y:S01]  /*1690*/  @P0 LDC.64 R140, c[0x0][0x438] ;  /* 0x00010e00ff8c0b82 */ /* 0x000e620000000a00 */
[----:B------:R-:W4:Y:S01]  /*16a0*/  LDG.E.128 R104, desc[UR10][R104.64] ;  /* 0x0000000a68687981 */ /* 0x000f22000c1e1d00 */
[----:B--2---:R-:W-:-:S05]  /*16b0*/  IMAD.WIDE.U32 R142, R152, 0x4, R142 ;  /* 0x00000004988e7825 */ /* 0x004fca00078e008e */
[----:B------:R-:W5:Y:S01]  /*16c0*/  LDG.E R2, desc[UR10][R142.64] ;  /* 0x0000000a8e027981 */ /* 0x000f62000c1e1900 */
[----:B0-----:R-:W-:-:S05]  /*16d0*/  @P1 IMAD.WIDE.U32 R110, R152, 0x4, R110 ;  /* 0x00000004986e1825 */ /* 0x001fca00078e006e */
[----:B------:R-:W5:Y:S01]  /*16e0*/  @P1 LDG.E R0, desc[UR10][R110.64] ;  /* 0x0000000a6e001981 */ /* 0x000f62000c1e1900 */
[----:B-1----:R-:W-:-:S05]  /*16f0*/  @P0 IMAD.WIDE.U32 R140, R152, 0x10, R140 ;  /* 0x00000010988c0825 */ /* 0x002fca00078e008c */
[----:B------:R0:W5:Y:S01]  /*1700*/  @P0 LDG.E.128 R96, desc[UR10][R140.64] ;  /* 0x0000000a8c600981 */ /* 0x000162000c1e1d00 */
        /* <DEDUP_REMOVED lines=20> */
[----:B------:R-:W-:Y:S01]  /*1850*/  FADD.FTZ R26, R26, R107 ;  /* 0x0000006b1a1a7221 */ /* 0x000fe20000010000 */
[-C--:B------:R-:W-:Y:S01]  /*1860*/  FFMA.FTZ R46, R143, R107.reuse, R46 ;  /* 0x0000006b8f2e7223 */ /* 0x080fe2000001002e */
[----:B------:R-:W-:Y:S01]  /*1870*/  FMUL.FTZ R144, R66, R107 ;  /* 0x0000006b42907220 */ /* 0x000fe20000410000 */
[----:B------:R-:W-:Y:S01]  /*1880*/  FADD.FTZ R107, R104, R145 ;  /* 0x00000091686b7221 */ /* 0x000fe20000010000 */
[----:B------:R-:W-:-:S02]  /*1890*/  IMAD.U32 R110, R147, 0x10000, RZ ;  /* 0x00010000936e7824 */ /* 0x000fc400078e00ff */
[C---:B------:R-:W-:Y:S01]  /*18a0*/  FFMA.FTZ R104, R140.reuse, R145, R105 ;  /* 0x000000918c687223 */ /* 0x040fe20000010069 */
[----:B------:R-:W-:Y:S01]  /*18b0*/  FADD.FTZ R25, R25, R106 ;  /* 0x0000006a19197221 */ /* 0x000fe20000010000 */
[----:B------:R-:W-:Y:S01]  /*18c0*/  FFMA.FTZ R45, R140, R106, R45 ;  /* 0x0000006a8c2d7223 */ /* 0x000fe2000001002d */
[----:B------:R-:W-:Y:S01]  /*18d0*/  FMUL.FTZ R146, R146, UR23 ;  /* 0x0000001792927c20 */ /* 0x000fe20008410000 */
[----:B------:R-:W-:Y:S01]  /*18e0*/  FMUL.FTZ R147, R67, R110 ;  /* 0x0000006e43937220 */ /* 0x000fe20000410000 */
[----:B------:R-:W-:Y:S01]  /*18f0*/  FADD.FTZ R106, R107, R144 ;  /* 0x000000906b6a7221 */ /* 0x000fe20000010000 */
[----:B------:R-:W-:Y:S01]  /*1900*/  FFMA.FTZ R104, R143, R144, R104 ;  /* 0x000000908f687223 */ /* 0x000fe20000010068 */
[----:B------:R-:W-:Y:S01]  /*1910*/  FADD.FTZ R27, R27, R110 ;  /* 0x0000006e1b1b7221 */ /* 0x000fe20000010000 */
[----:B------:R-:W-:Y:S01]  /*1920*/  FFMA.FTZ R47, R146, R110, R47 ;  /* 0x0000006e922f7223 */ /* 0x000fe2000001002f */
[----:B------:R-:W-:Y:S01]  /*1930*/  FADD.FTZ R151, R106, R147 ;  /* 0x000000936a977221 */ /* 0x000fe20000010000 */
[----:B------:R-:W-:-:S07]  /*1940*/  FFMA.FTZ R150, R146, R147, R104 ;  /* 0x0000009392967223 */ /* 0x000fce0000010068 */
.L_x_2618:
[----:B------:R-:W-:Y:S05]  /*1950*/  BSYNC.RECONVERGENT B0 ;  /* 0x0000000000007941 */ /* 0x000fea0003800200 */
.L_x_2617:
        /* <DEDUP_REMOVED lines=32> */
.L_x_2620:
[----:B------:R-:W-:Y:S05]  /*1b60*/  BSYNC.RECONVERGENT B0 ;  /* 0x0000000000007941 */ /* 0x000fea0003800200 */
.L_x_2619:
        /* <DEDUP_REMOVED lines=49> */
[C---:B------:R-:W-:Y:S01]  /*1e80*/  LOP3.LUT P6, RZ, R9.reuse, 0xff, RZ, 0xc0, !PT ;  /* 0x000000ff09ff7812 */ /* 0x040fe200078cc0ff */
        /* <DEDUP_REMOVED lines=19> */
.L_x_2625:
        /* <DEDUP_REMOVED lines=31> */
.L_x_2624:
        /* <DEDUP_REMOVED lines=34> */
.L_x_2627:
        /* <DEDUP_REMOVED lines=31> */
.L_x_2623:
        /* <DEDUP_REMOVED lines=8> */
[----:B------:R-:W-:Y:S01]  /*2640*/  LOP3.LUT P6, RZ, R9, 0xff00, RZ, 0xc0, !PT ;  /* 0x0000ff0009ff7812 */ /* 0x000fe200078cc0ff */
[----:B------:R-:W-:Y:S01]  /*2650*/  FFMA.FTZ R106, R112, UR6, R110 ;  /* 0x00000006706a7c23 */ /* 0x000fe2000801006e */
[----:B------:R-:W-:Y:S01]  /*2660*/  FADD.FTZ R13, R113, -R14 ;  /* 0x8000000e710d7221 */ /* 0x000fe20000010000 */
[----:B------:R-:W-:Y:S01]  /*2670*/  FFMA.FTZ R14, R149, UR6, R110 ;  /* 0x00000006950e7c23 */ /* 0x000fe2000801006e */
[----:B------:R-:W-:Y:S01]  /*2680*/  FADD.FTZ R16, R114, -R15 ;  /* 0x8000000f72107221 */ /* 0x000fe20000010000 */
[----:B------:R-:W-:Y:S01]  /*2690*/  LOP3.LUT P0, RZ, R10, 0xff00, RZ, 0xc0, !PT ;  /* 0x0000ff000aff7812 */ /* 0x000fe2000780c0ff */
[----:B------:R-:W-:Y:S01]  /*26a0*/  FMUL.FTZ R13, R13, UR23 ;  /* 0x000000170d0d7c20 */ /* 0x000fe20008410000 */
[----:B------:R-:W-:Y:S01]  /*26b0*/  FADD.FTZ R14, R19, -R14 ;  /* 0x8000000e130e7221 */ /* 0x000fe20000010000 */
[----:B------:R-:W-:-:S02]  /*26c0*/  FMUL.FTZ R16, R16, UR23 ;  /* 0x0000001710107c20 */ /* 0x000fc40008410000 */
[----:B------:R-:W-:Y:S01]  /*26d0*/  FMUL.FTZ R15, R13, UR25 ;  /* 0x000000190d0f7c20 */ /* 0x000fe20008410000 */
[----:B------:R-:W-:Y:S01]  /*26e0*/  FMUL.FTZ R14, R14, UR23 ;  /* 0x000000170e0e7c20 */ /* 0x000fe20008410000 */
[----:B------:R-:W-:Y:S01]  /*26f0*/  FMUL.FTZ R104, R16, UR25 ;  /* 0x0000001910687c20 */ /* 0x000fe20008410000 */
[----:B------:R-:W-:Y:S02]  /*2700*/  FADD.FTZ R16, R115, -R106 ;  /* 0x8000006a73107221 */ /* 0x000fe40000010000 */
[----:B------:R-:W-:Y:S01]  /*2710*/  FMUL.FTZ R13, R14, UR25 ;  /* 0x000000190e0d7c20 */ /* 0x000fe20008410000 */
[C---:B------:R-:W-:Y:S02]  /*2720*/  FSEL R105, R15.reuse, RZ, P6 ;  /* 0x000000ff0f697208 */ /* 0x040fe40003000000 */
[----:B------:R-:W-:Y:S01]  /*2730*/  FSEL R14, R15, RZ, P0 ;  /* 0x000000ff0f0e7208 */ /* 0x000fe20000000000 */
[----:B------:R-:W-:Y:S01]  /*2740*/  FMUL.FTZ R15, R16, UR23 ;  /* 0x00000017100f7c20 */ /* 0x000fe20008410000 */
[----:B------:R-:W-:-:S02]  /*2750*/  LOP3.LUT P6, RZ, R9, 0xff0000, RZ, 0xc0, !PT ;  /* 0x00ff000009ff7812 */ /* 0x000fc400078cc0ff */
[----:B------:R-:W-:Y:S01]  /*2760*/  LOP3.LUT P0, RZ, R9, 0xff, RZ, 0xc0, !PT ;  /* 0x000000ff09ff7812 */ /* 0x000fe2000780c0ff */
[----:B------:R-:W-:Y:S01]  /*2770*/  FMUL.FTZ R107, R15, UR25 ;  /* 0x000000190f6b7c20 */ /* 0x000fe20008410000 */
[----:B------:R-:W-:Y:S02]  /*2780*/  FSEL R106, R104, RZ, P6 ;  /* 0x000000ff686a7208 */ /* 0x000fe40003000000 */
[C---:B------:R-:W-:Y:S02]  /*2790*/  FSEL R16, R13.reuse, RZ, P0 ;  /* 0x000000ff0d107208 */ /* 0x040fe40000000000 */
[C---:B------:R-:W-:Y:S02]  /*27a0*/  LOP3.LUT P6, RZ, R10.reuse, 0xff, RZ, 0xc0, !PT ;  /* 0x000000ff0aff7812 */ /* 0x040fe400078cc0ff */
[----:B------:R-:W-:Y:S02]  /*27b0*/  LOP3.LUT P0, RZ, R10, 0xff0000, RZ, 0xc0, !PT ;  /* 0x00ff00000aff7812 */ /* 0x000fe4000780c0ff */
[----:B------:R-:W-:-:S02]  /*27c0*/  FSEL R13, R13, RZ, P6 ;  /* 0x000000ff0d0d7208 */ /* 0x000fc40003000000 */
[----:B------:R-:W-:Y:S02]  /*27d0*/  FSEL R15, R104, RZ, P0 ;  /* 0x000000ff680f7208 */ /* 0x000fe40000000000 */
[----:B------:R-:W-:Y:S02]  /*27e0*/  ISETP.GE.U32.AND P6, PT, R9, 0x1000000, PT ;  /* 0x010000000900780c */ /* 0x000fe40003fc6070 */
[----:B------:R-:W-:Y:S02]  /*27f0*/  ISETP.GE.U32.AND P0, PT, R10, 0x1000000, PT ;  /* 0x010000000a00780c */ /* 0x000fe40003f06070 */
[----:B------:R-:W-:Y:S02]  /*2800*/  F2FP.BF16.F32.PACK_AB R108, R14, R105 ;  /* 0x000000690e6c723e */ /* 0x000fe400000010ff */
[C---:B------:R-:W-:Y:S02]  /*2810*/  FSEL R105, R107.reuse, RZ, P6 ;  /* 0x000000ff6b697208 */ /* 0x040fe40003000000 */
[----:B------:R-:W-:-:S02]  /*2820*/  FSEL R14, R107, RZ, P0 ;  /* 0x000000ff6b0e7208 */ /* 0x000fc40000000000 */
[----:B------:R-:W-:Y:S02]  /*2830*/  F2FP.BF16.F32.PACK_AB R16, R13, R16 ;  /* 0x000000100d10723e */ /* 0x000fe400000010ff */
        /* <DEDUP_REMOVED lines=10> */
.L_x_2629:
[--C-:B------:R-:W-:Y:S01]  /*28e0*/  FFMA.FTZ R14, R149, UR6, R110.reuse ;  /* 0x00000006950e7c23 */ /* 0x100fe2000801006e */
[--C-:B------:R-:W-:Y:S01]  /*28f0*/  FFMA.FTZ R16, R18, UR6, R110.reuse ;  /* 0x0000000612107c23 */ /* 0x100fe2000801006e */
[----:B------:R-:W-:Y:S01]  /*2900*/  FFMA.FTZ R15, R17, UR6, R110 ;  /* 0x00000006110f7c23 */ /* 0x000fe2000801006e */
[----:B------:R-:W-:Y:S01]  /*2910*/  LOP3.LUT P6, RZ, R9, 0xff, RZ, 0xc0, !PT ;  /* 0x000000ff09ff7812 */ /* 0x000fe200078cc0ff */
        /* <DEDUP_REMOVED lines=9> */
[----:B------:R-:W-:Y:S01]  /*29b0*/  FMUL.FTZ R15, R101, UR25 ;  /* 0x00000019650f7c20 */ /* 0x000fe20008410000 */
[----:B------:R-:W-:Y:S01]  /*29c0*/  FADD.FTZ R103, R115, -R16 ;  /* 0x8000001073677221 */ /* 0x000fe20000010000 */
[----:B------:R-:W-:-:S02]  /*29d0*/  FMUL.FTZ R104, R102, UR25 ;  /* 0x0000001966687c20 */ /* 0x000fc40008410000 */
[----:B------:R-:W-:Y:S01]  /*29e0*/  FSEL R14, R13, RZ, P6 ;  /* 0x000000ff0d0e7208 */ /* 0x000fe20003000000 */
[----:B------:R-:W-:Y:S01]  /*29f0*/  FMUL.FTZ R103, R103, UR23 ;  /* 0x0000001767677c20 */ /* 0x000fe20008410000 */
[----:B------:R-:W-:Y:S02]  /*2a00*/  LOP3.LUT P6, RZ, R9, 0xff00, RZ, 0xc0, !PT ;  /* 0x0000ff0009ff7812 */ /* 0x000fe400078cc0ff */
[----:B------:R-:W-:Y:S01]  /*2a10*/  FSEL R13, R13, RZ, P0 ;  /* 0x000000ff0d0d7208 */ /* 0x000fe20000000000 */
[----:B------:R-:W-:Y:S01]  /*2a20*/  FMUL.FTZ R106, R103, UR25 ;  /* 0x00000019676a7c20 */ /* 0x000fe20008410000 */
[----:B------:R-:W-:Y:S02]  /*2a30*/  LOP3.LUT P0, RZ, R10, 0xff00, RZ, 0xc0, !PT ;  /* 0x0000ff000aff7812 */ /* 0x000fe4000780c0ff */
[----:B------:R-:W-:Y:S02]  /*2a40*/  FSEL R16, R15, RZ, P6 ;  /* 0x000000ff0f107208 */ /* 0x000fe40003000000 */
[----:B------:R-:W-:-:S02]  /*2a50*/  LOP3.LUT P6, RZ, R9, 0xff0000, RZ, 0xc0, !PT ;  /* 0x00ff000009ff7812 */ /* 0x000fc400078cc0ff */
[----:B------:R-:W-:Y:S02]  /*2a60*/  FSEL R15, R15, RZ, P0 ;  /* 0x000000ff0f0f7208 */ /* 0x000fe40000000000 */
[----:B------:R-:W-:Y:S02]  /*2a70*/  LOP3.LUT P0, RZ, R10, 0xff0000, RZ, 0xc0, !PT ;  /* 0x00ff00000aff7812 */ /* 0x000fe4000780c0ff */
[C---:B------:R-:W-:Y:S02]  /*2a80*/  FSEL R105, R104.reuse, RZ, P6 ;  /* 0x000000ff68697208 */ /* 0x040fe40003000000 */
        /* <DEDUP_REMOVED lines=14> */
[----:B------:R-:W-:Y:S01]  /*2b70*/  PRMT R16, R150, 0x7632, R16 ;  /* 0x0000763296107816 */ /* 0x000fe20000000010 */
[----:B------:R-:W-:Y:S06]  /*2b80*/  BRA `(.L_x_2626) ;  /* 0x0000000400647947 */ /* 0x000fec0003800000 */
.L_x_2628:
[----:B------:R-:W-:-:S04]  /*2b90*/  UISETP.NE.U32.AND UP0, UPT, UR4, URZ, UPT ;  /* 0x000000ff0400728c */ /* 0x000fc8000bf05070 */
[----:B------:R-:W-:-:S09]  /*2ba0*/  UISETP.NE.AND.EX UP0, UPT, UR5, URZ, UPT, UP0 ;  /* 0x000000ff0500728c */ /* 0x000fd2000bf05300 */
[----:B------:R-:W-:Y:S05]  /*2bb0*/  BRA.U UP0, `(.L_x_2630) ;  /* 0x0000000100b07547 */ /* 0x000fea000b800000 */
[--C-:B------:R-:W-:Y:S01]  /*2bc0*/  FFMA.FTZ R14, R18, UR6, R110.reuse ;  /* 0x00000006120e7c23 */ /* 0x100fe2000801006e */
[----:B------:R-:W-:Y:S01]  /*2bd0*/  FFMA.FTZ R13, R17, UR6, R110 ;  /* 0x00000006110d7c23 */ /* 0x000fe2000801006e */
[----:B------:R-:W-:Y:S02]  /*2be0*/  LOP3.LUT P0, RZ, R9, 0xff00, RZ, 0xc0, !PT ;  /* 0x0000ff0009ff7812 */ /* 0x000fe4000780c0ff */
        /* <DEDUP_REMOVED lines=12> */
[C---:B------:R-:W-:Y:S01]  /*2cb0*/  FSEL R105, R16.reuse, RZ, P0 ;  /* 0x000000ff10697208 */ /* 0x040fe20000000000 */
[----:B------:R-:W-:Y:S01]  /*2cc0*/  FMUL.FTZ R13, R13, UR25 ;  /* 0x000000190d0d7c20 */ /* 0x000fe20008410000 */
        /* <DEDUP_REMOVED lines=8> */
[C---:B------:R-:W-:Y:S02]  /*2d50*/  LOP3.LUT P6, RZ, R10.reuse, 0xff0000, RZ, 0xc0, !PT ;  /* 0x00ff00000aff7812 */ /* 0x040fe400078cc0ff */
        /* <DEDUP_REMOVED lines=18> */
.L_x_2630:
        /* <DEDUP_REMOVED lines=8> */
[----:B------:R-:W-:Y:S01]  /*2f00*/  FFMA.FTZ R100, R13, UR23, R20 ;  /* 0x000000170d647c23 */ /* 0x000fe20008010014 */
[----:B------:R-:W-:Y:S01]  /*2f10*/  FADD.FTZ R14, R113, -R14 ;  /* 0x8000000e710e7221 */ /* 0x000fe20000010000 */
[----:B------:R-:W-:Y:S01]  /*2f20*/  FFMA.FTZ R102, R15, UR23, R22 ;  /* 0x000000170f667c23 */ /* 0x000fe20008010016 */
[----:B------:R-:W-:Y:S01]  /*2f30*/  FADD.FTZ R106, R115, -R16 ;  /* 0x80000010736a7221 */ /* 0x000fe20000010000 */
[----:B------:R-:W-:Y:S01]  /*2f40*/  FMUL.FTZ R13, R100, UR25 ;  /* 0x00000019640d7c20 */ /* 0x000fe20008410000 */
[----:B------:R-:W-:Y:S01]  /*2f50*/  FFMA.FTZ R101, R14, UR23, R21 ;  /* 0x000000170e657c23 */ /* 0x000fe20008010015 */
[----:B------:R-:W-:Y:S01]  /*2f60*/  FMUL.FTZ R104, R102, UR25 ;  /* 0x0000001966687c20 */ /* 0x000fe20008410000 */
[----:B------:R-:W-:-:S02]  /*2f70*/  FFMA.FTZ R103, R106, UR23, R23 ;  /* 0x000000176a677c23 */ /* 0x000fc40008010017 */
[----:B------:R-:W-:Y:S01]  /*2f80*/  FSEL R14, R13, RZ, P6 ;  /* 0x000000ff0d0e7208 */ /* 0x000fe20003000000 */
[----:B------:R-:W-:Y:S01]  /*2f90*/  FMUL.FTZ R15, R101, UR25 ;  /* 0x00000019650f7c20 */ /* 0x000fe20008410000 */
[----:B------:R-:W-:Y:S01]  /*2fa0*/  LOP3.LUT P6, RZ, R9, 0xff00, RZ, 0xc0, !PT ;  /* 0x0000ff0009ff7812 */ /* 0x000fe200078cc0ff */
[----:B------:R-:W-:Y:S01]  /*2fb0*/  FMUL.FTZ R106, R103, UR25 ;  /* 0x00000019676a7c20 */ /* 0x000fe20008410000 */
[----:B------:R-:W-:Y:S02]  /*2fc0*/  FSEL R13, R13, RZ, P0 ;  /* 0x000000ff0d0d7208 */ /* 0x000fe40000000000 */
        /* <DEDUP_REMOVED lines=20> */
[----:B------:R-:W-:-:S07]  /*3110*/  PRMT R16, R150, 0x7632, R16 ;  /* 0x0000763296107816 */ /* 0x000fce0000000010 */
.L_x_2626:
        /* <DEDUP_REMOVED lines=24> */
.L_x_2631:
[----:B------:R-:W-:-:S07]  /*32a0*/  VIADD R11, R11, 0x80 ;  /* 0x000000800b0b7836 */ /* 0x000fce0000000000 */
.L_x_2622:
[----:B------:R-:W-:Y:S05]  /*32b0*/  BSYNC.RECONVERGENT B0 ;  /* 0x0000000000007941 */ /* 0x000fea0003800200 */
.L_x_2621:
        /* <DEDUP_REMOVED lines=19> */
[----:B0-----:R-:W-:Y:S01]  /*33f0*/  FFMA.FTZ R100, R13, UR23, R84 ;  /* 0x000000170d647c23 */ /* 0x001fe20008010054 */
[----:B------:R-:W-:Y:S01]  /*3400*/  FFMA.FTZ R101, R14, UR23, R85 ;  /* 0x000000170e657c23 */ /* 0x000fe20008010055 */
[----:B------:R-:W-:Y:S01]  /*3410*/  FFMA.FTZ R16, R118, UR6, R110 ;  /* 0x0000000676107c23 */ /* 0x000fe2000801006e */
[----:B------:R-:W-:Y:S01]  /*3420*/  FFMA.FTZ R102, R15, UR23, R86 ;  /* 0x000000170f667c23 */ /* 0x000fe20008010056 */
[----:B------:R-:W-:Y:S01]  /*3430*/  FMUL.FTZ R13, R100, UR25 ;  /* 0x00000019640d7c20 */ /* 0x000fe20008410000 */
[----:B------:R-:W-:Y:S01]  /*3440*/  FMUL.FTZ R15, R101, UR25 ;  /* 0x00000019650f7c20 */ /* 0x000fe20008410000 */
[----:B-1----:R-:W-:Y:S01]  /*3450*/  FADD.FTZ R106, R123, -R16 ;  /* 0x800000107b6a7221 */ /* 0x002fe20000010000 */
[----:B------:R-:W-:-:S02]  /*3460*/  FMUL.FTZ R104, R102, UR25 ;  /* 0x0000001966687c20 */ /* 0x000fc40008410000 */
[----:B------:R-:W-:Y:S01]  /*3470*/  FSEL R14, R13, RZ, P6 ;  /* 0x000000ff0d0e7208 */ /* 0x000fe20003000000 */
[----:B------:R-:W-:Y:S01]  /*3480*/  FFMA.FTZ R103, R106, UR23, R87 ;  /* 0x000000176a677c23 */ /* 0x000fe20008010057 */
        /* <DEDUP_REMOVED lines=25> */
.L_x_2636:
        /* <DEDUP_REMOVED lines=8> */
[----:B------:R-:W-:Y:S01]  /*36a0*/  FFMA.FTZ R14, R14, UR23, R85 ;  /* 0x000000170e0e7c23 */ /* 0x000fe20008010055 */
[----:B------:R-:W-:Y:S01]  /*36b0*/  FFMA.FTZ R16, R15, UR23, R86 ;  /* 0x000000170f107c23 */ /* 0x000fe20008010056 */
[----:B------:R-:W-:Y:S01]  /*36c0*/  FFMA.FTZ R13, R13, UR23, R84 ;  /* 0x000000170d0d7c23 */ /* 0x000fe20008010054 */
[----:B01----:R-:W-:Y:S01]  /*36d0*/  FFMA.FTZ R106, R118, UR6, R110 ;  /* 0x00000006766a7c23 */ /* 0x003fe2000801006e */
        /* <DEDUP_REMOVED lines=31> */
.L_x_2635:
        /* <DEDUP_REMOVED lines=11> */
[----:B0-----:R-:W-:Y:S01]  /*3980*/  FMUL.FTZ R100, R13, UR23 ;  /* 0x000000170d647c20 */ /* 0x001fe20008410000 */
[----:B------:R-:W-:Y:S01]  /*3990*/  FMUL.FTZ R101, R14, UR23 ;  /* 0x000000170e657c20 */ /* 0x000fe20008410000 */
[----:B------:R-:W-:Y:S01]  /*39a0*/  FFMA.FTZ R16, R118, UR6, R110 ;  /* 0x0000000676107c23 */ /* 0x000fe2000801006e */
[----:B------:R-:W-:Y:S01]  /*39b0*/  FMUL.FTZ R102, R15, UR23 ;  /* 0x000000170f667c20 */ /* 0x000fe20008410000 */
[----:B------:R-:W-:Y:S01]  /*39c0*/  FMUL.FTZ R13, R100, UR25 ;  /* 0x00000019640d7c20 */ /* 0x000fe20008410000 */
[----:B------:R-:W-:Y:S01]  /*39d0*/  FMUL.FTZ R15, R101, UR25 ;  /* 0x00000019650f7c20 */ /* 0x000fe20008410000 */
[----:B------:R-:W-:Y:S01]  /*39e0*/  FADD.FTZ R103, R123, -R16 ;  /* 0x800000107b677221 */ /* 0x000fe20000010000 */
[----:B-1----:R-:W-:-:S02]  /*39f0*/  FMUL.FTZ R104, R102, UR25 ;  /* 0x0000001966687c20 */ /* 0x002fc40008410000 */
        /* <DEDUP_REMOVED lines=27> */
.L_x_2638:
        /* <DEDUP_REMOVED lines=10> */
[----:B------:R-:W-:Y:S01]  /*3c50*/  FMUL.FTZ R13, R13, UR23 ;  /* 0x000000170d0d7c20 */ /* 0x000fe20008410000 */
[----:B01----:R-:W-:Y:S01]  /*3c60*/  FFMA.FTZ R106, R118, UR6, R110 ;  /* 0x00000006766a7c23 */ /* 0x003fe2000801006e */
        /* <DEDUP_REMOVED lines=31> */
.L_x_2634:
        /* <DEDUP_REMOVED lines=37> */
.L_x_2640:
        /* <DEDUP_REMOVED lines=31> */
.L_x_2639:
        /* <DEDUP_REMOVED lines=34> */
.L_x_2641:
        /* <DEDUP_REMOVED lines=30> */
.L_x_2637:
        /* <DEDUP_REMOVED lines=23> */
.L_x_2642:
[----:B------:R-:W-:-:S07]  /*4810*/  VIADD R11, R11, 0x80 ;  /* 0x000000800b0b7836 */ /* 0x000fce0000000000 */
.L_x_2633:
[----:B------:R-:W-:Y:S05]  /*4820*/  BSYNC.RECONVERGENT B0 ;  /* 0x0000000000007941 */ /* 0x000fea0003800200 */
.L_x_2632:
        /* <DEDUP_REMOVED lines=54> */
.L_x_2647:
        /* <DEDUP_REMOVED lines=43> */
.L_x_2646:
        /* <DEDUP_REMOVED lines=46> */
.L_x_2649:
        /* <DEDUP_REMOVED lines=43> */
.L_x_2645:
        /* <DEDUP_REMOVED lines=37> */
.L_x_2651:
        /* <DEDUP_REMOVED lines=31> */
.L_x_2650:
        /* <DEDUP_REMOVED lines=34> */
.L_x_2652:
        /* <DEDUP_REMOVED lines=30> */
.L_x_2648:
        /* <DEDUP_REMOVED lines=23> */
.L_x_2653:
[----:B------:R-:W-:-:S07]  /*5d80*/  VIADD R11, R11, 0x80 ;  /* 0x000000800b0b7836 */ /* 0x000fce0000000000 */
.L_x_2644:
[----:B------:R-:W-:Y:S05]  /*5d90*/  BSYNC.RECONVERGENT B0 ;  /* 0x0000000000007941 */ /* 0x000fea0003800200 */
.L_x_2643:
        /* <DEDUP_REMOVED lines=54> */
.L_x_2658:
        /* <DEDUP_REMOVED lines=43> */
.L_x_2657:
        /* <DEDUP_REMOVED lines=46> */
.L_x_2660:
        /* <DEDUP_REMOVED lines=43> */
.L_x_2656:
        /* <DEDUP_REMOVED lines=37> */
.L_x_2662:
        /* <DEDUP_REMOVED lines=31> */
.L_x_2661:
        /* <DEDUP_REMOVED lines=34> */
.L_x_2663:
        /* <DEDUP_REMOVED lines=30> */
.L_x_2659:
        /* <DEDUP_REMOVED lines=23> */
.L_x_2664:
[----:B------:R-:W-:-:S07]  /*72f0*/  VIADD R11, R11, 0x80 ;  /* 0x000000800b0b7836 */ /* 0x000fce0000000000 */
.L_x_2655:
[----:B------:R-:W-:Y:S05]  /*7300*/  BSYNC.RECONVERGENT B0 ;  /* 0x0000000000007941 */ /* 0x000fea0003800200 */
.L_x_2654:
        /* <DEDUP_REMOVED lines=14> */
[----:B------:R-:W-:Y:S01]  /*73f0*/  ISETP.GE.U32.AND P6, PT, R2, 0x1000000, PT ;  /* 0x010000000200780c */ /* 0x000fe20003fc6070 */
[----:B------:R-:W-:Y:S01]  /*7400*/  FADD.FTZ R16, R147, -R14 ;  /* 0x8000000e93107221 */ /* 0x000fe20000010000 */
[----:B------:R-:W-:Y:S01]  /*7410*/  FADD.FTZ R13, R142, -R13 ;  /* 0x8000000d8e0d7221 */ /* 0x000fe20000010000 */
[----:B------:R-:W-:Y:S01]  /*7420*/  FFMA.FTZ R14, R140, UR6, R110 ;  /* 0x000000068c0e7c23 */ /* 0x000fe2000801006e */
[----:B------:R-:W-:Y:S01]  /*7430*/  FADD.FTZ R15, R144, -R15 ;  /* 0x8000000f900f7221 */ /* 0x000fe20000010000 */
[----:B0-----:R-:W-:Y:S01]  /*7440*/  FFMA.FTZ R103, R16, UR23, R99 ;  /* 0x0000001710677c23 */ /* 0x001fe20008010063 */
[----:B------:R-:W-:Y:S01]  /*7450*/  FFMA.FTZ R100, R13, UR23, R96 ;  /* 0x000000170d647c23 */ /* 0x000fe20008010060 */
[----:B------:R-:W-:Y:S01]  /*7460*/  FADD.FTZ R14, R145, -R14 ;  /* 0x8000000e910e7221 */ /* 0x000fe20000010000 */
[----:B------:R-:W-:Y:S01]  /*7470*/  LOP3.LUT P0, RZ, R2, 0xff, RZ, 0xc0, !PT ;  /* 0x000000ff02ff7812 */ /* 0x000fe2000780c0ff */
[----:B-1----:R-:W-:Y:S01]  /*7480*/  FMUL.FTZ R106, R103, UR25 ;  /* 0x00000019676a7c20 */ /* 0x002fe20008410000 */
[----:B------:R-:W-:Y:S01]  /*7490*/  FMUL.FTZ R13, R100, UR25 ;  /* 0x00000019640d7c20 */ /* 0x000fe20008410000 */
[----:B------:R-:W-:Y:S01]  /*74a0*/  FFMA.FTZ R101, R14, UR23, R97 ;  /* 0x000000170e657c23 */ /* 0x000fe20008010061 */
[----:B------:R-:W-:-:S02]  /*74b0*/  FFMA.FTZ R102, R15, UR23, R98 ;  /* 0x000000170f667c23 */ /* 0x000fc40008010062 */
[----:B------:R-:W-:Y:S01]  /*74c0*/  FSEL R107, R106, RZ, P6 ;  /* 0x000000ff6a6b7208 */ /* 0x000fe20003000000 */
[----:B------:R-:W-:Y:S01]  /*74d0*/  FMUL.FTZ R15, R101, UR25 ;  /* 0x00000019650f7c20 */ /* 0x000fe20008410000 */
[C---:B------:R-:W-:Y:S01]  /*74e0*/  FSEL R14, R13.reuse, RZ, P0 ;  /* 0x000000ff0d0e7208 */ /* 0x040fe20000000000 */
        /* <DEDUP_REMOVED lines=11> */
[----:B------:R-:W-:Y:S02]  /*75a0*/  FSEL R104, R104, RZ, P6 ;  /* 0x000000ff68687208 */ /* 0x000fe40003000000 */
[----:B------:R-:W-:Y:S02]  /*75b0*/  FSEL R106, R106, RZ, P0 ;  /* 0x000000ff6a6a7208 */ /* 0x000fe40000000000 */
[----:B------:R-:W-:Y:S02]  /*75c0*/  F2FP.BF16.F32.PACK_AB R14, R13, R14 ;  /* 0x0000000e0d0e723e */ /* 0x000fe400000010ff */
        /* <DEDUP_REMOVED lines=12> */
.L_x_2669:
        /* <DEDUP_REMOVED lines=13> */
[----:B01----:R-:W-:Y:S01]  /*7760*/  FMUL.FTZ R104, R16, UR25 ;  /* 0x0000001910687c20 */ /* 0x003fe20008410000 */
        /* <DEDUP_REMOVED lines=29> */
.L_x_2668:
[----:B------:R-:W-:-:S04]  /*7940*/  UISETP.NE.U32.AND UP4, UPT, UR4, URZ, UPT ;  /* 0x000000ff0400728c */ /* 0x000fc8000bf85070 */
[----:B------:R-:W-:-:S09]  /*7950*/  UISETP.NE.AND.EX UP4, UPT, UR5, URZ, UPT, UP4 ;  /* 0x000000ff0500728c */ /* 0x000fd2000bf85340 */
[----:B------:R-:W-:Y:S05]  /*7960*/  BRA.U !UP4, `(.L_x_2671) ;  /* 0x000000010cb47547 */ /* 0x000fea000b800000 */
[--C-:B------:R-:W-:Y:S01]  /*7970*/  FFMA.FTZ R14, R146, UR6, R110.reuse ;  /* 0x00000006920e7c23 */ /* 0x100fe2000801006e */
[--C-:B------:R-:W-:Y:S01]  /*7980*/  FFMA.FTZ R13, R141, UR6, R110.reuse ;  /* 0x000000068d0d7c23 */ /* 0x100fe2000801006e */
[----:B------:R-:W-:Y:S01]  /*7990*/  FFMA.FTZ R15, R143, UR6, R110 ;  /* 0x000000068f0f7c23 */ /* 0x000fe2000801006e */
[----:B------:R-:W-:Y:S01]  /*79a0*/  ISETP.GE.U32.AND P6, PT, R2, 0x1000000, PT ;  /* 0x010000000200780c */ /* 0x000fe20003fc6070 */
[----:B0-----:R-:W-:Y:S01]  /*79b0*/  FADD.FTZ R103, R147, -R14 ;  /* 0x8000000e93677221 */ /* 0x001fe20000010000 */
[----:B------:R-:W-:Y:S01]  /*79c0*/  FADD.FTZ R13, R142, -R13 ;  /* 0x8000000d8e0d7221 */ /* 0x000fe20000010000 */
[----:B------:R-:W-:Y:S01]  /*79d0*/  FFMA.FTZ R14, R140, UR6, R110 ;  /* 0x000000068c0e7c23 */ /* 0x000fe2000801006e */
[----:B------:R-:W-:Y:S01]  /*79e0*/  FADD.FTZ R15, R144, -R15 ;  /* 0x8000000f900f7221 */ /* 0x000fe20000010000 */
[----:B------:R-:W-:Y:S01]  /*79f0*/  FMUL.FTZ R103, R103, UR23 ;  /* 0x0000001767677c20 */ /* 0x000fe20008410000 */
[----:B------:R-:W-:Y:S01]  /*7a00*/  FMUL.FTZ R100, R13, UR23 ;  /* 0x000000170d647c20 */ /* 0x000fe20008410000 */
[----:B------:R-:W-:Y:S01]  /*7a10*/  FADD.FTZ R14, R145, -R14 ;  /* 0x8000000e910e7221 */ /* 0x000fe20000010000 */
[----:B------:R-:W-:Y:S01]  /*7a20*/  LOP3.LUT P0, RZ, R2, 0xff, RZ, 0xc0, !PT ;  /* 0x000000ff02ff7812 */ /* 0x000fe2000780c0ff */
[----:B-1----:R-:W-:Y:S01]  /*7a30*/  FMUL.FTZ R106, R103, UR25 ;  /* 0x00000019676a7c20 */ /* 0x002fe20008410000 */
[----:B------:R-:W-:Y:S01]  /*7a40*/  FMUL.FTZ R13, R100, UR25 ;  /* 0x00000019640d7c20 */ /* 0x000fe20008410000 */
[----:B------:R-:W-:Y:S01]  /*7a50*/  FMUL.FTZ R101, R14, UR23 ;  /* 0x000000170e657c20 */ /* 0x000fe20008410000 */
[----:B------:R-:W-:-:S02]  /*7a60*/  FMUL.FTZ R102, R15, UR23 ;  /* 0x000000170f667c20 */ /* 0x000fc40008410000 */
        /* <DEDUP_REMOVED lines=29> */
.L_x_2671:
        /* <DEDUP_REMOVED lines=13> */
[----:B01----:R-:W-:Y:S01]  /*7d10*/  FMUL.FTZ R104, R16, UR25 ;  /* 0x0000001910687c20 */ /* 0x003fe20008410000 */
        /* <DEDUP_REMOVED lines=29> */
.L_x_2667:
        /* <DEDUP_REMOVED lines=37> */
.L_x_2673:
[--C-:B01----:R-:W-:Y:S01]  /*8140*/  FFMA.FTZ R104, R146, UR6, R110.reuse ;  /* 0x0000000692687c23 */ /* 0x103fe2000801006e */
[--C-:B------:R-:W-:Y:S01]  /*8150*/  FFMA.FTZ R105, R141, UR6, R110.reuse ;  /* 0x000000068d697c23 */ /* 0x100fe2000801006e */
[----:B------:R-:W-:Y:S01]  /*8160*/  FFMA.FTZ R107, R143, UR6, R110 ;  /* 0x000000068f6b7c23 */ /* 0x000fe2000801006e */
[----:B------:R-:W-:Y:S01]  /*8170*/  LOP3.LUT P6, RZ, R2, 0xff, RZ, 0xc0, !PT ;  /* 0x000000ff02ff7812 */ /* 0x000fe200078cc0ff */
        /* <DEDUP_REMOVED lines=27> */
.L_x_2672:
        /* <DEDUP_REMOVED lines=14> */
[----:B------:R-:W-:Y:S01]  /*8410*/  LOP3.LUT P6, RZ, R2, 0xff, RZ, 0xc0, !PT ;  /* 0x000000ff02ff7812 */ /* 0x000fe200078cc0ff */
        /* <DEDUP_REMOVED lines=19> */
.L_x_2674:
        /* <DEDUP_REMOVED lines=30> */
.L_x_2670:
        /* <DEDUP_REMOVED lines=23> */
.L_x_2666:
[----:B------:R-:W-:Y:S05]  /*88a0*/  BSYNC.RECONVERGENT B0 ;  /* 0x0000000000007941 */ /* 0x000fea0003800200 */
.L_x_2665:
[----:B------:R-:W-:Y:S01]  /*88b0*/  UPLOP3.LUT UP3, UPT, UPT, UPT, UP3, 0x40, 0x4 ;  /* 0x000000000004789c */ /* 0x000fe20003f6e830 */
[----:B------:R-:W-:Y:S10]  /*88c0*/  BRA.U !UP1, `(.L_x_2675) ;  /* 0xffffff7d09347547 */ /* 0x000ff4000b83ffff */
.L_x_2608:
[----:B------:R-:W4:Y:S08]  /*88d0*/  S2UR UR6, SR_CTAID.X ;  /* 0x00000000000679c3 */ /* 0x000f300000002500 */
[----:B------:R-:W0:Y:S08]  /*88e0*/  LDC.64 R2, c[0x0][0x440] ;  /* 0x00011000ff027b82 */ /* 0x000e300000000a00 */
        /* <DEDUP_REMOVED lines=38> */
.L_x_2676:
        /* <DEDUP_REMOVED lines=11> */
.L_x_5428:


//--------------------- .text._ZN10layer_norm22ln_bwd_finalize_kernelINS_22Kernel_traits_finalizeILj2560Ef13__nv_bfloat16fS2_fjLb0ELj1024ELj4ENS_18Kernel_traits_baseILj2560EfS2_fS2_fjLj1024EEEEELb0ELb1EEEvNS_9BwdParamsE --------------------------
	.section	.text._ZN10layer_norm22ln_bwd_finalize_kernelINS_22Kernel_traits_finalizeILj2560Ef13__nv_bfloat16fS2_fjLb0ELj1024ELj4ENS_18Kernel_traits_baseILj2560EfS2_fS2_fjLj1024EEEEELb0ELb1EEEvNS_9BwdParamsE,"ax",@progbits
	.align	128
        .global         _ZN10layer_norm22ln_bwd_finalize_kernelINS_22Kernel_traits_finalizeILj2560Ef13__nv_bfloat16fS2_fjLb0ELj1024ELj4ENS_18Kernel_traits_baseILj2560EfS2_fS2_fjLj1024EEEEELb0ELb1EEEvNS_9BwdParamsE
        .type           _ZN10layer_norm22ln_bwd_finalize_kernelINS_22Kernel_traits_finalizeILj2560Ef13__nv_bfloat16fS2_fjLb0ELj1024ELj4ENS_18Kernel_traits_baseILj2560EfS2_fS2_fjLj1024EEEEELb0ELb1EEEvNS_9BwdParamsE,@function
        .size           _ZN10layer_norm22ln_bwd_finalize_kernelINS_22Kernel_traits_finalizeILj2560Ef13__nv_bfloat16fS2_fjLb0ELj1024ELj4ENS_18Kernel_traits_baseILj2560EfS2_fS2_fjLj1024EEEEELb0ELb1EEEvNS_9BwdParamsE,(.L_x_5429 - _ZN10layer_norm22ln_bwd_finalize_kernelINS_22Kernel_traits_finalizeILj2560Ef13__nv_bfloat16fS2_fjLb0ELj1024ELj4ENS_18Kernel_traits_baseILj2560EfS2_fS2_fjLj1024EEEEELb0ELb1EEEvNS_9BwdParamsE)
        .other          _ZN10layer_norm22ln_bwd_finalize_kernelINS_22Kernel_traits_finalizeILj2560Ef13__nv_bfloat16fS2_fjLb0ELj1024ELj4ENS_18Kernel_traits_baseILj2560EfS2_fS2_fjLj1024EEEEELb0ELb1EEEvNS_9BwdParamsE,@"STO_CUDA_ENTRY STV_DEFAULT"
_ZN10layer_norm22ln_bwd_finalize_kernelINS_22Kernel_traits_finalizeILj2560Ef13__nv_bfloat16fS2_fjLb0ELj1024ELj4ENS_18Kernel_traits_baseILj2560EfS2_fS2_fjLj1024EEEEELb0ELb1EEEvNS_9BwdParamsE:
.text._ZN10layer_norm22ln_bwd_finalize_kernelINS_22Kernel_traits_finalizeILj2560Ef13__nv_bfloat16fS2_fjLb0ELj1024ELj4ENS_18Kernel_traits_baseILj2560EfS2_fS2_fjLj1024EEEEELb0ELb1EEEvNS_9BwdParamsE:
        /* <DEDUP_REMOVED lines=77> */
.L_x_2681:
        /* <DEDUP_REMOVED lines=118> */
.L_x_2680:
[----:B------:R-:W-:Y:S05]  /*0c30*/  BSYNC.RECONVERGENT B1 ;  /* 0x0000000000017941 */ /* 0x000fea0003800200 */
.L_x_2679:
        /* <DEDUP_REMOVED lines=69> */
.L_x_2683:
[----:B------:R-:W-:Y:S05]  /*1090*/  BSYNC.RECONVERGENT B1 ;  /* 0x0000000000017941 */ /* 0x000fea0003800200 */
.L_x_2682:
        /* <DEDUP_REMOVED lines=38> */
.L_x_2685:
[----:B------:R-:W-:Y:S05]  /*1300*/  BSYNC.RECONVERGENT B1 ;  /* 0x0000000000017941 */ /* 0x000fea0003800200 */
.L_x_2684:
[----:B------:R-:W-:Y:S05]  /*1310*/  @!P1 BRA `(.L_x_2678) ;  /* 0x0000000000409947 */ /* 0x000fea0003800000 */
[----:B------:R-:W0:Y:S01]  /*1320*/  LDC R14, c[0x0][0x388] ;  /* 0x0000e200ff0e7b82 */ /* 0x000e220000000800 */
[----:B------:R-:W-:-:S07]  /*1330*/  IADD3 R12, PT, PT, -R54, RZ, RZ ;  /* 0x000000ff360c7210 */ /* 0x000fce0007ffe1ff */
[----:B------:R-:W1:Y:S08]  /*1340*/  LDC.64 R8, c[0x0][0x440] ;  /* 0x00011000ff087b82 */ /* 0x000e700000000a00 */
[----:B------:R-:W2:Y:S01]  /*1350*/  LDC.64 R10, c[0x0][0x448] ;  /* 0x00011200ff0a7b82 */ /* 0x000ea20000000a00 */
[----:B0-----:R-:W-:-:S05]  /*1360*/  IMAD R0, R3, R14, R0 ;  /* 0x0000000e03007224 */ /* 0x001fca00078e0200 */
[----:B------:R-:W-:-:S07]  /*1370*/  IADD3 R3, PT, PT, R57, R0, RZ ;  /* 0x0000000039037210 */ /* 0x000fce0007ffe0ff */
.L_x_2686:
        /* <DEDUP_REMOVED lines=10> */
.L_x_2678:
[----:B------:R-:W-:Y:S05]  /*1420*/  BSYNC.RECONVERGENT B0 ;  /* 0x0000000000007941 */ /* 0x000fea0003800200 */
.L_x_2677:
        /* <DEDUP_REMOVED lines=57> */
.L_x_2687:
        /* <DEDUP_REMOVED lines=12> */
.L_x_5429:


//--------------------- .text._ZN10layer_norm40ln_parallel_residual_bwd_finalize_kernelINS_22Kernel_traits_finalizeILj2560Ef13__nv_bfloat16fS2_fjLb0ELj1024ELj4ENS_18Kernel_traits_baseILj2560EfS2_fS2_fjLj1024EEEEELb1EEEvNS_9BwdParamsE --------------------------
	.section	.text._ZN10layer_norm40ln_parallel_residual_bwd_finalize_kernelINS_22Kernel_traits_finalizeILj2560Ef13__nv_bfloat16fS2_fjLb0ELj1024ELj4ENS_18Kernel_traits_baseILj2560EfS2_fS2_fjLj1024EEEEELb1EEEvNS_9BwdParamsE,"ax",@progbits
	.align	128
        .global         _ZN10layer_norm40ln_parallel_residual_bwd_finalize_kernelINS_22Kernel_traits_finalizeILj2560Ef13__nv_bfloat16fS2_fjLb0ELj1024ELj4ENS_18Kernel_traits_baseILj2560EfS2_fS2_fjLj1024EEEEELb1EEEvNS_9BwdParamsE
        .type           _ZN10layer_norm40ln_parallel_residual_bwd_finalize_kernelINS_22Kernel_traits_finalizeILj2560Ef13__nv_bfloat16fS2_fjLb0ELj1024ELj4ENS_18Kernel_traits_baseILj2560EfS2_fS2_fjLj1024EEEEELb1EEEvNS_9BwdParamsE,@function
        .size           _ZN10layer_norm40ln_parallel_residual_bwd_finalize_kernelINS_22Kernel_traits_finalizeILj2560Ef13__nv_bfloat16fS2_fjLb0ELj1024ELj4ENS_18Kernel_traits_baseILj2560EfS2_fS2_fjLj1024EEEEELb1EEEvNS_9BwdParamsE,(.L_x_5430 - _ZN10layer_norm40ln_parallel_residual_bwd_finalize_kernelINS_22Kernel_traits_finalizeILj2560Ef13__nv_bfloat16fS2_fjLb0ELj1024ELj4ENS_18Kernel_traits_baseILj2560EfS2_fS2_fjLj1024EEEEELb1EEEvNS_9BwdParamsE)
        .other          _ZN10layer_norm40ln_parallel_residual_bwd_finalize_kernelINS_22Kernel_traits_finalizeILj2560Ef13__nv_bfloat16fS2_fjLb0ELj1024ELj4ENS_18Kernel_traits_baseILj2560EfS2_fS2_fjLj1024EEEEELb1EEEvNS_9BwdParamsE,@"STO_CUDA_ENTRY STV_DEFAULT"
_ZN10layer_norm40ln_parallel_residual_bwd_finalize_kernelINS_22Kernel_traits_finalizeILj2560Ef13__nv_bfloat16fS2_fjLb0ELj1024ELj4ENS_18Kernel_traits_baseILj2560EfS2_fS2_fjLj1024EEEEELb1EEEvNS_9BwdParamsE:
.text._ZN10layer_norm40ln_parallel_residual_bwd_finalize_kernelINS_22Kernel_traits_finalizeILj2560Ef13__nv_bfloat16fS2_fjLb0ELj1024ELj4ENS_18Kernel_traits_baseILj2560EfS2_fS2_fjLj1024EEEEELb1EEEvNS_9BwdParamsE:
        /* <DEDUP_REMOVED lines=57> */
.L_x_2692:
        /* <DEDUP_REMOVED lines=112> */
.L_x_2691:
[----:B------:R-:W-:Y:S05]  /*0a90*/  BSYNC.RECONVERGENT B1 ;  /* 0x0000000000017941 */ /* 0x000fea0003800200 */
.L_x_2690:
        /* <DEDUP_REMOVED lines=67> */
.L_x_2694:
[----:B------:R-:W-:Y:S05]  /*0ed0*/  BSYNC.RECONVERGENT B1 ;  /* 0x0000000000017941 */ /* 0x000fea0003800200 */
.L_x_2693:
        /* <DEDUP_REMOVED lines=37> */
.L_x_2696:
[----:B------:R-:W-:Y:S05]  /*1130*/  BSYNC.RECONVERGENT B1 ;  /* 0x0000000000017941 */ /* 0x000fea0003800200 */
.L_x_2695:
        /* <DEDUP_REMOVED lines=19> */
.L_x_2689:
[----:B------:R-:W-:Y:S05]  /*1270*/  BSYNC.RECONVERGENT B0 ;  /* 0x0000000000007941 */ /* 0x000fea0003800200 */
.L_x_2688:
        /* <DEDUP_REMOVED lines=89> */
.L_x_2697:
        /* <DEDUP_REMOVED lines=15> */
.L_x_5430:


//--------------------- .text._ZN10layer_norm31ln_parallel_residual_bwd_kernelINS_13Kernel_traitsIf13__nv_bfloat16fS2_fjLj2560ELj1ELj1ELj4ELj8ENS_18Kernel_traits_baseILj2560EfS2_fS2_fjLj128EEEEELb1ELb1ELb1EEEvNS_9BwdParamsE --------------------------
	.section	.text._ZN10layer_norm31ln_parallel_residual_bwd_kernelINS_13Kernel_traitsIf13__nv_bfloat16fS2_fjLj2560ELj1ELj1ELj4ELj8ENS_18Kernel_traits_baseILj2560EfS2_fS2_fjLj128EEEEELb1ELb1ELb1EEEvNS_9BwdParamsE,"ax",@progbits
	.align	128
        .global         _ZN10layer_norm31ln_parallel_residual_bwd_kernelINS_13Kernel_traitsIf13__nv_bfloat16fS2_fjLj2560ELj1ELj1ELj4ELj8ENS_18Kernel_traits_baseILj2560EfS2_fS2_fjLj128EEEEELb1ELb1ELb1EEEvNS_9BwdParamsE
        .type           _ZN10layer_norm31ln_parallel_residual_bwd_kernelINS_13Kernel_traitsIf13__nv_bfloat16fS2_fjLj2560ELj1ELj1ELj4ELj8ENS_18Kernel_traits_baseILj2560EfS2_fS2_fjLj128EEEEELb1ELb1ELb1EEEvNS_9BwdParamsE,@function
        .size           _ZN10layer_norm31ln_parallel_residual_bwd_kernelINS_13Kernel_traitsIf13__nv_bfloat16fS2_fjLj2560ELj1ELj1ELj4ELj8ENS_18Kernel_traits_baseILj2560EfS2_fS2_fjLj128EEEEELb1ELb1ELb1EEEvNS_9BwdParamsE,(.L_x_5431 - _ZN10layer_norm31ln_parallel_residual_bwd_kernelINS_13Kernel_traitsIf13__nv_bfloat16fS2_fjLj2560ELj1ELj1ELj4ELj8ENS_18Kernel_traits_baseILj2560EfS2_fS2_fjLj128EEEEELb1ELb1ELb1EEEvNS_9BwdParamsE)
        .other          _ZN10layer_norm31ln_parallel_residual_bwd_kernelINS_13Kernel_traitsIf13__nv_bfloat16fS2_fjLj2560ELj1ELj1ELj4ELj8ENS_18Kernel_traits_baseILj2560EfS2_fS2_fjLj128EEEEELb1ELb1ELb1EEEvNS_9BwdParamsE,@"STO_CUDA_ENTRY STV_DEFAULT"
_ZN10layer_norm31ln_parallel_residual_bwd_kernelINS_13Kernel_traitsIf13__nv_bfloat16fS2_fjLj2560ELj1ELj1ELj4ELj8ENS_18Kernel_traits_baseILj2560EfS2_fS2_fjLj128EEEEELb1ELb1ELb1EEEvNS_9BwdParamsE:
.text._ZN10layer_norm31ln_parallel_residual_bwd_kernelINS_13Kernel_traitsIf13__nv_bfloat16fS2_fjLj2560ELj1ELj1ELj4ELj8ENS_18Kernel_traits_baseILj2560EfS2_fS2_fjLj128EEEEELb1ELb1ELb1EEEvNS_9BwdParamsE:
        /* <DEDUP_REMOVED lines=42> */
[----:B------:R-:W-:Y:S01]  /*02a0*/  CS2R R16, SRZ ;  /* 0x0000000000107805 */ /* 0x000fe2000001ff00 */
[----:B-1----:R-:W-:Y:S01]  /*02b0*/  UISETP.NE.U32.AND UP0, UPT, UR6, URZ, UPT ;  /* 0x000000ff0600728c */ /* 0x002fe2000bf05070 */
[----:B------:R-:W-:-:S02]  /*02c0*/  CS2R R14, SRZ ;  /* 0x00000000000e7805 */ /* 0x000fc4000001ff00 */
[----:B------:R-:W-:Y:S02]  /*02d0*/  CS2R R12, SRZ ;  /* 0x00000000000c7805 */ /* 0x000fe4000001ff00 */
[----:B------:R-:W-:Y:S01]  /*02e0*/  CS2R R10, SRZ ;  /* 0x00000000000a7805 */ /* 0x000fe2000001ff00 */
[----:B------:R-:W-:Y:S01]  /*02f0*/  UISETP.NE.AND.EX UP0, UPT, UR7, URZ, UPT, UP0 ;  /* 0x000000ff0700728c */ /* 0x000fe2000bf05300 */
[----:B0-----:R-:W-:Y:S01]  /*0300*/  IMAD.WIDE.U32 R2, R80, 0x10, R2 ;  /* 0x0000001050027825 */ /* 0x001fe200078e0002 */
[----:B---3--:R-:W-:Y:S01]  /*0310*/  UISETP.NE.AND UP2, UPT, UR5, URZ, UPT ;  /* 0x000000ff0500728c */ /* 0x008fe2000bf45270 */
[----:B------:R-:W-:Y:S02]  /*0320*/  CS2R R8, SRZ ;  /* 0x0000000000087805 */ /* 0x000fe4000001ff00 */
[----:B------:R-:W-:Y:S02]  /*0330*/  CS2R R6, SRZ ;  /* 0x0000000000067805 */ /* 0x000fe4000001ff00 */
[----:B------:R-:W-:Y:S01]  /*0340*/  CS2R R4, SRZ ;  /* 0x0000000000047805 */ /* 0x000fe2000001ff00 */
[----:B--2---:R-:W5:Y:S01]  /*0350*/  LDG.E.128 R36, desc[UR16][R2.64] ;  /* 0x0000001002247981 */ /* 0x004f62000c1e1d00 */
[----:B------:R-:W-:Y:S01]  /*0360*/  PLOP3.LUT P0, PT, PT, PT, UP0, 0x80, 0x8 ;  /* 0x000000000008781c */ /* 0x000fe20003f0f008 */
[----:B------:R-:W-:Y:S01]  /*0370*/  IMAD.MOV.U32 R120, RZ, RZ, RZ ;  /* 0x000000ffff787224 */ /* 0x000fe200078e00ff */
[----:B------:R-:W-:Y:S01]  /*0380*/  PLOP3.LUT P3, PT, PT, PT, UP2, 0x80, 0x8 ;  /* 0x000000000008781c */ /* 0x000fe20003f6f028 */
[----:B------:R-:W5:Y:S01]  /*0390*/  LDG.E.128 R40, desc[UR16][R2.64+0x800] ;  /* 0x0008001002287981 */ /* 0x000f62000c1e1d00 */
[----:B------:R-:W-:Y:S01]  /*03a0*/  UPLOP3.LUT UP1, UPT, UPT, UPT, UPT, 0x40, 0x4 ;  /* 0x000000000004789c */ /* 0x000fe20003f2e870 */
[----:B------:R-:W0:Y:S02]  /*03b0*/  LDCU UR7, c[0x0][0x408] ;  /* 0x00008100ff0777ac */ /* 0x000e240008000800 */
[----:B------:R-:W5:Y:S01]  /*03c0*/  LDG.E.128 R44, desc[UR16][R2.64+0x1000] ;  /* 0x00100010022c7981 */ /* 0x000f62000c1e1d00 */
[----:B------:R-:W1:Y:S03]  /*03d0*/  LDCU UR18, c[0x0][0x388] ;  /* 0x00007100ff1277ac */ /* 0x000e660008000800 */
[----:B------:R-:W5:Y:S01]  /*03e0*/  LDG.E.128 R48, desc[UR16][R2.64+0x1800] ;  /* 0x0018001002307981 */ /* 0x000f62000c1e1d00 */
[----:B------:R-:W2:Y:S03]  /*03f0*/  LDCU.U8 UR26, c[0x0][0x410] ;  /* 0x00008200ff1a77ac */ /* 0x000ea60008000000 */
[----:B------:R3:W5:Y:S01]  /*0400*/  LDG.E.128 R52, desc[UR16][R2.64+0x2000] ;  /* 0x0020001002347981 */ /* 0x000762000c1e1d00 */
[----:B------:R-:W4:Y:S01]  /*0410*/  LDCU UR19, c[0x0][0x400] ;  /* 0x00008000ff1377ac */ /* 0x000f220008000800 */
[----:B------:R-:W0:Y:S01]  /*0420*/  LDCU.64 UR8, c[0x0][0x478] ;  /* 0x00008f00ff0877ac */ /* 0x000e220008000a00 */
[----:B---3--:R-:W-:Y:S01]  /*0430*/  CS2R R2, SRZ ;  /* 0x0000000000027805 */ /* 0x008fe2000001ff00 */
[----:B------:R-:W3:Y:S01]  /*0440*/  LDCU.64 UR24, c[0x0][0x438] ;  /* 0x00008700ff1877ac */ /* 0x000ee20008000a00 */
[----:B------:R-:W0:Y:S01]  /*0450*/  LDCU.128 UR12, c[0x0][0x3c0] ;  /* 0x00007800ff0c77ac */ /* 0x000e220008000c00 */
[----:B------:R-:W0:Y:S01]  /*0460*/  LDCU.64 UR20, c[0x0][0x380] ;  /* 0x00007000ff1477ac */ /* 0x000e220008000a00 */
[----:B-1----:R-:W0:Y:S03]  /*0470*/  LDCU.64 UR22, c[0x0][0x470] ;  /* 0x00008e00ff1677ac */ /* 0x002e260008000a00 */
.L_x_2746:
[----:B------:R-:W-:Y:S01]  /*0480*/  UIMAD UR5, UR4, UR18, URZ ;  /* 0x00000012040572a4 */ /* 0x000fe2000f8e02ff */
[----:B-1----:R-:W1:Y:S01]  /*0490*/  LDC.64 R132, c[0x0][0x428] ;  /* 0x00010a00ff847b82 */ /* 0x002e620000000a00 */
[----:B0-----:R-:W-:Y:S02]  /*04a0*/  UIMAD.WIDE UR10, UR4, 0x4, UR14 ;  /* 0x00000004040a78a5 */ /* 0x001fe4000f8e020e */
[----:B------:R-:W-:-:S04]  /*04b0*/  USHF.R.S32.HI UR6, URZ, 0x1f, UR5 ;  /* 0x0000001fff067899 */ /* 0x000fc80008011405 */
[----:B------:R-:W-:Y:S01]  /*04c0*/  ULEA.HI UR6, UR6, UR5, URZ, 0x2 ;  /* 0x0000000506067291 */ /* 0x000fe2000f8f10ff */
[----:B------:R-:W0:Y:S01]  /*04d0*/  LDC.64 R88, c[0x0][0x3a8] ;  /* 0x0000ea00ff587b82 */ /* 0x000e220000000a00 */
[----:B------:R-:W-:Y:S02]  /*04e0*/  IMAD.U32 R72, RZ, RZ, UR10 ;  /* 0x0000000aff487e24 */ /* 0x000fe4000f8e00ff */
[----:B------:R-:W-:Y:S02]  /*04f0*/  IMAD.U32 R73, RZ, RZ, UR11 ;  /* 0x0000000bff497e24 */ /* 0x000fe4000f8e00ff */
[----:B------:R-:W-:Y:S01]  /*0500*/  IMAD.U32 R119, RZ, RZ, UR6 ;  /* 0x00000006ff777e24 */ /* 0x000fe2000f8e00ff */
[----:B------:R-:W-:Y:S02]  /*0510*/  UIMAD.WIDE UR10, UR4, 0x4, UR12 ;  /* 0x00000004040a78a5 */ /* 0x000fe4000f8e020c */
[----:B------:R0:W2:Y:S01]  /*0520*/  LDG.E R0, desc[UR16][R72.64] ;  /* 0x0000001048007981 */ /* 0x0000a2000c1e1900 */
[----:B------:R-:W-:Y:S01]  /*0530*/  ISETP.NE.U32.AND P1, PT, RZ, UR22, PT ;  /* 0x00000016ff007c0c */ /* 0x000fe2000bf25070 */
[----:B------:R-:W4:Y:S01]  /*0540*/  @P0 LDC.64 R142, c[0x0][0x438] ;  /* 0x00010e00ff8e0b82 */ /* 0x000f220000000a00 */
[----:B------:R-:W-:-:S05]  /*0550*/  LEA.HI.SX32 R119, R119, R80, 0x1e ;  /* 0x0000005077777211 */ /* 0x000fca00078ff2ff */
[C---:B------:R-:W-:Y:S02]  /*0560*/  VIADD R118, R119.reuse, 0x80 ;  /* 0x0000008077767836 */ /* 0x040fe40000000000 */
[C---:B------:R-:W-:Y:S01]  /*0570*/  VIADD R117, R119.reuse, 0x100 ;  /* 0x0000010077757836 */ /* 0x040fe20000000000 */
[----:B------:R-:W3:Y:S01]  /*0580*/  LDC.64 R130, c[0x0][0x3b0] ;  /* 0x0000ec00ff827b82 */ /* 0x000ee20000000a00 */
[C---:B------:R-:W-:Y:S02]  /*0590*/  VIADD R116, R119.reuse, 0x180 ;  /* 0x0000018077747836 */ /* 0x040fe40000000000 */
[C---:B------:R-:W-:Y:S02]  /*05a0*/  VIADD R115, R119.reuse, 0x200 ;  /* 0x0000020077737836 */ /* 0x040fe40000000000 */
[----:B-1----:R-:W-:-:S04]  /*05b0*/  IMAD.WIDE.U32 R138, R119, 0x8, R132 ;  /* 0x00000008778a7825 */ /* 0x002fc800078e0084 */
        /* <DEDUP_REMOVED lines=11> */
[----:B0-----:R-:W-:-:S03]  /*0670*/  IMAD.WIDE.U32 R72, R119, 0x10, R88 ;  /* 0x0000001077487825 */ /* 0x001fc600078e0058 */
        /* <DEDUP_REMOVED lines=11> */
[----:B----4-:R-:W-:Y:S01]  /*0730*/  @P0 IMAD.WIDE.U32 R142, R119, 0x10, R142 ;  /* 0x00000010778e0825 */ /* 0x010fe200078e008e */
[----:B---3--:R-:W-:-:S04]  /*0740*/  ISETP.NE.U32.AND P2, PT, RZ, UR24, PT ;  /* 0x00000018ff007c0c */ /* 0x008fc8000bf45070 */
[----:B-----5:R0:W5:Y:S07]  /*0750*/  @P0 LDG.E.128 R32, desc[UR16][R142.64] ;  /* 0x000000108e200981 */ /* 0x02016e000c1e1d00 */
[----:B------:R-:W1:Y:S01]  /*0760*/  @P1 LDC.64 R126, c[0x0][0x3b8] ;  /* 0x0000ee00ff7e1b82 */ /* 0x000e620000000a00 */
[----:B------:R-:W-:-:S07]  /*0770*/  ISETP.NE.AND.EX P0, PT, RZ, UR25, PT, P2 ;  /* 0x00000019ff007c0c */ /* 0x000fce000bf05320 */
[----:B------:R-:W3:Y:S08]  /*0780*/  @P1 LDC.64 R106, c[0x0][0x3b8] ;  /* 0x0000ee00ff6a1b82 */ /* 0x000ef00000000a00 */
[----:B------:R-:W4:Y:S01]  /*0790*/  @P1 LDC.64 R140, c[0x0][0x3b8] ;  /* 0x0000ee00ff8c1b82 */ /* 0x000f220000000a00 */
[----:B-1----:R-:W-:-:S07]  /*07a0*/  @P1 IMAD.WIDE.U32 R126, R118, 0x4, R126 ;  /* 0x00000004767e1825 */ /* 0x002fce00078e007e */
[----:B------:R-:W1:Y:S01]  /*07b0*/  @P1 LDC.64 R108, c[0x0][0x3b8] ;  /* 0x0000ee00ff6c1b82 */ /* 0x000e620000000a00 */
[----:B------:R3:W5:Y:S01]  /*07c0*/  @P1 LDG.E R113, desc[UR16][R126.64] ;  /* 0x000000107e711981 */ /* 0x000762000c1e1900 */
[----:B0-----:R-:W-:-:S06]  /*07d0*/  IMAD.WIDE.U32 R142, R119, 0x4, R130 ;  /* 0x00000004778e7825 */ /* 0x001fcc00078e0082 */
[----:B------:R-:W0:Y:S01]  /*07e0*/  @P1 LDC.64 R128, c[0x0][0x3b8] ;  /* 0x0000ee00ff801b82 */ /* 0x000e220000000a00 */
[----:B------:R-:W5:Y:S07]  /*07f0*/  LDG.E R110, desc[UR16][R142.64] ;  /* 0x000000108e6e7981 */ /* 0x000f6e000c1e1900 */
[----:B---3--:R-:W3:Y:S01]  /*0800*/  @P0 LDC.64 R126, c[0x0][0x438] ;  /* 0x00010e00ff7e0b82 */ /* 0x008ee20000000a00 */
[----:B------:R-:W-:-:S04]  /*0810*/  @P1 IMAD.WIDE.U32 R106, R116, 0x4, R106 ;  /* 0x00000004746a1825 */ /* 0x000fc800078e006a */
[----:B----4-:R-:W-:Y:S01]  /*0820*/  @P1 IMAD.WIDE.U32 R140, R119, 0x4, R140 ;  /* 0x00000004778c1825 */ /* 0x010fe200078e008c */
[----:B------:R4:W5:Y:S02]  /*0830*/  @P1 LDG.E R111, desc[UR16][R106.64] ;  /* 0x000000106a6f1981 */ /* 0x000964000c1e1900 */
[----:B------:R-:W0:Y:S01]  /*0840*/  @P0 LDC.64 R162, c[0x0][0x438] ;  /* 0x00010e00ffa20b82 */ /* 0x000e220000000a00 */
[----:B-1----:R-:W-:Y:S01]  /*0850*/  @P1 IMAD.WIDE.U32 R108, R117, 0x4, R108 ;  /* 0x00000004756c1825 */ /* 0x002fe200078e006c */
[----:B------:R-:W5:Y:S04]  /*0860*/  @P1 LDG.E R114, desc[UR16][R140.64] ;  /* 0x000000108c721981 */ /* 0x000f68000c1e1900 */
[----:B------:R1:W5:Y:S01]  /*0870*/  @P1 LDG.E R112, desc[UR16][R108.64] ;  /* 0x000000106c701981 */ /* 0x000362000c1e1900 */
[----:B----4-:R-:W-:-:S04]  /*0880*/  IMAD.WIDE.U32 R106, R116, 0x4, R130 ;  /* 0x00000004746a7825 */ /* 0x010fc800078e0082 */
[C---:B---3--:R-:W-:Y:S02]  /*0890*/  @P0 IMAD.WIDE.U32 R126, R118.reuse, 0x10, R126 ;  /* 0x00000010767e0825 */ /* 0x048fe400078e007e */
[----:B------:R-:W5:Y:S04]  /*08a0*/  LDG.E R107, desc[UR16][R106.64] ;  /* 0x000000106a6b7981 */ /* 0x000f68000c1e1900 */
[----:B------:R3:W5:Y:S01]  /*08b0*/  @P0 LDG.E.128 R28, desc[UR16][R126.64] ;  /* 0x000000107e1c0981 */ /* 0x000762000c1e1d00 */
[----:B-1----:R-:W-:-:S04]  /*08c0*/  IMAD.WIDE.U32 R108, R118, 0x4, R130 ;  /* 0x00000004766c7825 */ /* 0x002fc800078e0082 */
[--C-:B------:R-:W-:Y:S02]  /*08d0*/  IMAD.WIDE.U32 R140, R117, 0x4, R130.reuse ;  /* 0x00000004758c7825 */ /* 0x100fe400078e0082 */
[----:B------:R-:W5:Y:S01]  /*08e0*/  LDG.E R109, desc[UR16][R108.64] ;  /* 0x000000106c6d7981 */ /* 0x000f62000c1e1900 */
[----:B---3--:R-:W1:Y:S01]  /*08f0*/  @P0 LDC.64 R126, c[0x0][0x438] ;  /* 0x00010e00ff7e0b82 */ /* 0x008e620000000a00 */
[----:B------:R-:W-:-:S04]  /*0900*/  IMAD.WIDE.U32 R130, R115, 0x4, R130 ;  /* 0x0000000473827825 */ /* 0x000fc800078e0082 */
[C---:B0-----:R-:W-:Y:S01]  /*0910*/  @P1 IMAD.WIDE.U32 R128, R115.reuse, 0x4, R128 ;  /* 0x0000000473801825 */ /* 0x041fe200078e0080 */
[----:B------:R0:W5:Y:S04]  /*0920*/  LDG.E R106, desc[UR16][R130.64] ;  /* 0x00000010826a7981 */ /* 0x000168000c1e1900 */
[----:B------:R3:W5:Y:S04]  /*0930*/  @P1 LDG.E R105, desc[UR16][R128.64] ;  /* 0x0000001080691981 */ /* 0x000768000c1e1900 */
[----:B------:R4:W5:Y:S01]  /*0940*/  LDG.E R108, desc[UR16][R140.64] ;  /* 0x000000108c6c7981 */ /* 0x000962000c1e1900 */
[----:B-1----:R-:W-:-:S05]  /*0950*/  @P0 IMAD.WIDE.U32 R126, R115, 0x10, R126 ;  /* 0x00000010737e0825 */ /* 0x002fca00078e007e */
[----:B------:R-:W5:Y:S01]  /*0960*/  @P0 LDG.E.128 R64, desc[UR16][R126.64] ;  /* 0x000000107e400981 */ /* 0x000f62000c1e1d00 */
[----:B------:R-:W-:-:S05]  /*0970*/  @P0 IMAD.WIDE.U32 R162, R117, 0x10, R162 ;  /* 0x0000001075a20825 */ /* 0x000fca00078e00a2 */
[----:B------:R-:W5:Y:S01]  /*0980*/  @P0 LDG.E.128 R56, desc[UR16][R162.64] ;  /* 0x00000010a2380981 */ /* 0x000f62000c1e1d00 */
[----:B--2---:R-:W-:Y:S01]  /*0990*/  R2UR UR11, R0 ;  /* 0x00000000000b72ca */ /* 0x004fe200000e0000 */
[----:B------:R-:W-:Y:S01]  /*09a0*/  IMAD.MOV.U32 R143, RZ, RZ, R132 ;  /* 0x000000ffff8f7224 */ /* 0x000fe200078e0084 */
[--C-:B------:R-:W-:Y:S01]  /*09b0*/  SHF.R.U64 R145, R132, 0x10, R133.reuse ;  /* 0x0000001084917819 */ /* 0x100fe20000001285 */
[--C-:B------:R-:W-:Y:S01]  /*09c0*/  IMAD.MOV.U32 R147, RZ, RZ, R133.reuse ;  /* 0x000000ffff937224 */ /* 0x100fe200078e0085 */
[----:B------:R-:W-:Y:S02]  /*09d0*/  SHF.R.U32.HI R149, RZ, 0x10, R133 ;  /* 0x00000010ff957819 */ /* 0x000fe40000011685 */
[----:B------:R-:W1:Y:S01]  /*09e0*/  @P0 LDC.64 R132, c[0x0][0x438] ;  /* 0x00010e00ff840b82 */ /* 0x000e620000000a00 */
[----:B------:R-:W-:Y:S02]  /*09f0*/  FSEL R160, R160, RZ, !P3 ;  /* 0x000000ffa0a07208 */ /* 0x000fe40005800000 */
[----:B0-----:R-:W-:-:S03]  /*0a00*/  MOV R130, R138 ;  /* 0x0000008a00827202 */ /* 0x001fc60000000f00 */
[----:B------:R-:W-:Y:S01]  /*0a10*/  FADD.FTZ R0, -R160, R72 ;  /* 0x00000048a0007221 */ /* 0x000fe20000010100 */
[----:B------:R-:W-:Y:S02]  /*0a20*/  SHF.L.U32 R131, R130, 0x10, RZ ;  /* 0x0000001082837819 */ /* 0x000fe400000006ff */
[----:B---3--:R-:W-:Y:S01]  /*0a30*/  SHF.R.U64 R129, R138, 0x10, R139 ;  /* 0x000000108a817819 */ /* 0x008fe2000000128b */
[----:B------:R-:W-:Y:S01]  /*0a40*/  FMUL.FTZ R0, R0, UR11 ;  /* 0x0000000b00007c20 */ /* 0x000fe20008410000 */
[----:B------:R-:W-:Y:S01]  /*0a50*/  IMAD.MOV.U32 R142, RZ, RZ, R134 ;  /* 0x000000ffff8e7224 */ /* 0x000fe200078e0086 */
[----:B----4-:R-:W-:Y:S01]  /*0a60*/  SHF.R.U64 R140, R134, 0x10, R135 ;  /* 0x00000010868c7819 */ /* 0x010fe20000001287 */
[C---:B------:R-:W-:Y:S01]  /*0a70*/  FADD.FTZ R134, -R160.reuse, R73 ;  /* 0x00000049a0867221 */ /* 0x040fe20000010100 */
[----:B------:R-:W-:Y:S01]  /*0a80*/  FADD.FTZ R75, -R160, R75 ;  /* 0x0000004ba04b7221 */ /* 0x000fe20000010100 */
[----:B------:R-:W-:Y:S01]  /*0a90*/  FFMA.FTZ R120, R0, R131, R120 ;  /* 0x0000008300787223 */ /* 0x000fe20000010078 */
[----:B------:R-:W-:Y:S01]  /*0aa0*/  FADD.FTZ R104, R131, R104 ;  /* 0x0000006883687221 */ /* 0x000fe20000010000 */
[----:B------:R-:W-:-:S02]  /*0ab0*/  IMAD.MOV.U32 R128, RZ, RZ, R139 ;  /* 0x000000ffff807224 */ /* 0x000fc400078e008b */
[----:B------:R-:W-:Y:S01]  /*0ac0*/  FMUL.FTZ R131, R36, R131 ;  /* 0x0000008324837220 */ /* 0x000fe20000410000 */
[----:B------:R-:W-:Y:S02]  /*0ad0*/  IMAD.U32 R129, R129, 0x10000, RZ ;  /* 0x0001000081817824 */ /* 0x000fe400078e00ff */
[----:B-1----:R-:W-:Y:S01]  /*0ae0*/  @P0 IMAD.WIDE.U32 R132, R116, 0x10, R132 ;  /* 0x0000001074840825 */ /* 0x002fe200078e0084 */
        /* <DEDUP_REMOVED lines=30> */
[----:B------:R-:W-:Y:S01]  /*0cd0*/  SHF.R.U32.HI R144, RZ, 0x10, R137 ;  /* 0x00000010ff907819 */ /* 0x000fe20000011689 */
[C---:B------:R-:W-:Y:S01]  /*0ce0*/  FADD.FTZ R78, -R160.reuse, R78 ;  /* 0x0000004ea04e7221 */ /* 0x040fe20000010100 */
[----:B------:R-:W-:Y:S01]  /*0cf0*/  FADD.FTZ R157, -R160, R88 ;  /* 0x00000058a09d7221 */ /* 0x000fe20000010100 */
[----:B------:R-:W-:Y:S02]  /*0d00*/  IMAD.U32 R72, R150, 0x10000, RZ ;  /* 0x0001000096487824 */ /* 0x000fe400078e00ff */
[----:B------:R-:W-:Y:S01]  /*0d10*/  FMUL.FTZ R88, R41, R148 ;  /* 0x0000009429587220 */ /* 0x000fe20000410000 */
[----:B------:R-:W-:Y:S01]  /*0d20*/  FADD.FTZ R75, R89, R74 ;  /* 0x0000004a594b7221 */ /* 0x000fe20000010000 */
[--C-:B------:R-:W-:Y:S01]  /*0d30*/  SHF.R.U64 R137, R152, 0x10, R153.reuse ;  /* 0x0000001098897819 */ /* 0x100fe20000001299 */
[--C-:B------:R-:W-:Y:S01]  /*0d40*/  IMAD.MOV.U32 R139, RZ, RZ, R153.reuse ;  /* 0x000000ffff8b7224 */ /* 0x100fe200078e0099 */
[----:B------:R-:W-:Y:S01]  /*0d50*/  SHF.R.U32.HI R141, RZ, 0x10, R153 ;  /* 0x00000010ff8d7819 */ /* 0x000fe20000011699 */
[----:B------:R-:W-:Y:S01]  /*0d60*/  FFMA.FTZ R99, R132, R125, R99 ;  /* 0x0000007d84637223 */ /* 0x000fe20000010063 */
[----:B------:R-:W-:Y:S01]  /*0d70*/  FADD.FTZ R98, R125, R98 ;  /* 0x000000627d627221 */ /* 0x000fe20000010000 */
[C---:B------:R-:W-:Y:S01]  /*0d80*/  FADD.FTZ R77, -R160.reuse, R77 ;  /* 0x0000004da04d7221 */ /* 0x040fe20000010100 */
[C---:B------:R-:W-:Y:S01]  /*0d90*/  FADD.FTZ R73, -R160.reuse, R81 ;  /* 0x00000051a0497221 */ /* 0x040fe20000010100 */
[----:B------:R-:W-:Y:S01]  /*0da0*/  FADD.FTZ R153, -R160, R85 ;  /* 0x00000055a0997221 */ /* 0x000fe20000010100 */
[----:B------:R-:W-:Y:S01]  /*0db0*/  FMUL.FTZ R125, R78, UR11 ;  /* 0x0000000b4e7d7c20 */ /* 0x000fe20008410000 */
[----:B------:R-:W-:-:S02]  /*0dc0*/  IMAD.U32 R78, R144, 0x10000, RZ ;  /* 0x00010000904e7824 */ /* 0x000fc400078e00ff */
[----:B------:R-:W-:Y:S01]  /*0dd0*/  FMUL.FTZ R85, R42, R72 ;  /* 0x000000482a557220 */ /* 0x000fe20000410000 */
[----:B------:R-:W-:Y:S01]  /*0de0*/  FADD.FTZ R74, R88, R75 ;  /* 0x0000004b584a7221 */ /* 0x000fe20000010000 */
[C---:B------:R-:W-:Y:S01]  /*0df0*/  FADD.FTZ R156, -R160.reuse, R87 ;  /* 0x00000057a09c7221 */ /* 0x040fe20000010100 */
[C---:B------:R-:W-:Y:S01]  /*0e00*/  FADD.FTZ R80, -R160.reuse, R80 ;  /* 0x00000050a0507221 */ /* 0x040fe20000010100 */
[----:B------:R-:W-:Y:S01]  /*0e10*/  FADD.FTZ R151, -R160, R84 ;  /* 0x00000054a0977221 */ /* 0x000fe20000010100 */
[----:B------:R-:W-:Y:S01]  /*0e20*/  FMUL.FTZ R126, R77, UR11 ;  /* 0x0000000b4d7e7c20 */ /* 0x000fe20008410000 */
[----:B------:R-:W-:Y:S01]  /*0e30*/  FMUL.FTZ R87, R73, UR11 ;  /* 0x0000000b49577c20 */ /* 0x000fe20008410000 */
[----:B------:R-:W-:Y:S02]  /*0e40*/  IMAD.U32 R77, R142, 0x10000, RZ ;  /* 0x000100008e4d7824 */ /* 0x000fe400078e00ff */
[----:B------:R-:W-:Y:S01]  /*0e50*/  FFMA.FTZ R73, R0, R131, RZ ;  /* 0x0000008300497223 */ /* 0x000fe200000100ff */
[----:B------:R-:W-:Y:S01]  /*0e60*/  FMUL.FTZ R84, R43, R78 ;  /* 0x0000004e2b547220 */ /* 0x000fe20000410000 */
[----:B------:R-:W-:Y:S01]  /*0e70*/  FADD.FTZ R75, R85, R74 ;  /* 0x0000004a554b7221 */ /* 0x000fe20000010000 */
[----:B------:R-:W-:-:S02]  /*0e80*/  IMAD.MOV.U32 R138, RZ, RZ, R135 ;  /* 0x000000ffff8a7224 */ /* 0x000fc400078e0087 */
[C---:B------:R-:W-:Y:S01]  /*0e90*/  FADD.FTZ R159, -R160.reuse, R90 ;  /* 0x0000005aa09f7221 */ /* 0x040fe20000010100 */
[C---:B------:R-:W-:Y:S01]  /*0ea0*/  FADD.FTZ R79, -R160.reuse, R79 ;  /* 0x0000004fa04f7221 */ /* 0x040fe20000010100 */
[C---:B------:R-:W-:Y:S01]  /*0eb0*/  FADD.FTZ R82, -R160.reuse, R82 ;  /* 0x00000052a0527221 */ /* 0x040fe20000010100 */
[----:B------:R-:W-:Y:S01]  /*0ec0*/  FADD.FTZ R81, -R160, R83 ;  /* 0x00000053a0517221 */ /* 0x000fe20000010100 */
[----:B------:R-:W-:Y:S01]  /*0ed0*/  FMUL.FTZ R90, R80, UR11 ;  /* 0x0000000b505a7c20 */ /* 0x000fe20008410000 */
[----:B------:R-:W-:Y:S02]  /*0ee0*/  IMAD.U32 R76, R140, 0x10000, RZ ;  /* 0x000100008c4c7824 */ /* 0x000fe400078e00ff */
[----:B------:R-:W-:Y:S01]  /*0ef0*/  FMUL.FTZ R83, R44, R77 ;  /* 0x0000004d2c537220 */ /* 0x000fe20000410000 */
[----:B------:R-:W-:Y:S01]  /*0f00*/  FFMA.FTZ R74, R134, R130, R73 ;  /* 0x00000082864a7223 */ /* 0x000fe20000010049 */
[----:B------:R-:W-:Y:S01]  /*0f10*/  FADD.FTZ R80, R84, R75 ;  /* 0x0000004b54507221 */ /* 0x000fe20000010000 */
[C---:B------:R-:W-:Y:S01]  /*0f20*/  FADD.FTZ R155, -R160.reuse, R86 ;  /* 0x00000056a09b7221 */ /* 0x040fe20000010100 */
[----:B------:R-:W-:Y:S01]  /*0f30*/  SHF.R.U32.HI R135, RZ, 0x10, R135 ;  /* 0x00000010ff877819 */ /* 0x000fe20000011687 */
[----:B------:R-:W-:Y:S01]  /*0f40*/  FADD.FTZ R160, -R160, R91 ;  /* 0x0000005ba0a07221 */ /* 0x000fe20000010100 */
[----:B------:R-:W-:Y:S01]  /*0f50*/  FMUL.FTZ R91, R79, UR11 ;  /* 0x0000000b4f5b7c20 */ /* 0x000fe20008410000 */
[----:B------:R-:W-:Y:S01]  /*0f60*/  FMUL.FTZ R86, R82, UR11 ;  /* 0x0000000b52567c20 */ /* 0x000fe20008410000 */
[----:B------:R-:W-:Y:S01]  /*0f70*/  SHF.L.U32 R75, R138, 0x10, RZ ;  /* 0x000000108a4b7819 */ /* 0x000fe200000006ff */
        /* <DEDUP_REMOVED lines=24> */
[----:B------:R-:W-:Y:S01]  /*1100*/  FFMA.FTZ R80, R90, R83, R73 ;  /* 0x000000535a507223 */ /* 0x000fe20000010049 */
[----:B------:R-:W-:-:S02]  /*1110*/  IMAD.U32 R143, R143, 0x10000, RZ ;  /* 0x000100008f8f7824 */ /* 0x000fc400078e00ff */
        /* <DEDUP_REMOVED lines=70> */
.L_x_2700:
[----:B------:R-:W-:Y:S05]  /*1580*/  BSYNC.RECONVERGENT B0 ;  /* 0x0000000000007941 */ /* 0x000fea0003800200 */
.L_x_2699:
        /* <DEDUP_REMOVED lines=93> */
.L_x_2703:
        /* <DEDUP_REMOVED lines=31> */
.L_x_2702:
        /* <DEDUP_REMOVED lines=36> */
.L_x_2705:
        /* <DEDUP_REMOVED lines=31> */
.L_x_2701:
        /* <DEDUP_REMOVED lines=53> */
.L_x_2707:
        /* <DEDUP_REMOVED lines=44> */
.L_x_2706:
        /* <DEDUP_REMOVED lines=49> */
.L_x_2708:
        /* <DEDUP_REMOVED lines=43> */
.L_x_2704:
        /* <DEDUP_REMOVED lines=22> */
.L_x_2709:
        /* <DEDUP_REMOVED lines=47> */
.L_x_2712:
        /* <DEDUP_REMOVED lines=44> */
.L_x_2711:
        /* <DEDUP_REMOVED lines=45> */
.L_x_2714:
        /* <DEDUP_REMOVED lines=45> */
.L_x_2710:
        /* <DEDUP_REMOVED lines=32> */
.L_x_2716:
        /* <DEDUP_REMOVED lines=31> */
.L_x_2715:
        /* <DEDUP_REMOVED lines=31> */
.L_x_2717:
        /* <DEDUP_REMOVED lines=30> */
.L_x_2713:
        /* <DEDUP_REMOVED lines=19> */
.L_x_2718:
        /* <DEDUP_REMOVED lines=47> */
.L_x_2721:
        /* <DEDUP_REMOVED lines=44> */
.L_x_2720:
        /* <DEDUP_REMOVED lines=45> */
.L_x_2723:
        /* <DEDUP_REMOVED lines=42> */
.L_x_2719:
        /* <DEDUP_REMOVED lines=32> */
.L_x_2725:
        /* <DEDUP_REMOVED lines=31> */
.L_x_2724:
        /* <DEDUP_REMOVED lines=31> */
.L_x_2726:
        /* <DEDUP_REMOVED lines=30> */
.L_x_2722:
        /* <DEDUP_REMOVED lines=19> */
.L_x_2727:
        /* <DEDUP_REMOVED lines=47> */
.L_x_2730:
        /* <DEDUP_REMOVED lines=44> */
.L_x_2729:
        /* <DEDUP_REMOVED lines=45> */
.L_x_2732:
        /* <DEDUP_REMOVED lines=45> */
.L_x_2728:
        /* <DEDUP_REMOVED lines=32> */
.L_x_2734:
        /* <DEDUP_REMOVED lines=31> */
.L_x_2733:
        /* <DEDUP_REMOVED lines=31> */
.L_x_2735:
        /* <DEDUP_REMOVED lines=30> */
.L_x_2731:
        /* <DEDUP_REMOVED lines=19> */
.L_x_2736:
        /* <DEDUP_REMOVED lines=46> */
.L_x_2739:
        /* <DEDUP_REMOVED lines=45> */
.L_x_2738:
        /* <DEDUP_REMOVED lines=44> */
.L_x_2741:
        /* <DEDUP_REMOVED lines=45> */
.L_x_2737:
        /* <DEDUP_REMOVED lines=33> */
.L_x_2743:
        /* <DEDUP_REMOVED lines=31> */
.L_x_2742:
        /* <DEDUP_REMOVED lines=32> */
.L_x_2744:
        /* <DEDUP_REMOVED lines=30> */
.L_x_2740:
        /* <DEDUP_REMOVED lines=19> */
.L_x_2745:
[----:B------:R-:W-:Y:S01]  /*7f90*/  UPLOP3.LUT UP1, UPT, UPT, UPT, UP1, 0x40, 0x4 ;  /* 0x000000000004789c */ /* 0x000fe20003f2e810 */
[----:B------:R-:W-:Y:S10]  /*7fa0*/  BRA.U !UP2, `(.L_x_2746) ;  /* 0xffffff850a347547 */ /* 0x000ff4000b83ffff */
[----:B------:R-:W-:Y:S01]  /*7fb0*/  MOV R30, R4 ;  /* 0x00000004001e7202 */ /* 0x000fe20000000f00 */
[----:B------:R-:W-:Y:S01]  /*7fc0*/  IMAD.MOV.U32 R34, RZ, RZ, R20 ;  /* 0x000000ffff227224 */ /* 0x000fe200078e0014 */
[----:B------:R-:W-:Y:S01]  /*7fd0*/  MOV R121, R103 ;  /* 0x0000006700797202 */ /* 0x000fe20000000f00 */
[----:B------:R-:W-:Y:S02]  /*7fe0*/  IMAD.MOV.U32 R31, RZ, RZ, R5 ;  /* 0x000000ffff1f7224 */ /* 0x000fe400078e0005 */
[----:B------:R-:W-:Y:S02]  /*7ff0*/  IMAD.MOV.U32 R35, RZ, RZ, R21 ;  /* 0x000000ffff237224 */ /* 0x000fe400078e0015 */
[----:B------:R-:W-:Y:S01]  /*8000*/  IMAD.MOV.U32 R38, RZ, RZ, R24 ;  /* 0x000000ffff267224 */ /* 0x000fe200078e0018 */
[----:B------:R-:W-:Y:S01]  /*8010*/  MOV R24, R14 ;  /* 0x0000000e00187202 */ /* 0x000fe20000000f00 */
[----:B------:R-:W-:Y:S02]  /*8020*/  IMAD.MOV.U32 R39, RZ, RZ, R25 ;  /* 0x000000ffff277224 */ /* 0x000fe400078e0019 */
[----:B------:R-:W-:-:S02]  /*8030*/  IMAD.MOV.U32 R4, RZ, RZ, R6 ;  /* 0x000000ffff047224 */ /* 0x000fc400078e0006 */
[----:B------:R-:W-:Y:S02]  /*8040*/  IMAD.MOV.U32 R36, RZ, RZ, R22 ;  /* 0x000000ffff247224 */ /* 0x000fe400078e0016 */
[----:B------:R-:W-:Y:S01]  /*8050*/  IMAD.MOV.U32 R5, RZ, RZ, R7 ;  /* 0x000000ffff057224 */ /* 0x000fe200078e0007 */
[----:B------:R-:W-:Y:S01]  /*8060*/  MOV R7, R9 ;  /* 0x0000000900077202 */ /* 0x000fe20000000f00 */
        /* <DEDUP_REMOVED lines=26> */
.L_x_2698:
        /* <DEDUP_REMOVED lines=19> */
.L_x_2747:
        /* <DEDUP_REMOVED lines=12> */
.L_x_5431:


//--------------------- .text._ZN10layer_norm31ln_parallel_residual_bwd_kernelINS_13Kernel_traitsIf6__halfS2_S2_fjLj2560ELj1ELj1ELj4ELj8ENS_18Kernel_traits_baseILj2560EfS2_S2_S2_fjLj128EEEEELb0ELb0ELb0EEEvNS_9BwdParamsE --------------------------
	.section	.text._ZN10layer_norm31ln_parallel_residual_bwd_kernelINS_13Kernel_traitsIf6__halfS2_S2_fjLj2560ELj1ELj1ELj4ELj8ENS_18Kernel_traits_baseILj2560EfS2_S2_S2_fjLj128EEEEELb0ELb0ELb0EEEvNS_9BwdParamsE,"ax",@progbits
	.align	128
        .global         _ZN10layer_norm31ln_parallel_residual_bwd_kernelINS_13Kernel_traitsIf6__halfS2_S2_fjLj2560ELj1ELj1ELj4ELj8ENS_18Kernel_traits_baseILj2560EfS2_S2_S2_fjLj128EEEEELb0ELb0ELb0EEEvNS_9BwdParamsE
        .type           _ZN10layer_norm31ln_parallel_residual_bwd_kernelINS_13Kernel_traitsIf6__halfS2_S2_fjLj2560ELj1ELj1ELj4ELj8ENS_18Kernel_traits_baseILj2560EfS2_S2_S2_fjLj128EEEEELb0ELb0ELb0EEEvNS_9BwdParamsE,@function
        .size           _ZN10layer_norm31ln_parallel_residual_bwd_kernelINS_13Kernel_traitsIf6__halfS2_S2_fjLj2560ELj1ELj1ELj4ELj8ENS_18Kernel_traits_baseILj2560EfS2_S2_S2_fjLj128EEEEELb0ELb0ELb0EEEvNS_9BwdParamsE,(.L_x_5432 - _ZN10layer_norm31ln_parallel_residual_bwd_kernelINS_13Kernel_traitsIf6__halfS2_S2_fjLj2560ELj1ELj1ELj4ELj8ENS_18Kernel_traits_baseILj2560EfS2_S2_S2_fjLj128EEEEELb0ELb0ELb0EEEvNS_9BwdParamsE)
        .other          _ZN10layer_norm31ln_parallel_residual_bwd_kernelINS_13Kernel_traitsIf6__halfS2_S2_fjLj2560ELj1ELj1ELj4ELj8ENS_18Kernel_traits_baseILj2560EfS2_S2_S2_fjLj128EEEEELb0ELb0ELb0EEEvNS_9BwdParamsE,@"STO_CUDA_ENTRY STV_DEFAULT"
_ZN10layer_norm31ln_parallel_residual_bwd_kernelINS_13Kernel_traitsIf6__halfS2_S2_fjLj2560ELj1ELj1ELj4ELj8ENS_18Kernel_traits_baseILj2560EfS2_S2_S2_fjLj128EEEEELb0ELb0ELb0EEEvNS_9BwdParamsE:
.text._ZN10layer_norm31ln_parallel_residual_bwd_kernelINS_13Kernel_traitsIf6__halfS2_S2_fjLj2560ELj1ELj1ELj4ELj8ENS_18Kernel_traits_baseILj2560EfS2_S2_S2_fjLj128EEEEELb0ELb0ELb0EEEvNS_9BwdParamsE:
        /* <DEDUP_REMOVED lines=45> */
[----:B------:R-:W-:Y:S01]  /*02d0*/  @P3 IADD3 R3, PT, PT, R3, 0x80, RZ ;  /* 0x0000008003033810 */ /* 0x000fe20007ffe0ff */
[----:B------:R-:W5:Y:S04]  /*02e0*/  @P2 LDG.E.128 R24, desc[UR12][R58.64] ;  /* 0x0000000c3a182981 */ /* 0x000f68000c1e1d00 */
        /* <DEDUP_REMOVED lines=10> */
[----:B------:R-:W-:Y:S01]  /*0390*/  CS2R R114, SRZ ;  /* 0x0000000000727805 */ /* 0x000fe2000001ff00 */
[----:B------:R3:W5:Y:S01]  /*03a0*/  @P4 LDG.E.128 R40, desc[UR12][R50.64] ;  /* 0x0000000c32284981 */ /* 0x000762000c1e1d00 */
        /* <DEDUP_REMOVED lines=25> */
[----:B0-----:R-:W-:Y:S02]  /*0540*/  CS2R R62, SRZ ;  /* 0x00000000003e7805 */ /* 0x001fe4000001ff00 */
        /* <DEDUP_REMOVED lines=57> */
.L_x_2820:
        /* <DEDUP_REMOVED lines=35> */
[----:B----4-:R-:W-:Y:S02]  /*0b10*/  MOV R125, R128 ;  /* 0x00000080007d7202 */ /* 0x010fe40000000f00 */
[--C-:B------:R-:W-:Y:S02]  /*0b20*/  SHF.R.U64 R166, R128, 0x10, R129.reuse ;  /* 0x0000001080a67819 */ /* 0x100fe40000001281 */
[----:B------:R-:W-:Y:S02]  /*0b30*/  MOV R164, R129 ;  /* 0x0000008100a47202 */ /* 0x000fe40000000f00 */
[----:B---3--:R-:W-:Y:S02]  /*0b40*/  MOV R128, R130 ;  /* 0x0000008200807202 */ /* 0x008fe40000000f00 */
[----:B------:R-:W-:Y:S01]  /*0b50*/  SHF.R.U32.HI R167, RZ, 0x10, R129 ;  /* 0x00000010ffa77819 */ /* 0x000fe20000011681 */
[----:B--2---:R-:W-:-:S02]  /*0b60*/  HADD2.F32 R3, -RZ, R126.H0_H0 ;  /* 0x2000007eff037230 */ /* 0x004fc40000004100 */
[----:B------:R-:W-:-:S03]  /*0b70*/  HADD2.F32 R129, -RZ, R128.H0_H0 ;  /* 0x20000080ff817230 */ /* 0x000fc60000004100 */
[----:B------:R-:W-:Y:S01]  /*0b80*/  FADD.FTZ R3, -R124, R3 ;  /* 0x000000037c037221 */ /* 0x000fe20000010100 */
[--C-:B------:R-:W-:Y:S01]  /*0b90*/  SHF.R.U64 R130, R130, 0x10, R131.reuse ;  /* 0x0000001082827819 */ /* 0x100fe20000001283 */
[----:B------:R-:W-:Y:S01]  /*0ba0*/  HADD2.F32 R125, -RZ, R125.H0_H0 ;  /* 0x2000007dff7d7230 */ /* 0x000fe20000004100 */
[----:B------:R-:W-:Y:S01]  /*0bb0*/  MOV R165, R131 ;  /* 0x0000008300a57202 */ /* 0x000fe20000000f00 */
[----:B-----5:R-:W-:Y:S01]  /*0bc0*/  FMUL.FTZ R3, R142, R3 ;  /* 0x000000038e037220 */ /* 0x020fe20000410000 */
[----:B------:R-:W-:Y:S01]  /*0bd0*/  SHF.R.U32.HI R194, RZ, 0x10, R131 ;  /* 0x00000010ffc27819 */ /* 0x000fe20000011683 */
[----:B------:R-:W-:Y:S01]  /*0be0*/  FMUL.FTZ R131, R8, R129 ;  /* 0x0000008108837220 */ /* 0x000fe20000410000 */
[----:B------:R-:W-:Y:S01]  /*0bf0*/  SHF.R.U64 R126, R126, 0x10, R127 ;  /* 0x000000107e7e7819 */ /* 0x000fe2000000127f */
[----:B------:R-:W-:Y:S01]  /*0c00*/  FADD.FTZ R100, R100, R125 ;  /* 0x0000007d64647221 */ /* 0x000fe20000010000 */
[-C--:B------:R-:W-:Y:S01]  /*0c10*/  FFMA.FTZ R120, R3, R125.reuse, R120 ;  /* 0x0000007d03787223 */ /* 0x080fe20000010078 */
[----:B0-----:R-:W-:Y:S01]  /*0c20*/  FFMA.FTZ R162, R4, R125, R131 ;  /* 0x0000007d04a27223 */ /* 0x001fe20000010083 */
[----:B------:R-:W-:Y:S01]  /*0c30*/  SHF.R.U32.HI R168, RZ, 0x10, R127 ;  /* 0x00000010ffa87819 */ /* 0x000fe2000001167f */
[----:B------:R-:W-:-:S02]  /*0c40*/  HADD2.F32 R125, -RZ, R126.H0_H0 ;  /* 0x2000007eff7d7230 */ /* 0x000fc40000004100 */
[----:B------:R-:W-:Y:S02]  /*0c50*/  HADD2.F32 R127, -RZ, R127.H0_H0 ;  /* 0x2000007fff7f7230 */ /* 0x000fe40000004100 */
[----:B------:R-:W-:Y:S02]  /*0c60*/  HADD2.F32 R128, -RZ, R130.H0_H0 ;  /* 0x20000082ff807230 */ /* 0x000fe40000004100 */
[C---:B------:R-:W-:Y:S01]  /*0c70*/  FADD.FTZ R125, -R124.reuse, R125 ;  /* 0x0000007d7c7d7221 */ /* 0x040fe20000010100 */
[----:B------:R-:W-:Y:S01]  /*0c80*/  FADD.FTZ R127, -R124, R127 ;  /* 0x0000007f7c7f7221 */ /* 0x000fe20000010100 */
[----:B------:R-:W-:Y:S02]  /*0c90*/  HADD2.F32 R126, -RZ, R166.H0_H0 ;  /* 0x200000a6ff7e7230 */ /* 0x000fe40000004100 */
[C---:B------:R-:W-:Y:S01]  /*0ca0*/  FMUL.FTZ R166, R142.reuse, R125 ;  /* 0x0000007d8ea67220 */ /* 0x040fe20000410000 */
[----:B------:R-:W-:Y:S02]  /*0cb0*/  HADD2.F32 R165, -RZ, R165.H0_H0 ;  /* 0x200000a5ffa57230 */ /* 0x000fe40000004100 */
[----:B------:R-:W-:Y:S01]  /*0cc0*/  FMUL.FTZ R163, R142, R127 ;  /* 0x0000007f8ea37220 */ /* 0x000fe20000410000 */
[----:B------:R-:W-:-:S02]  /*0cd0*/  HADD2.F32 R125, -RZ, R168.H0_H0 ;  /* 0x200000a8ff7d7230 */ /* 0x000fc40000004100 */
[----:B------:R-:W-:Y:S01]  /*0ce0*/  FMUL.FTZ R130, R9, R128 ;  /* 0x0000008009827220 */ /* 0x000fe20000410000 */
[----:B------:R-:W-:Y:S01]  /*0cf0*/  FADD.FTZ R60, R60, R129 ;  /* 0x000000813c3c7221 */ /* 0x000fe20000010000 */
[-C--:B------:R-:W-:Y:S01]  /*0d00*/  FMUL.FTZ R131, R10, R165.reuse ;  /* 0x000000a50a837220 */ /* 0x080fe20000410000 */
[----:B------:R-:W-:Y:S01]  /*0d10*/  FADD.FTZ R62, R62, R165 ;  /* 0x000000a53e3e7221 */ /* 0x000fe20000010000 */
[----:B------:R-:W-:Y:S01]  /*0d20*/  FFMA.FTZ R82, R163, R165, R82 ;  /* 0x000000a5a3527223 */ /* 0x000fe20000010052 */
[----:B------:R-:W-:Y:S01]  /*0d30*/  FFMA.FTZ R80, R3, R129, R80 ;  /* 0x0000008103507223 */ /* 0x000fe20000010050 */
[----:B------:R-:W-:Y:S01]  /*0d40*/  FADD.FTZ R101, R101, R126 ;  /* 0x0000007e65657221 */ /* 0x000fe20000010000 */
[-C--:B------:R-:W-:Y:S01]  /*0d50*/  FFMA.FTZ R165, R5, R126.reuse, R130 ;  /* 0x0000007e05a57223 */ /* 0x080fe20000010082 */
[----:B------:R-:W-:Y:S01]  /*0d60*/  FFMA.FTZ R121, R166, R126, R121 ;  /* 0x0000007ea6797223 */ /* 0x000fe20000010079 */
[----:B------:R-:W-:Y:S02]  /*0d70*/  HADD2.F32 R194, -RZ, R194.H0_H0 ;  /* 0x200000c2ffc27230 */ /* 0x000fe40000004100 */
[----:B------:R-:W-:Y:S01]  /*0d80*/  FADD.FTZ R127, -R124, R125 ;  /* 0x0000007d7c7f7221 */ /* 0x000fe20000010100 */
[----:B------:R-:W-:-:S02]  /*0d90*/  HADD2.F32 R129, -RZ, R164.H0_H0 ;  /* 0x200000a4ff817230 */ /* 0x000fc40000004100 */
[----:B------:R-:W-:Y:S01]  /*0da0*/  FADD.FTZ R126, RZ, R162 ;  /* 0x000000a2ff7e7221 */ /* 0x000fe20000010000 */
[----:B------:R-:W-:Y:S01]  /*0db0*/  FFMA.FTZ R125, R3, R162, RZ ;  /* 0x000000a2037d7223 */ /* 0x000fe200000100ff */
[----:B------:R-:W-:Y:S02]  /*0dc0*/  HADD2.F32 R130, -RZ, R167.H0_H0 ;  /* 0x200000a7ff827230 */ /* 0x000fe40000004100 */
[----:B------:R-:W-:Y:S01]  /*0dd0*/  FADD.FTZ R61, R61, R128 ;  /* 0x000000803d3d7221 */ /* 0x000fe20000010000 */
[----:B------:R-:W-:Y:S01]  /*0de0*/  FFMA.FTZ R81, R166, R128, R81 ;  /* 0x00000080a6517223 */ /* 0x000fe20000010051 */
[----:B------:R-:W-:Y:S01]  /*0df0*/  FMUL.FTZ R168, R142, R127 ;  /* 0x0000007f8ea87220 */ /* 0x000fe20000410000 */
[----:B------:R-:W-:Y:S01]  /*0e00*/  FMUL.FTZ R128, R11, R194 ;  /* 0x000000c20b807220 */ /* 0x000fe20000410000 */
[----:B------:R-:W-:Y:S01]  /*0e10*/  FADD.FTZ R127, R126, R165 ;  /* 0x000000a57e7f7221 */ /* 0x000fe20000010000 */
[----:B------:R-:W-:Y:S01]  /*0e20*/  FFMA.FTZ R164, R6, R129, R131 ;  /* 0x0000008106a47223 */ /* 0x000fe20000010083 */
[----:B------:R-:W-:Y:S01]  /*0e30*/  FFMA.FTZ R126, R166, R165, R125 ;  /* 0x000000a5a67e7223 */ /* 0x000fe2000001007d */
[----:B------:R-:W-:-:S02]  /*0e40*/  FFMA.FTZ R167, R7, R130, R128 ;  /* 0x0000008207a77223 */ /* 0x000fc40000010080 */
        /* <DEDUP_REMOVED lines=11> */
.L_x_2750:
[----:B---3--:R-:W-:Y:S05]  /*0f00*/  BSYNC.RECONVERGENT B0 ;  /* 0x0000000000007941 */ /* 0x008fea0003800200 */
.L_x_2749:
        /* <DEDUP_REMOVED lines=20> */
[--C-:B------:R-:W-:Y:S02]  /*1050*/  SHF.R.U64 R130, R130, 0x10, R131.reuse ;  /* 0x0000001082827819 */ /* 0x100fe40000001283 */
[----:B------:R-:W-:Y:S01]  /*1060*/  MOV R176, R131 ;  /* 0x0000008300b07202 */ /* 0x000fe20000000f00 */
[----:B--2---:R-:W-:Y:S01]  /*1070*/  HADD2.F32 R145, -RZ, R128.H0_H0 ;  /* 0x20000080ff917230 */ /* 0x004fe20000004100 */
[----:B------:R-:W-:Y:S01]  /*1080*/  SHF.R.U32.HI R196, RZ, 0x10, R131 ;  /* 0x00000010ffc47819 */ /* 0x000fe20000011683 */
[----:B------:R-:W-:-:S03]  /*1090*/  HADD2.F32 R131, -RZ, R170.H0_H0 ;  /* 0x200000aaff837230 */ /* 0x000fc60000004100 */
[----:B------:R-:W-:Y:S01]  /*10a0*/  FADD.FTZ R145, -R124, R145 ;  /* 0x000000917c917221 */ /* 0x000fe20000010100 */
[----:B------:R-:W-:Y:S01]  /*10b0*/  MOV R174, R171 ;  /* 0x000000ab00ae7202 */ /* 0x000fe20000000f00 */
[----:B------:R-:W-:Y:S01]  /*10c0*/  HADD2.F32 R169, -RZ, R169.H0_H0 ;  /* 0x200000a9ffa97230 */ /* 0x000fe20000004100 */
[----:B------:R-:W-:Y:S01]  /*10d0*/  SHF.R.U32.HI R194, RZ, 0x10, R171 ;  /* 0x00000010ffc27819 */ /* 0x000fe200000116ab */
[----:B------:R-:W-:Y:S01]  /*10e0*/  FMUL.FTZ R171, R16, R131 ;  /* 0x0000008310ab7220 */ /* 0x000fe20000410000 */
[--C-:B------:R-:W-:Y:S01]  /*10f0*/  SHF.R.U64 R128, R128, 0x10, R129.reuse ;  /* 0x0000001080807819 */ /* 0x100fe20000001281 */
[----:B-----5:R-:W-:Y:S01]  /*1100*/  FMUL.FTZ R145, R142, R145 ;  /* 0x000000918e917220 */ /* 0x020fe20000410000 */
[----:B------:R-:W-:Y:S01]  /*1110*/  SHF.R.U32.HI R189, RZ, 0x10, R129 ;  /* 0x00000010ffbd7819 */ /* 0x000fe20000011681 */
[----:B------:R-:W-:Y:S02]  /*1120*/  HADD2.F32 R129, -RZ, R129.H0_H0 ;  /* 0x20000081ff817230 */ /* 0x000fe40000004100 */
[----:B------:R-:W-:Y:S01]  /*1130*/  FADD.FTZ R96, R96, R169 ;  /* 0x000000a960607221 */ /* 0x000fe20000010000 */
[-C--:B------:R-:W-:Y:S01]  /*1140*/  FFMA.FTZ R170, R12, R169.reuse, R171 ;  /* 0x000000a90caa7223 */ /* 0x080fe200000100ab */
[----:B------:R-:W-:Y:S01]  /*1150*/  FFMA.FTZ R116, R145, R169, R116 ;  /* 0x000000a991747223 */ /* 0x000fe20000010074 */
[----:B------:R-:W-:Y:S01]  /*1160*/  FADD.FTZ R169, -R124, R129 ;  /* 0x000000817ca97221 */ /* 0x000fe20000010100 */
[----:B------:R-:W-:-:S02]  /*1170*/  HADD2.F32 R129, -RZ, R128.H0_H0 ;  /* 0x20000080ff817230 */ /* 0x000fc40000004100 */
[----:B------:R-:W-:Y:S02]  /*1180*/  HADD2.F32 R130, -RZ, R130.H0_H0 ;  /* 0x20000082ff827230 */ /* 0x000fe40000004100 */
[----:B------:R-:W-:Y:S01]  /*1190*/  FADD.FTZ R56, R56, R131 ;  /* 0x0000008338387221 */ /* 0x000fe20000010000 */
[----:B------:R-:W-:Y:S01]  /*11a0*/  FADD.FTZ R129, -R124, R129 ;  /* 0x000000817c817221 */ /* 0x000fe20000010100 */
[----:B------:R-:W-:Y:S01]  /*11b0*/  FFMA.FTZ R76, R145, R131, R76 ;  /* 0x00000083914c7223 */ /* 0x000fe2000001004c */
[----:B------:R-:W-:Y:S02]  /*11c0*/  HADD2.F32 R171, -RZ, R176.H0_H0 ;  /* 0x200000b0ffab7230 */ /* 0x000fe40000004100 */
[C---:B------:R-:W-:Y:S01]  /*11d0*/  FMUL.FTZ R169, R142.reuse, R169 ;  /* 0x000000a98ea97220 */ /* 0x040fe20000410000 */
[----:B------:R-:W-:Y:S02]  /*11e0*/  HADD2.F32 R131, -RZ, R174.H0_H0 ;  /* 0x200000aeff837230 */ /* 0x000fe40000004100 */
[----:B------:R-:W-:Y:S01]  /*11f0*/  FMUL.FTZ R174, R142, R129 ;  /* 0x000000818eae7220 */ /* 0x000fe20000410000 */
[----:B------:R-:W-:-:S02]  /*1200*/  HADD2.F32 R128, -RZ, R187.H0_H0 ;  /* 0x200000bbff807230 */ /* 0x000fc40000004100 */
[----:B------:R-:W-:Y:S01]  /*1210*/  FMUL.FTZ R176, R17, R130 ;  /* 0x0000008211b07220 */ /* 0x000fe20000410000 */
[----:B------:R-:W-:Y:S02]  /*1220*/  HADD2.F32 R129, -RZ, R189.H0_H0 ;  /* 0x200000bdff817230 */ /* 0x000fe40000004100 */
[-C--:B0-----:R-:W-:Y:S01]  /*1230*/  FMUL.FTZ R173, R18, R171.reuse ;  /* 0x000000ab12ad7220 */ /* 0x081fe20000410000 */
[----:B------:R-:W-:Y:S01]  /*1240*/  FADD.FTZ R58, R58, R171 ;  /* 0x000000ab3a3a7221 */ /* 0x000fe20000010000 */
[----:B------:R-:W-:Y:S01]  /*1250*/  FFMA.FTZ R78, R169, R171, R78 ;  /* 0x000000aba94e7223 */ /* 0x000fe2000001004e */
[----:B------:R-:W-:Y:S01]  /*1260*/  FADD.FTZ R97, R97, R128 ;  /* 0x0000008061617221 */ /* 0x000fe20000010000 */
[-C--:B------:R-:W-:Y:S01]  /*1270*/  FFMA.FTZ R171, R13, R128.reuse, R176 ;  /* 0x000000800dab7223 */ /* 0x080fe200000100b0 */
[----:B------:R-:W-:Y:S01]  /*1280*/  FFMA.FTZ R117, R174, R128, R117 ;  /* 0x00000080ae757223 */ /* 0x000fe20000010075 */
[----:B------:R-:W-:Y:S02]  /*1290*/  HADD2.F32 R196, -RZ, R196.H0_H0 ;  /* 0x200000c4ffc47230 */ /* 0x000fe40000004100 */
[----:B------:R-:W-:Y:S01]  /*12a0*/  FADD.FTZ R129, -R124, R129 ;  /* 0x000000817c817221 */ /* 0x000fe20000010100 */
[----:B------:R-:W-:Y:S01]  /*12b0*/  FADD.FTZ R128, R125, R170 ;  /* 0x000000aa7d807221 */ /* 0x000fe20000010000 */
[----:B------:R-:W-:Y:S01]  /*12c0*/  FFMA.FTZ R125, R145, R170, R126 ;  /* 0x000000aa917d7223 */ /* 0x000fe2000001007e */
[----:B------:R-:W-:-:S02]  /*12d0*/  HADD2.F32 R194, -RZ, R194.H0_H0 ;  /* 0x200000c2ffc27230 */ /* 0x000fc40000004100 */
        /* <DEDUP_REMOVED lines=18> */
.L_x_2752:
[----:B------:R-:W-:Y:S05]  /*1400*/  BSYNC.RECONVERGENT B0 ;  /* 0x0000000000007941 */ /* 0x000fea0003800200 */
.L_x_2751:
        /* <DEDUP_REMOVED lines=18> */
[----:B------:R-:W-:-:S03]  /*1530*/  SHF.R.U64 R130, R130, 0x10, R131 ;  /* 0x0000001082827819 */ /* 0x000fc60000001283 */
[----:B------:R-:W-:Y:S01]  /*1540*/  HADD2.F32 R175, -RZ, R175.H0_H0 ;  /* 0x200000afffaf7230 */ /* 0x000fe20000004100 */
[----:B----4-:R-:W-:Y:S02]  /*1550*/  MOV R147, R178 ;  /* 0x000000b200937202 */ /* 0x010fe40000000f00 */
[--C-:B------:R-:W-:Y:S02]  /*1560*/  SHF.R.U64 R182, R178, 0x10, R179.reuse ;  /* 0x00000010b2b67819 */ /* 0x100fe400000012b3 */
[----:B------:R-:W-:Y:S01]  /*1570*/  MOV R180, R179 ;  /* 0x000000b300b47202 */ /* 0x000fe20000000f00 */
[----:B--2---:R-:W-:Y:S01]  /*1580*/  HADD2.F32 R177, -RZ, R128.H0_H0 ;  /* 0x20000080ffb17230 */ /* 0x004fe20000004100 */
[----:B------:R-:W-:Y:S02]  /*1590*/  SHF.R.U32.HI R187, RZ, 0x10, R179 ;  /* 0x00000010ffbb7819 */ /* 0x000fe400000116b3 */
[----:B------:R-:W-:Y:S02]  /*15a0*/  MOV R179, R131 ;  /* 0x0000008300b37202 */ /* 0x000fe40000000f00 */
[----:B------:R-:W-:Y:S01]  /*15b0*/  SHF.R.U32.HI R196, RZ, 0x10, R131 ;  /* 0x00000010ffc47819 */ /* 0x000fe20000011683 */
[----:B0-----:R-:W-:Y:S01]  /*15c0*/  FADD.FTZ R195, -R124, R177 ;  /* 0x000000b17cc37221 */ /* 0x001fe20000010100 */
[----:B------:R-:W-:Y:S01]  /*15d0*/  HADD2.F32 R131, -RZ, R147.H0_H0 ;  /* 0x20000093ff837230 */ /* 0x000fe20000004100 */
[----:B------:R-:W-:Y:S01]  /*15e0*/  SHF.R.U64 R128, R128, 0x10, R129 ;  /* 0x0000001080807819 */ /* 0x000fe20000001281 */
[----:B------:R-:W-:-:S04]  /*15f0*/  FMUL.FTZ R177, R24, R175 ;  /* 0x000000af18b17220 */ /* 0x000fc80000410000 */
[----:B------:R-:W-:Y:S01]  /*1600*/  FFMA.FTZ R178, R20, R131, R177 ;  /* 0x0000008314b27223 */ /* 0x000fe200000100b1 */
[----:B------:R-:W-:Y:S01]  /*1610*/  HADD2.F32 R177, -RZ, R128.H0_H0 ;  /* 0x20000080ffb17230 */ /* 0x000fe20000004100 */
[----:B------:R-:W-:Y:S01]  /*1620*/  SHF.R.U32.HI R189, RZ, 0x10, R129 ;  /* 0x00000010ffbd7819 */ /* 0x000fe20000011681 */
[----:B------:R-:W-:Y:S02]  /*1630*/  HADD2.F32 R130, -RZ, R130.H0_H0 ;  /* 0x20000082ff827230 */ /* 0x000fe40000004100 */
[----:B-----5:R-:W-:Y:S01]  /*1640*/  FMUL.FTZ R147, R142, R195 ;  /* 0x000000c38e937220 */ /* 0x020fe20000410000 */
[----:B------:R-:W-:Y:S02]  /*1650*/  HADD2.F32 R129, -RZ, R129.H0_H0 ;  /* 0x20000081ff817230 */ /* 0x000fe40000004100 */
[----:B------:R-:W-:Y:S01]  /*1660*/  FADD.FTZ R177, -R124, R177 ;  /* 0x000000b17cb17221 */ /* 0x000fe20000010100 */
[----:B------:R-:W-:Y:S02]  /*1670*/  HADD2.F32 R128, -RZ, R182.H0_H0 ;  /* 0x200000b6ff807230 */ /* 0x000fe40000004100 */
[----:B------:R-:W-:Y:S01]  /*1680*/  FADD.FTZ R52, R52, R175 ;  /* 0x000000af34347221 */ /* 0x000fe20000010000 */
[----:B------:R-:W-:-:S02]  /*1690*/  HADD2.F32 R179, -RZ, R179.H0_H0 ;  /* 0x200000b3ffb37230 */ /* 0x000fc40000004100 */
[----:B------:R-:W-:Y:S01]  /*16a0*/  FFMA.FTZ R72, R147, R175, R72 ;  /* 0x000000af93487223 */ /* 0x000fe20000010048 */
[----:B------:R-:W-:Y:S01]  /*16b0*/  FMUL.FTZ R184, R25, R130 ;  /* 0x0000008219b87220 */ /* 0x000fe20000410000 */
[----:B------:R-:W-:Y:S01]  /*16c0*/  FMUL.FTZ R182, R142, R177 ;  /* 0x000000b18eb67220 */ /* 0x000fe20000410000 */
[----:B------:R-:W-:Y:S01]  /*16d0*/  FADD.FTZ R175, -R124, R129 ;  /* 0x000000817caf7221 */ /* 0x000fe20000010100 */
[----:B------:R-:W-:Y:S01]  /*16e0*/  FADD.FTZ R92, R92, R131 ;  /* 0x000000835c5c7221 */ /* 0x000fe20000010000 */
[----:B------:R-:W-:Y:S01]  /*16f0*/  FFMA.FTZ R112, R147, R131, R112 ;  /* 0x0000008393707223 */ /* 0x000fe20000010070 */
[----:B------:R-:W-:Y:S02]  /*1700*/  HADD2.F32 R129, -RZ, R180.H0_H0 ;  /* 0x200000b4ff817230 */ /* 0x000fe40000004100 */
[----:B------:R-:W-:Y:S01]  /*1710*/  FADD.FTZ R93, R93, R128 ;  /* 0x000000805d5d7221 */ /* 0x000fe20000010000 */
[-C--:B------:R-:W-:Y:S01]  /*1720*/  FFMA.FTZ R177, R21, R128.reuse, R184 ;  /* 0x0000008015b17223 */ /* 0x080fe200000100b8 */
[----:B------:R-:W-:Y:S01]  /*1730*/  FFMA.FTZ R113, R182, R128, R113 ;  /* 0x00000080b6717223 */ /* 0x000fe20000010071 */
[----:B------:R-:W-:Y:S01]  /*1740*/  FMUL.FTZ R131, R26, R179 ;  /* 0x000000b31a837220 */ /* 0x000fe20000410000 */
[----:B------:R-:W-:Y:S01]  /*1750*/  FMUL.FTZ R175, R142, R175 ;  /* 0x000000af8eaf7220 */ /* 0x000fe20000410000 */
[----:B------:R-:W-:-:S02]  /*1760*/  HADD2.F32 R196, -RZ, R196.H0_H0 ;  /* 0x200000c4ffc47230 */ /* 0x000fc40000004100 */
[----:B------:R-:W-:Y:S01]  /*1770*/  FADD.FTZ R128, R125, R178 ;  /* 0x000000b27d807221 */ /* 0x000fe20000010000 */
[----:B------:R-:W-:Y:S02]  /*1780*/  HADD2.F32 R189, -RZ, R189.H0_H0 ;  /* 0x200000bdffbd7230 */ /* 0x000fe40000004100 */
[----:B------:R-:W-:Y:S01]  /*1790*/  FFMA.FTZ R125, R147, R178, R126 ;  /* 0x000000b2937d7223 */ /* 0x000fe2000001007e */
[----:B------:R-:W-:Y:S01]  /*17a0*/  FADD.FTZ R94, R94, R129 ;  /* 0x000000815e5e7221 */ /* 0x000fe20000010000 */
[-C--:B------:R-:W-:Y:S01]  /*17b0*/  FFMA.FTZ R180, R22, R129.reuse, R131 ;  /* 0x0000008116b47223 */ /* 0x080fe20000010083 */
[----:B------:R-:W-:Y:S01]  /*17c0*/  FFMA.FTZ R114, R175, R129, R114 ;  /* 0x00000081af727223 */ /* 0x000fe20000010072 */
[----:B------:R-:W-:Y:S02]  /*17d0*/  HADD2.F32 R194, -RZ, R187.H0_H0 ;  /* 0x200000bbffc27230 */ /* 0x000fe40000004100 */
        /* <DEDUP_REMOVED lines=18> */
.L_x_2754:
[----:B------:R-:W-:Y:S05]  /*1900*/  BSYNC.RECONVERGENT B0 ;  /* 0x0000000000007941 */ /* 0x000fea0003800200 */
.L_x_2753:
        /* <DEDUP_REMOVED lines=18> */
[----:B----4-:R-:W-:Y:S02]  /*1a30*/  MOV R181, R130 ;  /* 0x0000008200b57202 */ /* 0x010fe40000000f00 */
[----:B------:R-:W-:Y:S01]  /*1a40*/  SHF.R.U64 R190, R186, 0x10, R187 ;  /* 0x00000010babe7819 */ /* 0x000fe200000012bb */
[----:B--2---:R-:W-:Y:S02]  /*1a50*/  HADD2.F32 R183, -RZ, R128.H0_H0 ;  /* 0x20000080ffb77230 */ /* 0x004fe40000004100 */
[----:B------:R-:W-:Y:S01]  /*1a60*/  HADD2.F32 R181, -RZ, R181.H0_H0 ;  /* 0x200000b5ffb57230 */ /* 0x000fe20000004100 */
[----:B------:R-:W-:-:S02]  /*1a70*/  MOV R185, R187 ;  /* 0x000000bb00b97202 */ /* 0x000fc40000000f00 */
[----:B------:R-:W-:Y:S01]  /*1a80*/  FADD.FTZ R195, -R124, R183 ;  /* 0x000000b77cc37221 */ /* 0x000fe20000010100 */
[----:B------:R-:W-:Y:S02]  /*1a90*/  SHF.R.U32.HI R194, RZ, 0x10, R187 ;  /* 0x00000010ffc27819 */ /* 0x000fe400000116bb */
[--C-:B------:R-:W-:Y:S02]  /*1aa0*/  SHF.R.U64 R130, R130, 0x10, R131.reuse ;  /* 0x0000001082827819 */ /* 0x100fe40000001283 */
[----:B------:R-:W-:Y:S02]  /*1ab0*/  MOV R187, R131 ;  /* 0x0000008300bb7202 */ /* 0x000fe40000000f00 */
[----:B------:R-:W-:Y:S01]  /*1ac0*/  SHF.R.U32.HI R196, RZ, 0x10, R131 ;  /* 0x00000010ffc47819 */ /* 0x000fe20000011683 */
[----:B------:R-:W-:Y:S01]  /*1ad0*/  HADD2.F32 R131, -RZ, R149.H0_H0 ;  /* 0x20000095ff837230 */ /* 0x000fe20000004100 */
[----:B------:R-:W-:Y:S01]  /*1ae0*/  SHF.R.U64 R128, R128, 0x10, R129 ;  /* 0x0000001080807819 */ /* 0x000fe20000001281 */
[----:B------:R-:W-:Y:S01]  /*1af0*/  FMUL.FTZ R183, R32, R181 ;  /* 0x000000b520b77220 */ /* 0x000fe20000410000 */
[----:B-----5:R-:W-:-:S02]  /*1b00*/  FMUL.FTZ R149, R142, R195 ;  /* 0x000000c38e957220 */ /* 0x020fc40000410000 */
[----:B------:R-:W-:Y:S01]  /*1b10*/  FADD.FTZ R88, R88, R131 ;  /* 0x0000008358587221 */ /* 0x000fe20000010000 */
[-C--:B------:R-:W-:Y:S01]  /*1b20*/  FFMA.FTZ R186, R28, R131.reuse, R183 ;  /* 0x000000831cba7223 */ /* 0x080fe200000100b7 */
[----:B------:R-:W-:Y:S01]  /*1b30*/  FFMA.FTZ R108, R149, R131, R108 ;  /* 0x00000083956c7223 */ /* 0x000fe2000001006c */
[----:B------:R-:W-:Y:S02]  /*1b40*/  HADD2.F32 R131, -RZ, R128.H0_H0 ;  /* 0x20000080ff837230 */ /* 0x000fe40000004100 */
[----:B------:R-:W-:Y:S01]  /*1b50*/  HADD2.F32 R130, -RZ, R130.H0_H0 ;  /* 0x20000082ff827230 */ /* 0x000fe20000004100 */
[----:B0-----:R-:W-:Y:S02]  /*1b60*/  SHF.R.U32.HI R189, RZ, 0x10, R129 ;  /* 0x00000010ffbd7819 */ /* 0x001fe40000011681 */
[----:B------:R-:W-:Y:S01]  /*1b70*/  FADD.FTZ R131, -R124, R131 ;  /* 0x000000837c837221 */ /* 0x000fe20000010100 */
[----:B------:R-:W-:Y:S02]  /*1b80*/  HADD2.F32 R129, -RZ, R129.H0_H0 ;  /* 0x20000081ff817230 */ /* 0x000fe40000004100 */
[----:B------:R-:W-:Y:S01]  /*1b90*/  FMUL.FTZ R192, R33, R130 ;  /* 0x0000008221c07220 */ /* 0x000fe20000410000 */
[----:B------:R-:W-:-:S02]  /*1ba0*/  HADD2.F32 R128, -RZ, R190.H0_H0 ;  /* 0x200000beff807230 */ /* 0x000fc40000004100 */
[----:B------:R-:W-:Y:S01]  /*1bb0*/  FMUL.FTZ R190, R142, R131 ;  /* 0x000000838ebe7220 */ /* 0x000fe20000410000 */
[----:B------:R-:W-:Y:S02]  /*1bc0*/  HADD2.F32 R187, -RZ, R187.H0_H0 ;  /* 0x200000bbffbb7230 */ /* 0x000fe40000004100 */
[----:B------:R-:W-:Y:S01]  /*1bd0*/  FADD.FTZ R48, R48, R181 ;  /* 0x000000b530307221 */ /* 0x000fe20000010000 */
[----:B------:R-:W-:Y:S01]  /*1be0*/  FFMA.FTZ R68, R149, R181, R68 ;  /* 0x000000b595447223 */ /* 0x000fe20000010044 */
[----:B------:R-:W-:Y:S01]  /*1bf0*/  FADD.FTZ R181, -R124, R129 ;  /* 0x000000817cb57221 */ /* 0x000fe20000010100 */
[----:B------:R-:W-:Y:S02]  /*1c00*/  HADD2.F32 R185, -RZ, R185.H0_H0 ;  /* 0x200000b9ffb97230 */ /* 0x000fe40000004100 */
[----:B------:R-:W-:Y:S01]  /*1c10*/  FADD.FTZ R89, R89, R128 ;  /* 0x0000008059597221 */ /* 0x000fe20000010000 */
[-C--:B------:R-:W-:Y:S01]  /*1c20*/  FFMA.FTZ R183, R29, R128.reuse, R192 ;  /* 0x000000801db77223 */ /* 0x080fe200000100c0 */
[----:B------:R-:W-:Y:S01]  /*1c30*/  FFMA.FTZ R109, R190, R128, R109 ;  /* 0x00000080be6d7223 */ /* 0x000fe2000001006d */
[----:B------:R-:W-:Y:S01]  /*1c40*/  FMUL.FTZ R129, R34, R187 ;  /* 0x000000bb22817220 */ /* 0x000fe20000410000 */
[----:B------:R-:W-:-:S02]  /*1c50*/  HADD2.F32 R196, -RZ, R196.H0_H0 ;  /* 0x200000c4ffc47230 */ /* 0x000fc40000004100 */
[----:B------:R-:W-:Y:S01]  /*1c60*/  FADD.FTZ R128, R125, R186 ;  /* 0x000000ba7d807221 */ /* 0x000fe20000010000 */
[----:B------:R-:W-:Y:S02]  /*1c70*/  HADD2.F32 R189, -RZ, R189.H0_H0 ;  /* 0x200000bdffbd7230 */ /* 0x000fe40000004100 */
[----:B------:R-:W-:Y:S01]  /*1c80*/  FFMA.FTZ R125, R149, R186, R126 ;  /* 0x000000ba957d7223 */ /* 0x000fe2000001007e */
[----:B------:R-:W-:Y:S01]  /*1c90*/  FMUL.FTZ R181, R142, R181 ;  /* 0x000000b58eb57220 */ /* 0x000fe20000410000 */
        /* <DEDUP_REMOVED lines=22> */
.L_x_2756:
[----:B------:R-:W-:Y:S05]  /*1e00*/  BSYNC.RECONVERGENT B0 ;  /* 0x0000000000007941 */ /* 0x000fea0003800200 */
.L_x_2755:
        /* <DEDUP_REMOVED lines=18> */
[----:B------:R-:W-:Y:S02]  /*1f30*/  SHF.R.U32.HI R195, RZ, 0x10, R151 ;  /* 0x00000010ffc37819 */ /* 0x000fe40000011697 */
[--C-:B----4-:R-:W-:Y:S01]  /*1f40*/  SHF.R.U64 R151, R128, 0x10, R129.reuse ;  /* 0x0000001080977819 */ /* 0x110fe20000001281 */
[----:B------:R-:W-:Y:S01]  /*1f50*/  HADD2.F32 R127, -RZ, R128.H0_H0 ;  /* 0x20000080ff7f7230 */ /* 0x000fe20000004100 */
[----:B------:R-:W-:Y:S01]  /*1f60*/  SHF.R.U32.HI R189, RZ, 0x10, R129 ;  /* 0x00000010ffbd7819 */ /* 0x000fe20000011681 */
[----:B0-----:R-:W-:Y:S01]  /*1f70*/  HADD2.F32 R153, -RZ, R129.H0_H0 ;  /* 0x20000081ff997230 */ /* 0x001fe20000004100 */
[----:B------:R-:W-:-:S02]  /*1f80*/  MOV R146, R150 ;  /* 0x0000009600927202 */ /* 0x000fc40000000f00 */
[----:B--2---:R-:W-:Y:S01]  /*1f90*/  MOV R148, R130 ;  /* 0x0000008200947202 */ /* 0x004fe20000000f00 */
[----:B------:R-:W-:Y:S01]  /*1fa0*/  HADD2.F32 R151, -RZ, R151.H0_H0 ;  /* 0x20000097ff977230 */ /* 0x000fe20000004100 */
[--C-:B------:R-:W-:Y:S02]  /*1fb0*/  SHF.R.U64 R130, R130, 0x10, R131.reuse ;  /* 0x0000001082827819 */ /* 0x100fe40000001283 */
[----:B------:R-:W-:Y:S02]  /*1fc0*/  MOV R150, R131 ;  /* 0x0000008300967202 */ /* 0x000fe40000000f00 */
[----:B------:R-:W-:Y:S01]  /*1fd0*/  SHF.R.U32.HI R194, RZ, 0x10, R131 ;  /* 0x00000010ffc27819 */ /* 0x000fe20000011683 */
[----:B------:R-:W-:Y:S02]  /*1fe0*/  HADD2.F32 R131, -RZ, R148.H0_H0 ;  /* 0x20000094ff837230 */ /* 0x000fe40000004100 */
[----:B------:R-:W-:Y:S01]  /*1ff0*/  FADD.FTZ R127, -R124, R127 ;  /* 0x0000007f7c7f7221 */ /* 0x000fe20000010100 */
[----:B------:R-:W-:-:S02]  /*2000*/  HADD2.F32 R189, -RZ, R189.H0_H0 ;  /* 0x200000bdffbd7230 */ /* 0x000fc40000004100 */
[C---:B------:R-:W-:Y:S01]  /*2010*/  FADD.FTZ R157, -R124.reuse, R153 ;  /* 0x000000997c9d7221 */ /* 0x040fe20000010100 */
[----:B------:R-:W-:Y:S02]  /*2020*/  HADD2.F32 R128, -RZ, R130.H0_H0 ;  /* 0x20000082ff807230 */ /* 0x000fe40000004100 */
[----:B------:R-:W-:Y:S01]  /*2030*/  FADD.FTZ R155, -R124, R151 ;  /* 0x000000977c9b7221 */ /* 0x000fe20000010100 */
[----:B------:R-:W-:Y:S02]  /*2040*/  HADD2.F32 R129, -RZ, R146.H0_H0 ;  /* 0x20000092ff817230 */ /* 0x000fe40000004100 */
[----:B------:R-:W-:Y:S01]  /*2050*/  FMUL.FTZ R153, R40, R131 ;  /* 0x0000008328997220 */ /* 0x000fe20000410000 */
[----:B------:R-:W-:Y:S01]  /*2060*/  FADD.FTZ R189, -R124, R189 ;  /* 0x000000bd7cbd7221 */ /* 0x000fe20000010100 */
[----:B-----5:R-:W-:Y:S01]  /*2070*/  FMUL.FTZ R151, R142, R127 ;  /* 0x0000007f8e977220 */ /* 0x020fe20000410000 */
[----:B------:R-:W-:Y:S02]  /*2080*/  HADD2.F32 R127, -RZ, R150.H0_H0 ;  /* 0x20000096ff7f7230 */ /* 0x000fe40000004100 */
[----:B------:R-:W-:Y:S01]  /*2090*/  FMUL.FTZ R130, R41, R128 ;  /* 0x0000008029827220 */ /* 0x000fe20000410000 */
[----:B------:R-:W-:-:S02]  /*20a0*/  HADD2.F32 R124, -RZ, R196.H0_H0 ;  /* 0x200000c4ff7c7230 */ /* 0x000fc40000004100 */
[----:B------:R-:W-:Y:S01]  /*20b0*/  FMUL.FTZ R150, R142, R155 ;  /* 0x0000009b8e967220 */ /* 0x000fe20000410000 */
[-C--:B------:R-:W-:Y:S01]  /*20c0*/  FFMA.FTZ R146, R36, R129.reuse, R153 ;  /* 0x0000008124927223 */ /* 0x080fe20000010099 */
[----:B------:R-:W-:Y:S01]  /*20d0*/  FADD.FTZ R84, R84, R129 ;  /* 0x0000008154547221 */ /* 0x000fe20000010000 */
[----:B------:R-:W-:Y:S01]  /*20e0*/  FFMA.FTZ R104, R151, R129, R104 ;  /* 0x0000008197687223 */ /* 0x000fe20000010068 */
[----:B------:R-:W-:Y:S02]  /*20f0*/  HADD2.F32 R187, -RZ, R187.H0_H0 ;  /* 0x200000bbffbb7230 */ /* 0x000fe40000004100 */
[----:B------:R-:W-:Y:S01]  /*2100*/  FMUL.FTZ R153, R142, R157 ;  /* 0x0000009d8e997220 */ /* 0x000fe20000410000 */
[----:B------:R-:W-:Y:S02]  /*2110*/  HADD2.F32 R194, -RZ, R194.H0_H0 ;  /* 0x200000c2ffc27230 */ /* 0x000fe40000004100 */
        /* <DEDUP_REMOVED lines=8> */
[----:B------:R-:W-:-:S02]  /*21a0*/  HADD2.F32 R130, -RZ, R195.H0_H0 ;  /* 0x200000c3ff827230 */ /* 0x000fc40000004100 */
        /* <DEDUP_REMOVED lines=20> */
.L_x_2758:
[----:B------:R-:W-:Y:S05]  /*22f0*/  BSYNC.RECONVERGENT B0 ;  /* 0x0000000000007941 */ /* 0x000fea0003800200 */
.L_x_2757:
        /* <DEDUP_REMOVED lines=32> */
.L_x_2760:
[----:B------:R-:W-:Y:S05]  /*2500*/  BSYNC.RECONVERGENT B0 ;  /* 0x0000000000007941 */ /* 0x000fea0003800200 */
.L_x_2759:
        /* <DEDUP_REMOVED lines=59> */
.L_x_2765:
        /* <DEDUP_REMOVED lines=23> */
.L_x_2764:
        /* <DEDUP_REMOVED lines=26> */
.L_x_2767:
        /* <DEDUP_REMOVED lines=27> */
.L_x_2763:
        /* <DEDUP_REMOVED lines=9> */
[----:B------:R-:W-:Y:S01]  /*2e10*/  MOV R124, R132 ;  /* 0x00000084007c7202 */ /* 0x000fe20000000f00 */
[-CC-:B------:R-:W-:Y:S01]  /*2e20*/  FFMA.FTZ R130, R166, R189.reuse, R194.reuse ;  /* 0x000000bda6827223 */ /* 0x180fe200000100c2 */
[----:B------:R-:W-:Y:S01]  /*2e30*/  SHF.R.U64 R127, R132, 0x10, R133 ;  /* 0x00000010847f7819 */ /* 0x000fe20000001285 */
[--C-:B------:R-:W-:Y:S01]  /*2e40*/  FFMA.FTZ R129, R163, R189, R194.reuse ;  /* 0x000000bda3817223 */ /* 0x100fe200000100c2 */
[----:B------:R-:W-:Y:S01]  /*2e50*/  MOV R126, R133 ;  /* 0x00000085007e7202 */ /* 0x000fe20000000f00 */
[----:B------:R-:W-:Y:S01]  /*2e60*/  FADD.FTZ R128, R162, -R125 ;  /* 0x8000007da2807221 */ /* 0x000fe20000010000 */
[----:B------:R-:W-:Y:S01]  /*2e70*/  SHF.R.U32.HI R131, RZ, 0x10, R133 ;  /* 0x00000010ff837819 */ /* 0x000fe20000011685 */
[----:B------:R-:W-:Y:S01]  /*2e80*/  FFMA.FTZ R196, R168, R189, R194 ;  /* 0x000000bda8c47223 */ /* 0x000fe200000100c2 */
[----:B------:R-:W-:Y:S02]  /*2e90*/  HADD2.F32 R125, -RZ, R124.H0_H0 ;  /* 0x2000007cff7d7230 */ /* 0x000fe40000004100 */
[----:B------:R-:W-:Y:S01]  /*2ea0*/  FADD.FTZ R124, R165, -R130 ;  /* 0x80000082a57c7221 */ /* 0x000fe20000010000 */
[----:B------:R-:W-:Y:S01]  /*2eb0*/  FADD.FTZ R130, R164, -R129 ;  /* 0x80000081a4827221 */ /* 0x000fe20000010000 */
[----:B------:R-:W-:-:S02]  /*2ec0*/  HADD2.F32 R127, -RZ, R127.H0_H0 ;  /* 0x2000007fff7f7230 */ /* 0x000fc40000004100 */
        /* <DEDUP_REMOVED lines=14> */
.L_x_2769:
        /* <DEDUP_REMOVED lines=31> */
.L_x_2768:
        /* <DEDUP_REMOVED lines=34> */
.L_x_2770:
        /* <DEDUP_REMOVED lines=34> */
.L_x_2766:
        /* <DEDUP_REMOVED lines=18> */
.L_x_2771:
        /* <DEDUP_REMOVED lines=12> */
.L_x_2772:
[----:B------:R-:W-:-:S07]  /*37c0*/  IADD3 R144, PT, PT, R144, 0x80, RZ ;  /* 0x0000008090907810 */ /* 0x000fce0007ffe0ff */
.L_x_2762:
[----:B------:R-:W-:Y:S05]  /*37d0*/  BSYNC.RECONVERGENT B0 ;  /* 0x0000000000007941 */ /* 0x000fea0003800200 */
.L_x_2761:
        /* <DEDUP_REMOVED lines=12> */
[-CC-:B-1----:R-:W-:Y:S01]  /*38a0*/  FFMA.FTZ R127, R169, R189.reuse, R194.reuse ;  /* 0x000000bda97f7223 */ /* 0x182fe200000100c2 */
        /* <DEDUP_REMOVED lines=33> */
.L_x_2777:
        /* <DEDUP_REMOVED lines=31> */
.L_x_2776:
        /* <DEDUP_REMOVED lines=34> */
.L_x_2779:
        /* <DEDUP_REMOVED lines=27> */
.L_x_2775:
        /* <DEDUP_REMOVED lines=33> */
.L_x_2781:
        /* <DEDUP_REMOVED lines=23> */
.L_x_2780:
        /* <DEDUP_REMOVED lines=26> */
.L_x_2782:
        /* <DEDUP_REMOVED lines=17> */
.L_x_2778:
        /* <DEDUP_REMOVED lines=16> */
.L_x_2783:
        /* <DEDUP_REMOVED lines=10> */
.L_x_2784:
[----:B------:R-:W-:-:S07]  /*4850*/  IADD3 R144, PT, PT, R144, 0x80, RZ ;  /* 0x0000008090907810 */ /* 0x000fce0007ffe0ff */
.L_x_2774:
[----:B------:R-:W-:Y:S05]  /*4860*/  BSYNC.RECONVERGENT B0 ;  /* 0x0000000000007941 */ /* 0x000fea0003800200 */
.L_x_2773:
        /* <DEDUP_REMOVED lines=46> */
.L_x_2789:
[----:B0-----:R-:W-:Y:S01]  /*4b50*/  MOV R128, R137 ;  /* 0x0000008900807202 */ /* 0x001fe20000000f00 */
[-CC-:B------:R-:W-:Y:S01]  /*4b60*/  FFMA.FTZ R129, R175, R189.reuse, R194.reuse ;  /* 0x000000bdaf817223 */ /* 0x180fe200000100c2 */
[--C-:B------:R-:W-:Y:S01]  /*4b70*/  SHF.R.U32.HI R158, RZ, 0x10, R137.reuse ;  /* 0x00000010ff9e7819 */ /* 0x100fe20000011689 */
[-CC-:B------:R-:W-:Y:S01]  /*4b80*/  FFMA.FTZ R130, R184, R189.reuse, R194.reuse ;  /* 0x000000bdb8827223 */ /* 0x180fe200000100c2 */
[----:B-12---:R-:W-:Y:S01]  /*4b90*/  MOV R124, R136 ;  /* 0x00000088007c7202 */ /* 0x006fe20000000f00 */
        /* <DEDUP_REMOVED lines=26> */
.L_x_2788:
[----:B------:R-:W-:-:S04]  /*4d40*/  UISETP.NE.U32.AND UP2, UPT, UR6, URZ, UPT ;  /* 0x000000ff0600728c */ /* 0x000fc8000bf45070 */
[----:B------:R-:W-:-:S09]  /*4d50*/  UISETP.NE.AND.EX UP2, UPT, UR7, URZ, UPT, UP2 ;  /* 0x000000ff0700728c */ /* 0x000fd2000bf45320 */
[----:B------:R-:W-:Y:S05]  /*4d60*/  BRA.U !UP2, `(.L_x_2791) ;  /* 0x000000010a7c7547 */ /* 0x000fea000b800000 */
        /* <DEDUP_REMOVED lines=31> */
.L_x_2791:
[----:B-12---:R-:W-:Y:S01]  /*4f60*/  MOV R124, R136 ;  /* 0x00000088007c7202 */ /* 0x006fe20000000f00 */
        /* <DEDUP_REMOVED lines=26> */
.L_x_2787:
        /* <DEDUP_REMOVED lines=33> */
.L_x_2793:
        /* <DEDUP_REMOVED lines=23> */
.L_x_2792:
        /* <DEDUP_REMOVED lines=26> */
.L_x_2794:
        /* <DEDUP_REMOVED lines=17> */
.L_x_2790:
        /* <DEDUP_REMOVED lines=16> */
.L_x_2795:
        /* <DEDUP_REMOVED lines=10> */
.L_x_2796:
[----:B------:R-:W-:-:S07]  /*58e0*/  IADD3 R144, PT, PT, R144, 0x80, RZ ;  /* 0x0000008090907810 */ /* 0x000fce0007ffe0ff */
.L_x_2786:
[----:B------:R-:W-:Y:S05]  /*58f0*/  BSYNC.RECONVERGENT B0 ;  /* 0x0000000000007941 */ /* 0x000fea0003800200 */
.L_x_2785:
        /* <DEDUP_REMOVED lines=46> */
.L_x_2801:
        /* <DEDUP_REMOVED lines=31> */
.L_x_2800:
        /* <DEDUP_REMOVED lines=34> */
.L_x_2803:
        /* <DEDUP_REMOVED lines=27> */
.L_x_2799:
        /* <DEDUP_REMOVED lines=33> */
.L_x_2805:
        /* <DEDUP_REMOVED lines=23> */
.L_x_2804:
        /* <DEDUP_REMOVED lines=26> */
.L_x_2806:
        /* <DEDUP_REMOVED lines=17> */
.L_x_2802:
        /* <DEDUP_REMOVED lines=16> */
.L_x_2807:
        /* <DEDUP_REMOVED lines=10> */
.L_x_2808:
[----:B------:R-:W-:-:S07]  /*6970*/  IADD3 R144, PT, PT, R144, 0x80, RZ ;  /* 0x0000008090907810 */ /* 0x000fce0007ffe0ff */
.L_x_2798:
[----:B------:R-:W-:Y:S05]  /*6980*/  BSYNC.RECONVERGENT B0 ;  /* 0x0000000000007941 */ /* 0x000fea0003800200 */
.L_x_2797:
        /* <DEDUP_REMOVED lines=11> */
[--C-:B0-----:R-:W-:Y:S01]  /*6a40*/  SHF.R.U32.HI R131, RZ, 0x10, R141.reuse ;  /* 0x00000010ff837819 */ /* 0x101fe2000001168d */
[--C-:B-12---:R-:W-:Y:S01]  /*6a50*/  FFMA.FTZ R125, R151, R189, R194.reuse ;  /* 0x000000bd977d7223 */ /* 0x106fe200000100c2 */
[----:B------:R-:W-:Y:S01]  /*6a60*/  MOV R127, R141 ;  /* 0x0000008d007f7202 */ /* 0x000fe20000000f00 */
[-CC-:B------:R-:W-:Y:S01]  /*6a70*/  FFMA.FTZ R126, R150, R189.reuse, R194.reuse ;  /* 0x000000bd967e7223 */ /* 0x180fe200000100c2 */
        /* <DEDUP_REMOVED lines=31> */
.L_x_2813:
[-CC-:B0-----:R-:W-:Y:S01]  /*6c70*/  FFMA.FTZ R130, R152, R189.reuse, R194.reuse ;  /* 0x000000bd98827223 */ /* 0x181fe200000100c2 */
[--C-:B------:R-:W-:Y:S01]  /*6c80*/  SHF.R.U32.HI R131, RZ, 0x10, R141.reuse ;  /* 0x00000010ff837819 */ /* 0x100fe2000001168d */
[--C-:B-12---:R-:W-:Y:S01]  /*6c90*/  FFMA.FTZ R125, R151, R189, R194.reuse ;  /* 0x000000bd977d7223 */ /* 0x106fe200000100c2 */
[----:B------:R-:W-:Y:S01]  /*6ca0*/  MOV R128, R141 ;  /* 0x0000008d00807202 */ /* 0x000fe20000000f00 */
        /* <DEDUP_REMOVED lines=10> */
[C---:B-----5:R-:W-:Y:S01]  /*6d50*/  FFMA.FTZ R129, R142.reuse, R129, R131 ;  /* 0x000000818e817223 */ /* 0x060fe20000010083 */
[----:B------:R-:W-:Y:S02]  /*6d60*/  HADD2.F32 R128, -RZ, R127.H0_H0 ;  /* 0x2000007fff807230 */ /* 0x000fe40000004100 */
[----:B------:R-:W-:Y:S01]  /*6d70*/  FADD.FTZ R127, R155, -R126 ;  /* 0x8000007e9b7f7221 */ /* 0x000fe20000010000 */
[C---:B------:R-:W-:Y:S01]  /*6d80*/  FFMA.FTZ R130, R142.reuse, R189, R130 ;  /* 0x000000bd8e827223 */ /* 0x040fe20000010082 */
[C---:B------:R-:W-:Y:S02]  /*6d90*/  FFMA.FTZ R124, R142.reuse, R125, R124 ;  /* 0x0000007d8e7c7223 */ /* 0x040fe4000001007c */
[----:B------:R-:W-:-:S02]  /*6da0*/  FFMA.FTZ R127, R142, R127, R128 ;  /* 0x0000007f8e7f7223 */ /* 0x000fc40000010080 */
[----:B------:R-:W-:-:S03]  /*6db0*/  F2FP.F16.F32.PACK_AB R129, R129, R130 ;  /* 0x000000828181723e */ /* 0x000fc600000000ff */
[----:B------:R-:W-:Y:S02]  /*6dc0*/  F2FP.F16.F32.PACK_AB R124, R127, R124 ;  /* 0x0000007c7f7c723e */ /* 0x000fe400000000ff */
        /* <DEDUP_REMOVED lines=9> */
.L_x_2812:
[----:B------:R-:W-:-:S04]  /*6e60*/  UISETP.NE.U32.AND UP2, UPT, UR6, URZ, UPT ;  /* 0x000000ff0600728c */ /* 0x000fc8000bf45070 */
[----:B------:R-:W-:-:S09]  /*6e70*/  UISETP.NE.AND.EX UP2, UPT, UR7, URZ, UPT, UP2 ;  /* 0x000000ff0700728c */ /* 0x000fd2000bf45320 */
[----:B------:R-:W-:Y:S05]  /*6e80*/  BRA.U !UP2, `(.L_x_2815) ;  /* 0x000000010a7c7547 */ /* 0x000fea000b800000 */
        /* <DEDUP_REMOVED lines=31> */
.L_x_2815:
        /* <DEDUP_REMOVED lines=9> */
[----:B------:R-:W-:Y:S01]  /*7110*/  HADD2.F32 R127, -RZ, R124.H0_H0 ;  /* 0x2000007cff7f7230 */ /* 0x000fe20000004100 */
[----:B------:R-:W-:Y:S01]  /*7120*/  MOV R130, R141 ;  /* 0x0000008d00827202 */ /* 0x000fe20000000f00 */
        /* <DEDUP_REMOVED lines=16> */
.L_x_2811:
        /* <DEDUP_REMOVED lines=33> */
.L_x_2817:
        /* <DEDUP_REMOVED lines=23> */
.L_x_2816:
        /* <DEDUP_REMOVED lines=26> */
.L_x_2818:
        /* <DEDUP_REMOVED lines=18> */
.L_x_2814:
        /* <DEDUP_REMOVED lines=16> */
.L_x_2819:
        /* <DEDUP_REMOVED lines=10> */
.L_x_2810:
[----:B------:R-:W-:Y:S05]  /*7a10*/  BSYNC.RECONVERGENT B0 ;  /* 0x0000000000007941 */ /* 0x000fea0003800200 */
.L_x_2809:
[----:B------:R-:W-:Y:S01]  /*7a20*/  UPLOP3.LUT UP1, UPT, UPT, UPT, UP1, 0x40, 0x4 ;  /* 0x000000000004789c */ /* 0x000fe20003f2e810 */
[----:B------:R-:W-:Y:S10]  /*7a30*/  @!P6 BRA `(.L_x_2820) ;  /* 0xffffff8c00a8e947 */ /* 0x000ff4000383ffff */
.L_x_2748:
        /* <DEDUP_REMOVED lines=18> */
.L_x_2822:
[----:B------:R-:W-:Y:S05]  /*7b60*/  BSYNC.RECONVERGENT B0 ;  /* 0x0000000000007941 */ /* 0x000fea0003800200 */
.L_x_2821:
        /* <DEDUP_REMOVED lines=15> */
.L_x_2824:
[----:B------:R-:W-:Y:S05]  /*7c60*/  BSYNC.RECONVERGENT B0 ;  /* 0x0000000000007941 */ /* 0x000fea0003800200 */
.L_x_2823:
        /* <DEDUP_REMOVED lines=15> */
.L_x_2826:
[----:B------:R-:W-:Y:S05]  /*7d60*/  BSYNC.RECONVERGENT B0 ;  /* 0x0000000000007941 */ /* 0x000fea0003800200 */
.L_x_2825:
        /* <DEDUP_REMOVED lines=15> */
.L_x_2828:
[----:B------:R-:W-:Y:S05]  /*7e60*/  BSYNC.RECONVERGENT B0 ;  /* 0x0000000000007941 */ /* 0x000fea0003800200 */
.L_x_2827:
        /* <DEDUP_REMOVED lines=14> */
.L_x_2829:
        /* <DEDUP_REMOVED lines=11> */
.L_x_5432:


//--------------------- .text._ZN10layer_norm31ln_parallel_residual_bwd_kernelINS_13Kernel_traitsIf6__halfS2_S2_fjLj2560ELj1ELj1ELj4ELj8ENS_18Kernel_traits_baseILj2560EfS2_S2_S2_fjLj128EEEEELb0ELb0ELb1EEEvNS_9BwdParamsE --------------------------
	.section	.text._ZN10layer_norm31ln_parallel_residual_bwd_kernelINS_13Kernel_traitsIf6__halfS2_S2_fjLj2560ELj1ELj1ELj4ELj8ENS_18Kernel_traits_baseILj2560EfS2_S2_S2_fjLj128EEEEELb0ELb0ELb1EEEvNS_9BwdParamsE,"ax",@progbits
	.align	128
        .global         _ZN10layer_norm31ln_parallel_residual_bwd_kernelINS_13Kernel_traitsIf6__halfS2_S2_fjLj2560ELj1ELj1ELj4ELj8ENS_18Kernel_traits_baseILj2560EfS2_S2_S2_fjLj128EEEEELb0ELb0ELb1EEEvNS_9BwdParamsE
        .type           _ZN10layer_norm31ln_parallel_residual_bwd_kernelINS_13Kernel_traitsIf6__halfS2_S2_fjLj2560ELj1ELj1ELj4ELj8ENS_18Kernel_traits_baseILj2560EfS2_S2_S2_fjLj128EEEEELb0ELb0ELb1EEEvNS_9BwdParamsE,@function
        .size           _ZN10layer_norm31ln_parallel_residual_bwd_kernelINS_13Kernel_traitsIf6__halfS2_S2_fjLj2560ELj1ELj1ELj4ELj8ENS_18Kernel_traits_baseILj2560EfS2_S2_S2_fjLj128EEEEELb0ELb0ELb1EEEvNS_9BwdParamsE,(.L_x_5433 - _ZN10layer_norm31ln_parallel_residual_bwd_kernelINS_13Kernel_traitsIf6__halfS2_S2_fjLj2560ELj1ELj1ELj4ELj8ENS_18Kernel_traits_baseILj2560EfS2_S2_S2_fjLj128EEEEELb0ELb0ELb1EEEvNS_9BwdParamsE)
        .other          _ZN10layer_norm31ln_parallel_residual_bwd_kernelINS_13Kernel_traitsIf6__halfS2_S2_fjLj2560ELj1ELj1ELj4ELj8ENS_18Kernel_traits_baseILj2560EfS2_S2_S2_fjLj128EEEEELb0ELb0ELb1EEEvNS_9BwdParamsE,@"STO_CUDA_ENTRY STV_DEFAULT"
_ZN10layer_norm31ln_parallel_residual_bwd_kernelINS_13Kernel_traitsIf6__halfS2_S2_fjLj2560ELj1ELj1ELj4ELj8ENS_18Kernel_traits_baseILj2560EfS2_S2_S2_fjLj128EEEEELb0ELb0ELb1EEEvNS_9BwdParamsE:
.text._ZN10layer_norm31ln_parallel_residual_bwd_kernelINS_13Kernel_traitsIf6__halfS2_S2_fjLj2560ELj1ELj1ELj4ELj8ENS_18Kernel_traits_baseILj2560EfS2_S2_S2_fjLj128EEEEELb0ELb0ELb1EEEvNS_9BwdParamsE:
        /* <DEDUP_REMOVED lines=110> */
.L_x_2867:
        /* <DEDUP_REMOVED lines=78> */
[----:B-----5:R0:W5:Y:S03]  /*0bc0*/  @P0 LDG.E.64 R140, desc[UR8][R144.64] ;  /* 0x00000008908c0981 */ /* 0x020166000c1e1b00 */
[----:B-1----:R-:W-:Y:S01]  /*0bd0*/  @P0 IMAD.WIDE.U32 R152, R173, 0x8, R152 ;  /* 0x00000008ad980825 */ /* 0x002fe200078e0098 */
[----:B---3--:R-:W-:Y:S01]  /*0be0*/  MOV R206, R92 ;  /* 0x0000005c00ce7202 */ /* 0x008fe20000000f00 */
[----:B------:R-:W5:Y:S02]  /*0bf0*/  @P0 LDG.E.64 R136, desc[UR8][R150.64] ;  /* 0x0000000896880981 */ /* 0x000f64000c1e1b00 */
[----:B------:R-:W-:Y:S02]  /*0c00*/  HADD2.F32 R158, -RZ, R158.H0_H0 ;  /* 0x2000009eff9e7230 */ /* 0x000fe40000004100 */
[----:B------:R-:W-:Y:S01]  /*0c10*/  HADD2.F32 R190, -RZ, R190.H0_H0 ;  /* 0x200000beffbe7230 */ /* 0x000fe20000004100 */
[----:B0-----:R-:W-:Y:S01]  /*0c20*/  FSEL R144, R189, RZ, !P1 ;  /* 0x000000ffbd907208 */ /* 0x001fe20004800000 */
[----:B------:R0:W5:Y:S01]  /*0c30*/  @P0 LDG.E.64 R134, desc[UR8][R152.64] ;  /* 0x0000000898860981 */ /* 0x000162000c1e1b00 */
[----:B------:R-:W-:-:S02]  /*0c40*/  SHF.R.U64 R211, R92, 0x10, R93 ;  /* 0x000000105cd37819 */ /* 0x000fc4000000125d */
[----:B------:R-:W-:Y:S02]  /*0c50*/  MOV R208, R93 ;  /* 0x0000005d00d07202 */ /* 0x000fe40000000f00 */
[----:B------:R-:W-:Y:S02]  /*0c60*/  SHF.R.U32.HI R209, RZ, 0x10, R93 ;  /* 0x00000010ffd17819 */ /* 0x000fe4000001165d */
[----:B------:R-:W-:Y:S01]  /*0c70*/  SHF.R.U32.HI R223, RZ, 0x10, R159 ;  /* 0x00000010ffdf7819 */ /* 0x000fe2000001169f */
[----:B------:R-:W-:Y:S01]  /*0c80*/  HADD2.F32 R221, -RZ, R221.H0_H0 ;  /* 0x200000ddffdd7230 */ /* 0x000fe20000004100 */
[--C-:B------:R-:W-:Y:S01]  /*0c90*/  SHF.R.U64 R92, R154, 0x10, R155.reuse ;  /* 0x000000109a5c7819 */ /* 0x100fe2000000129b */
[----:B0-----:R-:W-:Y:S01]  /*0ca0*/  HADD2.F32 R153, -RZ, R157.H0_H0 ;  /* 0x2000009dff997230 */ /* 0x001fe20000004100 */
[----:B------:R-:W-:Y:S01]  /*0cb0*/  MOV R93, R155 ;  /* 0x0000009b005d7202 */ /* 0x000fe20000000f00 */
[----:B------:R-:W-:Y:S01]  /*0cc0*/  HADD2.F32 R196, -RZ, R196.H0_H0 ;  /* 0x200000c4ffc47230 */ /* 0x000fe20000004100 */
[----:B------:R-:W-:Y:S01]  /*0cd0*/  SHF.R.U32.HI R169, RZ, 0x10, R155 ;  /* 0x00000010ffa97819 */ /* 0x000fe2000001169b */
[----:B------:R-:W-:Y:S01]  /*0ce0*/  HADD2.F32 R188, -RZ, R188.H0_H0 ;  /* 0x200000bcffbc7230 */ /* 0x000fe20000004100 */
[----:B------:R-:W-:Y:S01]  /*0cf0*/  SHF.R.U64 R151, R156, 0x10, R157 ;  /* 0x000000109c977819 */ /* 0x000fe2000000129d */
[----:B------:R-:W-:Y:S01]  /*0d00*/  @P0 IMAD.WIDE.U32 R94, R183, 0x8, R94 ;  /* 0x00000008b75e0825 */ /* 0x000fe200078e005e */
[----:B------:R-:W-:-:S03]  /*0d10*/  SHF.R.U32.HI R155, RZ, 0x10, R157 ;  /* 0x00000010ff9b7819 */ /* 0x000fc6000001169d */
[----:B------:R-:W-:Y:S01]  /*0d20*/  FADD.FTZ R157, -R144, R158 ;  /* 0x0000009e909d7221 */ /* 0x000fe20000010100 */
[----:B------:R-:W-:Y:S01]  /*0d30*/  MOV R180, R96 ;  /* 0x0000006000b47202 */ /* 0x000fe20000000f00 */
[----:B------:R-:W-:Y:S01]  /*0d40*/  FMUL.FTZ R241, R68, R190 ;  /* 0x000000be44f17220 */ /* 0x000fe20000410000 */
[----:B------:R-:W-:Y:S01]  /*0d50*/  SHF.R.U64 R178, R96, 0x10, R97 ;  /* 0x0000001060b27819 */ /* 0x000fe20000001261 */
[----:B------:R-:W-:Y:S01]  /*0d60*/  HADD2.F32 R96, -RZ, R159.H0_H0 ;  /* 0x2000009fff607230 */ /* 0x000fe20000004100 */
[--C-:B------:R-:W-:Y:S01]  /*0d70*/  SHF.R.U64 R167, R148, 0x10, R149.reuse ;  /* 0x0000001094a77819 */ /* 0x100fe20000001295 */
[----:B------:R-:W-:Y:S01]  /*0d80*/  HADD2.F32 R223, -RZ, R223.H0_H0 ;  /* 0x200000dfffdf7230 */ /* 0x000fe20000004100 */
[----:B------:R-:W-:Y:S01]  /*0d90*/  MOV R166, R149 ;  /* 0x0000009500a67202 */ /* 0x000fe20000000f00 */
[----:B------:R-:W-:Y:S01]  /*0da0*/  HADD2.F32 R194, -RZ, R194.H0_H0 ;  /* 0x200000c2ffc27230 */ /* 0x000fe20000004100 */
[----:B------:R-:W-:Y:S01]  /*0db0*/  SHF.R.U32.HI R149, RZ, 0x10, R149 ;  /* 0x00000010ff957819 */ /* 0x000fe20000011695 */
[----:B------:R-:W-:-:S02]  /*0dc0*/  HADD2.F32 R199, -RZ, R199.H0_H0 ;  /* 0x200000c7ffc77230 */ /* 0x000fc40000004100 */
[----:B------:R-:W-:Y:S01]  /*0dd0*/  FADD.FTZ R221, -R144, R221 ;  /* 0x000000dd90dd7221 */ /* 0x000fe20000010100 */
[----:B------:R-:W-:Y:S01]  /*0de0*/  FMUL.FTZ R157, R168, R157 ;  /* 0x0000009da89d7220 */ /* 0x000fe20000410000 */
[----:B------:R-:W-:Y:S01]  /*0df0*/  FMUL.FTZ R222, R69, R188 ;  /* 0x000000bc45de7220 */ /* 0x000fe20000410000 */
[----:B------:R-:W-:Y:S01]  /*0e00*/  FFMA.FTZ R224, R88, R196, R241 ;  /* 0x000000c458e07223 */ /* 0x000fe200000100f1 */
[----:B------:R-:W-:Y:S01]  /*0e10*/  MOV R176, R148 ;  /* 0x0000009400b07202 */ /* 0x000fe20000000f00 */
[----:B------:R0:W5:Y:S01]  /*0e20*/  @P0 LDG.E.64 R142, desc[UR8][R94.64] ;  /* 0x000000085e8e0981 */ /* 0x000162000c1e1b00 */
[----:B------:R-:W-:Y:S01]  /*0e30*/  MOV R213, R98 ;  /* 0x0000006200d57202 */ /* 0x000fe20000000f00 */
[----:B------:R-:W-:Y:S01]  /*0e40*/  @P0 IMAD.WIDE.U32 R146, R177, 0x8, R146 ;  /* 0x00000008b1920825 */ /* 0x000fe200078e0092 */
[----:B------:R-:W-:-:S03]  /*0e50*/  SHF.R.U64 R210, R98, 0x10, R99 ;  /* 0x0000001062d27819 */ /* 0x000fc60000001263 */
[C---:B------:R-:W-:Y:S01]  /*0e60*/  FADD.FTZ R223, -R144.reuse, R223 ;  /* 0x000000df90df7221 */ /* 0x040fe20000010100 */
[----:B------:R-:W-:Y:S01]  /*0e70*/  MOV R148, R154 ;  /* 0x0000009a00947202 */ /* 0x000fe20000000f00 */
[----:B------:R-:W-:Y:S01]  /*0e80*/  HADD2.F32 R237, -RZ, R161.H0_H0 ;  /* 0x200000a1ffed7230 */ /* 0x000fe20000004100 */
[----:B------:R-:W-:Y:S01]  /*0e90*/  MOV R203, R97 ;  /* 0x0000006100cb7202 */ /* 0x000fe20000000f00 */
[----:B------:R-:W-:Y:S01]  /*0ea0*/  HADD2.F32 R201, -RZ, R201.H0_H0 ;  /* 0x200000c9ffc97230 */ /* 0x000fe20000004100 */
[----:B------:R-:W-:Y:S01]  /*0eb0*/  SHF.R.U32.HI R202, RZ, 0x10, R97 ;  /* 0x00000010ffca7819 */ /* 0x000fe20000011661 */
[----:B0-----:R-:W-:Y:S01]  /*0ec0*/  FADD.FTZ R95, -R144, R96 ;  /* 0x00000060905f7221 */ /* 0x001fe20000010100 */
[--C-:B------:R-:W-:Y:S01]  /*0ed0*/  SHF.R.U64 R197, R160, 0x10, R161.reuse ;  /* 0x00000010a0c57819 */ /* 0x100fe200000012a1 */
[----:B------:R-:W-:Y:S01]  /*0ee0*/  HADD2.F32 R154, -RZ, R186.H0_H0 ;  /* 0x200000baff9a7230 */ /* 0x000fe20000004100 */
[----:B------:R-:W-:Y:S01]  /*0ef0*/  SHF.R.U32.HI R98, RZ, 0x10, R161 ;  /* 0x00000010ff627819 */ /* 0x000fe200000116a1 */
[----:B------:R-:W-:Y:S01]  /*0f00*/  HADD2.F32 R219, -RZ, R149.H0_H0 ;  /* 0x20000095ffdb7230 */ /* 0x000fe20000004100 */
[--C-:B------:R-:W-:Y:S01]  /*0f10*/  SHF.R.U64 R97, R164, 0x10, R165.reuse ;  /* 0x00000010a4617819 */ /* 0x100fe200000012a5 */
[----:B------:R-:W-:Y:S01]  /*0f20*/  HADD2.F32 R225, -RZ, R93.H0_H0 ;  /* 0x2000005dffe17230 */ /* 0x000fe20000004100 */
[----:B------:R-:W-:Y:S01]  /*0f30*/  SHF.R.U32.HI R161, RZ, 0x10, R165 ;  /* 0x00000010ffa17819 */ /* 0x000fe200000116a5 */
[----:B------:R-:W-:Y:S01]  /*0f40*/  FMUL.FTZ R243, R70, R199 ;  /* 0x000000c746f37220 */ /* 0x000fe20000410000 */
[--C-:B------:R-:W-:Y:S01]  /*0f50*/  SHF.R.U64 R94, R162, 0x10, R163.reuse ;  /* 0x00000010a25e7819 */ /* 0x100fe200000012a3 */
[C---:B------:R-:W-:Y:S01]  /*0f60*/  FMUL.FTZ R228, R168.reuse, R221 ;  /* 0x000000dda8e47220 */ /* 0x040fe20000410000 */
[----:B------:R-:W-:Y:S01]  /*0f70*/  SHF.R.U32.HI R217, RZ, 0x10, R163 ;  /* 0x00000010ffd97819 */ /* 0x000fe200000116a3 */
[----:B------:R-:W-:Y:S01]  /*0f80*/  FFMA.FTZ R222, R89, R194, R222 ;  /* 0x000000c259de7223 */ /* 0x000fe200000100de */
[----:B------:R-:W-:Y:S01]  /*0f90*/  FADD.FTZ R149, RZ, R224 ;  /* 0x000000e0ff957221 */ /* 0x000fe20000010000 */
[----:B------:R-:W-:Y:S01]  /*0fa0*/  FFMA.FTZ R93, R157, R224, RZ ;  /* 0x000000e09d5d7223 */ /* 0x000fe200000100ff */
[----:B------:R-:W-:Y:S01]  /*0fb0*/  FMUL.FTZ R186, R168, R95 ;  /* 0x0000005fa8ba7220 */ /* 0x000fe20000410000 */
[----:B------:R0:W5:Y:S01]  /*0fc0*/  @P0 LDG.E.64 R138, desc[UR8][R146.64] ;  /* 0x00000008928a0981 */ /* 0x000162000c1e1b00 */
        /* <DEDUP_REMOVED lines=9> */
[----:B0-----:R-:W-:Y:S01]  /*1060*/  FMUL.FTZ R146, R71, R154 ;  /* 0x0000009a47927220 */ /* 0x001fe20000410000 */
        /* <DEDUP_REMOVED lines=13> */
[----:B------:R-:W-:Y:S01]  /*1140*/  FFMA.FTZ R221, R91, R192, R146 ;  /* 0x000000c05bdd7223 */ /* 0x000fe20000010092 */
[----:B------:R-:W-:Y:S02]  /*1150*/  HADD2.F32 R98, -RZ, R191.H0_H0 ;  /* 0x200000bfff627230 */ /* 0x000fe40000004100 */
[----:B------:R-:W-:Y:S01]  /*1160*/  FMUL.FTZ R191, R64, R95 ;  /* 0x0000005f40bf7220 */ /* 0x000fe20000410000 */
[----:B------:R-:W-:Y:S02]  /*1170*/  HADD2.F32 R198, -RZ, R198.H0_H0 ;  /* 0x200000c6ffc67230 */ /* 0x000fe40000004100 */
[----:B------:R-:W-:Y:S01]  /*1180*/  FADD.FTZ R160, R223, R160 ;  /* 0x000000a0dfa07221 */ /* 0x000fe20000010000 */
[----:B------:R-:W-:Y:S02]  /*1190*/  HADD2.F32 R216, -RZ, R167.H0_H0 ;  /* 0x200000a7ffd87230 */ /* 0x000fe40000004100 */
        /* <DEDUP_REMOVED lines=20> */
[----:B------:R-:W-:Y:S02]  /*12e0*/  HADD2.F32 R220, -RZ, R148.H0_H0 ;  /* 0x20000094ffdc7230 */ /* 0x000fe40000004100 */
[----:B------:R-:W-:Y:S01]  /*12f0*/  FMUL.FTZ R148, R65, R198 ;  /* 0x000000c641947220 */ /* 0x000fe20000410000 */
[----:B------:R-:W-:Y:S01]  /*1300*/  FADD.FTZ R160, R221, R160 ;  /* 0x000000a0dda07221 */ /* 0x000fe20000010000 */
[----:B------:R-:W-:Y:S01]  /*1310*/  FFMA.FTZ R167, R226, R221, R167 ;  /* 0x000000dde2a77223 */ /* 0x000fe200000100a7 */
[----:B------:R-:W-:Y:S01]  /*1320*/  MOV R174, R99 ;  /* 0x0000006300ae7202 */ /* 0x000fe20000000f00 */
[----:B------:R-:W-:Y:S01]  /*1330*/  HADD2.F32 R94, -RZ, R193.H0_H0 ;  /* 0x200000c1ff5e7230 */ /* 0x000fe20000004100 */
[----:B------:R-:W-:Y:S01]  /*1340*/  SHF.R.U32.HI R212, RZ, 0x10, R99 ;  /* 0x00000010ffd47819 */ /* 0x000fe20000011663 */
[----:B------:R-:W-:-:S02]  /*1350*/  HADD2.F32 R99, -RZ, R185.H0_H0 ;  /* 0x200000b9ff637230 */ /* 0x000fc40000004100 */
[----:B------:R-:W-:Y:S01]  /*1360*/  FMUL.FTZ R195, R66, R205 ;  /* 0x000000cd42c37220 */ /* 0x000fe20000410000 */
[----:B------:R-:W-:Y:S02]  /*1370*/  HADD2.F32 R204, -RZ, R204.H0_H0 ;  /* 0x200000ccffcc7230 */ /* 0x000fe40000004100 */
[----:B------:R-:W-:Y:S01]  /*1380*/  FFMA.FTZ R193, R85, R98, R148 ;  /* 0x0000006255c17223 */ /* 0x000fe20000010094 */
[----:B------:R-:W-:Y:S02]  /*1390*/  HADD2.F32 R97, -RZ, R182.H0_H0 ;  /* 0x200000b6ff617230 */ /* 0x000fe40000004100 */
[----:B------:R-:W-:Y:S01]  /*13a0*/  FMUL.FTZ R182, R168, R197 ;  /* 0x000000c5a8b67220 */ /* 0x000fe20000410000 */
[----:B------:R-:W-:Y:S01]  /*13b0*/  FADD.FTZ R160, R191, R160 ;  /* 0x000000a0bfa07221 */ /* 0x000fe20000010000 */
        /* <DEDUP_REMOVED lines=10> */
[----:B------:R-:W-:Y:S01]  /*1460*/  FMUL.FTZ R169, R60, R145 ;  /* 0x000000913ca97220 */ /* 0x000fe20000410000 */
[----:B------:R-:W-:Y:S01]  /*1470*/  FFMA.FTZ R197, R87, R94, R150 ;  /* 0x0000005e57c57223 */ /* 0x000fe20000010096 */
        /* <DEDUP_REMOVED lines=18> */
[----:B------:R-:W-:-:S02]  /*15a0*/  HADD2.F32 R213, -RZ, R213.H0_H0 ;  /* 0x200000d5ffd57230 */ /* 0x000fc40000004100 */
[----:B------:R-:W-:Y:S01]  /*15b0*/  FFMA.FTZ R187, R82, R200, R187 ;  /* 0x000000c852bb7223 */ /* 0x000fe200000100bb */
[----:B------:R-:W-:Y:S02]  /*15c0*/  HADD2.F32 R218, -RZ, R166.H0_H0 ;  /* 0x200000a6ffda7230 */ /* 0x000fe40000004100 */
[----:B------:R-:W-:Y:S01]  /*15d0*/  FMUL.FTZ R166, R168, R233 ;  /* 0x000000e9a8a67220 */ /* 0x000fe20000410000 */
[----:B------:R-:W-:Y:S01]  /*15e0*/  FADD.FTZ R160, R185, R160 ;  /* 0x000000a0b9a07221 */ /* 0x000fe20000010000 */
[----:B------:R-:W-:Y:S01]  /*15f0*/  FFMA.FTZ R167, R174, R185, R167 ;  /* 0x000000b9aea77223 */ /* 0x000fe200000100a7 */
[----:B------:R-:W-:Y:S02]  /*1600*/  HADD2.F32 R206, -RZ, R206.H0_H0 ;  /* 0x200000ceffce7230 */ /* 0x000fe40000004100 */
[----:B------:R-:W-:Y:S01]  /*1610*/  FMUL.FTZ R149, R56, R213 ;  /* 0x000000d538957220 */ /* 0x000fe20000410000 */
[----:B------:R-:W-:Y:S02]  /*1620*/  HADD2.F32 R210, -RZ, R210.H0_H0 ;  /* 0x200000d2ffd27230 */ /* 0x000fe40000004100 */
[----:B------:R-:W-:Y:S01]  /*1630*/  FFMA.FTZ R189, R83, R207, R146 ;  /* 0x000000cf53bd7223 */ /* 0x000fe20000010092 */
[----:B------:R-:W-:-:S02]  /*1640*/  HADD2.F32 R214, -RZ, R176.H0_H0 ;  /* 0x200000b0ffd67230 */ /* 0x000fc40000004100 */
[----:B------:R-:W-:Y:S01]  /*1650*/  FMUL.FTZ R176, R168, R161 ;  /* 0x000000a1a8b07220 */ /* 0x000fe20000410000 */
[----:B------:R-:W-:Y:S01]  /*1660*/  FADD.FTZ R160, R187, R160 ;  /* 0x000000a0bba07221 */ /* 0x000fe20000010000 */
[----:B------:R-:W-:Y:S01]  /*1670*/  FFMA.FTZ R167, R166, R187, R167 ;  /* 0x000000bba6a77223 */ /* 0x000fe200000100a7 */
[----:B------:R-:W-:Y:S02]  /*1680*/  HADD2.F32 R211, -RZ, R211.H0_H0 ;  /* 0x200000d3ffd37230 */ /* 0x000fe40000004100 */
[----:B------:R-:W-:Y:S01]  /*1690*/  FMUL.FTZ R158, R168, R231 ;  /* 0x000000e7a89e7220 */ /* 0x000fe20000410000 */
[----:B------:R-:W-:Y:S02]  /*16a0*/  HADD2.F32 R230, -RZ, R92.H0_H0 ;  /* 0x2000005cffe67230 */ /* 0x000fe40000004100 */
        /* <DEDUP_REMOVED lines=75> */
.L_x_2832:
[----:B------:R-:W-:Y:S05]  /*1b60*/  BSYNC.RECONVERGENT B0 ;  /* 0x0000000000007941 */ /* 0x000fea0003800200 */
.L_x_2831:
        /* <DEDUP_REMOVED lines=133> */
[-CC-:B------:R-:W-:Y:S01]  /*23c0*/  FFMA.FTZ R182, R182, R154.reuse, R159.reuse ;  /* 0x0000009ab6b67223 */ /* 0x180fe2000001009f */
[-C--:B------:R-:W-:Y:S01]  /*23d0*/  FFMA.FTZ R178, R178, R154.reuse, R159 ;  /* 0x0000009ab2b27223 */ /* 0x080fe2000001009f */
[----:B------:R-:W-:Y:S01]  /*23e0*/  FFMA.FTZ R93, R168, R157, R93 ;  /* 0x0000009da85d7223 */ /* 0x000fe2000001005d */
[----:B------:R-:W-:Y:S01]  /*23f0*/  HADD2.F32 R97, -RZ, R92.H0_H0 ;  /* 0x2000005cff617230 */ /* 0x000fe20000004100 */
[--C-:B------:R-:W-:Y:S01]  /*2400*/  SHF.R.U32.HI R92, RZ, 0x10, R141.reuse ;  /* 0x00000010ff5c7819 */ /* 0x100fe2000001168d */
[----:B------:R-:W-:Y:S01]  /*2410*/  FADD.FTZ R193, R193, -R182 ;  /* 0x800000b6c1c17221 */ /* 0x000fe20000010000 */
[----:B------:R0:W-:Y:S01]  /*2420*/  F2F.F16.F32 R99, R93 ;  /* 0x0000005d00637304 */ /* 0x0001e20000200800 */
[----:B------:R-:W-:Y:S01]  /*2430*/  SHF.R.U64 R157, R140, 0x10, R141 ;  /* 0x000000108c9d7819 */ /* 0x000fe2000000128d */
[----:B------:R-:W-:Y:S01]  /*2440*/  FADD.FTZ R191, R191, -R178 ;  /* 0x800000b2bfbf7221 */ /* 0x000fe20000010000 */
[-CC-:B------:R-:W-:Y:S01]  /*2450*/  FFMA.FTZ R176, R176, R154.reuse, R159.reuse ;  /* 0x0000009ab0b07223 */ /* 0x180fe2000001009f */
[-CC-:B------:R-:W-:Y:S01]  /*2460*/  FFMA.FTZ R164, R164, R154.reuse, R159.reuse ;  /* 0x0000009aa4a47223 */ /* 0x180fe2000001009f */
[----:B------:R-:W-:Y:S01]  /*2470*/  FFMA.FTZ R166, R166, R154, R159 ;  /* 0x0000009aa6a67223 */ /* 0x000fe2000001009f */
[----:B------:R-:W-:-:S02]  /*2480*/  HADD2.F32 R157, -RZ, R157.H0_H0 ;  /* 0x2000009dff9d7230 */ /* 0x000fc40000004100 */
[----:B------:R-:W-:Y:S01]  /*2490*/  FADD.FTZ R189, R189, -R176 ;  /* 0x800000b0bdbd7221 */ /* 0x000fe20000010000 */
[----:B------:R-:W-:Y:S01]  /*24a0*/  FADD.FTZ R169, R169, -R164 ;  /* 0x800000a4a9a97221 */ /* 0x000fe20000010000 */
[----:B0-----:R-:W-:Y:S01]  /*24b0*/  HADD2.F32 R93, -RZ, R92.H0_H0 ;  /* 0x2000005cff5d7230 */ /* 0x001fe20000004100 */
[----:B------:R-:W-:Y:S01]  /*24c0*/  MOV R92, R140 ;  /* 0x0000008c005c7202 */ /* 0x000fe20000000f00 */
[----:B------:R-:W-:Y:S01]  /*24d0*/  FFMA.FTZ R144, R168, R193, R157 ;  /* 0x000000c1a8907223 */ /* 0x000fe2000001009d */
        /* <DEDUP_REMOVED lines=20> */
[----:B------:R-:W-:Y:S01]  /*2620*/  F2F.F16.F32 R166, R157 ;  /* 0x0000009d00a67304 */ /* 0x000fe20000200800 */
[----:B0-----:R-:W-:Y:S01]  /*2630*/  HADD2.F32 R93, -RZ, R92.H0_H0 ;  /* 0x2000005cff5d7230 */ /* 0x001fe20000004100 */
[----:B------:R-:W-:Y:S01]  /*2640*/  MOV R92, R138 ;  /* 0x0000008a005c7202 */ /* 0x000fe20000000f00 */
[----:B------:R-:W-:Y:S01]  /*2650*/  FADD.FTZ R155, R152, -R155 ;  /* 0x8000009b989b7221 */ /* 0x000fe20000010000 */
[----:B------:R-:W-:Y:S01]  /*2660*/  MOV R152, R135 ;  /* 0x0000008700987202 */ /* 0x000fe20000000f00 */
[----:B------:R-:W-:Y:S01]  /*2670*/  FADD.FTZ R163, R163, -R160 ;  /* 0x800000a0a3a37221 */ /* 0x000fe20000010000 */
[----:B------:R-:W-:Y:S01]  /*2680*/  FFMA.FTZ R189, R168, R189, R93 ;  /* 0x000000bda8bd7223 */ /* 0x000fe2000001005d */
[----:B------:R-:W-:Y:S01]  /*2690*/  HADD2.F32 R93, -RZ, R92.H0_H0 ;  /* 0x2000005cff5d7230 */ /* 0x000fe20000004100 */
[----:B------:R-:W-:Y:S01]  /*26a0*/  SHF.R.U64 R92, R138, 0x10, R139 ;  /* 0x000000108a5c7819 */ /* 0x000fe2000000128b */
[-C--:B------:R-:W-:Y:S01]  /*26b0*/  FFMA.FTZ R180, R180, R154.reuse, R159 ;  /* 0x0000009ab4b47223 */ /* 0x080fe2000001009f */
[----:B------:R-:W-:Y:S01]  /*26c0*/  FADD.FTZ R153, R153, -R150 ;  /* 0x8000009699997221 */ /* 0x000fe20000010000 */
[----:B------:R-:W-:Y:S01]  /*26d0*/  SHF.R.U64 R150, R134, 0x10, R135 ;  /* 0x0000001086967819 */ /* 0x000fe20000001287 */
[----:B------:R-:W-:Y:S01]  /*26e0*/  FFMA.FTZ R93, R168, R169, R93 ;  /* 0x000000a9a85d7223 */ /* 0x000fe2000001005d */
[----:B------:R-:W-:Y:S01]  /*26f0*/  HADD2.F32 R169, -RZ, R92.H0_H0 ;  /* 0x2000005cffa97230 */ /* 0x000fe20000004100 */
[----:B------:R-:W-:Y:S01]  /*2700*/  MOV R92, R137 ;  /* 0x00000089005c7202 */ /* 0x000fe20000000f00 */
[----:B------:R-:W-:Y:S01]  /*2710*/  FADD.FTZ R195, R195, -R180 ;  /* 0x800000b4c3c37221 */ /* 0x000fe20000010000 */
[----:B------:R0:W-:Y:S01]  /*2720*/  F2F.F16.F32 R157, R93 ;  /* 0x0000005d009d7304 */ /* 0x0001e20000200800 */
[----:B------:R-:W-:Y:S01]  /*2730*/  FFMA.FTZ R148, R148, R154, R159 ;  /* 0x0000009a94947223 */ /* 0x000fe2000001009f */
[C---:B------:R-:W-:Y:S01]  /*2740*/  FFMA.FTZ R169, R168.reuse, R185, R169 ;  /* 0x000000b9a8a97223 */ /* 0x040fe200000100a9 */
[----:B------:R-:W-:Y:S01]  /*2750*/  HADD2.F32 R185, -RZ, R92.H0_H0 ;  /* 0x2000005cffb97230 */ /* 0x000fe20000004100 */
[----:B------:R-:W-:Y:S01]  /*2760*/  SHF.R.U32.HI R92, RZ, 0x10, R137 ;  /* 0x00000010ff5c7819 */ /* 0x000fe20000011689 */
[----:B------:R-:W-:Y:S01]  /*2770*/  FFMA.FTZ R97, R168, R195, R97 ;  /* 0x000000c3a8617223 */ /* 0x000fe20000010061 */
[----:B------:R-:W-:-:S02]  /*2780*/  FADD.FTZ R147, R147, -R148 ;  /* 0x8000009493937221 */ /* 0x000fc40000010000 */
[C---:B------:R-:W-:Y:S01]  /*2790*/  FFMA.FTZ R165, R168.reuse, R165, R185 ;  /* 0x000000a5a8a57223 */ /* 0x040fe200000100b9 */
[----:B0-----:R-:W-:Y:S01]  /*27a0*/  HADD2.F32 R93, -RZ, R92.H0_H0 ;  /* 0x2000005cff5d7230 */ /* 0x001fe20000004100 */
[----:B------:R-:W-:Y:S01]  /*27b0*/  MOV R92, R136 ;  /* 0x00000088005c7202 */ /* 0x000fe20000000f00 */
[----:B------:R-:W-:Y:S03]  /*27c0*/  F2F.F16.F32 R94, R94 ;  /* 0x0000005e005e7304 */ /* 0x000fe60000200800 */
[----:B------:R-:W-:Y:S01]  /*27d0*/  FFMA.FTZ R167, R168, R167, R93 ;  /* 0x000000a7a8a77223 */ /* 0x000fe2000001005d */
[----:B------:R-:W-:Y:S01]  /*27e0*/  HADD2.F32 R93, -RZ, R92.H0_H0 ;  /* 0x2000005cff5d7230 */ /* 0x000fe20000004100 */
[----:B------:R-:W-:-:S03]  /*27f0*/  SHF.R.U64 R92, R136, 0x10, R137 ;  /* 0x00000010885c7819 */ /* 0x000fc60000001289 */
[----:B------:R0:W-:Y:S01]  /*2800*/  F2F.F16.F32 R156, R165 ;  /* 0x000000a5009c7304 */ /* 0x0001e20000200800 */
[----:B------:R-:W-:-:S07]  /*2810*/  FFMA.FTZ R93, R168, R161, R93 ;  /* 0x000000a1a85d7223 */ /* 0x000fce000001005d */
[----:B------:R1:W-:Y:S01]  /*2820*/  F2F.F16.F32 R161, R93 ;  /* 0x0000005d00a17304 */ /* 0x0003e20000200800 */
[----:B0-----:R-:W-:Y:S01]  /*2830*/  HADD2.F32 R165, -RZ, R92.H0_H0 ;  /* 0x2000005cffa57230 */ /* 0x001fe20000004100 */
[----:B------:R-:W-:-:S04]  /*2840*/  SHF.R.U32.HI R92, RZ, 0x10, R135 ;  /* 0x00000010ff5c7819 */ /* 0x000fc80000011687 */
[C---:B------:R-:W-:Y:S01]  /*2850*/  FFMA.FTZ R163, R168.reuse, R163, R165 ;  /* 0x000000a3a8a37223 */ /* 0x040fe200000100a5 */
[----:B------:R-:W-:Y:S02]  /*2860*/  HADD2.F32 R165, -RZ, R92.H0_H0 ;  /* 0x2000005cffa57230 */ /* 0x000fe40000004100 */
[----:B------:R-:W-:Y:S01]  /*2870*/  FFMA.FTZ R92, R151, R154, R159 ;  /* 0x0000009a975c7223 */ /* 0x000fe2000001009f */
[----:B-1----:R-:W-:Y:S01]  /*2880*/  HADD2.F32 R93, -RZ, R152.H0_H0 ;  /* 0x20000098ff5d7230 */ /* 0x002fe20000004100 */
[----:B------:R-:W0:Y:S02]  /*2890*/  F2F.F16.F32 R95, R95 ;  /* 0x0000005f005f7304 */ /* 0x000e240000200800 */
[----:B------:R-:W-:Y:S01]  /*28a0*/  FADD.FTZ R149, R149, -R92 ;  /* 0x8000005c95957221 */ /* 0x000fe20000010000 */
[----:B------:R-:W-:Y:S01]  /*28b0*/  MOV R92, R134 ;  /* 0x00000086005c7202 */ /* 0x000fe20000000f00 */
[----:B------:R-:W-:Y:S01]  /*28c0*/  FFMA.FTZ R153, R168, R153, R93 ;  /* 0x00000099a8997223 */ /* 0x000fe2000001005d */
[----:B------:R-:W-:-:S02]  /*28d0*/  HADD2.F32 R93, -RZ, R150.H0_H0 ;  /* 0x20000096ff5d7230 */ /* 0x000fc40000004100 */
[C---:B------:R-:W-:Y:S01]  /*28e0*/  FFMA.FTZ R155, R168.reuse, R155, R165 ;  /* 0x0000009ba89b7223 */ /* 0x040fe200000100a5 */
[----:B------:R-:W1:Y:S02]  /*28f0*/  F2F.F16.F32 R144, R144 ;  /* 0x0000009000907304 */ /* 0x000e640000200800 */
[C---:B------:R-:W-:Y:S01]  /*2900*/  FFMA.FTZ R150, R168.reuse, R149, R93 ;  /* 0x00000095a8967223 */ /* 0x040fe2000001005d */
[----:B------:R-:W-:Y:S02]  /*2910*/  HADD2.F32 R149, -RZ, R92.H0_H0 ;  /* 0x2000005cff957230 */ /* 0x000fe40000004100 */
[----:B------:R-:W2:Y:S03]  /*2920*/  LDC.64 R92, c[0x0][0x468] ;  /* 0x00011a00ff5c7b82 */ /* 0x000ea60000000a00 */
[----:B------:R-:W-:Y:S01]  /*2930*/  F2F.F16.F32 R97, R97 ;  /* 0x0000006100617304 */ /* 0x000fe20000200800 */
[----:B------:R-:W-:Y:S01]  /*2940*/  FFMA.FTZ R147, R168, R147, R149 ;  /* 0x00000093a8937223 */ /* 0x000fe20000010095 */
[----:B0-----:R-:W-:Y:S01]  /*2950*/  PRMT R149, R94, 0x5410, R95 ;  /* 0x000054105e957816 */ /* 0x001fe2000000005f */
[----:B-1----:R-:W-:-:S05]  /*2960*/  IMAD.WIDE.U32 R94, R144, 0x10000, RZ ;  /* 0x00010000905e7825 */ /* 0x002fca00078e00ff */
[----:B------:R-:W0:Y:S01]  /*2970*/  F2F.F16.F32 R98, R98 ;  /* 0x0000006200627304 */ /* 0x000e220000200800 */
[----:B------:R-:W-:-:S07]  /*2980*/  LOP3.LUT R94, R94, R145, RZ, 0xfc, !PT ;  /* 0x000000915e5e7212 */ /* 0x000fce00078efcff */
[----:B------:R-:W1:Y:S01]  /*2990*/  F2F.F16.F32 R96, R96 ;  /* 0x0000006000607304 */ /* 0x000e620000200800 */
[----:B0-----:R-:W-:-:S07]  /*29a0*/  PRMT R151, R97, 0x5410, R98 ;  /* 0x0000541061977816 */ /* 0x001fce0000000062 */
[----:B------:R-:W0:Y:S01]  /*29b0*/  F2F.F16.F32 R150, R150 ;  /* 0x0000009600967304 */ /* 0x000e220000200800 */
[----:B------:R-:W-:Y:S01]  /*29c0*/  LOP3.LUT R95, R151, R95, RZ, 0xfc, !PT ;  /* 0x0000005f975f7212 */ /* 0x000fe200078efcff */
[----:B-1----:R-:W-:-:S06]  /*29d0*/  IMAD.WIDE.U32 R96, R96, 0x10000, RZ ;  /* 0x0001000060607825 */ /* 0x002fcc00078e00ff */
[----:B------:R1:W-:Y:S01]  /*29e0*/  F2F.F16.F32 R152, R155 ;  /* 0x0000009b00987304 */ /* 0x0003e20000200800 */
[----:B------:R-:W-:Y:S02]  /*29f0*/  LOP3.LUT R149, R149, R97, RZ, 0xfc, !PT ;  /* 0x0000006195957212 */ /* 0x000fe400078efcff */
[----:B------:R-:W-:Y:S01]  /*2a00*/  LOP3.LUT R148, R96, R99, RZ, 0xfc, !PT ;  /* 0x0000006360947212 */ /* 0x000fe200078efcff */
[----:B0-----:R-:W-:-:S04]  /*2a10*/  IMAD.WIDE.U32 R144, R150, 0x10000, RZ ;  /* 0x0001000096907825 */ /* 0x001fc800078e00ff */
[----:B------:R-:W0:Y:S01]  /*2a20*/  F2F.F16.F32 R153, R153 ;  /* 0x0000009900997304 */ /* 0x000e220000200800 */
[----:B--2---:R-:W-:-:S04]  /*2a30*/  IMAD.WIDE.U32 R150, R183, 0x8, R92 ;  /* 0x00000008b7967825 */ /* 0x004fc800078e005c */
[----:B-1----:R-:W-:-:S03]  /*2a40*/  IMAD.WIDE.U32 R154, R177, 0x8, R92 ;  /* 0x00000008b19a7825 */ /* 0x002fc600078e005c */
[----:B------:R-:W1:Y:S01]  /*2a50*/  F2F.F16.F32 R169, R169 ;  /* 0x000000a900a97304 */ /* 0x000e620000200800 */
[----:B------:R3:W-:Y:S01]  /*2a60*/  STG.E.64 desc[UR8][R150.64], R148 ;  /* 0x0000009496007986 */ /* 0x0007e2000c101b08 */
[----:B0-----:R-:W-:-:S06]  /*2a70*/  PRMT R153, R153, 0x5410, R152 ;  /* 0x0000541099997816 */ /* 0x001fcc0000000098 */
[----:B------:R-:W0:Y:S01]  /*2a80*/  F2F.F16.F32 R189, R189 ;  /* 0x000000bd00bd7304 */ /* 0x000e220000200800 */
[----:B------:R-:W-:Y:S01]  /*2a90*/  LOP3.LUT R145, R153, R145, RZ, 0xfc, !PT ;  /* 0x0000009199917212 */ /* 0x000fe200078efcff */
[----:B------:R-:W-:-:S06]  /*2aa0*/  IMAD.WIDE.U32 R152, R179, 0x8, R92 ;  /* 0x00000008b3987825 */ /* 0x000fcc00078e005c */
[----:B------:R-:W2:Y:S01]  /*2ab0*/  F2F.F16.F32 R163, R163 ;  /* 0x000000a300a37304 */ /* 0x000ea20000200800 */
[----:B-1----:R-:W-:Y:S01]  /*2ac0*/  IMAD.WIDE.U32 R96, R169, 0x10000, RZ ;  /* 0x00010000a9607825 */ /* 0x002fe200078e00ff */
[----:B------:R3:W-:Y:S02]  /*2ad0*/  STG.E.64 desc[UR8][R152.64], R94 ;  /* 0x0000005e98007986 */ /* 0x0007e4000c101b08 */
[----:B------:R-:W-:-:S04]  /*2ae0*/  LOP3.LUT R96, R96, R157, RZ, 0xfc, !PT ;  /* 0x0000009d60607212 */ /* 0x000fc800078efcff */
[----:B------:R-:W1:Y:S01]  /*2af0*/  F2F.F16.F32 R167, R167 ;  /* 0x000000a700a77304 */ /* 0x000e620000200800 */
[----:B0-----:R-:W-:-:S04]  /*2b00*/  PRMT R189, R166, 0x5410, R189 ;  /* 0x00005410a6bd7816 */ /* 0x001fc800000000bd */
[----:B------:R-:W-:Y:S01]  /*2b10*/  LOP3.LUT R97, R189, R97, RZ, 0xfc, !PT ;  /* 0x00000061bd617212 */ /* 0x000fe200078efcff */
[----:B--2---:R-:W-:Y:S02]  /*2b20*/  IMAD.WIDE.U32 R98, R163, 0x10000, RZ ;  /* 0x00010000a3627825 */ /* 0x004fe400078e00ff */
[----:B------:R-:W0:Y:S02]  /*2b30*/  F2F.F16.F32 R147, R147 ;  /* 0x0000009300937304 */ /* 0x000e240000200800 */
[----:B------:R3:W-:Y:S01]  /*2b40*/  STG.E.64 desc[UR8][R154.64], R96 ;  /* 0x000000609a007986 */ /* 0x0007e2000c101b08 */
[----:B------:R-:W-:Y:S02]  /*2b50*/  LOP3.LUT R98, R98, R161, RZ, 0xfc, !PT ;  /* 0x000000a162627212 */ /* 0x000fe400078efcff */
[----:B-1----:R-:W-:Y:S01]  /*2b60*/  PRMT R167, R156, 0x5410, R167 ;  /* 0x000054109ca77816 */ /* 0x002fe200000000a7 */
[----:B------:R-:W-:-:S03]  /*2b70*/  IMAD.WIDE.U32 R156, R175, 0x8, R92 ;  /* 0x00000008af9c7825 */ /* 0x000fc600078e005c */
[----:B------:R-:W-:Y:S01]  /*2b80*/  LOP3.LUT R99, R167, R99, RZ, 0xfc, !PT ;  /* 0x00000063a7637212 */ /* 0x000fe200078efcff */
[----:B------:R-:W-:Y:S01]  /*2b90*/  IMAD.WIDE.U32 R92, R173, 0x8, R92 ;  /* 0x00000008ad5c7825 */ /* 0x000fe200078e005c */
[----:B0-----:R-:W-:-:S03]  /*2ba0*/  LOP3.LUT R144, R144, R147, RZ, 0xfc, !PT ;  /* 0x0000009390907212 */ /* 0x001fc600078efcff */
[----:B------:R3:W-:Y:S04]  /*2bb0*/  STG.E.64 desc[UR8][R156.64], R98 ;  /* 0x000000629c007986 */ /* 0x0007e8000c101b08 */
[----:B------:R3:W-:Y:S01]  /*2bc0*/  STG.E.64 desc[UR8][R92.64], R144 ;  /* 0x000000905c007986 */ /* 0x0007e2000c101b08 */
[----:B------:R-:W-:Y:S05]  /*2bd0*/  BRA `(.L_x_2836) ;  /* 0x0000004400687947 */ /* 0x000fea0003800000 */
.L_x_2835:
        /* <DEDUP_REMOVED lines=34> */
[-CC-:B------:R-:W-:Y:S01]  /*2e00*/  FFMA.FTZ R174, R174, R154.reuse, R159.reuse ;  /* 0x0000009aaeae7223 */ /* 0x180fe2000001009f */
[----:B------:R-:W-:Y:S01]  /*2e10*/  FFMA.FTZ R158, R158, R154, R159 ;  /* 0x0000009a9e9e7223 */ /* 0x000fe2000001009f */
[----:B0-----:R-:W-:Y:S01]  /*2e20*/  HADD2.F32 R93, -RZ, R92.H0_H0 ;  /* 0x2000005cff5d7230 */ /* 0x001fe20000004100 */
[----:B------:R-:W-:Y:S01]  /*2e30*/  MOV R92, R140 ;  /* 0x0000008c005c7202 */ /* 0x000fe20000000f00 */
[----:B------:R-:W-:Y:S01]  /*2e40*/  FADD.FTZ R169, R169, -R164 ;  /* 0x800000a4a9a97221 */ /* 0x000fe20000010000 */
[----:B------:R-:W-:Y:S01]  /*2e50*/  FADD.FTZ R167, R167, -R162 ;  /* 0x800000a2a7a77221 */ /* 0x000fe20000010000 */
[----:B------:R-:W-:Y:S01]  /*2e60*/  FADD.FTZ R185, R185, -R174 ;  /* 0x800000aeb9b97221 */ /* 0x000fe20000010000 */
[----:B------:R-:W-:Y:S01]  /*2e70*/  FFMA.FTZ R98, R168, R197, R93 ;  /* 0x000000c5a8627223 */ /* 0x000fe2000001005d */
[----:B------:R-:W-:Y:S01]  /*2e80*/  HADD2.F32 R93, -RZ, R92.H0_H0 ;  /* 0x2000005cff5d7230 */ /* 0x000fe20000004100 */
[----:B------:R-:W-:Y:S01]  /*2e90*/  SHF.R.U64 R92, R140, 0x10, R141 ;  /* 0x000000108c5c7819 */ /* 0x000fe2000000128d */
[-CC-:B------:R-:W-:Y:S01]  /*2ea0*/  FFMA.FTZ R160, R160, R154.reuse, R159.reuse ;  /* 0x0000009aa0a07223 */ /* 0x180fe2000001009f */
[----:B------:R-:W-:Y:S01]  /*2eb0*/  FADD.FTZ R161, R161, -R158 ;  /* 0x8000009ea1a17221 */ /* 0x000fe20000010000 */
[-C--:B------:R-:W-:Y:S01]  /*2ec0*/  FFMA.FTZ R180, R180, R154.reuse, R159 ;  /* 0x0000009ab4b47223 */ /* 0x080fe2000001009f */
[----:B------:R-:W-:Y:S01]  /*2ed0*/  FFMA.FTZ R93, R168, R191, R93 ;  /* 0x000000bfa85d7223 */ /* 0x000fe2000001005d */
[----:B------:R-:W-:Y:S01]  /*2ee0*/  HADD2.F32 R99, -RZ, R92.H0_H0 ;  /* 0x2000005cff637230 */ /* 0x000fe20000004100 */
[----:B------:R-:W-:Y:S01]  /*2ef0*/  MOV R92, R139 ;  /* 0x0000008b005c7202 */ /* 0x000fe20000000f00 */
[----:B------:R-:W-:Y:S01]  /*2f00*/  FADD.FTZ R163, R163, -R160 ;  /* 0x800000a0a3a37221 */ /* 0x000fe20000010000 */
[----:B------:R0:W-:Y:S01]  /*2f10*/  F2F.F16.F32 R157, R93 ;  /* 0x0000005d009d7304 */ /* 0x0001e20000200800 */
[-CC-:B------:R-:W-:Y:S01]  /*2f20*/  FFMA.FTZ R182, R182, R154.reuse, R159.reuse ;  /* 0x0000009ab6b67223 */ /* 0x180fe2000001009f */
[-C--:B------:R-:W-:Y:S01]  /*2f30*/  FFMA.FTZ R155, R155, R154.reuse, R159 ;  /* 0x0000009a9b9b7223 */ /* 0x080fe2000001009f */
[----:B------:R-:W-:Y:S01]  /*2f40*/  HADD2.F32 R133, -RZ, R92.H0_H0 ;  /* 0x2000005cff857230 */ /* 0x000fe20000004100 */
[----:B------:R-:W-:Y:S01]  /*2f50*/  SHF.R.U32.HI R92, RZ, 0x10, R139 ;  /* 0x00000010ff5c7819 */ /* 0x000fe2000001168b */
[----:B------:R-:W-:Y:S01]  /*2f60*/  FADD.FTZ R195, R195, -R180 ;  /* 0x800000b4c3c37221 */ /* 0x000fe20000010000 */
[-CC-:B------:R-:W-:Y:S01]  /*2f70*/  FFMA.FTZ R156, R156, R154.reuse, R159.reuse ;  /* 0x0000009a9c9c7223 */ /* 0x180fe2000001009f */
[----:B------:R-:W-:Y:S01]  /*2f80*/  FFMA.FTZ R158, R150, R154, R159 ;  /* 0x0000009a969e7223 */ /* 0x000fe2000001009f */
[----:B------:R-:W-:Y:S01]  /*2f90*/  FFMA.FTZ R133, R168, R187, R133 ;  /* 0x000000bba8857223 */ /* 0x000fe20000010085 */
[----:B0-----:R-:W-:Y:S01]  /*2fa0*/  HADD2.F32 R93, -RZ, R92.H0_H0 ;  /* 0x2000005cff5d7230 */ /* 0x001fe20000004100 */
[----:B------:R-:W-:Y:S01]  /*2fb0*/  MOV R92, R138 ;  /* 0x0000008a005c7202 */ /* 0x000fe20000000f00 */
[----:B------:R-:W-:Y:S01]  /*2fc0*/  FADD.FTZ R193, R193, -R182 ;  /* 0x800000b6c1c17221 */ /* 0x000fe20000010000 */
[----:B------:R0:W-:Y:S01]  /*2fd0*/  F2F.F16.F32 R132, R133 ;  /* 0x0000008500847304 */ /* 0x0001e20000200800 */
[----:B------:R-:W-:Y:S01]  /*2fe0*/  FADD.FTZ R155, R152, -R155 ;  /* 0x8000009b989b7221 */ /* 0x000fe20000010000 */
[----:B------:R-:W-:Y:S01]  /*2ff0*/  FFMA.FTZ R189, R168, R189, R93 ;  /* 0x000000bda8bd7223 */ /* 0x000fe2000001005d */
[----:B------:R-:W-:Y:S01]  /*3000*/  HADD2.F32 R93, -RZ, R92.H0_H0 ;  /* 0x2000005cff5d7230 */ /* 0x000fe20000004100 */
[----:B------:R-:W-:Y:S01]  /*3010*/  SHF.R.U64 R92, R138, 0x10, R139 ;  /* 0x000000108a5c7819 */ /* 0x000fe2000000128b */
[----:B------:R-:W-:Y:S01]  /*3020*/  FFMA.FTZ R148, R148, R154, R159 ;  /* 0x0000009a94947223 */ /* 0x000fe2000001009f */
[C---:B------:R-:W-:Y:S01]  /*3030*/  FFMA.FTZ R97, R168.reuse, R195, R97 ;  /* 0x000000c3a8617223 */ /* 0x040fe20000010061 */
[----:B------:R-:W-:Y:S01]  /*3040*/  FADD.FTZ R165, R165, -R156 ;  /* 0x8000009ca5a57221 */ /* 0x000fe20000010000 */
[C---:B------:R-:W-:Y:S01]  /*3050*/  FFMA.FTZ R93, R168.reuse, R169, R93 ;  /* 0x000000a9a85d7223 */ /* 0x040fe2000001005d */
[----:B0-----:R-:W-:Y:S01]  /*3060*/  HADD2.F32 R133, -RZ, R92.H0_H0 ;  /* 0x2000005cff857230 */ /* 0x001fe20000004100 */
[----:B------:R-:W-:Y:S01]  /*3070*/  MOV R92, R137 ;  /* 0x00000089005c7202 */ /* 0x000fe20000000f00 */
[----:B------:R-:W0:Y:S01]  /*3080*/  F2F.F16.F32 R189, R189 ;  /* 0x000000bd00bd7304 */ /* 0x000e220000200800 */
[----:B------:R-:W-:Y:S01]  /*3090*/  FADD.FTZ R153, R153, -R158 ;  /* 0x8000009e99997221 */ /* 0x000fe20000010000 */
[C---:B------:R-:W-:Y:S01]  /*30a0*/  FFMA.FTZ R99, R168.reuse, R193, R99 ;  /* 0x000000c1a8637223 */ /* 0x040fe20000010063 */
[----:B------:R-:W-:Y:S01]  /*30b0*/  FFMA.FTZ R133, R168, R185, R133 ;  /* 0x000000b9a8857223 */ /* 0x000fe20000010085 */
[----:B------:R-:W-:Y:S01]  /*30c0*/  HADD2.F32 R171, -RZ, R92.H0_H0 ;  /* 0x2000005cffab7230 */ /* 0x000fe20000004100 */
[----:B------:R-:W-:Y:S01]  /*30d0*/  SHF.R.U32.HI R92, RZ, 0x10, R137 ;  /* 0x00000010ff5c7819 */ /* 0x000fe20000011689 */
[----:B------:R-:W-:-:S02]  /*30e0*/  FADD.FTZ R147, R147, -R148 ;  /* 0x8000009493937221 */ /* 0x000fc40000010000 */
[----:B------:R1:W-:Y:S01]  /*30f0*/  F2F.F16.F32 R169, R93 ;  /* 0x0000005d00a97304 */ /* 0x0003e20000200800 */
[----:B------:R-:W-:Y:S01]  /*3100*/  FFMA.FTZ R165, R168, R165, R171 ;  /* 0x000000a5a8a57223 */ /* 0x000fe200000100ab */
[----:B0-----:R-:W-:-:S06]  /*3110*/  PRMT R189, R132, 0x5410, R189 ;  /* 0x0000541084bd7816 */ /* 0x001fcc00000000bd */
[----:B------:R0:W-:Y:S01]  /*3120*/  F2F.F16.F32 R144, R133 ;  /* 0x0000008500907304 */ /* 0x0001e20000200800 */
[----:B-1----:R-:W-:Y:S01]  /*3130*/  HADD2.F32 R93, -RZ, R92.H0_H0 ;  /* 0x2000005cff5d7230 */ /* 0x002fe20000004100 */
[----:B------:R-:W-:-:S04]  /*3140*/  MOV R92, R136 ;  /* 0x00000088005c7202 */ /* 0x000fc80000000f00 */
[----:B------:R-:W-:Y:S01]  /*3150*/  FFMA.FTZ R167, R168, R167, R93 ;  /* 0x000000a7a8a77223 */ /* 0x000fe2000001005d */
[----:B------:R-:W-:Y:S01]  /*3160*/  HADD2.F32 R93, -RZ, R92.H0_H0 ;  /* 0x2000005cff5d7230 */ /* 0x000fe20000004100 */
[----:B------:R-:W-:Y:S01]  /*3170*/  SHF.R.U64 R92, R136, 0x10, R137 ;  /* 0x00000010885c7819 */ /* 0x000fe20000001289 */
[----:B------:R-:W-:Y:S03]  /*3180*/  F2F.F16.F32 R94, R94 ;  /* 0x0000005e005e7304 */ /* 0x000fe60000200800 */
[----:B------:R-:W-:Y:S01]  /*3190*/  FFMA.FTZ R93, R168, R161, R93 ;  /* 0x000000a1a85d7223 */ /* 0x000fe2000001005d */
[----:B0-----:R-:W-:Y:S01]  /*31a0*/  HADD2.F32 R133, -RZ, R92.H0_H0 ;  /* 0x2000005cff857230 */ /* 0x001fe20000004100 */
[----:B------:R-:W-:-:S03]  /*31b0*/  SHF.R.U32.HI R92, RZ, 0x10, R135 ;  /* 0x00000010ff5c7819 */ /* 0x000fc60000011687 */
[----:B------:R0:W-:Y:S01]  /*31c0*/  F2F.F16.F32 R161, R93 ;  /* 0x0000005d00a17304 */ /* 0x0001e20000200800 */
[----:B------:R-:W-:Y:S01]  /*31d0*/  FFMA.FTZ R133, R168, R163, R133 ;  /* 0x000000a3a8857223 */ /* 0x000fe20000010085 */
[----:B------:R-:W-:Y:S02]  /*31e0*/  HADD2.F32 R163, -RZ, R92.H0_H0 ;  /* 0x2000005cffa37230 */ /* 0x000fe40000004100 */
[----:B------:R-:W-:Y:S01]  /*31f0*/  FFMA.FTZ R92, R151, R154, R159 ;  /* 0x0000009a975c7223 */ /* 0x000fe2000001009f */
[----:B------:R-:W-:-:S03]  /*3200*/  SHF.R.U64 R151, R134, 0x10, R135 ;  /* 0x0000001086977819 */ /* 0x000fc60000001287 */
[----:B------:R-:W-:Y:S01]  /*3210*/  FADD.FTZ R149, R149, -R92 ;  /* 0x8000005c95957221 */ /* 0x000fe20000010000 */
[----:B------:R1:W-:Y:S01]  /*3220*/  F2F.F16.F32 R152, R133 ;  /* 0x0000008500987304 */ /* 0x0003e20000200800 */
[----:B0-----:R-:W-:Y:S01]  /*3230*/  MOV R93, R135 ;  /* 0x00000087005d7202 */ /* 0x001fe20000000f00 */
[----:B------:R-:W-:Y:S01]  /*3240*/  HADD2.F32 R151, -RZ, R151.H0_H0 ;  /* 0x20000097ff977230 */ /* 0x000fe20000004100 */
[----:B------:R-:W-:Y:S01]  /*3250*/  MOV R92, R134 ;  /* 0x00000086005c7202 */ /* 0x000fe20000000f00 */
[----:B------:R-:W-:-:S03]  /*3260*/  FFMA.FTZ R155, R168, R155, R163 ;  /* 0x0000009ba89b7223 */ /* 0x000fc600000100a3 */
[C---:B------:R-:W-:Y:S01]  /*3270*/  FFMA.FTZ R150, R168.reuse, R149, R151 ;  /* 0x00000095a8967223 */ /* 0x040fe20000010097 */
[----:B------:R-:W0:Y:S01]  /*3280*/  F2F.F16.F32 R95, R95 ;  /* 0x0000005f005f7304 */ /* 0x000e220000200800 */
[----:B-1----:R-:W-:Y:S02]  /*3290*/  HADD2.F32 R133, -RZ, R93.H0_H0 ;  /* 0x2000005dff857230 */ /* 0x002fe40000004100 */
[----:B------:R-:W-:Y:S02]  /*32a0*/  HADD2.F32 R148, -RZ, R92.H0_H0 ;  /* 0x2000005cff947230 */ /* 0x000fe40000004100 */
[----:B------:R-:W1:Y:S01]  /*32b0*/  LDC.64 R92, c[0x0][0x468] ;  /* 0x00011a00ff5c7b82 */ /* 0x000e620000000a00 */
[C---:B------:R-:W-:Y:S02]  /*32c0*/  FFMA.FTZ R153, R168.reuse, R153, R133 ;  /* 0x00000099a8997223 */ /* 0x040fe40000010085 */
[----:B------:R-:W2:Y:S01]  /*32d0*/  F2F.F16.F32 R96, R96 ;  /* 0x0000006000607304 */ /* 0x000ea20000200800 */
[----:B------:R-:W-:-:S04]  /*32e0*/  FFMA.FTZ R168, R168, R147, R148 ;  /* 0x00000093a8a87223 */ /* 0x000fc80000010094 */
[----:B------:R-:W3:Y:S01]  /*32f0*/  LDC.64 R132, c[0x0][0x470] ;  /* 0x00011c00ff847b82 */ /* 0x000ee20000000a00 */
[----:B0-----:R-:W-:Y:S02]  /*3300*/  PRMT R147, R94, 0x5410, R95 ;  /* 0x000054105e937816 */ /* 0x001fe4000000005f */
[----:B------:R-:W-:Y:S01]  /*3310*/  F2F.F16.F32 R97, R97 ;  /* 0x0000006100617304 */ /* 0x000fe20000200800 */
[----:B--2---:R-:W-:-:S07]  /*3320*/  IMAD.WIDE.U32 R94, R96, 0x10000, RZ ;  /* 0x00010000605e7825 */ /* 0x004fce00078e00ff */
[----:B------:R-:W0:Y:S01]  /*3330*/  F2F.F16.F32 R98, R98 ;  /* 0x0000006200627304 */ /* 0x000e220000200800 */
[----:B------:R-:W-:Y:S02]  /*3340*/  LOP3.LUT R94, R94, R145, RZ, 0xfc, !PT ;  /* 0x000000915e5e7212 */ /* 0x000fe400078efcff */
[----:B------:R-:W-:-:S05]  /*3350*/  LOP3.LUT R95, R147, R95, RZ, 0xfc, !PT ;  /* 0x0000005f935f7212 */ /* 0x000fca00078efcff */
[----:B------:R-:W2:Y:S01]  /*3360*/  F2F.F16.F32 R99, R99 ;  /* 0x0000006300637304 */ /* 0x000ea20000200800 */
[----:B---3--:R-:W-:Y:S01]  /*3370*/  IMAD.WIDE.U32 R158, R179, 0x8, R132 ;  /* 0x00000008b39e7825 */ /* 0x008fe200078e0084 */
[----:B0-----:R-:W-:-:S06]  /*3380*/  PRMT R149, R97, 0x5410, R98 ;  /* 0x0000541061957816 */ /* 0x001fcc0000000062 */
[----:B------:R-:W-:Y:S01]  /*3390*/  F2F.F16.F32 R165, R165 ;  /* 0x000000a500a57304 */ /* 0x000fe20000200800 */
[----:B------:R-:W-:-:S04]  /*33a0*/  IMAD.WIDE.U32 R162, R175, 0x8, R132 ;  /* 0x00000008afa27825 */ /* 0x000fc800078e0084 */
[----:B--2---:R-:W-:-:S03]  /*33b0*/  IMAD.WIDE.U32 R96, R99, 0x10000, RZ ;  /* 0x0001000063607825 */ /* 0x004fc600078e00ff */
[----:B------:R0:W2:Y:S01]  /*33c0*/  F2F.F16.F32 R156, R167 ;  /* 0x000000a7009c7304 */ /* 0x0000a20000200800 */
[----:B------:R-:W-:Y:S01]  /*33d0*/  IMAD.WIDE.U32 R98, R144, 0x10000, RZ ;  /* 0x0001000090627825 */ /* 0x000fe200078e00ff */
[----:B------:R-:W-:Y:S02]  /*33e0*/  LOP3.LUT R96, R96, R157, RZ, 0xfc, !PT ;  /* 0x0000009d60607212 */ /* 0x000fe400078efcff */
[----:B------:R-:W-:Y:S01]  /*33f0*/  LOP3.LUT R97, R149, R97, RZ, 0xfc, !PT ;  /* 0x0000006195617212 */ /* 0x000fe200078efcff */
[----:B------:R-:W-:-:S03]  /*3400*/  IMAD.WIDE.U32 R144, R152, 0x10000, RZ ;  /* 0x0001000098907825 */ /* 0x000fc600078e00ff */
[----:B------:R3:W4:Y:S01]  /*3410*/  F2F.F16.F32 R170, R150 ;  /* 0x0000009600aa7304 */ /* 0x0007220000200800 */
[----:B------:R-:W-:Y:S02]  /*3420*/  LOP3.LUT R99, R189, R99, RZ, 0xfc, !PT ;  /* 0x00000063bd637212 */ /* 0x000fe400078efcff */
[----:B------:R-:W-:Y:S01]  /*3430*/  LOP3.LUT R98, R98, R169, RZ, 0xfc, !PT ;  /* 0x000000a962627212 */ /* 0x000fe200078efcff */
[----:B0-----:R-:W-:Y:S01]  /*3440*/  IMAD.WIDE.U32 R166, R173, 0x8, R132 ;  /* 0x00000008ada67825 */ /* 0x001fe200078e0084 */
[----:B------:R-:W-:Y:S02]  /*3450*/  LOP3.LUT R144, R144, R161, RZ, 0xfc, !PT ;  /* 0x000000a190907212 */ /* 0x000fe400078efcff */
[----:B--2---:R-:W-:Y:S01]  /*3460*/  PRMT R151, R165, 0x5410, R156 ;  /* 0x00005410a5977816 */ /* 0x004fe2000000009c */
[----:B------:R-:W-:Y:S01]  /*3470*/  F2F.F16.F32 R185, R155 ;  /* 0x0000009b00b97304 */ /* 0x000fe20000200800 */
[----:B-1----:R-:W-:Y:S02]  /*3480*/  IMAD.WIDE.U32 R164, R183, 0x8, R92 ;  /* 0x00000008b7a47825 */ /* 0x002fe400078e005c */
[----:B------:R-:W-:-:S02]  /*3490*/  LOP3.LUT R145, R151, R145, RZ, 0xfc, !PT ;  /* 0x0000009197917212 */ /* 0x000fc400078efcff */
[----:B------:R-:W-:Y:S01]  /*34a0*/  IMAD.WIDE.U32 R156, R183, 0x8, R132 ;  /* 0x00000008b79c7825 */ /* 0x000fe200078e0084 */
[----:B------:R0:W-:Y:S02]  /*34b0*/  STG.E.64 desc[UR8][R164.64], R94 ;  /* 0x0000005ea4007986 */ /* 0x0001e4000c101b08 */
[----:B------:R1:W2:Y:S01]  /*34c0*/  F2F.F16.F32 R174, R153 ;  /* 0x0000009900ae7304 */ /* 0x0002a20000200800 */
[--C-:B---3--:R-:W-:Y:S01]  /*34d0*/  IMAD.WIDE.U32 R150, R179, 0x8, R92.reuse ;  /* 0x00000008b3967825 */ /* 0x108fe200078e005c */
[----:B------:R0:W-:Y:S03]  /*34e0*/  STG.E.64 desc[UR8][R156.64], R94 ;  /* 0x0000005e9c007986 */ /* 0x0001e6000c101b08 */
[----:B----4-:R-:W-:Y:S01]  /*34f0*/  IMAD.WIDE.U32 R148, R170, 0x10000, RZ ;  /* 0x00010000aa947825 */ /* 0x010fe200078e00ff */
[----:B------:R0:W-:Y:S02]  /*3500*/  STG.E.64 desc[UR8][R150.64], R96 ;  /* 0x0000006096007986 */ /* 0x0001e4000c101b08 */
[----:B------:R-:W3:Y:S01]  /*3510*/  F2F.F16.F32 R171, R168 ;  /* 0x000000a800ab7304 */ /* 0x000ee20000200800 */
        /* <DEDUP_REMOVED lines=17> */
.L_x_2834:
        /* <DEDUP_REMOVED lines=38> */
[--C-:B------:R-:W-:Y:S01]  /*3890*/  FFMA.FTZ R174, R174, R154, R159.reuse ;  /* 0x0000009aaeae7223 */ /* 0x100fe2000001009f */
        /* <DEDUP_REMOVED lines=17> */
[C---:B------:R-:W-:Y:S01]  /*39b0*/  FFMA.FTZ R99, R168.reuse, R193, R99 ;  /* 0x000000c1a8637223 */ /* 0x040fe20000010063 */
[----:B------:R-:W-:Y:S01]  /*39c0*/  HADD2.F32 R129, -RZ, R92.H0_H0 ;  /* 0x2000005cff817230 */ /* 0x000fe20000004100 */
[----:B------:R-:W-:Y:S01]  /*39d0*/  SHF.R.U32.HI R92, RZ, 0x10, R139 ;  /* 0x00000010ff5c7819 */ /* 0x000fe2000001168b */
[----:B------:R-:W-:Y:S01]  /*39e0*/  FFMA.FTZ R97, R168, R195, R97 ;  /* 0x000000c3a8617223 */ /* 0x000fe20000010061 */
[----:B------:R-:W-:Y:S01]  /*39f0*/  FFMA.FTZ R160, R160, R154, R159 ;  /* 0x0000009aa0a07223 */ /* 0x000fe2000001009f */
[----:B------:R-:W-:Y:S01]  /*3a00*/  FADD.FTZ R165, R165, -R156 ;  /* 0x8000009ca5a57221 */ /* 0x000fe20000010000 */
        /* <DEDUP_REMOVED lines=9> */
[----:B------:R0:W-:Y:S01]  /*3aa0*/  F2F.F16.F32 R131, R129 ;  /* 0x0000008100837304 */ /* 0x0001e20000200800 */
[-CC-:B------:R-:W-:Y:S01]  /*3ab0*/  FFMA.FTZ R155, R155, R154.reuse, R159.reuse ;  /* 0x0000009a9b9b7223 */ /* 0x180fe2000001009f */
[-C--:B------:R-:W-:Y:S01]  /*3ac0*/  FFMA.FTZ R158, R150, R154.reuse, R159 ;  /* 0x0000009a969e7223 */ /* 0x080fe2000001009f */
[----:B------:R-:W-:Y:S01]  /*3ad0*/  FFMA.FTZ R93, R168, R169, R93 ;  /* 0x000000a9a85d7223 */ /* 0x000fe2000001005d */
[----:B-1----:R-:W-:Y:S01]  /*3ae0*/  HADD2.F32 R99, -RZ, R92.H0_H0 ;  /* 0x2000005cff637230 */ /* 0x002fe20000004100 */
[----:B------:R-:W-:Y:S01]  /*3af0*/  MOV R92, R137 ;  /* 0x00000089005c7202 */ /* 0x000fe20000000f00 */
[----:B------:R-:W-:Y:S01]  /*3b00*/  FADD.FTZ R155, R152, -R155 ;  /* 0x8000009b989b7221 */ /* 0x000fe20000010000 */
[----:B------:R-:W-:Y:S01]  /*3b10*/  FFMA.FTZ R148, R148, R154, R159 ;  /* 0x0000009a94947223 */ /* 0x000fe2000001009f */
[----:B------:R1:W-:Y:S01]  /*3b20*/  F2F.F16.F32 R169, R93 ;  /* 0x0000005d00a97304 */ /* 0x0003e20000200800 */
[----:B------:R-:W-:Y:S01]  /*3b30*/  FFMA.FTZ R99, R168, R185, R99 ;  /* 0x000000b9a8637223 */ /* 0x000fe20000010063 */
[----:B0-----:R-:W-:Y:S01]  /*3b40*/  HADD2.F32 R129, -RZ, R92.H0_H0 ;  /* 0x2000005cff817230 */ /* 0x001fe20000004100 */
[----:B------:R-:W-:Y:S01]  /*3b50*/  SHF.R.U32.HI R92, RZ, 0x10, R137 ;  /* 0x00000010ff5c7819 */ /* 0x000fe20000011689 */
[----:B------:R-:W-:Y:S01]  /*3b60*/  FADD.FTZ R153, R153, -R158 ;  /* 0x8000009e99997221 */ /* 0x000fe20000010000 */
[----:B------:R-:W-:-:S02]  /*3b70*/  FADD.FTZ R147, R147, -R148 ;  /* 0x8000009493937221 */ /* 0x000fc40000010000 */
[----:B------:R-:W-:Y:S01]  /*3b80*/  FFMA.FTZ R129, R168, R165, R129 ;  /* 0x000000a5a8817223 */ /* 0x000fe20000010081 */
        /* <DEDUP_REMOVED lines=10> */
[----:B------:R-:W0:Y:S01]  /*3c30*/  F2F.F16.F32 R98, R98 ;  /* 0x0000006200627304 */ /* 0x000e220000200800 */
[----:B------:R-:W-:Y:S01]  /*3c40*/  FFMA.FTZ R99, R168, R163, R99 ;  /* 0x000000a3a8637223 */ /* 0x000fe20000010063 */
[----:B------:R-:W-:Y:S02]  /*3c50*/  HADD2.F32 R163, -RZ, R92.H0_H0 ;  /* 0x2000005cffa37230 */ /* 0x000fe40000004100 */
[----:B------:R-:W-:-:S04]  /*3c60*/  FFMA.FTZ R92, R151, R154, R159 ;  /* 0x0000009a975c7223 */ /* 0x000fc8000001009f */
[----:B------:R-:W-:Y:S01]  /*3c70*/  FADD.FTZ R149, R149, -R92 ;  /* 0x8000005c95957221 */ /* 0x000fe20000010000 */
[----:B------:R1:W-:Y:S01]  /*3c80*/  F2F.F16.F32 R156, R129 ;  /* 0x00000081009c7304 */ /* 0x0003e20000200800 */
[----:B------:R-:W-:Y:S01]  /*3c90*/  MOV R92, R134 ;  /* 0x00000086005c7202 */ /* 0x000fe20000000f00 */
[----:B------:R-:W-:-:S04]  /*3ca0*/  FFMA.FTZ R155, R168, R155, R163 ;  /* 0x0000009ba89b7223 */ /* 0x000fc800000100a3 */
[----:B------:R-:W-:Y:S02]  /*3cb0*/  HADD2.F32 R148, -RZ, R92.H0_H0 ;  /* 0x2000005cff947230 */ /* 0x000fe40000004100 */
[----:B------:R2:W-:Y:S01]  /*3cc0*/  F2F.F16.F32 R161, R93 ;  /* 0x0000005d00a17304 */ /* 0x0005e20000200800 */
[----:B-1----:R-:W-:-:S05]  /*3cd0*/  SHF.R.U64 R129, R134, 0x10, R135 ;  /* 0x0000001086817819 */ /* 0x002fca0000001287 */
[----:B------:R-:W-:Y:S02]  /*3ce0*/  HADD2.F32 R129, -RZ, R129.H0_H0 ;  /* 0x20000081ff817230 */ /* 0x000fe40000004100 */
[----:B------:R1:W-:Y:S01]  /*3cf0*/  F2F.F16.F32 R152, R99 ;  /* 0x0000006300987304 */ /* 0x0003e20000200800 */
[----:B--2---:R-:W-:Y:S02]  /*3d00*/  MOV R93, R135 ;  /* 0x00000087005d7202 */ /* 0x004fe40000000f00 */
[----:B------:R-:W-:Y:S01]  /*3d10*/  FFMA.FTZ R150, R168, R149, R129 ;  /* 0x00000095a8967223 */ /* 0x000fe20000010081 */
[----:B0-----:R-:W-:-:S04]  /*3d20*/  PRMT R149, R97, 0x5410, R98 ;  /* 0x0000541061957816 */ /* 0x001fc80000000062 */
[----:B------:R-:W0:Y:S01]  /*3d30*/  F2F.F16.F32 R96, R96 ;  /* 0x0000006000607304 */ /* 0x000e220000200800 */
[----:B-1----:R-:W-:Y:S02]  /*3d40*/  HADD2.F32 R99, -RZ, R93.H0_H0 ;  /* 0x2000005dff637230 */ /* 0x002fe40000004100 */
[----:B------:R-:W1:Y:S03]  /*3d50*/  LDC.64 R92, c[0x0][0x478] ;  /* 0x00011e00ff5c7b82 */ /* 0x000e660000000a00 */
[C---:B------:R-:W-:Y:S01]  /*3d60*/  FFMA.FTZ R153, R168.reuse, R153, R99 ;  /* 0x00000099a8997223 */ /* 0x040fe20000010063 */
[----:B------:R-:W-:Y:S01]  /*3d70*/  FFMA.FTZ R168, R168, R147, R148 ;  /* 0x00000093a8a87223 */ /* 0x000fe20000010094 */
[----:B------:R-:W2:Y:S03]  /*3d80*/  F2F.F16.F32 R144, R189 ;  /* 0x000000bd00907304 */ /* 0x000ea60000200800 */
[----:B------:R-:W3:Y:S01]  /*3d90*/  LDC.64 R98, c[0x0][0x468] ;  /* 0x00011a00ff627b82 */ /* 0x000ee20000000a00 */
[----:B0-----:R-:W-:-:S04]  /*3da0*/  IMAD.WIDE.U32 R96, R96, 0x10000, RZ ;  /* 0x0001000060607825 */ /* 0x001fc800078e00ff */
[----:B------:R-:W-:Y:S01]  /*3db0*/  F2F.F16.F32 R94, R94 ;  /* 0x0000005e005e7304 */ /* 0x000fe20000200800 */
[----:B--2---:R-:W-:-:S07]  /*3dc0*/  PRMT R147, R131, 0x5410, R144 ;  /* 0x0000541083937816 */ /* 0x004fce0000000090 */
[----:B------:R-:W0:Y:S01]  /*3dd0*/  F2F.F16.F32 R95, R95 ;  /* 0x0000005f005f7304 */ /* 0x000e220000200800 */
[----:B------:R-:W-:-:S05]  /*3de0*/  IMAD.WIDE.U32 R130, R130, 0x10000, RZ ;  /* 0x0001000082827825 */ /* 0x000fca00078e00ff */
[----:B------:R-:W-:Y:S02]  /*3df0*/  LOP3.LUT R149, R149, R131, RZ, 0xfc, !PT ;  /* 0x0000008395957212 */ /* 0x000fe400078efcff */
[----:B------:R-:W2:Y:S01]  /*3e00*/  F2F.F16.F32 R167, R167 ;  /* 0x000000a700a77304 */ /* 0x000ea20000200800 */
[----:B------:R-:W-:Y:S01]  /*3e10*/  LOP3.LUT R148, R130, R157, RZ, 0xfc, !PT ;  /* 0x0000009d82947212 */ /* 0x000fe200078efcff */
[----:B-1----:R-:W-:-:S04]  /*3e20*/  IMAD.WIDE.U32 R130, R183, 0x8, R92 ;  /* 0x00000008b7827825 */ /* 0x002fc800078e005c */
[----:B---3--:R-:W-:Y:S01]  /*3e30*/  IMAD.WIDE.U32 R158, R179, 0x8, R98 ;  /* 0x00000008b39e7825 */ /* 0x008fe200078e0062 */
[----:B0-----:R-:W-:Y:S01]  /*3e40*/  PRMT R129, R94, 0x5410, R95 ;  /* 0x000054105e817816 */ /* 0x001fe2000000005f */
[----:B------:R0:W1:Y:S02]  /*3e50*/  F2F.F16.F32 R164, R150 ;  /* 0x0000009600a47304 */ /* 0x0000640000200800 */
[----:B------:R-:W-:Y:S01]  /*3e60*/  IMAD.WIDE.U32 R94, R128, 0x10000, RZ ;  /* 0x00010000805e7825 */ /* 0x000fe200078e00ff */
[----:B------:R-:W-:Y:S02]  /*3e70*/  LOP3.LUT R129, R129, R97, RZ, 0xfc, !PT ;  /* 0x0000006181817212 */ /* 0x000fe400078efcff */
[----:B------:R-:W-:Y:S01]  /*3e80*/  LOP3.LUT R128, R96, R145, RZ, 0xfc, !PT ;  /* 0x0000009160807212 */ /* 0x000fe200078efcff */
[----:B------:R-:W-:Y:S01]  /*3e90*/  IMAD.WIDE.U32 R96, R152, 0x10000, RZ ;  /* 0x0001000098607825 */ /* 0x000fe200078e00ff */
[----:B--2---:R-:W-:Y:S01]  /*3ea0*/  PRMT R167, R156, 0x5410, R167 ;  /* 0x000054109ca77816 */ /* 0x004fe200000000a7 */
[----:B------:R2:W-:Y:S01]  /*3eb0*/  F2F.F16.F32 R185, R155 ;  /* 0x0000009b00b97304 */ /* 0x0005e20000200800 */
[----:B------:R-:W-:Y:S01]  /*3ec0*/  LOP3.LUT R145, R147, R95, RZ, 0xfc, !PT ;  /* 0x0000005f93917212 */ /* 0x000fe200078efcff */
[----:B------:R-:W-:Y:S01]  /*3ed0*/  IMAD.WIDE.U32 R156, R183, 0x8, R98 ;  /* 0x00000008b79c7825 */ /* 0x000fe200078e0062 */
[----:B------:R-:W-:Y:S01]  /*3ee0*/  LOP3.LUT R144, R94, R169, RZ, 0xfc, !PT ;  /* 0x000000a95e907212 */ /* 0x000fe200078efcff */
[----:B------:R3:W-:Y:S01]  /*3ef0*/  STG.E.64 desc[UR8][R130.64], R128 ;  /* 0x0000008082007986 */ /* 0x0007e2000c101b08 */
[----:B------:R-:W-:Y:S01]  /*3f00*/  LOP3.LUT R96, R96, R161, RZ, 0xfc, !PT ;  /* 0x000000a160607212 */ /* 0x000fe200078efcff */
[--C-:B0-----:R-:W-:Y:S01]  /*3f10*/  IMAD.WIDE.U32 R150, R177, 0x8, R92.reuse ;  /* 0x00000008b1967825 */ /* 0x101fe200078e005c */
[----:B------:R-:W-:Y:S01]  /*3f20*/  LOP3.LUT R97, R167, R97, RZ, 0xfc, !PT ;  /* 0x00000061a7617212 */ /* 0x000fe200078efcff */
[----:B------:R0:W4:Y:S01]  /*3f30*/  F2F.F16.F32 R166, R153 ;  /* 0x0000009900a67304 */ /* 0x0001220000200800 */
[----:B------:R4:W-:Y:S01]  /*3f40*/  STG.E.64 desc[UR8][R156.64], R128 ;  /* 0x000000809c007986 */ /* 0x0009e2000c101b08 */
[----:B--2---:R-:W-:-:S04]  /*3f50*/  IMAD.WIDE.U32 R154, R179, 0x8, R92 ;  /* 0x00000008b39a7825 */ /* 0x004fc800078e005c */
[C---:B-1----:R-:W-:Y:S01]  /*3f60*/  IMAD.WIDE.U32 R94, R164.reuse, 0x10000, RZ ;  /* 0x00010000a45e7825 */ /* 0x042fe200078e00ff */
[----:B------:R1:W-:Y:S01]  /*3f70*/  STG.E.64 desc[UR8][R154.64], R148 ;  /* 0x000000949a007986 */ /* 0x0003e2000c101b08 */
[----:B------:R-:W2:Y:S02]  /*3f80*/  F2F.F16.F32 R165, R168 ;  /* 0x000000a800a57304 */ /* 0x000ea40000200800 */
        /* <DEDUP_REMOVED lines=20> */
.L_x_2837:
        /* <DEDUP_REMOVED lines=44> */
[----:B------:R-:W-:Y:S01]  /*4390*/  FADD.FTZ R161, R161, -R158 ;  /* 0x8000009ea1a17221 */ /* 0x000fe20000010000 */
[----:B------:R-:W-:Y:S01]  /*43a0*/  F2F.F16.F32 R94, R94 ;  /* 0x0000005e005e7304 */ /* 0x000fe20000200800 */
[-C--:B------:R-:W-:Y:S01]  /*43b0*/  FFMA.FTZ R160, R160, R154.reuse, R159 ;  /* 0x0000009aa0a07223 */ /* 0x080fe2000001009f */
[----:B------:R-:W-:Y:S01]  /*43c0*/  FFMA.FTZ R93, R168, R191, R93 ;  /* 0x000000bfa85d7223 */ /* 0x000fe2000001005d */
[----:B------:R-:W-:Y:S01]  /*43d0*/  HADD2.F32 R131, -RZ, R92.H0_H0 ;  /* 0x2000005cff837230 */ /* 0x000fe20000004100 */
[----:B------:R-:W-:Y:S01]  /*43e0*/  MOV R92, R139 ;  /* 0x0000008b005c7202 */ /* 0x000fe20000000f00 */
[----:B------:R-:W-:Y:S01]  /*43f0*/  FADD.FTZ R163, R163, -R160 ;  /* 0x800000a0a3a37221 */ /* 0x000fe20000010000 */
[-CC-:B------:R-:W-:Y:S01]  /*4400*/  FFMA.FTZ R180, R180, R154.reuse, R159.reuse ;  /* 0x0000009ab4b47223 */ /* 0x180fe2000001009f */
[-C--:B------:R-:W-:Y:S01]  /*4410*/  FFMA.FTZ R182, R182, R154.reuse, R159 ;  /* 0x0000009ab6b67223 */ /* 0x080fe2000001009f */
[----:B------:R0:W-:Y:S01]  /*4420*/  F2F.F16.F32 R129, R93 ;  /* 0x0000005d00817304 */ /* 0x0001e20000200800 */
[----:B------:R-:W-:Y:S01]  /*4430*/  HADD2.F32 R133, -RZ, R92.H0_H0 ;  /* 0x2000005cff857230 */ /* 0x000fe20000004100 */
[----:B------:R-:W-:Y:S01]  /*4440*/  SHF.R.U32.HI R92, RZ, 0x10, R139 ;  /* 0x00000010ff5c7819 */ /* 0x000fe2000001168b */
[----:B------:R-:W-:Y:S01]  /*4450*/  FADD.FTZ R195, R195, -R180 ;  /* 0x800000b4c3c37221 */ /* 0x000fe20000010000 */
[----:B------:R-:W-:Y:S01]  /*4460*/  FFMA.FTZ R150, R150, R154, R159 ;  /* 0x0000009a96967223 */ /* 0x000fe2000001009f */
[----:B------:R-:W-:Y:S01]  /*4470*/  FADD.FTZ R193, R193, -R182 ;  /* 0x800000b6c1c17221 */ /* 0x000fe20000010000 */
[C---:B------:R-:W-:Y:S01]  /*4480*/  FFMA.FTZ R133, R168.reuse, R187, R133 ;  /* 0x000000bba8857223 */ /* 0x040fe20000010085 */
[----:B------:R-:W-:Y:S01]  /*4490*/  FFMA.FTZ R97, R168, R195, R97 ;  /* 0x000000c3a8617223 */ /* 0x000fe20000010061 */
[----:B------:R-:W1:Y:S01]  /*44a0*/  F2F.F16.F32 R95, R95 ;  /* 0x0000005f005f7304 */ /* 0x000e620000200800 */
[----:B0-----:R-:W-:Y:S01]  /*44b0*/  HADD2.F32 R93, -RZ, R92.H0_H0 ;  /* 0x2000005cff5d7230 */ /* 0x001fe20000004100 */
[----:B------:R-:W-:Y:S01]  /*44c0*/  MOV R92, R138 ;  /* 0x0000008a005c7202 */ /* 0x000fe20000000f00 */
[-CC-:B------:R-:W-:Y:S01]  /*44d0*/  FFMA.FTZ R156, R156, R154.reuse, R159.reuse ;  /* 0x0000009a9c9c7223 */ /* 0x180fe2000001009f */
[----:B------:R-:W-:Y:S01]  /*44e0*/  FFMA.FTZ R148, R148, R154, R159 ;  /* 0x0000009a94947223 */ /* 0x000fe2000001009f */
[----:B------:R-:W-:Y:S01]  /*44f0*/  FADD.FTZ R153, R153, -R150 ;  /* 0x8000009699997221 */ /* 0x000fe20000010000 */
[----:B------:R-:W-:Y:S01]  /*4500*/  FFMA.FTZ R189, R168, R189, R93 ;  /* 0x000000bda8bd7223 */ /* 0x000fe2000001005d */
[----:B------:R-:W-:Y:S01]  /*4510*/  HADD2.F32 R93, -RZ, R92.H0_H0 ;  /* 0x2000005cff5d7230 */ /* 0x000fe20000004100 */
[----:B------:R-:W-:Y:S01]  /*4520*/  SHF.R.U64 R92, R138, 0x10, R139 ;  /* 0x000000108a5c7819 */ /* 0x000fe2000000128b */
[----:B------:R0:W-:Y:S01]  /*4530*/  F2F.F16.F32 R130, R133 ;  /* 0x0000008500827304 */ /* 0x0001e20000200800 */
[C---:B------:R-:W-:Y:S01]  /*4540*/  FFMA.FTZ R131, R168.reuse, R193, R131 ;  /* 0x000000c1a8837223 */ /* 0x040fe20000010083 */
[----:B------:R-:W-:Y:S01]  /*4550*/  FADD.FTZ R165, R165, -R156 ;  /* 0x8000009ca5a57221 */ /* 0x000fe20000010000 */
[----:B------:R-:W-:Y:S01]  /*4560*/  FFMA.FTZ R93, R168, R169, R93 ;  /* 0x000000a9a85d7223 */ /* 0x000fe2000001005d */
[----:B------:R-:W-:-:S04]  /*4570*/  FADD.FTZ R147, R147, -R148 ;  /* 0x8000009493937221 */ /* 0x000fc80000010000 */
[----:B------:R2:W-:Y:S01]  /*4580*/  F2F.F16.F32 R145, R93 ;  /* 0x0000005d00917304 */ /* 0x0005e20000200800 */
[----:B0-----:R-:W-:Y:S01]  /*4590*/  HADD2.F32 R133, -RZ, R92.H0_H0 ;  /* 0x2000005cff857230 */ /* 0x001fe20000004100 */
[----:B------:R-:W-:-:S04]  /*45a0*/  MOV R92, R137 ;  /* 0x00000089005c7202 */ /* 0x000fc80000000f00 */
[C---:B------:R-:W-:Y:S01]  /*45b0*/  FFMA.FTZ R133, R168.reuse, R185, R133 ;  /* 0x000000b9a8857223 */ /* 0x040fe20000010085 */
[----:B------:R-:W-:Y:S01]  /*45c0*/  HADD2.F32 R157, -RZ, R92.H0_H0 ;  /* 0x2000005cff9d7230 */ /* 0x000fe20000004100 */
[----:B------:R-:W-:Y:S01]  /*45d0*/  SHF.R.U32.HI R92, RZ, 0x10, R137 ;  /* 0x00000010ff5c7819 */ /* 0x000fe20000011689 */
[----:B------:R-:W0:Y:S03]  /*45e0*/  F2F.F16.F32 R96, R96 ;  /* 0x0000006000607304 */ /* 0x000e260000200800 */
[----:B------:R-:W-:Y:S01]  /*45f0*/  FFMA.FTZ R157, R168, R165, R157 ;  /* 0x000000a5a89d7223 */ /* 0x000fe2000001009d */
[----:B--2---:R-:W-:Y:S01]  /*4600*/  HADD2.F32 R93, -RZ, R92.H0_H0 ;  /* 0x2000005cff5d7230 */ /* 0x004fe20000004100 */
[----:B------:R-:W-:-:S03]  /*4610*/  MOV R92, R136 ;  /* 0x00000088005c7202 */ /* 0x000fc60000000f00 */
[----:B------:R2:W-:Y:S01]  /*4620*/  F2F.F16.F32 R128, R133 ;  /* 0x0000008500807304 */ /* 0x0005e20000200800 */
[----:B------:R-:W-:Y:S01]  /*4630*/  FFMA.FTZ R167, R168, R167, R93 ;  /* 0x000000a7a8a77223 */ /* 0x000fe2000001005d */
[----:B------:R-:W-:Y:S01]  /*4640*/  HADD2.F32 R93, -RZ, R92.H0_H0 ;  /* 0x2000005cff5d7230 */ /* 0x000fe20000004100 */
[----:B------:R-:W-:-:S04]  /*4650*/  SHF.R.U64 R92, R136, 0x10, R137 ;  /* 0x00000010885c7819 */ /* 0x000fc80000001289 */
[----:B------:R-:W-:Y:S01]  /*4660*/  FFMA.FTZ R93, R168, R161, R93 ;  /* 0x000000a1a85d7223 */ /* 0x000fe2000001005d */
[-C--:B------:R-:W-:Y:S01]  /*4670*/  FFMA.FTZ R161, R155, R154.reuse, R159 ;  /* 0x0000009a9ba17223 */ /* 0x080fe2000001009f */
[----:B--2---:R-:W-:Y:S01]  /*4680*/  HADD2.F32 R133, -RZ, R92.H0_H0 ;  /* 0x2000005cff857230 */ /* 0x004fe20000004100 */
[----:B------:R-:W-:Y:S01]  /*4690*/  SHF.R.U32.HI R92, RZ, 0x10, R135 ;  /* 0x00000010ff5c7819 */ /* 0x000fe20000011687 */
[----:B------:R2:W-:Y:S01]  /*46a0*/  F2F.F16.F32 R155, R93 ;  /* 0x0000005d009b7304 */ /* 0x0005e20000200800 */
[----:B------:R-:W-:Y:S01]  /*46b0*/  FADD.FTZ R161, R152, -R161 ;  /* 0x800000a198a17221 */ /* 0x000fe20000010000 */
[----:B------:R-:W-:Y:S01]  /*46c0*/  SHF.R.U64 R152, R134, 0x10, R135 ;  /* 0x0000001086987819 */ /* 0x000fe20000001287 */
[----:B------:R-:W-:Y:S01]  /*46d0*/  FFMA.FTZ R133, R168, R163, R133 ;  /* 0x000000a3a8857223 */ /* 0x000fe20000010085 */
[----:B------:R-:W-:Y:S02]  /*46e0*/  HADD2.F32 R163, -RZ, R92.H0_H0 ;  /* 0x2000005cffa37230 */ /* 0x000fe40000004100 */
[----:B------:R-:W-:Y:S01]  /*46f0*/  FFMA.FTZ R92, R151, R154, R159 ;  /* 0x0000009a975c7223 */ /* 0x000fe2000001009f */
[----:B-1----:R-:W-:Y:S01]  /*4700*/  PRMT R159, R94, 0x5410, R95 ;  /* 0x000054105e9f7816 */ /* 0x002fe2000000005f */
[----:B0-----:R-:W-:Y:S01]  /*4710*/  IMAD.WIDE.U32 R94, R96, 0x10000, RZ ;  /* 0x00010000605e7825 */ /* 0x001fe200078e00ff */
[----:B------:R-:W-:Y:S01]  /*4720*/  F2F.F16.F32 R97, R97 ;  /* 0x0000006100617304 */ /* 0x000fe20000200800 */
[----:B--2---:R-:W-:-:S02]  /*4730*/  MOV R93, R135 ;  /* 0x00000087005d7202 */ /* 0x004fc40000000f00 */
[----:B------:R-:W-:Y:S01]  /*4740*/  FADD.FTZ R149, R149, -R92 ;  /* 0x8000005c95957221 */ /* 0x000fe20000010000 */
[----:B------:R-:W-:Y:S01]  /*4750*/  MOV R92, R134 ;  /* 0x00000086005c7202 */ /* 0x000fe20000000f00 */
[----:B------:R-:W-:Y:S01]  /*4760*/  HADD2.F32 R151, -RZ, R152.H0_H0 ;  /* 0x20000098ff977230 */ /* 0x000fe20000004100 */
[----:B------:R-:W-:Y:S01]  /*4770*/  LOP3.LUT R159, R159, R95, RZ, 0xfc, !PT ;  /* 0x0000005f9f9f7212 */ /* 0x000fe200078efcff */
[----:B------:R-:W-:Y:S01]  /*4780*/  HADD2.F32 R93, -RZ, R93.H0_H0 ;  /* 0x2000005dff5d7230 */ /* 0x000fe20000004100 */
[----:B------:R-:W-:Y:S01]  /*4790*/  LOP3.LUT R158, R94, R99, RZ, 0xfc, !PT ;  /* 0x000000635e9e7212 */ /* 0x000fe200078efcff */
[----:B------:R-:W-:Y:S01]  /*47a0*/  F2F.F16.F32 R98, R98 ;  /* 0x0000006200627304 */ /* 0x000fe20000200800 */
[----:B------:R-:W-:Y:S01]  /*47b0*/  HADD2.F32 R150, -RZ, R92.H0_H0 ;  /* 0x2000005cff967230 */ /* 0x000fe20000004100 */
[----:B------:R-:W0:Y:S01]  /*47c0*/  LDC.64 R94, c[0x0][0x470] ;  /* 0x00011c00ff5e7b82 */ /* 0x000e220000000a00 */
[C---:B------:R-:W-:Y:S01]  /*47d0*/  FFMA.FTZ R148, R168.reuse, R153, R93 ;  /* 0x00000099a8947223 */ /* 0x040fe2000001005d */
[C---:B------:R-:W-:Y:S01]  /*47e0*/  FFMA.FTZ R149, R168.reuse, R149, R151 ;  /* 0x00000095a8957223 */ /* 0x040fe20000010097 */
[C---:B------:R-:W-:Y:S01]  /*47f0*/  FFMA.FTZ R161, R168.reuse, R161, R163 ;  /* 0x000000a1a8a17223 */ /* 0x040fe200000100a3 */
[----:B------:R-:W-:-:S02]  /*4800*/  FFMA.FTZ R147, R168, R147, R150 ;  /* 0x00000093a8937223 */ /* 0x000fc40000010096 */
[----:B------:R-:W-:Y:S02]  /*4810*/  F2F.F16.F32 R131, R131 ;  /* 0x0000008300837304 */ /* 0x000fe40000200800 */
[----:B------:R-:W1:Y:S06]  /*4820*/  LDC.64 R152, c[0x0][0x478] ;  /* 0x00011e00ff987b82 */ /* 0x000e6c0000000a00 */
[----:B------:R-:W2:Y:S02]  /*4830*/  F2F.F16.F32 R189, R189 ;  /* 0x000000bd00bd7304 */ /* 0x000ea40000200800 */
[----:B------:R-:W3:Y:S06]  /*4840*/  LDC.64 R92, c[0x0][0x468] ;  /* 0x00011a00ff5c7b82 */ /* 0x000eec0000000a00 */
[----:B------:R4:W4:Y:S01]  /*4850*/  F2F.F16.F32 R132, R133 ;  /* 0x0000008500847304 */ /* 0x0009220000200800 */
[----:B--2---:R-:W-:-:S07]  /*4860*/  PRMT R189, R130, 0x5410, R189 ;  /* 0x0000541082bd7816 */ /* 0x004fce00000000bd */
[----:B------:R-:W-:Y:S01]  /*4870*/  F2F.F16.F32 R157, R157 ;  /* 0x0000009d009d7304 */ /* 0x000fe20000200800 */
[----:B----4-:R-:W-:Y:S01]  /*4880*/  PRMT R133, R97, 0x5410, R98 ;  /* 0x0000541061857816 */ /* 0x010fe20000000062 */
[----:B------:R-:W-:-:S04]  /*4890*/  IMAD.WIDE.U32 R96, R131, 0x10000, RZ ;  /* 0x0001000083607825 */ /* 0x000fc800078e00ff */
[----:B------:R-:W-:Y:S01]  /*48a0*/  IMAD.WIDE.U32 R98, R128, 0x10000, RZ ;  /* 0x0001000080627825 */ /* 0x000fe200078e00ff */
[----:B------:R-:W-:Y:S01]  /*48b0*/  LOP3.LUT R96, R96, R129, RZ, 0xfc, !PT ;  /* 0x0000008160607212 */ /* 0x000fe200078efcff */
[----:B------:R-:W2:Y:S01]  /*48c0*/  F2F.F16.F32 R144, R167 ;  /* 0x000000a700907304 */ /* 0x000ea20000200800 */
[----:B------:R-:W-:Y:S01]  /*48d0*/  LOP3.LUT R97, R133, R97, RZ, 0xfc, !PT ;  /* 0x0000006185617212 */ /* 0x000fe200078efcff */
[----:B------:R-:W-:Y:S01]  /*48e0*/  IMAD.WIDE.U32 R128, R132, 0x10000, RZ ;  /* 0x0001000084807825 */ /* 0x000fe200078e00ff */
[----:B------:R-:W-:Y:S02]  /*48f0*/  LOP3.LUT R98, R98, R145, RZ, 0xfc, !PT ;  /* 0x0000009162627212 */ /* 0x000fe400078efcff */
[----:B------:R-:W-:Y:S01]  /*4900*/  LOP3.LUT R99, R189, R99, RZ, 0xfc, !PT ;  /* 0x00000063bd637212 */ /* 0x000fe200078efcff */
[C---:B-1----:R-:W-:Y:S02]  /*4910*/  IMAD.WIDE.U32 R162, R183.reuse, 0x8, R152 ;  /* 0x00000008b7a27825 */ /* 0x042fe400078e0098 */
[----:B------:R-:W1:Y:S02]  /*4920*/  F2F.F16.F32 R169, R149 ;  /* 0x0000009500a97304 */ /* 0x000e640000200800 */
[----:B---3--:R-:W-:Y:S01]  /*4930*/  IMAD.WIDE.U32 R164, R183, 0x8, R92 ;  /* 0x00000008b7a47825 */ /* 0x008fe200078e005c */
[----:B------:R3:W-:Y:S03]  /*4940*/  STG.E.64 desc[UR8][R162.64], R158 ;  /* 0x0000009ea2007986 */ /* 0x0007e6000c101b08 */
[----:B------:R-:W-:Y:S01]  /*4950*/  IMAD.WIDE.U32 R132, R177, 0x8, R152 ;  /* 0x00000008b1847825 */ /* 0x000fe200078e0098 */
[----:B--2---:R-:W-:Y:S01]  /*4960*/  PRMT R157, R157, 0x5410, R144 ;  /* 0x000054109d9d7816 */ /* 0x004fe20000000090 */
[----:B------:R0:W-:Y:S01]  /*4970*/  F2F.F16.F32 R185, R161 ;  /* 0x000000a100b97304 */ /* 0x0001e20000200800 */
[----:B------:R-:W-:Y:S01]  /*4980*/  LOP3.LUT R144, R128, R155, RZ, 0xfc, !PT ;  /* 0x0000009b80907212 */ /* 0x000fe200078efcff */
[----:B------:R2:W-:Y:S01]  /*4990*/  STG.E.64 desc[UR8][R164.64], R158 ;  /* 0x0000009ea4007986 */ /* 0x0005e2000c101b08 */
[----:B------:R-:W-:Y:S01]  /*49a0*/  LOP3.LUT R145, R157, R129, RZ, 0xfc, !PT ;  /* 0x000000819d917212 */ /* 0x000fe200078efcff */
[----:B------:R-:W-:Y:S01]  /*49b0*/  IMAD.WIDE.U32 R128, R179, 0x8, R152 ;  /* 0x00000008b3807825 */ /* 0x000fe200078e0098 */
[----:B-1----:R-:W-:-:S03]  /*49c0*/  PRMT R170, R169, 0x7610, R170 ;  /* 0x00007610a9aa7816 */ /* 0x002fc600000000aa */
[----:B------:R-:W1:Y:S01]  /*49d0*/  F2F.F16.F32 R168, R148 ;  /* 0x0000009400a87304 */ /* 0x000e620000200800 */
[----:B------:R-:W-:-:S04]  /*49e0*/  IMAD.WIDE.U32 R130, R169, 0x10000, RZ ;  /* 0x00010000a9827825 */ /* 0x000fc800078e00ff */
[----:B0-----:R-:W-:-:S03]  /*49f0*/  IMAD.WIDE.U32 R160, R183, 0x8, R94 ;  /* 0x00000008b7a07825 */ /* 0x001fc600078e005e */
[----:B------:R-:W0:Y:S01]  /*4a00*/  F2F.F16.F32 R147, R147 ;  /* 0x0000009300937304 */ /* 0x000e220000200800 */
[----:B---3--:R-:W-:Y:S01]  /*4a10*/  IMAD.WIDE.U32 R162, R179, 0x8, R94 ;  /* 0x00000008b3a27825 */ /* 0x008fe200078e005e */
[----:B------:R-:W-:Y:S03]  /*4a20*/  STG.E.64 desc[UR8][R160.64], R158 ;  /* 0x0000009ea0007986 */ /* 0x000fe6000c101b08 */
[C---:B------:R-:W-:Y:S01]  /*4a30*/  IMAD.WIDE.U32 R154, R177.reuse, 0x8, R92 ;  /* 0x00000008b19a7825 */ /* 0x040fe200078e005c */
[----:B------:R3:W-:Y:S01]  /*4a40*/  STG.E.64 desc[UR8][R128.64], R96 ;  /* 0x0000006080007986 */ /* 0x0007e2000c101b08 */
[----:B-1----:R-:W-:Y:S02]  /*4a50*/  PRMT R149, R168, 0x5410, R185 ;  /* 0x00005410a8957816 */ /* 0x002fe400000000b9 */
[----:B--2---:R-:W-:Y:S02]  /*4a60*/  IMAD.WIDE.U32 R164, R177, 0x8, R94 ;  /* 0x00000008b1a47825 */ /* 0x004fe400078e005e */
[----:B------:R-:W-:-:S02]  /*4a70*/  LOP3.LUT R149, R149, R131, RZ, 0xfc, !PT ;  /* 0x0000008395957212 */ /* 0x000fc400078efcff */
[----:B------:R-:W-:Y:S01]  /*4a80*/  IMAD.WIDE.U32 R150, R175, 0x8, R152 ;  /* 0x00000008af967825 */ /* 0x000fe200078e0098 */
[----:B0-----:R-:W-:-:S03]  /*4a90*/  LOP3.LUT R148, R130, R147, RZ, 0xfc, !PT ;  /* 0x0000009382947212 */ /* 0x001fc600078efcff */
[----:B------:R-:W-:Y:S01]  /*4aa0*/  IMAD.WIDE.U32 R130, R179, 0x8, R92 ;  /* 0x00000008b3827825 */ /* 0x000fe200078e005c */
[----:B------:R-:W-:Y:S02]  /*4ab0*/  PRMT R171, R147, 0x7610, R171 ;  /* 0x0000761093ab7816 */ /* 0x000fe400000000ab */
[----:B---3--:R-:W-:Y:S01]  /*4ac0*/  PRMT R129, R168, 0x7610, R129 ;  /* 0x00007610a8817816 */ /* 0x008fe20000000081 */
[----:B------:R-:W-:Y:S01]  /*4ad0*/  IMAD.WIDE.U32 R156, R175, 0x8, R92 ;  /* 0x00000008af9c7825 */ /* 0x000fe200078e005c */
[----:B------:R0:W-:Y:S01]  /*4ae0*/  STG.E.64 desc[UR8][R130.64], R96 ;  /* 0x0000006082007986 */ /* 0x0001e2000c101b08 */
[----:B------:R-:W-:Y:S02]  /*4af0*/  PRMT R128, R185, 0x7610, R128 ;  /* 0x00007610b9807816 */ /* 0x000fe40000000080 */
[----:B------:R-:W-:Y:S01]  /*4b00*/  IMAD.WIDE.U32 R166, R175, 0x8, R94 ;  /* 0x00000008afa67825 */ /* 0x000fe200078e005e */
[----:B------:R-:W-:Y:S03]  /*4b10*/  STG.E.64 desc[UR8][R162.64], R96 ;  /* 0x00000060a2007986 */ /* 0x000fe6000c101b08 */
[C---:B------:R-:W-:Y:S01]  /*4b20*/  IMAD.WIDE.U32 R152, R173.reuse, 0x8, R152 ;  /* 0x00000008ad987825 */ /* 0x040fe200078e0098 */
[----:B------:R1:W-:Y:S03]  /*4b30*/  STG.E.64 desc[UR8][R132.64], R98 ;  /* 0x0000006284007986 */ /* 0x0003e6000c101b08 */
[----:B------:R-:W-:Y:S01]  /*4b40*/  IMAD.WIDE.U32 R92, R173, 0x8, R92 ;  /* 0x00000008ad5c7825 */ /* 0x000fe200078e005c */
[----:B------:R2:W-:Y:S01]  /*4b50*/  STG.E.64 desc[UR8][R154.64], R98 ;  /* 0x000000629a007986 */ /* 0x0005e2000c101b08 */
[----:B0-----:R-:W-:-:S02]  /*4b60*/  PRMT R131, R147, 0x7610, R131 ;  /* 0x0000761093837816 */ /* 0x001fc40000000083 */
[----:B------:R-:W-:Y:S01]  /*4b70*/  IMAD.WIDE.U32 R94, R173, 0x8, R94 ;  /* 0x00000008ad5e7825 */ /* 0x000fe200078e005e */
        /* <DEDUP_REMOVED lines=11> */
.L_x_2833:
        /* <DEDUP_REMOVED lines=24> */
.L_x_2839:
        /* <DEDUP_REMOVED lines=23> */
.L_x_2838:
        /* <DEDUP_REMOVED lines=26> */
.L_x_2841:
        /* <DEDUP_REMOVED lines=26> */
.L_x_2840:
        /* <DEDUP_REMOVED lines=16> */
.L_x_2842:
        /* <DEDUP_REMOVED lines=10> */
.L_x_2843:
        /* <DEDUP_REMOVED lines=28> */
.L_x_2845:
        /* <DEDUP_REMOVED lines=23> */
.L_x_2844:
        /* <DEDUP_REMOVED lines=24> */
.L_x_2847:
        /* <DEDUP_REMOVED lines=18> */
.L_x_2846:
        /* <DEDUP_REMOVED lines=15> */
.L_x_2848:
        /* <DEDUP_REMOVED lines=10> */
.L_x_2849:
        /* <DEDUP_REMOVED lines=28> */
.L_x_2851:
        /* <DEDUP_REMOVED lines=23> */
.L_x_2850:
        /* <DEDUP_REMOVED lines=24> */
.L_x_2853:
        /* <DEDUP_REMOVED lines=18> */
.L_x_2852:
        /* <DEDUP_REMOVED lines=15> */
.L_x_2854:
        /* <DEDUP_REMOVED lines=10> */
.L_x_2855:
        /* <DEDUP_REMOVED lines=28> */
.L_x_2857:
        /* <DEDUP_REMOVED lines=23> */
.L_x_2856:
        /* <DEDUP_REMOVED lines=24> */
.L_x_2859:
        /* <DEDUP_REMOVED lines=18> */
.L_x_2858:
        /* <DEDUP_REMOVED lines=15> */
.L_x_2860:
        /* <DEDUP_REMOVED lines=10> */
.L_x_2861:
        /* <DEDUP_REMOVED lines=28> */
.L_x_2863:
        /* <DEDUP_REMOVED lines=23> */
.L_x_2862:
        /* <DEDUP_REMOVED lines=24> */
.L_x_2865:
        /* <DEDUP_REMOVED lines=16> */
[C---:B0-----:R-:W-:Y:S02]  /*6fd0*/  PRMT R99, R153.reuse, 0x7632, R99 ;  /* 0x0000763299637816 */ /* 0x041fe40000000063 */
[----:B------:R-:W-:-:S07]  /*6fe0*/  PRMT R96, R153, 0x7610, R96 ;  /* 0x0000761099607816 */ /* 0x000fce0000000060 */
.L_x_2864:
        /* <DEDUP_REMOVED lines=15> */
.L_x_2866:
        /* <DEDUP_REMOVED lines=10> */
.L_x_2836:
        /* <DEDUP_REMOVED lines=82> */
.L_x_2830:
        /* <DEDUP_REMOVED lines=33> */
.L_x_2868:
        /* <DEDUP_REMOVED lines=13> */
.L_x_5433:


//--------------------- .text._ZN10layer_norm31ln_parallel_residual_bwd_kernelINS_13Kernel_traitsIf6__halfS2_S2_fjLj2560ELj1ELj1ELj4ELj8ENS_18Kernel_traits_baseILj2560EfS2_S2_S2_fjLj128EEEEELb0ELb1ELb0EEEvNS_9BwdParamsE --------------------------
	.section	.text._ZN10layer_norm31ln_parallel_residual_bwd_kernelINS_13Kernel_traitsIf6__halfS2_S2_fjLj2560ELj1ELj1ELj4ELj8ENS_18Kernel_traits_baseILj2560EfS2_S2_S2_fjLj128EEEEELb0ELb1ELb0EEEvNS_9BwdParamsE,"ax",@progbits
	.align	128
        .global         _ZN10layer_norm31ln_parallel_residual_bwd_kernelINS_13Kernel_traitsIf6__halfS2_S2_fjLj2560ELj1ELj1ELj4ELj8ENS_18Kernel_traits_baseILj2560EfS2_S2_S2_fjLj128EEEEELb0ELb1ELb0EEEvNS_9BwdParamsE
        .type           _ZN10layer_norm31ln_parallel_residual_bwd_kernelINS_13Kernel_traitsIf6__halfS2_S2_fjLj2560ELj1ELj1ELj4ELj8ENS_18Kernel_traits_baseILj2560EfS2_S2_S2_fjLj128EEEEELb0ELb1ELb0EEEvNS_9BwdParamsE,@function
        .size           _ZN10layer_norm31ln_parallel_residual_bwd_kernelINS_13Kernel_traitsIf6__halfS2_S2_fjLj2560ELj1ELj1ELj4ELj8ENS_18Kernel_traits_baseILj2560EfS2_S2_S2_fjLj128EEEEELb0ELb1ELb0EEEvNS_9BwdParamsE,(.L_x_5434 - _ZN10layer_norm31ln_parallel_residual_bwd_kernelINS_13Kernel_traitsIf6__halfS2_S2_fjLj2560ELj1ELj1ELj4ELj8ENS_18Kernel_traits_baseILj2560EfS2_S2_S2_fjLj128EEEEELb0ELb1ELb0EEEvNS_9BwdParamsE)
        .other          _ZN10layer_norm31ln_parallel_residual_bwd_kernelINS_13Kernel_traitsIf6__halfS2_S2_fjLj2560ELj1ELj1ELj4ELj8ENS_18Kernel_traits_baseILj2560EfS2_S2_S2_fjLj128EEEEELb0ELb1ELb0EEEvNS_9BwdParamsE,@"STO_CUDA_ENTRY STV_DEFAULT"
_ZN10layer_norm31ln_parallel_residual_bwd_kernelINS_13Kernel_traitsIf6__halfS2_S2_fjLj2560ELj1ELj1ELj4ELj8ENS_18Kernel_traits_baseILj2560EfS2_S2_S2_fjLj128EEEEELb0ELb1ELb0EEEvNS_9BwdParamsE:
.text._ZN10layer_norm31ln_parallel_residual_bwd_kernelINS_13Kernel_traitsIf6__halfS2_S2_fjLj2560ELj1ELj1ELj4ELj8ENS_18Kernel_traits_baseILj2560EfS2_S2_S2_fjLj128EEEEELb0ELb1ELb0EEEvNS_9BwdParamsE:
        /* <DEDUP_REMOVED lines=30> */
[C---:B---3--:R-:W-:Y:S01]  /*01e0*/  @P3 IMAD.WIDE.U32 R14, R3.reuse, 0x10, R14 ;  /* 0x00000010030e3825 */ /* 0x048fe200078e000e */
[----:B------:R-:W-:-:S04]  /*01f0*/  @P3 IADD3 R3, PT, PT, R3, 0x80, RZ ;  /* 0x0000008003033810 */ /* 0x000fc80007ffe0ff */
[----:B------:R0:W5:Y:S01]  /*0200*/  @P3 LDG.E.128 R68, desc[UR12][R14.64] ;  /* 0x0000000c0e443981 */ /* 0x000162000c1e1d00 */
        /* <DEDUP_REMOVED lines=54> */
.L_x_2941:
        /* <DEDUP_REMOVED lines=30> */
[C---:B------:R-:W-:Y:S01]  /*0750*/  IADD3 R91, PT, PT, R7.reuse, 0x80, RZ ;  /* 0x00000080075b7810 */ /* 0x040fe20007ffe0ff */
[----:B0-----:R-:W-:-:S05]  /*0760*/  @P0 IMAD.WIDE.U32 R12, R7, 0x8, R12 ;  /* 0x00000008070c0825 */ /* 0x001fca00078e000c */
[----:B------:R0:W5:Y:S01]  /*0770*/  @P0 LDG.E.64 R120, desc[UR12][R12.64] ;  /* 0x0000000c0c780981 */ /* 0x000162000c1e1b00 */
[--C-:B----4-:R-:W-:Y:S02]  /*0780*/  SHF.R.U64 R86, R10, 0x10, R11.reuse ;  /* 0x000000100a567819 */ /* 0x110fe4000000120b */
[----:B------:R-:W-:Y:S02]  /*0790*/  MOV R84, R11 ;  /* 0x0000000b00547202 */ /* 0x000fe40000000f00 */
[----:B------:R-:W-:Y:S02]  /*07a0*/  SHF.R.U32.HI R88, RZ, 0x10, R11 ;  /* 0x00000010ff587819 */ /* 0x000fe4000001160b */
[----:B--2---:R-:W-:Y:S01]  /*07b0*/  SHF.R.U64 R11, R8, 0x10, R9 ;  /* 0x00000010080b7819 */ /* 0x004fe20000001209 */
[----:B------:R-:W-:Y:S01]  /*07c0*/  HADD2.F32 R3, -RZ, R8.H0_H0 ;  /* 0x20000008ff037230 */ /* 0x000fe20000004100 */
[----:B------:R-:W-:-:S03]  /*07d0*/  MOV R14, R10 ;  /* 0x0000000a000e7202 */ /* 0x000fc60000000f00 */
[----:B------:R-:W-:Y:S01]  /*07e0*/  HADD2.F32 R11, -RZ, R11.H0_H0 ;  /* 0x2000000bff0b7230 */ /* 0x000fe20000004100 */
[----:B------:R-:W-:Y:S01]  /*07f0*/  SHF.R.U32.HI R87, RZ, 0x10, R9 ;  /* 0x00000010ff577819 */ /* 0x000fe20000011609 */
[----:B------:R-:W-:Y:S02]  /*0800*/  HADD2.F32 R85, -RZ, R9.H0_H0 ;  /* 0x20000009ff557230 */ /* 0x000fe40000004100 */
[C---:B------:R-:W-:Y:S01]  /*0810*/  FADD.FTZ R3, -R0.reuse, R3 ;  /* 0x0000000300037221 */ /* 0x040fe20000010100 */
[----:B------:R-:W-:Y:S02]  /*0820*/  HADD2.F32 R9, -RZ, R14.H0_H0 ;  /* 0x2000000eff097230 */ /* 0x000fe40000004100 */
[----:B------:R-:W-:Y:S01]  /*0830*/  FADD.FTZ R11, -R0, R11 ;  /* 0x0000000b000b7221 */ /* 0x000fe20000010100 */
[----:B------:R-:W-:Y:S02]  /*0840*/  HADD2.F32 R14, -RZ, R86.H0_H0 ;  /* 0x20000056ff0e7230 */ /* 0x000fe40000004100 */
[----:B-----5:R-:W-:Y:S01]  /*0850*/  FMUL.FTZ R3, R6, R3 ;  /* 0x0000000306037220 */ /* 0x020fe20000410000 */
[----:B------:R-:W-:Y:S01]  /*0860*/  FADD.FTZ R85, -R0, R85 ;  /* 0x0000005500557221 */ /* 0x000fe20000010100 */
[----:B------:R-:W-:Y:S01]  /*0870*/  FMUL.FTZ R8, R6, R11 ;  /* 0x0000000b06087220 */ /* 0x000fe20000410000 */
[----:B------:R-:W-:Y:S01]  /*0880*/  FMUL.FTZ R10, R80, R9 ;  /* 0x00000009500a7220 */ /* 0x000fe20000410000 */
[----:B------:R-:W-:-:S02]  /*0890*/  HADD2.F32 R87, -RZ, R87.H0_H0 ;  /* 0x20000057ff577230 */ /* 0x000fc40000004100 */
[----:B------:R-:W-:Y:S01]  /*08a0*/  FADD.FTZ R40, R40, R9 ;  /* 0x0000000928287221 */ /* 0x000fe20000010000 */
[----:B------:R-:W-:Y:S01]  /*08b0*/  FFMA.FTZ R60, R3, R9, R60 ;  /* 0x00000009033c7223 */ /* 0x000fe2000001003c */
[----:B0-----:R-:W-:Y:S02]  /*08c0*/  HADD2.F32 R13, -RZ, R84.H0_H0 ;  /* 0x20000054ff0d7230 */ /* 0x001fe40000004100 */
[----:B------:R-:W-:Y:S01]  /*08d0*/  FMUL.FTZ R9, R6, R85 ;  /* 0x0000005506097220 */ /* 0x000fe20000410000 */
[----:B------:R-:W-:Y:S01]  /*08e0*/  FADD.FTZ R41, R41, R14 ;  /* 0x0000000e29297221 */ /* 0x000fe20000010000 */
[-C--:B------:R-:W-:Y:S01]  /*08f0*/  FFMA.FTZ R61, R8, R14.reuse, R61 ;  /* 0x0000000e083d7223 */ /* 0x080fe2000001003d */
[----:B------:R-:W-:Y:S01]  /*0900*/  FMUL.FTZ R11, R81, R14 ;  /* 0x0000000e510b7220 */ /* 0x000fe20000410000 */
[----:B------:R-:W-:Y:S01]  /*0910*/  FADD.FTZ R14, RZ, R10 ;  /* 0x0000000aff0e7221 */ /* 0x000fe20000010000 */
[----:B------:R-:W-:Y:S01]  /*0920*/  FFMA.FTZ R85, R3, R10, RZ ;  /* 0x0000000a03557223 */ /* 0x000fe200000100ff */
[----:B------:R-:W-:-:S02]  /*0930*/  HADD2.F32 R88, -RZ, R88.H0_H0 ;  /* 0x20000058ff587230 */ /* 0x000fc40000004100 */
        /* <DEDUP_REMOVED lines=14> */
.L_x_2871:
[----:B-1-3--:R-:W-:Y:S05]  /*0a20*/  BSYNC.RECONVERGENT B0 ;  /* 0x0000000000007941 */ /* 0x00afea0003800200 */
.L_x_2870:
        /* <DEDUP_REMOVED lines=14> */
[--C-:B--2---:R-:W-:Y:S01]  /*0b10*/  SHF.R.U64 R86, R16, 0x10, R17.reuse ;  /* 0x0000001010567819 */ /* 0x104fe20000001211 */
[----:B------:R-:W-:Y:S01]  /*0b20*/  HADD2.F32 R15, -RZ, R16.H0_H0 ;  /* 0x20000010ff0f7230 */ /* 0x000fe20000004100 */
[----:B------:R-:W-:-:S03]  /*0b30*/  SHF.R.U32.HI R87, RZ, 0x10, R17 ;  /* 0x00000010ff577819 */ /* 0x000fc60000011611 */
[----:B0-----:R-:W-:Y:S02]  /*0b40*/  HADD2.F32 R19, -RZ, R86.H0_H0 ;  /* 0x20000056ff137230 */ /* 0x001fe40000004100 */
[----:B------:R-:W-:Y:S01]  /*0b50*/  FADD.FTZ R15, -R0, R15 ;  /* 0x0000000f000f7221 */ /* 0x000fe20000010100 */
[----:B---3--:R-:W-:Y:S02]  /*0b60*/  MOV R22, R20 ;  /* 0x0000001400167202 */ /* 0x008fe40000000f00 */
[--C-:B------:R-:W-:Y:S02]  /*0b70*/  SHF.R.U64 R85, R20, 0x10, R21.reuse ;  /* 0x0000001014557819 */ /* 0x100fe40000001215 */
[----:B------:R-:W-:Y:S02]  /*0b80*/  MOV R84, R21 ;  /* 0x0000001500547202 */ /* 0x000fe40000000f00 */
[----:B------:R-:W-:Y:S01]  /*0b90*/  SHF.R.U32.HI R88, RZ, 0x10, R21 ;  /* 0x00000010ff587819 */ /* 0x000fe20000011615 */
[----:B------:R-:W-:-:S02]  /*0ba0*/  HADD2.F32 R21, -RZ, R17.H0_H0 ;  /* 0x20000011ff157230 */ /* 0x000fc40000004100 */
[----:B------:R-:W-:Y:S01]  /*0bb0*/  FADD.FTZ R19, -R0, R19 ;  /* 0x0000001300137221 */ /* 0x000fe20000010100 */
[----:B------:R-:W-:Y:S02]  /*0bc0*/  HADD2.F32 R17, -RZ, R22.H0_H0 ;  /* 0x20000016ff117230 */ /* 0x000fe40000004100 */
[----:B-----5:R-:W-:Y:S01]  /*0bd0*/  FMUL.FTZ R15, R6, R15 ;  /* 0x0000000f060f7220 */ /* 0x020fe20000410000 */
[----:B------:R-:W-:Y:S01]  /*0be0*/  FADD.FTZ R21, -R0, R21 ;  /* 0x0000001500157221 */ /* 0x000fe20000010100 */
[----:B------:R-:W-:Y:S02]  /*0bf0*/  HADD2.F32 R20, -RZ, R85.H0_H0 ;  /* 0x20000055ff147230 */ /* 0x000fe40000004100 */
[----:B------:R-:W-:Y:S01]  /*0c00*/  FADD.FTZ R36, R36, R17 ;  /* 0x0000001124247221 */ /* 0x000fe20000010000 */
[----:B------:R-:W-:Y:S02]  /*0c10*/  HADD2.F32 R85, -RZ, R84.H0_H0 ;  /* 0x20000054ff557230 */ /* 0x000fe40000004100 */
[----:B------:R-:W-:Y:S01]  /*0c20*/  FMUL.FTZ R16, R6, R19 ;  /* 0x0000001306107220 */ /* 0x000fe20000410000 */
[-C--:B------:R-:W-:Y:S01]  /*0c30*/  FFMA.FTZ R56, R15, R17.reuse, R56 ;  /* 0x000000110f387223 */ /* 0x080fe20000010038 */
[----:B------:R-:W-:Y:S01]  /*0c40*/  FMUL.FTZ R18, R76, R17 ;  /* 0x000000114c127220 */ /* 0x000fe20000410000 */
[----:B------:R-:W-:Y:S01]  /*0c50*/  FMUL.FTZ R17, R6, R21 ;  /* 0x0000001506117220 */ /* 0x000fe20000410000 */
[----:B------:R-:W-:-:S02]  /*0c60*/  HADD2.F32 R87, -RZ, R87.H0_H0 ;  /* 0x20000057ff577230 */ /* 0x000fc40000004100 */
[----:B------:R-:W-:Y:S01]  /*0c70*/  FADD.FTZ R37, R37, R20 ;  /* 0x0000001425257221 */ /* 0x000fe20000010000 */
[-C--:B------:R-:W-:Y:S01]  /*0c80*/  FFMA.FTZ R57, R16, R20.reuse, R57 ;  /* 0x0000001410397223 */ /* 0x080fe20000010039 */
[----:B------:R-:W-:Y:S01]  /*0c90*/  FMUL.FTZ R19, R77, R20 ;  /* 0x000000144d137220 */ /* 0x000fe20000410000 */
[----:B------:R-:W-:Y:S01]  /*0ca0*/  FADD.FTZ R38, R38, R85 ;  /* 0x0000005526267221 */ /* 0x000fe20000010000 */
[-C--:B------:R-:W-:Y:S01]  /*0cb0*/  FFMA.FTZ R58, R17, R85.reuse, R58 ;  /* 0x00000055113a7223 */ /* 0x080fe2000001003a */
[----:B------:R-:W-:Y:S01]  /*0cc0*/  FMUL.FTZ R20, R78, R85 ;  /* 0x000000554e147220 */ /* 0x000fe20000410000 */
[----:B------:R-:W-:Y:S01]  /*0cd0*/  FADD.FTZ R22, R123, R18 ;  /* 0x000000127b167221 */ /* 0x000fe20000010000 */
[----:B------:R-:W-:Y:S01]  /*0ce0*/  FFMA.FTZ R85, R15, R18, R90 ;  /* 0x000000120f557223 */ /* 0x000fe2000001005a */
[----:B------:R-:W-:Y:S02]  /*0cf0*/  HADD2.F32 R88, -RZ, R88.H0_H0 ;  /* 0x20000058ff587230 */ /* 0x000fe40000004100 */
        /* <DEDUP_REMOVED lines=11> */
.L_x_2873:
[----:B------:R-:W-:Y:S05]  /*0db0*/  BSYNC.RECONVERGENT B0 ;  /* 0x0000000000007941 */ /* 0x000fea0003800200 */
.L_x_2872:
        /* <DEDUP_REMOVED lines=16> */
[----:B---3--:R-:W-:Y:S01]  /*0ec0*/  SHF.R.U64 R88, R84, 0x10, R85 ;  /* 0x0000001054587819 */ /* 0x008fe20000001255 */
[----:B------:R-:W-:Y:S01]  /*0ed0*/  HADD2.F32 R95, -RZ, R84.H0_H0 ;  /* 0x20000054ff5f7230 */ /* 0x000fe20000004100 */
[----:B------:R-:W-:-:S03]  /*0ee0*/  MOV R92, R89 ;  /* 0x00000059005c7202 */ /* 0x000fc60000000f00 */
[----:B------:R-:W-:Y:S01]  /*0ef0*/  HADD2.F32 R97, -RZ, R88.H0_H0 ;  /* 0x20000058ff617230 */ /* 0x000fe20000004100 */
[----:B------:R-:W-:Y:S01]  /*0f00*/  SHF.R.U32.HI R93, RZ, 0x10, R89 ;  /* 0x00000010ff5d7819 */ /* 0x000fe20000011659 */
[----:B------:R-:W-:Y:S01]  /*0f10*/  HADD2.F32 R137, -RZ, R85.H0_H0 ;  /* 0x20000055ff897230 */ /* 0x000fe20000004100 */
[----:B------:R-:W-:Y:S01]  /*0f20*/  SHF.R.U32.HI R89, RZ, 0x10, R85 ;  /* 0x00000010ff597819 */ /* 0x000fe20000011655 */
[----:B------:R-:W-:Y:S02]  /*0f30*/  HADD2.F32 R85, -RZ, R23.H0_H0 ;  /* 0x20000017ff557230 */ /* 0x000fe40000004100 */
[C---:B------:R-:W-:Y:S01]  /*0f40*/  FADD.FTZ R97, -R0.reuse, R97 ;  /* 0x0000006100617221 */ /* 0x040fe20000010100 */
[----:B------:R-:W-:Y:S01]  /*0f50*/  FADD.FTZ R23, -R0, R95 ;  /* 0x0000005f00177221 */ /* 0x000fe20000010100 */
[----:B------:R-:W-:Y:S02]  /*0f60*/  HADD2.F32 R84, -RZ, R94.H0_H0 ;  /* 0x2000005eff547230 */ /* 0x000fe40000004100 */
[----:B0-----:R-:W-:-:S02]  /*0f70*/  HADD2.F32 R87, -RZ, R92.H0_H0 ;  /* 0x2000005cff577230 */ /* 0x001fc40000004100 */
[----:B-----5:R-:W-:Y:S01]  /*0f80*/  FMUL.FTZ R92, R6, R97 ;  /* 0x00000061065c7220 */ /* 0x020fe20000410000 */
[----:B------:R-:W-:Y:S02]  /*0f90*/  HADD2.F32 R88, -RZ, R93.H0_H0 ;  /* 0x2000005dff587230 */ /* 0x000fe40000004100 */
[----:B------:R-:W-:Y:S01]  /*0fa0*/  FADD.FTZ R93, -R0, R137 ;  /* 0x00000089005d7221 */ /* 0x000fe20000010100 */
[----:B------:R-:W-:Y:S01]  /*0fb0*/  FMUL.FTZ R23, R6, R23 ;  /* 0x0000001706177220 */ /* 0x000fe20000410000 */
[----:B------:R-:W-:Y:S01]  /*0fc0*/  FMUL.FTZ R94, R72, R85 ;  /* 0x00000055485e7220 */ /* 0x000fe20000410000 */
[----:B------:R-:W-:Y:S01]  /*0fd0*/  FADD.FTZ R33, R33, R84 ;  /* 0x0000005421217221 */ /* 0x000fe20000010000 */
[----:B------:R-:W-:Y:S01]  /*0fe0*/  FMUL.FTZ R93, R6, R93 ;  /* 0x0000005d065d7220 */ /* 0x000fe20000410000 */
[-C--:B------:R-:W-:Y:S01]  /*0ff0*/  FFMA.FTZ R53, R92, R84.reuse, R53 ;  /* 0x000000545c357223 */ /* 0x080fe20000010035 */
[----:B------:R-:W-:Y:S01]  /*1000*/  FMUL.FTZ R95, R73, R84 ;  /* 0x00000054495f7220 */ /* 0x000fe20000410000 */
[----:B------:R-:W-:-:S02]  /*1010*/  HADD2.F32 R89, -RZ, R89.H0_H0 ;  /* 0x20000059ff597230 */ /* 0x000fc40000004100 */
        /* <DEDUP_REMOVED lines=18> */
.L_x_2875:
[----:B------:R-:W-:Y:S05]  /*1140*/  BSYNC.RECONVERGENT B0 ;  /* 0x0000000000007941 */ /* 0x000fea0003800200 */
.L_x_2874:
        /* <DEDUP_REMOVED lines=56> */
.L_x_2877:
[----:B------:R-:W-:Y:S05]  /*14d0*/  BSYNC.RECONVERGENT B0 ;  /* 0x0000000000007941 */ /* 0x000fea0003800200 */
.L_x_2876:
        /* <DEDUP_REMOVED lines=13> */
[--C-:B--2---:R-:W-:Y:S01]  /*15b0*/  SHF.R.U64 R111, R84, 0x10, R85.reuse ;  /* 0x00000010546f7819 */ /* 0x104fe20000001255 */
[----:B------:R-:W-:Y:S01]  /*15c0*/  HADD2.F32 R107, -RZ, R85.H0_H0 ;  /* 0x20000055ff6b7230 */ /* 0x000fe20000004100 */
[----:B------:R-:W-:Y:S01]  /*15d0*/  SHF.R.U32.HI R109, RZ, 0x10, R85 ;  /* 0x00000010ff6d7819 */ /* 0x000fe20000011655 */
[----:B------:R-:W-:Y:S02]  /*15e0*/  HADD2.F32 R91, -RZ, R84.H0_H0 ;  /* 0x20000054ff5b7230 */ /* 0x000fe40000004100 */
[----:B------:R-:W-:Y:S01]  /*15f0*/  HADD2.F32 R85, -RZ, R111.H0_H0 ;  /* 0x2000006fff557230 */ /* 0x000fe20000004100 */
[----:B---3--:R-:W-:Y:S01]  /*1600*/  MOV R84, R88 ;  /* 0x0000005800547202 */ /* 0x008fe20000000f00 */
[----:B------:R-:W-:Y:S01]  /*1610*/  HADD2.F32 R109, -RZ, R109.H0_H0 ;  /* 0x2000006dff6d7230 */ /* 0x000fe20000004100 */
[----:B------:R-:W-:Y:S02]  /*1620*/  SHF.R.U64 R110, R88, 0x10, R89 ;  /* 0x00000010586e7819 */ /* 0x000fe40000001259 */
[----:B0-----:R-:W-:Y:S01]  /*1630*/  FADD.FTZ R87, -R0, R85 ;  /* 0x0000005500577221 */ /* 0x001fe20000010100 */
[----:B------:R-:W-:Y:S01]  /*1640*/  MOV R108, R89 ;  /* 0x00000059006c7202 */ /* 0x000fe20000000f00 */
[----:B------:R-:W-:-:S02]  /*1650*/  HADD2.F32 R85, -RZ, R84.H0_H0 ;  /* 0x20000054ff557230 */ /* 0x000fc40000004100 */
[C---:B------:R-:W-:Y:S01]  /*1660*/  FADD.FTZ R91, -R0.reuse, R91 ;  /* 0x0000005b005b7221 */ /* 0x040fe20000010100 */
[----:B------:R-:W-:Y:S01]  /*1670*/  SHF.R.U32.HI R88, RZ, 0x10, R89 ;  /* 0x00000010ff587819 */ /* 0x000fe20000011659 */
[C---:B------:R-:W-:Y:S01]  /*1680*/  FADD.FTZ R111, -R0.reuse, R107 ;  /* 0x0000006b006f7221 */ /* 0x040fe20000010100 */
[----:B------:R-:W-:Y:S01]  /*1690*/  FADD.FTZ R137, -R0, R109 ;  /* 0x0000006d00897221 */ /* 0x000fe20000010100 */
[----:B------:R-:W-:Y:S02]  /*16a0*/  HADD2.F32 R0, -RZ, R110.H0_H0 ;  /* 0x2000006eff007230 */ /* 0x000fe40000004100 */
[----:B------:R-:W-:Y:S02]  /*16b0*/  HADD2.F32 R89, -RZ, R108.H0_H0 ;  /* 0x2000006cff597230 */ /* 0x000fe40000004100 */
        /* <DEDUP_REMOVED lines=10> */
[----:B------:R-:W-:-:S02]  /*1760*/  HADD2.F32 R86, -RZ, R88.H0_H0 ;  /* 0x20000058ff567230 */ /* 0x000fc40000004100 */
        /* <DEDUP_REMOVED lines=14> */
.L_x_2879:
[----:B------:R-:W-:Y:S05]  /*1850*/  BSYNC.RECONVERGENT B0 ;  /* 0x0000000000007941 */ /* 0x000fea0003800200 */
.L_x_2878:
        /* <DEDUP_REMOVED lines=32> */
.L_x_2881:
[----:B------:R-:W-:Y:S05]  /*1a60*/  BSYNC.RECONVERGENT B0 ;  /* 0x0000000000007941 */ /* 0x000fea0003800200 */
.L_x_2880:
        /* <DEDUP_REMOVED lines=58> */
.L_x_2886:
        /* <DEDUP_REMOVED lines=22> */
.L_x_2885:
        /* <DEDUP_REMOVED lines=25> */
.L_x_2888:
        /* <DEDUP_REMOVED lines=26> */
.L_x_2884:
        /* <DEDUP_REMOVED lines=34> */
.L_x_2890:
        /* <DEDUP_REMOVED lines=30> */
.L_x_2889:
        /* <DEDUP_REMOVED lines=33> */
.L_x_2891:
        /* <DEDUP_REMOVED lines=33> */
.L_x_2887:
        /* <DEDUP_REMOVED lines=18> */
.L_x_2892:
        /* <DEDUP_REMOVED lines=12> */
.L_x_2893:
[----:B------:R-:W-:-:S07]  /*2ca0*/  IADD3 R7, PT, PT, R7, 0x80, RZ ;  /* 0x0000008007077810 */ /* 0x000fce0007ffe0ff */
.L_x_2883:
[----:B------:R-:W-:Y:S05]  /*2cb0*/  BSYNC.RECONVERGENT B0 ;  /* 0x0000000000007941 */ /* 0x000fea0003800200 */
.L_x_2882:
        /* <DEDUP_REMOVED lines=46> */
.L_x_2898:
        /* <DEDUP_REMOVED lines=31> */
.L_x_2897:
        /* <DEDUP_REMOVED lines=34> */
.L_x_2900:
        /* <DEDUP_REMOVED lines=27> */
.L_x_2896:
        /* <DEDUP_REMOVED lines=33> */
.L_x_2902:
        /* <DEDUP_REMOVED lines=23> */
.L_x_2901:
        /* <DEDUP_REMOVED lines=26> */
.L_x_2903:
        /* <DEDUP_REMOVED lines=17> */
.L_x_2899:
        /* <DEDUP_REMOVED lines=16> */
.L_x_2904:
        /* <DEDUP_REMOVED lines=10> */
.L_x_2905:
[----:B------:R-:W-:-:S07]  /*3d30*/  IADD3 R7, PT, PT, R7, 0x80, RZ ;  /* 0x0000008007077810 */ /* 0x000fce0007ffe0ff */
.L_x_2895:
[----:B------:R-:W-:Y:S05]  /*3d40*/  BSYNC.RECONVERGENT B0 ;  /* 0x0000000000007941 */ /* 0x000fea0003800200 */
.L_x_2894:
        /* <DEDUP_REMOVED lines=46> */
.L_x_2910:
[----:B0-----:R-:W-:Y:S01]  /*4030*/  MOV R88, R117 ;  /* 0x0000007500587202 */ /* 0x001fe20000000f00 */
[-CC-:B------:R-:W-:Y:S01]  /*4040*/  FFMA.FTZ R89, R93, R123.reuse, R122.reuse ;  /* 0x0000007b5d597223 */ /* 0x180fe2000001007a */
[--C-:B------:R-:W-:Y:S01]  /*4050*/  SHF.R.U32.HI R131, RZ, 0x10, R117.reuse ;  /* 0x00000010ff837819 */ /* 0x100fe20000011675 */
[-CC-:B-1----:R-:W-:Y:S01]  /*4060*/  FFMA.FTZ R90, R98, R123.reuse, R122.reuse ;  /* 0x0000007b625a7223 */ /* 0x182fe2000001007a */
[----:B--2---:R-:W-:Y:S01]  /*4070*/  MOV R84, R116 ;  /* 0x0000007400547202 */ /* 0x004fe20000000f00 */
        /* <DEDUP_REMOVED lines=26> */
.L_x_2909:
[----:B------:R-:W-:-:S04]  /*4220*/  UISETP.NE.U32.AND UP2, UPT, UR6, URZ, UPT ;  /* 0x000000ff0600728c */ /* 0x000fc8000bf45070 */
[----:B------:R-:W-:-:S09]  /*4230*/  UISETP.NE.AND.EX UP2, UPT, UR7, URZ, UPT, UP2 ;  /* 0x000000ff0700728c */ /* 0x000fd2000bf45320 */
[----:B------:R-:W-:Y:S05]  /*4240*/  BRA.U !UP2, `(.L_x_2912) ;  /* 0x000000010a7c7547 */ /* 0x000fea000b800000 */
        /* <DEDUP_REMOVED lines=31> */
.L_x_2912:
        /* <DEDUP_REMOVED lines=27> */
.L_x_2908:
        /* <DEDUP_REMOVED lines=33> */
.L_x_2914:
        /* <DEDUP_REMOVED lines=23> */
.L_x_2913:
        /* <DEDUP_REMOVED lines=26> */
.L_x_2915:
        /* <DEDUP_REMOVED lines=17> */
.L_x_2911:
        /* <DEDUP_REMOVED lines=16> */
.L_x_2916:
        /* <DEDUP_REMOVED lines=10> */
.L_x_2917:
[----:B------:R-:W-:-:S07]  /*4dc0*/  IADD3 R7, PT, PT, R7, 0x80, RZ ;  /* 0x0000008007077810 */ /* 0x000fce0007ffe0ff */
.L_x_2907:
[----:B------:R-:W-:Y:S05]  /*4dd0*/  BSYNC.RECONVERGENT B0 ;  /* 0x0000000000007941 */ /* 0x000fea0003800200 */
.L_x_2906:
        /* <DEDUP_REMOVED lines=46> */
.L_x_2922:
        /* <DEDUP_REMOVED lines=31> */
.L_x_2921:
        /* <DEDUP_REMOVED lines=34> */
.L_x_2924:
        /* <DEDUP_REMOVED lines=27> */
.L_x_2920:
        /* <DEDUP_REMOVED lines=33> */
.L_x_2926:
        /* <DEDUP_REMOVED lines=23> */
.L_x_2925:
        /* <DEDUP_REMOVED lines=26> */
.L_x_2927:
        /* <DEDUP_REMOVED lines=17> */
.L_x_2923:
        /* <DEDUP_REMOVED lines=16> */
.L_x_2928:
        /* <DEDUP_REMOVED lines=10> */
.L_x_2929:
[----:B------:R-:W-:-:S07]  /*5e50*/  IADD3 R7, PT, PT, R7, 0x80, RZ ;  /* 0x0000008007077810 */ /* 0x000fce0007ffe0ff */
.L_x_2919:
[----:B------:R-:W-:Y:S05]  /*5e60*/  BSYNC.RECONVERGENT B0 ;  /* 0x0000000000007941 */ /* 0x000fea0003800200 */
.L_x_2918:
        /* <DEDUP_REMOVED lines=20> */
[----:B------:R-:W-:Y:S01]  /*5fb0*/  HADD2.F32 R84, -RZ, R84.H0_H0 ;  /* 0x20000054ff547230 */ /* 0x000fe20000004100 */
[----:B------:R-:W-:Y:S01]  /*5fc0*/  MOV R87, R113 ;  /* 0x0000007100577202 */ /* 0x000fe20000000f00 */
[----:B------:R-:W-:-:S02]  /*5fd0*/  HADD2.F32 R88, -RZ, R122.H0_H0 ;  /* 0x2000007aff587230 */ /* 0x000fc40000004100 */
[----:B------:R-:W-:Y:S01]  /*5fe0*/  FADD.FTZ R123, R124, -R123 ;  /* 0x8000007b7c7b7221 */ /* 0x000fe20000010000 */
[----:B------:R-:W-:Y:S02]  /*5ff0*/  HADD2.F32 R91, -RZ, R91.H0_H0 ;  /* 0x2000005bff5b7230 */ /* 0x000fe40000004100 */
[C---:B-----5:R-:W-:Y:S01]  /*6000*/  FFMA.FTZ R84, R6.reuse, R85, R84 ;  /* 0x0000005506547223 */ /* 0x060fe20000010054 */
[----:B------:R-:W-:Y:S02]  /*6010*/  HADD2.F32 R90, -RZ, R87.H0_H0 ;  /* 0x20000057ff5a7230 */ /* 0x000fe40000004100 */
[----:B------:R-:W-:Y:S01]  /*6020*/  FADD.FTZ R87, R109, -R86 ;  /* 0x800000566d577221 */ /* 0x000fe20000010000 */
[C---:B------:R-:W-:Y:S02]  /*6030*/  FFMA.FTZ R89, R6.reuse, R89, R91 ;  /* 0x0000005906597223 */ /* 0x040fe4000001005b */
        /* <DEDUP_REMOVED lines=16> */
.L_x_2934:
[--C-:B01----:R-:W-:Y:S01]  /*6140*/  FFMA.FTZ R90, R126, R123, R122.reuse ;  /* 0x0000007b7e5a7223 */ /* 0x103fe2000001007a */
[----:B------:R-:W-:Y:S01]  /*6150*/  MOV R88, R113 ;  /* 0x0000007100587202 */ /* 0x000fe20000000f00 */
[-CC-:B--2---:R-:W-:Y:S01]  /*6160*/  FFMA.FTZ R85, R107, R123.reuse, R122.reuse ;  /* 0x0000007b6b557223 */ /* 0x184fe2000001007a */
[----:B------:R-:W-:Y:S01]  /*6170*/  MOV R84, R112 ;  /* 0x0000007000547202 */ /* 0x000fe20000000f00 */
[-CC-:B------:R-:W-:Y:S01]  /*6180*/  FFMA.FTZ R86, R108, R123.reuse, R122.reuse ;  /* 0x0000007b6c567223 */ /* 0x180fe2000001007a */
[--C-:B------:R-:W-:Y:S01]  /*6190*/  SHF.R.U64 R87, R112, 0x10, R113.reuse ;  /* 0x0000001070577819 */ /* 0x100fe20000001271 */
        /* <DEDUP_REMOVED lines=24> */
.L_x_2933:
[----:B------:R-:W-:-:S04]  /*6320*/  UISETP.NE.U32.AND UP2, UPT, UR6, URZ, UPT ;  /* 0x000000ff0600728c */ /* 0x000fc8000bf45070 */
[----:B------:R-:W-:-:S09]  /*6330*/  UISETP.NE.AND.EX UP2, UPT, UR7, URZ, UPT, UP2 ;  /* 0x000000ff0700728c */ /* 0x000fd2000bf45320 */
[----:B------:R-:W-:Y:S05]  /*6340*/  BRA.U !UP2, `(.L_x_2936) ;  /* 0x000000010a787547 */ /* 0x000fea000b800000 */
        /* <DEDUP_REMOVED lines=30> */
.L_x_2936:
        /* <DEDUP_REMOVED lines=27> */
.L_x_2932:
        /* <DEDUP_REMOVED lines=32> */
.L_x_2938:
        /* <DEDUP_REMOVED lines=23> */
.L_x_2937:
        /* <DEDUP_REMOVED lines=26> */
.L_x_2939:
        /* <DEDUP_REMOVED lines=17> */
.L_x_2935:
        /* <DEDUP_REMOVED lines=16> */
.L_x_2940:
        /* <DEDUP_REMOVED lines=10> */
.L_x_2931:
[----:B------:R-:W-:Y:S05]  /*6ea0*/  BSYNC.RECONVERGENT B0 ;  /* 0x0000000000007941 */ /* 0x000fea0003800200 */
.L_x_2930:
[----:B------:R-:W-:Y:S01]  /*6eb0*/  UPLOP3.LUT UP1, UPT, UPT, UPT, UP1, 0x40, 0x4 ;  /* 0x000000000004789c */ /* 0x000fe20003f2e810 */
[----:B------:R-:W-:Y:S10]  /*6ec0*/  @!P6 BRA `(.L_x_2941) ;  /* 0xffffff9400a8e947 */ /* 0x000ff4000383ffff */
.L_x_2869:
        /* <DEDUP_REMOVED lines=39> */
.L_x_2942:
        /* <DEDUP_REMOVED lines=12> */
.L_x_5434:


//--------------------- .text._ZN10layer_norm31ln_parallel_residual_bwd_kernelINS_13Kernel_traitsIf6__halfS2_S2_fjLj2560ELj1ELj1ELj4ELj8ENS_18Kernel_traits_baseILj2560EfS2_S2_S2_fjLj128EEEEELb0ELb1ELb1EEEvNS_9BwdParamsE --------------------------
	.section	.text._ZN10layer_norm31ln_parallel_residual_bwd_kernelINS_13Kernel_traitsIf6__halfS2_S2_fjLj2560ELj1ELj1ELj4ELj8ENS_18Kernel_traits_baseILj2560EfS2_S2_S2_fjLj128EEEEELb0ELb1ELb1EEEvNS_9BwdParamsE,"ax",@progbits
	.align	128
        .global         _ZN10layer_norm31ln_parallel_residual_bwd_kernelINS_13Kernel_traitsIf6__halfS2_S2_fjLj2560ELj1ELj1ELj4ELj8ENS_18Kernel_traits_baseILj2560EfS2_S2_S2_fjLj128EEEEELb0ELb1ELb1EEEvNS_9BwdParamsE
        .type           _ZN10layer_norm31ln_parallel_residual_bwd_kernelINS_13Kernel_traitsIf6__halfS2_S2_fjLj2560ELj1ELj1ELj4ELj8ENS_18Kernel_traits_baseILj2560EfS2_S2_S2_fjLj128EEEEELb0ELb1ELb1EEEvNS_9BwdParamsE,@function
        .size           _ZN10layer_norm31ln_parallel_residual_bwd_kernelINS_13Kernel_traitsIf6__halfS2_S2_fjLj2560ELj1ELj1ELj4ELj8ENS_18Kernel_traits_baseILj2560EfS2_S2_S2_fjLj128EEEEELb0ELb1ELb1EEEvNS_9BwdParamsE,(.L_x_5435 - _ZN10layer_norm31ln_parallel_residual_bwd_kernelINS_13Kernel_traitsIf6__halfS2_S2_fjLj2560ELj1ELj1ELj4ELj8ENS_18Kernel_traits_baseILj2560EfS2_S2_S2_fjLj128EEEEELb0ELb1ELb1EEEvNS_9BwdParamsE)
        .other          _ZN10layer_norm31ln_parallel_residual_bwd_kernelINS_13Kernel_traitsIf6__halfS2_S2_fjLj2560ELj1ELj1ELj4ELj8ENS_18Kernel_traits_baseILj2560EfS2_S2_S2_fjLj128EEEEELb0ELb1ELb1EEEvNS_9BwdParamsE,@"STO_CUDA_ENTRY STV_DEFAULT"
_ZN10layer_norm31ln_parallel_residual_bwd_kernelINS_13Kernel_traitsIf6__halfS2_S2_fjLj2560ELj1ELj1ELj4ELj8ENS_18Kernel_traits_baseILj2560EfS2_S2_S2_fjLj128EEEEELb0ELb1ELb1EEEvNS_9BwdParamsE:
.text._ZN10layer_norm31ln_parallel_residual_bwd_kernelINS_13Kernel_traitsIf6__halfS2_S2_fjLj2560ELj1ELj1ELj4ELj8ENS_18Kernel_traits_baseILj2560EfS2_S2_S2_fjLj128EEEEELb0ELb1ELb1EEEvNS_9BwdParamsE:
        /* <DEDUP_REMOVED lines=68> */
.L_x_2998:
        /* <DEDUP_REMOVED lines=26> */
[----:B------:R-:W4:Y:S03]  /*05e0*/  LDG.E.64 R114, desc[UR12][R28.64] ;  /* 0x0000000c1c727981 */ /* 0x000f26000c1e1b00 */
[--C-:B-1----:R-:W-:Y:S01]  /*05f0*/  IMAD.WIDE.U32 R128, R97, 0x8, R100.reuse ;  /* 0x0000000861807825 */ /* 0x102fe200078e0064 */
[----:B------:R-:W4:Y:S05]  /*0600*/  LDG.E.64 R134, desc[UR12][R98.64] ;  /* 0x0000000c62867981 */ /* 0x000f2a000c1e1b00 */
[----:B------:R-:W4:Y:S01]  /*0610*/  LDG.E.64 R128, desc[UR12][R128.64] ;  /* 0x0000000c80807981 */ /* 0x000f22000c1e1b00 */
[----:B0-----:R-:W-:-:S04]  /*0620*/  IMAD.WIDE.U32 R26, R93, 0x8, R100 ;  /* 0x000000085d1a7825 */ /* 0x001fc800078e0064 */
[--C-:B------:R-:W-:Y:S02]  /*0630*/  IMAD.WIDE.U32 R24, R89, 0x8, R100.reuse ;  /* 0x0000000859187825 */ /* 0x100fe400078e0064 */
[----:B------:R-:W4:Y:S02]  /*0640*/  LDG.E.64 R26, desc[UR12][R26.64] ;  /* 0x0000000c1a1a7981 */ /* 0x000f24000c1e1b00 */
[--C-:B------:R-:W-:Y:S02]  /*0650*/  IMAD.WIDE.U32 R120, R95, 0x8, R100.reuse ;  /* 0x000000085f787825 */ /* 0x100fe400078e0064 */
[----:B------:R-:W4:Y:S04]  /*0660*/  LDG.E.64 R24, desc[UR12][R24.64] ;  /* 0x0000000c18187981 */ /* 0x000f28000c1e1b00 */
[----:B------:R-:W4:Y:S01]  /*0670*/  LDG.E.64 R120, desc[UR12][R120.64] ;  /* 0x0000000c78787981 */ /* 0x000f22000c1e1b00 */
[----:B------:R-:W-:-:S06]  /*0680*/  IMAD.WIDE.U32 R130, R91, 0x8, R100 ;  /* 0x000000085b827825 */ /* 0x000fcc00078e0064 */
[----:B------:R-:W4:Y:S01]  /*0690*/  LDG.E.64 R130, desc[UR12][R130.64] ;  /* 0x0000000c82827981 */ /* 0x000f22000c1e1b00 */
[--C-:B--2---:R-:W-:Y:S01]  /*06a0*/  SHF.R.U32.HI R127, RZ, 0x10, R123.reuse ;  /* 0x00000010ff7f7819 */ /* 0x104fe2000001167b */
[----:B------:R-:W-:Y:S01]  /*06b0*/  HADD2.F32 R119, -RZ, R122.H0_H0 ;  /* 0x2000007aff777230 */ /* 0x000fe20000004100 */
[----:B------:R-:W-:Y:S02]  /*06c0*/  SHF.R.U64 R90, R122, 0x10, R123 ;  /* 0x000000107a5a7819 */ /* 0x000fe4000000127b */
[--C-:B---3--:R-:W-:Y:S01]  /*06d0*/  SHF.R.U64 R31, R102, 0x10, R103.reuse ;  /* 0x00000010661f7819 */ /* 0x108fe20000001267 */
[----:B------:R-:W-:Y:S01]  /*06e0*/  HADD2.F32 R127, -RZ, R127.H0_H0 ;  /* 0x2000007fff7f7230 */ /* 0x000fe20000004100 */
[----:B------:R-:W-:Y:S02]  /*06f0*/  SHF.R.U32.HI R101, RZ, 0x10, R103 ;  /* 0x00000010ff657819 */ /* 0x000fe40000011667 */
[--C-:B----4-:R-:W-:Y:S02]  /*0700*/  SHF.R.U64 R105, R106, 0x10, R107.reuse ;  /* 0x000000106a697819 */ /* 0x110fe4000000126b */
[----:B------:R-:W-:-:S02]  /*0710*/  SHF.R.U32.HI R109, RZ, 0x10, R107 ;  /* 0x00000010ff6d7819 */ /* 0x000fc4000001166b */
[--C-:B------:R-:W-:Y:S02]  /*0720*/  SHF.R.U64 R113, R114, 0x10, R115.reuse ;  /* 0x0000001072717819 */ /* 0x100fe40000001273 */
[----:B------:R-:W-:Y:S02]  /*0730*/  SHF.R.U32.HI R117, RZ, 0x10, R115 ;  /* 0x00000010ff757819 */ /* 0x000fe40000011673 */
[--C-:B------:R-:W-:Y:S01]  /*0740*/  SHF.R.U64 R30, R134, 0x10, R135.reuse ;  /* 0x00000010861e7819 */ /* 0x100fe20000001287 */
[----:B------:R-:W-:Y:S01]  /*0750*/  HADD2.F32 R133, -RZ, R134.H0_H0 ;  /* 0x20000086ff857230 */ /* 0x000fe20000004100 */
[----:B------:R-:W-:Y:S01]  /*0760*/  SHF.R.U32.HI R28, RZ, 0x10, R135 ;  /* 0x00000010ff1c7819 */ /* 0x000fe20000011687 */
[----:B------:R-:W-:Y:S02]  /*0770*/  HADD2.F32 R135, -RZ, R135.H0_H0 ;  /* 0x20000087ff877230 */ /* 0x000fe40000004100 */
[----:B------:R-:W-:Y:S02]  /*0780*/  HADD2.F32 R29, -RZ, R102.H0_H0 ;  /* 0x20000066ff1d7230 */ /* 0x000fe40000004100 */
[----:B------:R-:W-:Y:S01]  /*0790*/  FADD.FTZ R125, -R0, R119 ;  /* 0x00000077007d7221 */ /* 0x000fe20000010100 */
[----:B------:R-:W-:-:S02]  /*07a0*/  HADD2.F32 R99, -RZ, R103.H0_H0 ;  /* 0x20000067ff637230 */ /* 0x000fc40000004100 */
[C---:B------:R-:W-:Y:S01]  /*07b0*/  FADD.FTZ R141, -R0.reuse, R133 ;  /* 0x00000085008d7221 */ /* 0x040fe20000010100 */
[----:B------:R-:W-:Y:S02]  /*07c0*/  HADD2.F32 R123, -RZ, R123.H0_H0 ;  /* 0x2000007bff7b7230 */ /* 0x000fe40000004100 */
[C---:B------:R-:W-:Y:S01]  /*07d0*/  FADD.FTZ R143, -R0.reuse, R135 ;  /* 0x00000087008f7221 */ /* 0x040fe20000010100 */
[----:B------:R-:W-:Y:S02]  /*07e0*/  HADD2.F32 R103, -RZ, R106.H0_H0 ;  /* 0x2000006aff677230 */ /* 0x000fe40000004100 */
[----:B------:R-:W-:Y:S01]  /*07f0*/  FADD.FTZ R153, -R0, R127 ;  /* 0x0000007f00997221 */ /* 0x000fe20000010100 */
[----:B------:R-:W-:Y:S01]  /*0800*/  HADD2.F32 R107, -RZ, R107.H0_H0 ;  /* 0x2000006bff6b7230 */ /* 0x000fe20000004100 */
[----:B------:R-:W-:Y:S01]  /*0810*/  SHF.R.U64 R138, R128, 0x10, R129 ;  /* 0x00000010808a7819 */ /* 0x000fe20000001281 */
        /* <DEDUP_REMOVED lines=11> */
[C---:B------:R-:W-:Y:S01]  /*08d0*/  FADD.FTZ R29, -R0.reuse, R29 ;  /* 0x0000001d001d7221 */ /* 0x040fe20000010100 */
        /* <DEDUP_REMOVED lines=18> */
[C---:B-----5:R-:W-:Y:S01]  /*0a00*/  FMUL.FTZ R0, R88.reuse, R29 ;  /* 0x0000001d58007220 */ /* 0x060fe20000410000 */
[----:B------:R-:W-:Y:S01]  /*0a10*/  SHF.R.U32.HI R140, RZ, 0x10, R129 ;  /* 0x00000010ff8c7819 */ /* 0x000fe20000011681 */
[----:B------:R-:W-:Y:S01]  /*0a20*/  FMUL.FTZ R158, R88, R99 ;  /* 0x00000063589e7220 */ /* 0x000fe20000410000 */
[----:B------:R-:W-:Y:S01]  /*0a30*/  HADD2.F32 R129, -RZ, R129.H0_H0 ;  /* 0x20000081ff817230 */ /* 0x000fe20000004100 */
[----:B------:R-:W-:Y:S01]  /*0a40*/  SHF.R.U64 R146, R26, 0x10, R27 ;  /* 0x000000101a927819 */ /* 0x000fe2000000121b */
[----:B------:R-:W-:Y:S01]  /*0a50*/  HADD2.F32 R126, -RZ, R26.H0_H0 ;  /* 0x2000001aff7e7230 */ /* 0x000fe20000004100 */
[----:B------:R-:W-:Y:S01]  /*0a60*/  SHF.R.U64 R154, R24, 0x10, R25 ;  /* 0x00000010189a7819 */ /* 0x000fe20000001219 */
[----:B------:R-:W-:Y:S02]  /*0a70*/  HADD2.F32 R134, -RZ, R24.H0_H0 ;  /* 0x20000018ff867230 */ /* 0x000fe40000004100 */
[C---:B------:R-:W-:Y:S01]  /*0a80*/  FMUL.FTZ R109, R88.reuse, R139 ;  /* 0x0000008b586d7220 */ /* 0x040fe20000410000 */
[C---:B------:R-:W-:Y:S01]  /*0a90*/  FMUL.FTZ R99, R88.reuse, R141 ;  /* 0x0000008d58637220 */ /* 0x040fe20000410000 */
[----:B------:R-:W-:Y:S01]  /*0aa0*/  FADD.FTZ R24, RZ, R133 ;  /* 0x00000085ff187221 */ /* 0x000fe20000010000 */
[----:B------:R-:W-:Y:S01]  /*0ab0*/  FMUL.FTZ R139, R5, R138 ;  /* 0x0000008a058b7220 */ /* 0x000fe20000410000 */
[----:B------:R-:W-:Y:S01]  /*0ac0*/  FMUL.FTZ R141, R88, R31 ;  /* 0x0000001f588d7220 */ /* 0x000fe20000410000 */
[----:B------:R-:W-:Y:S01]  /*0ad0*/  FFMA.FTZ R26, R0, R133, RZ ;  /* 0x00000085001a7223 */ /* 0x000fe200000100ff */
[----:B------:R-:W-:Y:S01]  /*0ae0*/  SHF.R.U32.HI R156, RZ, 0x10, R25 ;  /* 0x00000010ff9c7819 */ /* 0x000fe20000011619 */
[----:B------:R-:W-:-:S02]  /*0af0*/  HADD2.F32 R136, -RZ, R25.H0_H0 ;  /* 0x20000019ff887230 */ /* 0x000fc40000004100 */
[----:B------:R-:W-:Y:S01]  /*0b00*/  FMUL.FTZ R135, R6, R129 ;  /* 0x0000008106877220 */ /* 0x000fe20000410000 */
[----:B------:R-:W-:Y:S02]  /*0b10*/  HADD2.F32 R140, -RZ, R140.H0_H0 ;  /* 0x2000008cff8c7230 */ /* 0x000fe40000004100 */
[----:B------:R-:W-:Y:S01]  /*0b20*/  FADD.FTZ R24, R24, R139 ;  /* 0x0000008b18187221 */ /* 0x000fe20000010000 */
[----:B------:R-:W-:Y:S01]  /*0b30*/  FFMA.FTZ R25, R141, R139, R26 ;  /* 0x0000008b8d197223 */ /* 0x000fe2000001001a */
[----:B------:R-:W-:Y:S01]  /*0b40*/  SHF.R.U64 R142, R120, 0x10, R121 ;  /* 0x00000010788e7819 */ /* 0x000fe20000001279 */
[----:B------:R-:W-:Y:S02]  /*0b50*/  HADD2.F32 R120, -RZ, R120.H0_H0 ;  /* 0x20000078ff787230 */ /* 0x000fe40000004100 */
[C---:B------:R-:W-:Y:S01]  /*0b60*/  FMUL.FTZ R101, R88.reuse, R143 ;  /* 0x0000008f58657220 */ /* 0x040fe20000410000 */
[----:B------:R-:W-:Y:S01]  /*0b70*/  FMUL.FTZ R143, R7, R140 ;  /* 0x0000008c078f7220 */ /* 0x000fe20000410000 */
        /* <DEDUP_REMOVED lines=8> */
[----:B------:R-:W-:Y:S01]  /*0c00*/  SHF.R.U32.HI R144, RZ, 0x10, R121 ;  /* 0x00000010ff907819 */ /* 0x000fe20000011679 */
[----:B------:R-:W-:Y:S01]  /*0c10*/  HADD2.F32 R124, -RZ, R121.H0_H0 ;  /* 0x20000079ff7c7230 */ /* 0x000fe20000004100 */
[--C-:B------:R-:W-:Y:S01]  /*0c20*/  SHF.R.U64 R150, R130, 0x10, R131.reuse ;  /* 0x0000001082967819 */ /* 0x100fe20000001283 */
[----:B------:R-:W-:Y:S01]  /*0c30*/  HADD2.F32 R132, -RZ, R131.H0_H0 ;  /* 0x20000083ff847230 */ /* 0x000fe20000004100 */
[----:B------:R-:W-:Y:S01]  /*0c40*/  SHF.R.U32.HI R152, RZ, 0x10, R131 ;  /* 0x00000010ff987819 */ /* 0x000fe20000011683 */
[----:B------:R-:W-:Y:S01]  /*0c50*/  FMUL.FTZ R118, R9, R142 ;  /* 0x0000008e09767220 */ /* 0x000fe20000410000 */
[----:B------:R-:W-:Y:S01]  /*0c60*/  FMUL.FTZ R131, R88, R105 ;  /* 0x0000006958837220 */ /* 0x000fe20000410000 */
[----:B------:R-:W-:Y:S01]  /*0c70*/  FADD.FTZ R25, R25, R116 ;  /* 0x0000007419197221 */ /* 0x000fe20000010000 */
[----:B------:R-:W-:Y:S01]  /*0c80*/  FFMA.FTZ R26, R119, R116, R26 ;  /* 0x00000074771a7223 */ /* 0x000fe2000001001a */
[----:B------:R-:W-:-:S02]  /*0c90*/  HADD2.F32 R144, -RZ, R144.H0_H0 ;  /* 0x20000090ff907230 */ /* 0x000fc40000004100 */
        /* <DEDUP_REMOVED lines=8> */
[----:B------:R-:W-:Y:S02]  /*0d20*/  HADD2.F32 R146, -RZ, R146.H0_H0 ;  /* 0x20000092ff927230 */ /* 0x000fe40000004100 */
[----:B------:R-:W-:Y:S01]  /*0d30*/  FMUL.FTZ R108, R12, R126 ;  /* 0x0000007e0c6c7220 */ /* 0x000fe20000410000 */
[----:B------:R-:W-:Y:S01]  /*0d40*/  FMUL.FTZ R111, R88, R111 ;  /* 0x0000006f586f7220 */ /* 0x000fe20000410000 */
[----:B------:R-:W-:Y:S01]  /*0d50*/  FADD.FTZ R25, R25, R122 ;  /* 0x0000007a19197221 */ /* 0x000fe20000010000 */
[----:B------:R-:W-:Y:S01]  /*0d60*/  FFMA.FTZ R26, R137, R122, R26 ;  /* 0x0000007a891a7223 */ /* 0x000fe2000001001a */
[----:B------:R-:W-:Y:S01]  /*0d70*/  SHF.R.U32.HI R148, RZ, 0x10, R27 ;  /* 0x00000010ff947819 */ /* 0x000fe2000001161b */
[----:B------:R-:W-:-:S02]  /*0d80*/  HADD2.F32 R128, -RZ, R27.H0_H0 ;  /* 0x2000001bff807230 */ /* 0x000fc40000004100 */
        /* <DEDUP_REMOVED lines=9> */
[----:B------:R-:W-:-:S02]  /*0e20*/  HADD2.F32 R130, -RZ, R130.H0_H0 ;  /* 0x20000082ff827230 */ /* 0x000fc40000004100 */
[C---:B------:R-:W-:Y:S01]  /*0e30*/  FMUL.FTZ R107, R88.reuse, R125 ;  /* 0x0000007d586b7220 */ /* 0x040fe20000410000 */
[----:B------:R-:W-:Y:S01]  /*0e40*/  FMUL.FTZ R110, R15, R148 ;  /* 0x000000940f6e7220 */ /* 0x000fe20000410000 */
[----:B------:R-:W-:Y:S01]  /*0e50*/  FMUL.FTZ R125, R88, R117 ;  /* 0x00000075587d7220 */ /* 0x000fe20000410000 */
[----:B------:R-:W-:Y:S01]  /*0e60*/  FADD.FTZ R25, R25, R106 ;  /* 0x0000006a19197221 */ /* 0x000fe20000010000 */
[----:B------:R-:W-:Y:S01]  /*0e70*/  FFMA.FTZ R26, R113, R106, R26 ;  /* 0x0000006a711a7223 */ /* 0x000fe2000001001a */
[----:B------:R-:W-:Y:S02]  /*0e80*/  HADD2.F32 R150, -RZ, R150.H0_H0 ;  /* 0x20000096ff967230 */ /* 0x000fe40000004100 */
[----:B------:R-:W-:Y:S01]  /*0e90*/  FMUL.FTZ R98, R16, R130 ;  /* 0x0000008210627220 */ /* 0x000fe20000410000 */
[----:B------:R-:W-:Y:S01]  /*0ea0*/  FADD.FTZ R25, R25, R110 ;  /* 0x0000006e19197221 */ /* 0x000fe20000010000 */
[----:B------:R-:W-:Y:S01]  /*0eb0*/  FFMA.FTZ R26, R125, R110, R26 ;  /* 0x0000006e7d1a7223 */ /* 0x000fe2000001001a */
[----:B------:R-:W-:Y:S01]  /*0ec0*/  FMUL.FTZ R115, R88, R151 ;  /* 0x0000009758737220 */ /* 0x000fe20000410000 */
[----:B------:R-:W-:Y:S01]  /*0ed0*/  FMUL.FTZ R102, R17, R150 ;  /* 0x0000009611667220 */ /* 0x000fe20000410000 */
[----:B------:R-:W-:Y:S01]  /*0ee0*/  FADD.FTZ R25, R25, R98 ;  /* 0x0000006219197221 */ /* 0x000fe20000010000 */
[----:B------:R-:W-:Y:S01]  /*0ef0*/  FFMA.FTZ R26, R107, R98, R26 ;  /* 0x000000626b1a7223 */ /* 0x000fe2000001001a */
[----:B------:R-:W-:-:S02]  /*0f00*/  HADD2.F32 R152, -RZ, R152.H0_H0 ;  /* 0x20000098ff987230 */ /* 0x000fc40000004100 */
[----:B------:R-:W-:Y:S01]  /*0f10*/  FMUL.FTZ R100, R18, R132 ;  /* 0x0000008412647220 */ /* 0x000fe20000410000 */
        /* <DEDUP_REMOVED lines=45> */
.L_x_2944:
        /* <DEDUP_REMOVED lines=37> */
[--C-:B--2---:R-:W-:Y:S01]  /*1440*/  SHF.R.U64 R26, R98, 0x10, R99.reuse ;  /* 0x00000010621a7819 */ /* 0x104fe20000001263 */
[----:B------:R-:W-:Y:S01]  /*1450*/  HADD2.F32 R29, -RZ, R98.H0_H0 ;  /* 0x20000062ff1d7230 */ /* 0x000fe20000004100 */
[----:B------:R-:W-:Y:S02]  /*1460*/  SHF.R.U32.HI R27, RZ, 0x10, R99 ;  /* 0x00000010ff1b7819 */ /* 0x000fe40000011663 */
[--C-:B---3--:R-:W-:Y:S02]  /*1470*/  SHF.R.U64 R28, R104, 0x10, R105.reuse ;  /* 0x00000010681c7819 */ /* 0x108fe40000001269 */
[----:B------:R-:W-:-:S02]  /*1480*/  SHF.R.U32.HI R30, RZ, 0x10, R105 ;  /* 0x00000010ff1e7819 */ /* 0x000fc40000011669 */
[----:B----4-:R-:W-:Y:S02]  /*1490*/  SHF.R.U32.HI R96, RZ, 0x10, R123 ;  /* 0x00000010ff607819 */ /* 0x010fe4000001167b */
[--C-:B------:R-:W-:Y:S01]  /*14a0*/  SHF.R.U64 R90, R112, 0x10, R113.reuse ;  /* 0x00000010705a7819 */ /* 0x100fe20000001271 */
[----:B------:R-:W-:Y:S01]  /*14b0*/  HADD2.F32 R133, -RZ, R136.H0_H0 ;  /* 0x20000088ff857230 */ /* 0x000fe20000004100 */
[----:B------:R-:W-:Y:S01]  /*14c0*/  SHF.R.U32.HI R92, RZ, 0x10, R113 ;  /* 0x00000010ff5c7819 */ /* 0x000fe20000011671 */
[----:B------:R-:W-:Y:S01]  /*14d0*/  HADD2.F32 R127, -RZ, R96.H0_H0 ;  /* 0x20000060ff7f7230 */ /* 0x000fe20000004100 */
[----:B------:R-:W-:Y:S02]  /*14e0*/  SHF.R.U64 R94, R122, 0x10, R123 ;  /* 0x000000107a5e7819 */ /* 0x000fe4000000127b */
[--C-:B------:R-:W-:Y:S02]  /*14f0*/  SHF.R.U64 R98, R136, 0x10, R137.reuse ;  /* 0x0000001088627819 */ /* 0x100fe40000001289 */
[----:B------:R-:W-:Y:S01]  /*1500*/  SHF.R.U32.HI R100, RZ, 0x10, R137 ;  /* 0x00000010ff647819 */ /* 0x000fe20000011689 */
[----:B------:R-:W-:-:S02]  /*1510*/  HADD2.F32 R99, -RZ, R99.H0_H0 ;  /* 0x20000063ff637230 */ /* 0x000fc40000004100 */
[C---:B------:R-:W-:Y:S01]  /*1520*/  FADD.FTZ R139, -R0.reuse, R133 ;  /* 0x00000085008b7221 */ /* 0x040fe20000010100 */
[----:B------:R-:W-:Y:S02]  /*1530*/  HADD2.F32 R101, -RZ, R104.H0_H0 ;  /* 0x20000068ff657230 */ /* 0x000fe40000004100 */
[----:B------:R-:W-:Y:S01]  /*1540*/  FADD.FTZ R153, -R0, R127 ;  /* 0x0000007f00997221 */ /* 0x000fe20000010100 */
[----:B------:R-:W-:Y:S02]  /*1550*/  HADD2.F32 R123, -RZ, R123.H0_H0 ;  /* 0x2000007bff7b7230 */ /* 0x000fe40000004100 */
[----:B------:R-:W-:Y:S02]  /*1560*/  HADD2.F32 R137, -RZ, R137.H0_H0 ;  /* 0x20000089ff897230 */ /* 0x000fe40000004100 */
[----:B------:R-:W-:Y:S02]  /*1570*/  HADD2.F32 R105, -RZ, R105.H0_H0 ;  /* 0x20000069ff697230 */ /* 0x000fe40000004100 */
[----:B------:R-:W-:-:S02]  /*1580*/  HADD2.F32 R109, -RZ, R112.H0_H0 ;  /* 0x20000070ff6d7230 */ /* 0x000fc40000004100 */
[----:B------:R-:W-:Y:S02]  /*1590*/  HADD2.F32 R113, -RZ, R113.H0_H0 ;  /* 0x20000071ff717230 */ /* 0x000fe40000004100 */
[----:B------:R-:W-:Y:S02]  /*15a0*/  HADD2.F32 R117, -RZ, R122.H0_H0 ;  /* 0x2000007aff757230 */ /* 0x000fe40000004100 */
[----:B------:R-:W-:Y:S02]  /*15b0*/  HADD2.F32 R31, -RZ, R26.H0_H0 ;  /* 0x2000001aff1f7230 */ /* 0x000fe40000004100 */
        /* <DEDUP_REMOVED lines=32> */
[C---:B------:R-:W-:Y:S01]  /*17c0*/  FMUL.FTZ R158, R88.reuse, R99 ;  /* 0x00000063589e7220 */ /* 0x040fe20000410000 */
[----:B------:R-:W-:Y:S01]  /*17d0*/  FMUL.FTZ R119, R88, R101 ;  /* 0x0000006558777220 */ /* 0x000fe20000410000 */
        /* <DEDUP_REMOVED lines=10> */
[----:B------:R-:W-:Y:S01]  /*1880*/  HADD2.F32 R128, -RZ, R25.H0_H0 ;  /* 0x20000019ff807230 */ /* 0x000fe20000004100 */
[--C-:B------:R-:W-:Y:S01]  /*1890*/  SHF.R.U64 R154, R134, 0x10, R135.reuse ;  /* 0x00000010869a7819 */ /* 0x100fe20000001287 */
[----:B------:R-:W-:Y:S01]  /*18a0*/  HADD2.F32 R136, -RZ, R135.H0_H0 ;  /* 0x20000087ff887230 */ /* 0x000fe20000004100 */
[----:B------:R-:W-:Y:S01]  /*18b0*/  SHF.R.U32.HI R156, RZ, 0x10, R135 ;  /* 0x00000010ff9c7819 */ /* 0x000fe20000011687 */
[----:B------:R-:W-:-:S02]  /*18c0*/  HADD2.F32 R140, -RZ, R140.H0_H0 ;  /* 0x2000008cff8c7230 */ /* 0x000fc40000004100 */
[----:B------:R-:W-:Y:S01]  /*18d0*/  FMUL.FTZ R135, R6, R129 ;  /* 0x0000008106877220 */ /* 0x000fe20000410000 */
[----:B------:R-:W-:Y:S01]  /*18e0*/  FADD.FTZ R24, R24, R139 ;  /* 0x0000008b18187221 */ /* 0x000fe20000010000 */
[----:B------:R-:W-:Y:S01]  /*18f0*/  FFMA.FTZ R25, R141, R139, R26 ;  /* 0x0000008b8d197223 */ /* 0x000fe2000001001a */
[----:B------:R-:W-:Y:S01]  /*1900*/  SHF.R.U64 R142, R120, 0x10, R121 ;  /* 0x00000010788e7819 */ /* 0x000fe20000001279 */
[----:B------:R-:W-:Y:S02]  /*1910*/  HADD2.F32 R120, -RZ, R120.H0_H0 ;  /* 0x20000078ff787230 */ /* 0x000fe40000004100 */
        /* <DEDUP_REMOVED lines=102> */
.L_x_2945:
        /* <DEDUP_REMOVED lines=32> */
.L_x_2947:
[----:B------:R-:W-:Y:S05]  /*2180*/  BSYNC.RECONVERGENT B0 ;  /* 0x0000000000007941 */ /* 0x000fea0003800200 */
.L_x_2946:
        /* <DEDUP_REMOVED lines=93> */
.L_x_2950:
        /* <DEDUP_REMOVED lines=23> */
.L_x_2949:
        /* <DEDUP_REMOVED lines=26> */
.L_x_2952:
        /* <DEDUP_REMOVED lines=27> */
.L_x_2948:
        /* <DEDUP_REMOVED lines=17> */
[----:B------:R-:W-:Y:S01]  /*2d30*/  HADD2.F32 R27, -RZ, R27.H0_H0 ;  /* 0x2000001bff1b7230 */ /* 0x000fe20000004100 */
[----:B------:R-:W-:Y:S01]  /*2d40*/  SHF.R.U32.HI R31, RZ, 0x10, R3 ;  /* 0x00000010ff1f7819 */ /* 0x000fe20000011603 */
        /* <DEDUP_REMOVED lines=15> */
.L_x_2954:
        /* <DEDUP_REMOVED lines=10> */
[----:B------:R-:W-:-:S02]  /*2ee0*/  HADD2.F32 R27, -RZ, R27.H0_H0 ;  /* 0x2000001bff1b7230 */ /* 0x000fc40000004100 */
[----:B------:R-:W-:Y:S01]  /*2ef0*/  FADD.FTZ R135, -R158, R135 ;  /* 0x000000879e877221 */ /* 0x000fe20000010100 */
[----:B------:R-:W-:Y:S02]  /*2f00*/  HADD2.F32 R82, -RZ, R29.H0_H0 ;  /* 0x2000001dff527230 */ /* 0x000fe40000004100 */
[----:B------:R-:W-:Y:S01]  /*2f10*/  FADD.FTZ R139, -R24, R139 ;  /* 0x0000008b188b7221 */ /* 0x000fe20000010100 */
[----:B------:R-:W-:Y:S02]  /*2f20*/  HADD2.F32 R0, -RZ, R0.H0_H0 ;  /* 0x20000000ff007230 */ /* 0x000fe40000004100 */
[C---:B------:R-:W-:Y:S01]  /*2f30*/  FFMA.FTZ R27, R88.reuse, R135, R27 ;  /* 0x00000087581b7223 */ /* 0x040fe2000001001b */
[----:B------:R-:W-:Y:S02]  /*2f40*/  HADD2.F32 R30, -RZ, R25.H0_H0 ;  /* 0x20000019ff1e7230 */ /* 0x000fe40000004100 */
[C---:B------:R-:W-:Y:S01]  /*2f50*/  FFMA.FTZ R82, R88.reuse, R143, R82 ;  /* 0x0000008f58527223 */ /* 0x040fe20000010052 */
[----:B------:R-:W-:-:S02]  /*2f60*/  FFMA.FTZ R0, R88, R133, R0 ;  /* 0x0000008558007223 */ /* 0x000fc40000010000 */
[----:B------:R-:W-:Y:S02]  /*2f70*/  FFMA.FTZ R139, R88, R139, R30 ;  /* 0x0000008b588b7223 */ /* 0x000fe4000001001e */
        /* <DEDUP_REMOVED lines=11> */
.L_x_2953:
        /* <DEDUP_REMOVED lines=34> */
.L_x_2955:
        /* <DEDUP_REMOVED lines=34> */
.L_x_2951:
        /* <DEDUP_REMOVED lines=19> */
.L_x_2956:
        /* <DEDUP_REMOVED lines=13> */
.L_x_2957:
        /* <DEDUP_REMOVED lines=38> */
.L_x_2960:
        /* <DEDUP_REMOVED lines=30> */
.L_x_2959:
        /* <DEDUP_REMOVED lines=31> */
.L_x_2962:
[----:B------:R-:W-:Y:S01]  /*3ca0*/  MOV R0, R32 ;  /* 0x0000002000007202 */ /* 0x000fe20000000f00 */
[--C-:B------:R-:W-:Y:S01]  /*3cb0*/  FFMA.FTZ R121, R26, R121, R28.reuse ;  /* 0x000000791a797223 */ /* 0x100fe2000001001c */
[--C-:B------:R-:W-:Y:S01]  /*3cc0*/  SHF.R.U64 R29, R32, 0x10, R33.reuse ;  /* 0x00000010201d7819 */ /* 0x100fe20000001221 */
[C-C-:B------:R-:W-:Y:S01]  /*3cd0*/  FFMA.FTZ R119, R26.reuse, R119, R28.reuse ;  /* 0x000000771a777223 */ /* 0x140fe2000001001c */
[----:B01----:R-:W-:Y:S01]  /*3ce0*/  MOV R30, R33 ;  /* 0x00000021001e7202 */ /* 0x003fe20000000f00 */
[C-C-:B------:R-:W-:Y:S01]  /*3cf0*/  FFMA.FTZ R131, R26.reuse, R131, R28.reuse ;  /* 0x000000831a837223 */ /* 0x140fe2000001001c */
[----:B------:R-:W-:Y:S01]  /*3d00*/  SHF.R.U32.HI R31, RZ, 0x10, R33 ;  /* 0x00000010ff1f7819 */ /* 0x000fe20000011621 */
[----:B------:R-:W-:Y:S01]  /*3d10*/  FFMA.FTZ R137, R26, R137, R28 ;  /* 0x000000891a897223 */ /* 0x000fe2000001001c */
[----:B------:R-:W-:Y:S01]  /*3d20*/  FADD.FTZ R121, -R121, R114 ;  /* 0x0000007279797221 */ /* 0x000fe20000010100 */
        /* <DEDUP_REMOVED lines=15> */
[----:B------:R-:W-:Y:S01]  /*3e20*/  PRMT R29, R30, 0x7610, R29 ;  /* 0x000076101e1d7816 */ /* 0x000fe2000000001d */
[----:B------:R-:W-:Y:S06]  /*3e30*/  BRA `(.L_x_2961) ;  /* 0x0000000400707947 */ /* 0x000fec0003800000 */
.L_x_2958:
        /* <DEDUP_REMOVED lines=27> */
.L_x_2964:
        /* <DEDUP_REMOVED lines=23> */
.L_x_2963:
        /* <DEDUP_REMOVED lines=24> */
.L_x_2965:
        /* <DEDUP_REMOVED lines=12> */
[----:B------:R-:W-:Y:S02]  /*43a0*/  F2FP.F16.F32.PACK_AB R119, R0, R119 ;  /* 0x000000770077723e */ /* 0x000fe400000000ff */
[----:B------:R-:W-:Y:S02]  /*43b0*/  F2FP.F16.F32.PACK_AB R30, R30, R121 ;  /* 0x000000791e1e723e */ /* 0x000fe400000000ff */
[C---:B------:R-:W-:Y:S02]  /*43c0*/  PRMT R0, R119.reuse, 0x7632, R0 ;  /* 0x0000763277007816 */ /* 0x040fe40000000000 */
[----:B------:R-:W-:Y:S02]  /*43d0*/  PRMT R27, R119, 0x7610, R27 ;  /* 0x00007610771b7816 */ /* 0x000fe4000000001b */
[C---:B------:R-:W-:Y:S02]  /*43e0*/  PRMT R114, R30.reuse, 0x7632, R114 ;  /* 0x000076321e727816 */ /* 0x040fe40000000072 */
[----:B------:R-:W-:-:S07]  /*43f0*/  PRMT R29, R30, 0x7610, R29 ;  /* 0x000076101e1d7816 */ /* 0x000fce000000001d */
.L_x_2961:
        /* <DEDUP_REMOVED lines=15> */
.L_x_2966:
        /* <DEDUP_REMOVED lines=10> */
.L_x_2967:
        /* <DEDUP_REMOVED lines=38> */
.L_x_2970:
        /* <DEDUP_REMOVED lines=30> */
.L_x_2969:
        /* <DEDUP_REMOVED lines=31> */
.L_x_2972:
[----:B------:R-:W-:Y:S01]  /*4bc0*/  MOV R0, R34 ;  /* 0x0000002200007202 */ /* 0x000fe20000000f00 */
[--C-:B------:R-:W-:Y:S01]  /*4bd0*/  FFMA.FTZ R113, R26, R113, R28.reuse ;  /* 0x000000711a717223 */ /* 0x100fe2000001001c */
[--C-:B------:R-:W-:Y:S01]  /*4be0*/  SHF.R.U64 R29, R34, 0x10, R35.reuse ;  /* 0x00000010221d7819 */ /* 0x100fe20000001223 */
[C-C-:B------:R-:W-:Y:S01]  /*4bf0*/  FFMA.FTZ R111, R26.reuse, R111, R28.reuse ;  /* 0x0000006f1a6f7223 */ /* 0x140fe2000001001c */
[----:B0-2---:R-:W-:Y:S01]  /*4c00*/  MOV R30, R35 ;  /* 0x00000023001e7202 */ /* 0x005fe20000000f00 */
        /* <DEDUP_REMOVED lines=21> */
.L_x_2968:
        /* <DEDUP_REMOVED lines=27> */
.L_x_2974:
        /* <DEDUP_REMOVED lines=23> */
.L_x_2973:
        /* <DEDUP_REMOVED lines=24> */
.L_x_2975:
        /* <DEDUP_REMOVED lines=12> */
[----:B------:R-:W-:Y:S02]  /*52c0*/  F2FP.F16.F32.PACK_AB R111, R0, R111 ;  /* 0x0000006f006f723e */ /* 0x000fe400000000ff */
[----:B------:R-:W-:Y:S02]  /*52d0*/  F2FP.F16.F32.PACK_AB R30, R30, R113 ;  /* 0x000000711e1e723e */ /* 0x000fe400000000ff */
[C---:B------:R-:W-:Y:S02]  /*52e0*/  PRMT R0, R111.reuse, 0x7632, R0 ;  /* 0x000076326f007816 */ /* 0x040fe40000000000 */
[----:B------:R-:W-:Y:S02]  /*52f0*/  PRMT R27, R111, 0x7610, R27 ;  /* 0x000076106f1b7816 */ /* 0x000fe4000000001b */
[C---:B------:R-:W-:Y:S02]  /*5300*/  PRMT R106, R30.reuse, 0x7632, R106 ;  /* 0x000076321e6a7816 */ /* 0x040fe4000000006a */
[----:B------:R-:W-:-:S07]  /*5310*/  PRMT R29, R30, 0x7610, R29 ;  /* 0x000076101e1d7816 */ /* 0x000fce000000001d */
.L_x_2971:
        /* <DEDUP_REMOVED lines=15> */
.L_x_2976:
        /* <DEDUP_REMOVED lines=10> */
.L_x_2977:
        /* <DEDUP_REMOVED lines=38> */
.L_x_2980:
        /* <DEDUP_REMOVED lines=30> */
.L_x_2979:
        /* <DEDUP_REMOVED lines=31> */
.L_x_2982:
[----:B------:R-:W-:Y:S01]  /*5ae0*/  MOV R0, R36 ;  /* 0x0000002400007202 */ /* 0x000fe20000000f00 */
[--C-:B------:R-:W-:Y:S01]  /*5af0*/  FFMA.FTZ R107, R26, R107, R28.reuse ;  /* 0x0000006b1a6b7223 */ /* 0x100fe2000001001c */
[--C-:B------:R-:W-:Y:S01]  /*5b00*/  SHF.R.U64 R29, R36, 0x10, R37.reuse ;  /* 0x00000010241d7819 */ /* 0x100fe20000001225 */
[C-C-:B------:R-:W-:Y:S01]  /*5b10*/  FFMA.FTZ R115, R26.reuse, R115, R28.reuse ;  /* 0x000000731a737223 */ /* 0x140fe2000001001c */
[----:B0--3--:R-:W-:Y:S01]  /*5b20*/  MOV R30, R37 ;  /* 0x00000025001e7202 */ /* 0x009fe20000000f00 */
        /* <DEDUP_REMOVED lines=21> */
.L_x_2978:
        /* <DEDUP_REMOVED lines=27> */
.L_x_2984:
        /* <DEDUP_REMOVED lines=23> */
.L_x_2983:
        /* <DEDUP_REMOVED lines=24> */
.L_x_2985:
        /* <DEDUP_REMOVED lines=12> */
[----:B------:R-:W-:Y:S02]  /*61e0*/  F2FP.F16.F32.PACK_AB R107, R0, R107 ;  /* 0x0000006b006b723e */ /* 0x000fe400000000ff */
[----:B------:R-:W-:Y:S02]  /*61f0*/  F2FP.F16.F32.PACK_AB R30, R30, R109 ;  /* 0x0000006d1e1e723e */ /* 0x000fe400000000ff */
[C---:B------:R-:W-:Y:S02]  /*6200*/  PRMT R0, R107.reuse, 0x7632, R0 ;  /* 0x000076326b007816 */ /* 0x040fe40000000000 */
[----:B------:R-:W-:Y:S02]  /*6210*/  PRMT R27, R107, 0x7610, R27 ;  /* 0x000076106b1b7816 */ /* 0x000fe4000000001b */
[C---:B------:R-:W-:Y:S02]  /*6220*/  PRMT R98, R30.reuse, 0x7632, R98 ;  /* 0x000076321e627816 */ /* 0x040fe40000000062 */
[----:B------:R-:W-:-:S07]  /*6230*/  PRMT R29, R30, 0x7610, R29 ;  /* 0x000076101e1d7816 */ /* 0x000fce000000001d */
.L_x_2981:
        /* <DEDUP_REMOVED lines=15> */
.L_x_2986:
        /* <DEDUP_REMOVED lines=10> */
.L_x_2987:
        /* <DEDUP_REMOVED lines=12> */
[----:B------:R-:W-:Y:S01]  /*6490*/  HADD2.F32 R28, -RZ, R26.H0_H0 ;  /* 0x2000001aff1c7230 */ /* 0x000fe20000004100 */
[----:B------:R-:W-:Y:S01]  /*64a0*/  SHF.R.U64 R29, R38, 0x10, R39 ;  /* 0x00000010261d7819 */ /* 0x000fe20000001227 */
        /* <DEDUP_REMOVED lines=13> */
[----:B0---4-:R-:W-:Y:S02]  /*6580*/  PRMT R31, R103, 0x7610, R31 ;  /* 0x00007610671f7816 */ /* 0x011fe4000000001f */
        /* <DEDUP_REMOVED lines=9> */
.L_x_2990:
        /* <DEDUP_REMOVED lines=28> */
[----:B------:R-:W-:Y:S01]  /*67e0*/  PRMT R87, R31, 0x7610, R87 ;  /* 0x000076101f577816 */ /* 0x000fe20000000057 */
[----:B------:R-:W-:Y:S06]  /*67f0*/  BRA `(.L_x_2991) ;  /* 0x0000000800607947 */ /* 0x000fec0003800000 */
.L_x_2989:
        /* <DEDUP_REMOVED lines=31> */
.L_x_2992:
        /* <DEDUP_REMOVED lines=9> */
[----:B------:R-:W-:Y:S01]  /*6a80*/  HADD2.F32 R27, -RZ, R0.H0_H0 ;  /* 0x20000000ff1b7230 */ /* 0x000fe20000004100 */
[----:B------:R-:W-:Y:S01]  /*6a90*/  MOV R28, R39 ;  /* 0x00000027001c7202 */ /* 0x000fe20000000f00 */
[----:B------:R-:W-:-:S02]  /*6aa0*/  HADD2.F32 R26, -RZ, R26.H0_H0 ;  /* 0x2000001aff1a7230 */ /* 0x000fc40000004100 */
[----:B------:R-:W-:Y:S01]  /*6ab0*/  FADD.FTZ R105, -R105, R96 ;  /* 0x0000006069697221 */ /* 0x000fe20000010100 */
[----:B0---4-:R-:W-:Y:S02]  /*6ac0*/  HADD2.F32 R30, -RZ, R29.H0_H0 ;  /* 0x2000001dff1e7230 */ /* 0x011fe40000004100 */
        /* <DEDUP_REMOVED lines=13> */
.L_x_2988:
        /* <DEDUP_REMOVED lines=29> */
.L_x_2994:
        /* <DEDUP_REMOVED lines=23> */
.L_x_2993:
        /* <DEDUP_REMOVED lines=24> */
.L_x_2995:
        /* <DEDUP_REMOVED lines=15> */
[----:B0---4-:R-:W-:Y:S02]  /*7150*/  PRMT R31, R99, 0x7610, R31 ;  /* 0x00007610631f7816 */ /* 0x011fe4000000001f */
[C---:B------:R-:W-:Y:S02]  /*7160*/  PRMT R29, R88.reuse, 0x7632, R29 ;  /* 0x00007632581d7816 */ /* 0x040fe4000000001d */
[----:B------:R-:W-:-:S07]  /*7170*/  PRMT R28, R88, 0x7610, R28 ;  /* 0x00007610581c7816 */ /* 0x000fce000000001c */
.L_x_2991:
        /* <DEDUP_REMOVED lines=15> */
.L_x_2996:
        /* <DEDUP_REMOVED lines=10> */
.L_x_2997:
        /* <DEDUP_REMOVED lines=44> */
.L_x_2943:
        /* <DEDUP_REMOVED lines=19> */
.L_x_2999:
        /* <DEDUP_REMOVED lines=16> */
.L_x_5435:


//--------------------- .text._ZN10layer_norm31ln_parallel_residual_bwd_kernelINS_13Kernel_traitsIf6__halfS2_S2_fjLj2560ELj1ELj1ELj4ELj8ENS_18Kernel_traits_baseILj2560EfS2_S2_S2_fjLj128EEEEELb1ELb0ELb0EEEvNS_9BwdParamsE --------------------------
	.section	.text._ZN10layer_norm31ln_parallel_residual_bwd_kernelINS_13Kernel_traitsIf6__halfS2_S2_fjLj2560ELj1ELj1ELj4ELj8ENS_18Kernel_traits_baseILj2560EfS2_S2_S2_fjLj128EEEEELb1ELb0ELb0EEEvNS_9BwdParamsE,"ax",@progbits
	.align	128
        .global         _ZN10layer_norm31ln_parallel_residual_bwd_kernelINS_13Kernel_traitsIf6__halfS2_S2_fjLj2560ELj1ELj1ELj4ELj8ENS_18Kernel_traits_baseILj2560EfS2_S2_S2_fjLj128EEEEELb1ELb0ELb0EEEvNS_9BwdParamsE
        .type           _ZN10layer_norm31ln_parallel_residual_bwd_kernelINS_13Kernel_traitsIf6__halfS2_S2_fjLj2560ELj1ELj1ELj4ELj8ENS_18Kernel_traits_baseILj2560EfS2_S2_S2_fjLj128EEEEELb1ELb0ELb0EEEvNS_9BwdParamsE,@function
        .size           _ZN10layer_norm31ln_parallel_residual_bwd_kernelINS_13Kernel_traitsIf6__halfS2_S2_fjLj2560ELj1ELj1ELj4ELj8ENS_18Kernel_traits_baseILj2560EfS2_S2_S2_fjLj128EEEEELb1ELb0ELb0EEEvNS_9BwdParamsE,(.L_x_5436 - _ZN10layer_norm31ln_parallel_residual_bwd_kernelINS_13Kernel_traitsIf6__halfS2_S2_fjLj2560ELj1ELj1ELj4ELj8ENS_18Kernel_traits_baseILj2560EfS2_S2_S2_fjLj128EEEEELb1ELb0ELb0EEEvNS_9BwdParamsE)
        .other          _ZN10layer_norm31ln_parallel_residual_bwd_kernelINS_13Kernel_traitsIf6__halfS2_S2_fjLj2560ELj1ELj1ELj4ELj8ENS_18Kernel_traits_baseILj2560EfS2_S2_S2_fjLj128EEEEELb1ELb0ELb0EEEvNS_9BwdParamsE,@"STO_CUDA_ENTRY STV_DEFAULT"
_ZN10layer_norm31ln_parallel_residual_bwd_kernelINS_13Kernel_traitsIf6__halfS2_S2_fjLj2560ELj1ELj1ELj4ELj8ENS_18Kernel_traits_baseILj2560EfS2_S2_S2_fjLj128EEEEELb1ELb0ELb0EEEvNS_9BwdParamsE:
.text._ZN10layer_norm31ln_parallel_residual_bwd_kernelINS_13Kernel_traitsIf6__halfS2_S2_fjLj2560ELj1ELj1ELj4ELj8ENS_18Kernel_traits_baseILj2560EfS2_S2_S2_fjLj128EEEEELb1ELb0ELb0EEEvNS_9BwdParamsE:
        /* <DEDUP_REMOVED lines=143> */
.L_x_3072:
        /* <DEDUP_REMOVED lines=43> */
[----:B----4-:R-:W-:-:S05]  /*0ba0*/  IMAD.MOV.U32 R0, RZ, RZ, R10 ;  /* 0x000000ffff007224 */ /* 0x010fca00078e000a */
[----:B------:R-:W-:Y:S02]  /*0bb0*/  HADD2.F32 R3, -RZ, R0.H0_H0 ;  /* 0x20000000ff037230 */ /* 0x000fe40000004100 */
[----:B------:R-:W-:Y:S01]  /*0bc0*/  IMAD.MOV.U32 R16, RZ, RZ, R14 ;  /* 0x000000ffff107224 */ /* 0x000fe200078e000e */
[----:B------:R-:W-:Y:S02]  /*0bd0*/  SHF.R.U64 R205, R14, 0x10, R15 ;  /* 0x000000100ecd7819 */ /* 0x000fe4000000120f */
[----:B------:R-:W-:Y:S01]  /*0be0*/  FADD.FTZ R3, -R196, R3 ;  /* 0x00000003c4037221 */ /* 0x000fe20000010100 */
[----:B0-----:R-:W-:Y:S01]  /*0bf0*/  SHF.R.U64 R153, R10, 0x10, R11 ;  /* 0x000000100a997819 */ /* 0x001fe2000000120b */
[----:B--2---:R-:W-:Y:S01]  /*0c00*/  IMAD.MOV.U32 R14, RZ, RZ, R12 ;  /* 0x000000ffff0e7224 */ /* 0x004fe200078e000c */
[--C-:B------:R-:W-:Y:S01]  /*0c10*/  SHF.R.U64 R12, R12, 0x10, R13.reuse ;  /* 0x000000100c0c7819 */ /* 0x100fe2000000120d */
[--C-:B------:R-:W-:Y:S01]  /*0c20*/  IMAD.MOV.U32 R159, RZ, RZ, R13.reuse ;  /* 0x000000ffff9f7224 */ /* 0x100fe200078e000d */
[----:B-1----:R-:W-:Y:S01]  /*0c30*/  SHF.R.U32.HI R156, RZ, 0x10, R13 ;  /* 0x00000010ff9c7819 */ /* 0x002fe2000001160d */
[----:B------:R-:W-:-:S02]  /*0c40*/  IMAD.MOV.U32 R152, RZ, RZ, R11 ;  /* 0x000000ffff987224 */ /* 0x000fc400078e000b */
[----:B-----5:R-:W-:Y:S01]  /*0c50*/  FMUL.FTZ R3, R6, R3 ;  /* 0x0000000306037220 */ /* 0x020fe20000410000 */
[----:B------:R-:W-:Y:S02]  /*0c60*/  HADD2.F32 R13, -RZ, R14.H0_H0 ;  /* 0x2000000eff0d7230 */ /* 0x000fe40000004100 */
[----:B------:R-:W-:Y:S01]  /*0c70*/  HADD2.F32 R153, -RZ, R153.H0_H0 ;  /* 0x20000099ff997230 */ /* 0x000fe20000004100 */
[--C-:B------:R-:W-:Y:S01]  /*0c80*/  SHF.R.U32.HI R197, RZ, 0x10, R15.reuse ;  /* 0x00000010ffc57819 */ /* 0x100fe2000001160f */
[----:B------:R-:W-:Y:S02]  /*0c90*/  IMAD.MOV.U32 R158, RZ, RZ, R15 ;  /* 0x000000ffff9e7224 */ /* 0x000fe400078e000f */
[-C--:B------:R-:W-:Y:S01]  /*0ca0*/  FMUL.FTZ R15, R144, R13.reuse ;  /* 0x0000000d900f7220 */ /* 0x080fe20000410000 */
[----:B------:R-:W-:Y:S01]  /*0cb0*/  FADD.FTZ R48, R48, R13 ;  /* 0x0000000d30307221 */ /* 0x000fe20000010000 */
[----:B------:R-:W-:Y:S01]  /*0cc0*/  FFMA.FTZ R68, R3, R13, R68 ;  /* 0x0000000d03447223 */ /* 0x000fe20000010044 */
[----:B------:R-:W-:Y:S01]  /*0cd0*/  HADD2.F32 R14, -RZ, R12.H0_H0 ;  /* 0x2000000cff0e7230 */ /* 0x000fe20000004100 */
[----:B------:R-:W-:Y:S01]  /*0ce0*/  SHF.R.U32.HI R155, RZ, 0x10, R11 ;  /* 0x00000010ff9b7819 */ /* 0x000fe2000001160b */
[----:B------:R-:W-:-:S02]  /*0cf0*/  HADD2.F32 R13, -RZ, R152.H0_H0 ;  /* 0x20000098ff0d7230 */ /* 0x000fc40000004100 */
[----:B------:R-:W-:Y:S01]  /*0d00*/  FADD.FTZ R153, -R196, R153 ;  /* 0x00000099c4997221 */ /* 0x000fe20000010100 */
[----:B------:R-:W-:Y:S02]  /*0d10*/  HADD2.F32 R11, -RZ, R16.H0_H0 ;  /* 0x20000010ff0b7230 */ /* 0x000fe40000004100 */
[----:B------:R-:W-:Y:S01]  /*0d20*/  FMUL.FTZ R16, R145, R14 ;  /* 0x0000000e91107220 */ /* 0x000fe20000410000 */
[----:B------:R-:W-:Y:S02]  /*0d30*/  HADD2.F32 R0, -RZ, R205.H0_H0 ;  /* 0x200000cdff007230 */ /* 0x000fe40000004100 */
[----:B------:R-:W-:Y:S01]  /*0d40*/  FMUL.FTZ R12, R6, R153 ;  /* 0x00000099060c7220 */ /* 0x000fe20000410000 */
[----:B------:R-:W-:Y:S02]  /*0d50*/  HADD2.F32 R159, -RZ, R159.H0_H0 ;  /* 0x2000009fff9f7230 */ /* 0x000fe40000004100 */
[----:B------:R-:W-:Y:S01]  /*0d60*/  FADD.FTZ R13, -R196, R13 ;  /* 0x0000000dc40d7221 */ /* 0x000fe20000010100 */
[----:B------:R-:W-:-:S02]  /*0d70*/  HADD2.F32 R154, -RZ, R156.H0_H0 ;  /* 0x2000009cff9a7230 */ /* 0x000fc40000004100 */
[-C--:B------:R-:W-:Y:S01]  /*0d80*/  FFMA.FTZ R10, R148, R11.reuse, R15 ;  /* 0x0000000b940a7223 */ /* 0x080fe2000001000f */
[----:B------:R-:W-:Y:S01]  /*0d90*/  FADD.FTZ R88, R88, R11 ;  /* 0x0000000b58587221 */ /* 0x000fe20000010000 */
[----:B------:R-:W-:Y:S01]  /*0da0*/  FFMA.FTZ R108, R3, R11, R108 ;  /* 0x0000000b036c7223 */ /* 0x000fe2000001006c */
[----:B------:R-:W-:Y:S02]  /*0db0*/  HADD2.F32 R15, -RZ, R158.H0_H0 ;  /* 0x2000009eff0f7230 */ /* 0x000fe40000004100 */
[----:B------:R-:W-:Y:S01]  /*0dc0*/  FADD.FTZ R89, R89, R0 ;  /* 0x0000000059597221 */ /* 0x000fe20000010000 */
[-C--:B------:R-:W-:Y:S01]  /*0dd0*/  FFMA.FTZ R11, R149, R0.reuse, R16 ;  /* 0x00000000950b7223 */ /* 0x080fe20000010010 */
[----:B------:R-:W-:Y:S01]  /*0de0*/  FFMA.FTZ R109, R12, R0, R109 ;  /* 0x000000000c6d7223 */ /* 0x000fe2000001006d */
[----:B------:R-:W-:Y:S02]  /*0df0*/  HADD2.F32 R155, -RZ, R155.H0_H0 ;  /* 0x2000009bff9b7230 */ /* 0x000fe40000004100 */
[----:B------:R-:W-:Y:S01]  /*0e00*/  FMUL.FTZ R153, R146, R159 ;  /* 0x0000009f92997220 */ /* 0x000fe20000410000 */
[----:B------:R-:W-:-:S02]  /*0e10*/  HADD2.F32 R152, -RZ, R197.H0_H0 ;  /* 0x200000c5ff987230 */ /* 0x000fc40000004100 */
[----:B------:R-:W-:Y:S01]  /*0e20*/  FMUL.FTZ R13, R6, R13 ;  /* 0x0000000d060d7220 */ /* 0x000fe20000410000 */
[----:B------:R-:W-:Y:S01]  /*0e30*/  FMUL.FTZ R0, R147, R154 ;  /* 0x0000009a93007220 */ /* 0x000fe20000410000 */
        /* <DEDUP_REMOVED lines=23> */
.L_x_3002:
[----:B---34-:R-:W-:Y:S05]  /*0fb0*/  BSYNC.RECONVERGENT B0 ;  /* 0x0000000000007941 */ /* 0x018fea0003800200 */
.L_x_3001:
        /* <DEDUP_REMOVED lines=17> */
[----:B------:R-:W0:Y:S01]  /*10d0*/  @P5 LDC.64 R18, c[0x0][0x3b8] ;  /* 0x0000ee00ff125b82 */ /* 0x000e220000000a00 */
[----:B-1----:R-:W-:-:S05]  /*10e0*/  @P0 IMAD.WIDE.U32 R154, R197, 0x8, R154 ;  /* 0x00000008c59a0825 */ /* 0x002fca00078e009a */
[----:B------:R1:W5:Y:S01]  /*10f0*/  @P0 LDG.E.64 R192, desc[UR10][R154.64] ;  /* 0x0000000a9ac00981 */ /* 0x000362000c1e1b00 */
[----:B0-----:R-:W-:-:S04]  /*1100*/  @P5 IMAD.WIDE.U32 R156, R197, 0x4, R18 ;  /* 0x00000004c59c5825 */ /* 0x001fc800078e0012 */
[C---:B------:R-:W-:Y:S01]  /*1110*/  IMAD.WIDE.U32 R18, R197.reuse, 0x4, R152 ;  /* 0x00000004c5127825 */ /* 0x040fe200078e0098 */
[----:B------:R-:W5:Y:S05]  /*1120*/  @P5 LDG.E R17, desc[UR10][R156.64] ;  /* 0x0000000a9c115981 */ /* 0x000f6a000c1e1900 */
[----:B------:R0:W5:Y:S01]  /*1130*/  LDG.E R18, desc[UR10][R18.64] ;  /* 0x0000000a12127981 */ /* 0x000162000c1e1900 */
[----:B------:R-:W-:Y:S02]  /*1140*/  VIADD R197, R197, 0x80 ;  /* 0x00000080c5c57836 */ /* 0x000fe40000000000 */
[----:B---3--:R-:W-:Y:S01]  /*1150*/  IMAD.MOV.U32 R26, RZ, RZ, R20 ;  /* 0x000000ffff1a7224 */ /* 0x008fe200078e0014 */
[--C-:B------:R-:W-:Y:S01]  /*1160*/  SHF.R.U64 R207, R20, 0x10, R21.reuse ;  /* 0x0000001014cf7819 */ /* 0x100fe20000001215 */
[--C-:B------:R-:W-:Y:S01]  /*1170*/  IMAD.MOV.U32 R158, RZ, RZ, R21.reuse ;  /* 0x000000ffff9e7224 */ /* 0x100fe200078e0015 */
[----:B------:R-:W-:Y:S01]  /*1180*/  SHF.R.U32.HI R206, RZ, 0x10, R21 ;  /* 0x00000010ffce7819 */ /* 0x000fe20000011615 */
[----:B----4-:R-:W-:-:S05]  /*1190*/  IMAD.MOV.U32 R20, RZ, RZ, R22 ;  /* 0x000000ffff147224 */ /* 0x010fca00078e0016 */
[----:B------:R-:W-:Y:S02]  /*11a0*/  HADD2.F32 R21, -RZ, R20.H0_H0 ;  /* 0x20000014ff157230 */ /* 0x000fe40000004100 */
[----:B--2---:R-:W-:Y:S01]  /*11b0*/  IMAD.MOV.U32 R152, RZ, RZ, R24 ;  /* 0x000000ffff987224 */ /* 0x004fe200078e0018 */
[--C-:B------:R-:W-:Y:S01]  /*11c0*/  SHF.R.U64 R24, R24, 0x10, R25.reuse ;  /* 0x0000001018187819 */ /* 0x100fe20000001219 */
[--C-:B------:R-:W-:Y:S01]  /*11d0*/  IMAD.MOV.U32 R159, RZ, RZ, R25.reuse ;  /* 0x000000ffff9f7224 */ /* 0x100fe200078e0019 */
[----:B-1----:R-:W-:Y:S02]  /*11e0*/  SHF.R.U32.HI R155, RZ, 0x10, R25 ;  /* 0x00000010ff9b7819 */ /* 0x002fe40000011619 */
[----:B------:R-:W-:Y:S02]  /*11f0*/  HADD2.F32 R25, -RZ, R152.H0_H0 ;  /* 0x20000098ff197230 */ /* 0x000fe40000004100 */
[----:B0-----:R-:W-:Y:S01]  /*1200*/  FADD.FTZ R19, -R196, R21 ;  /* 0x00000015c4137221 */ /* 0x001fe20000010100 */
[--C-:B------:R-:W-:Y:S01]  /*1210*/  SHF.R.U64 R153, R22, 0x10, R23.reuse ;  /* 0x0000001016997819 */ /* 0x100fe20000001217 */
[--C-:B------:R-:W-:Y:S01]  /*1220*/  IMAD.MOV.U32 R154, RZ, RZ, R23.reuse ;  /* 0x000000ffff9a7224 */ /* 0x100fe200078e0017 */
[----:B------:R-:W-:Y:S01]  /*1230*/  SHF.R.U32.HI R157, RZ, 0x10, R23 ;  /* 0x00000010ff9d7819 */ /* 0x000fe20000011617 */
[----:B------:R-:W-:-:S02]  /*1240*/  HADD2.F32 R21, -RZ, R26.H0_H0 ;  /* 0x2000001aff157230 */ /* 0x000fc40000004100 */
[----:B------:R-:W-:Y:S01]  /*1250*/  FMUL.FTZ R23, R136, R25 ;  /* 0x0000001988177220 */ /* 0x000fe20000410000 */
[----:B------:R-:W-:Y:S02]  /*1260*/  HADD2.F32 R153, -RZ, R153.H0_H0 ;  /* 0x20000099ff997230 */ /* 0x000fe40000004100 */
[----:B------:R-:W-:Y:S02]  /*1270*/  HADD2.F32 R26, -RZ, R24.H0_H0 ;  /* 0x20000018ff1a7230 */ /* 0x000fe40000004100 */
[----:B------:R-:W-:Y:S01]  /*1280*/  FFMA.FTZ R20, R140, R21, R23 ;  /* 0x000000158c147223 */ /* 0x000fe20000010017 */
[----:B------:R-:W-:Y:S02]  /*1290*/  HADD2.F32 R23, -RZ, R154.H0_H0 ;  /* 0x2000009aff177230 */ /* 0x000fe40000004100 */
[----:B-----5:R-:W-:Y:S01]  /*12a0*/  FMUL.FTZ R19, R6, R19 ;  /* 0x0000001306137220 */ /* 0x020fe20000410000 */
[----:B------:R-:W-:Y:S01]  /*12b0*/  FADD.FTZ R153, -R196, R153 ;  /* 0x00000099c4997221 */ /* 0x000fe20000010100 */
[----:B------:R-:W-:-:S02]  /*12c0*/  HADD2.F32 R24, -RZ, R207.H0_H0 ;  /* 0x200000cfff187230 */ /* 0x000fc40000004100 */
[----:B------:R-:W-:Y:S01]  /*12d0*/  FMUL.FTZ R152, R137, R26 ;  /* 0x0000001a89987220 */ /* 0x000fe20000410000 */
[----:B------:R-:W-:Y:S02]  /*12e0*/  HADD2.F32 R159, -RZ, R159.H0_H0 ;  /* 0x2000009fff9f7230 */ /* 0x000fe40000004100 */
[----:B------:R-:W-:Y:S01]  /*12f0*/  FADD.FTZ R23, -R196, R23 ;  /* 0x00000017c4177221 */ /* 0x000fe20000010100 */
[----:B------:R-:W-:Y:S02]  /*1300*/  HADD2.F32 R156, -RZ, R155.H0_H0 ;  /* 0x2000009bff9c7230 */ /* 0x000fe40000004100 */
[----:B------:R-:W-:Y:S01]  /*1310*/  FADD.FTZ R44, R44, R25 ;  /* 0x000000192c2c7221 */ /* 0x000fe20000010000 */
[C---:B------:R-:W-:Y:S01]  /*1320*/  FFMA.FTZ R64, R19.reuse, R25, R64 ;  /* 0x0000001913407223 */ /* 0x040fe20000010040 */
[----:B------:R-:W-:Y:S01]  /*1330*/  FADD.FTZ R84, R84, R21 ;  /* 0x0000001554547221 */ /* 0x000fe20000010000 */
[----:B------:R-:W-:Y:S01]  /*1340*/  FFMA.FTZ R104, R19, R21, R104 ;  /* 0x0000001513687223 */ /* 0x000fe20000010068 */
[----:B------:R-:W-:Y:S01]  /*1350*/  FMUL.FTZ R22, R6, R153 ;  /* 0x0000009906167220 */ /* 0x000fe20000410000 */
[----:B------:R-:W-:-:S02]  /*1360*/  HADD2.F32 R25, -RZ, R158.H0_H0 ;  /* 0x2000009eff197230 */ /* 0x000fc40000004100 */
[----:B------:R-:W-:Y:S01]  /*1370*/  FFMA.FTZ R21, R141, R24, R152 ;  /* 0x000000188d157223 */ /* 0x000fe20000010098 */
[----:B------:R-:W-:Y:S02]  /*1380*/  HADD2.F32 R155, -RZ, R157.H0_H0 ;  /* 0x2000009dff9b7230 */ /* 0x000fe40000004100 */
[----:B------:R-:W-:Y:S01]  /*1390*/  FMUL.FTZ R153, R138, R159 ;  /* 0x0000009f8a997220 */ /* 0x000fe20000410000 */
[----:B------:R-:W-:Y:S02]  /*13a0*/  HADD2.F32 R154, -RZ, R206.H0_H0 ;  /* 0x200000ceff9a7230 */ /* 0x000fe40000004100 */
        /* <DEDUP_REMOVED lines=26> */
.L_x_3004:
[----:B------:R-:W-:Y:S05]  /*1550*/  BSYNC.RECONVERGENT B0 ;  /* 0x0000000000007941 */ /* 0x000fea0003800200 */
.L_x_3003:
        /* <DEDUP_REMOVED lines=35> */
[----:B------:R-:W-:-:S02]  /*1790*/  HADD2.F32 R153, -RZ, R154.H0_H0 ;  /* 0x2000009aff997230 */ /* 0x000fc40000004100 */
[----:B------:R-:W-:Y:S02]  /*17a0*/  HADD2.F32 R155, -RZ, R155.H0_H0 ;  /* 0x2000009bff9b7230 */ /* 0x000fe40000004100 */
[----:B------:R-:W-:Y:S02]  /*17b0*/  HADD2.F32 R154, -RZ, R152.H0_H0 ;  /* 0x20000098ff9a7230 */ /* 0x000fe40000004100 */
[----:B------:R-:W-:Y:S01]  /*17c0*/  FADD.FTZ R29, -R196, R153 ;  /* 0x00000099c41d7221 */ /* 0x000fe20000010100 */
[--C-:B-1----:R-:W-:Y:S01]  /*17d0*/  IMAD.MOV.U32 R158, RZ, RZ, R31.reuse ;  /* 0x000000ffff9e7224 */ /* 0x102fe200078e001f */
[----:B------:R-:W-:Y:S01]  /*17e0*/  SHF.R.U32.HI R159, RZ, 0x10, R31 ;  /* 0x00000010ff9f7819 */ /* 0x000fe2000001161f */
[----:B------:R-:W-:Y:S02]  /*17f0*/  HADD2.F32 R157, -RZ, R157.H0_H0 ;  /* 0x2000009dff9d7230 */ /* 0x000fe40000004100 */
[----:B------:R-:W-:Y:S01]  /*1800*/  FMUL.FTZ R153, R128, R155 ;  /* 0x0000009b80997220 */ /* 0x000fe20000410000 */
[----:B------:R-:W-:-:S02]  /*1810*/  HADD2.F32 R31, -RZ, R160.H0_H0 ;  /* 0x200000a0ff1f7230 */ /* 0x000fc40000004100 */
[----:B-----5:R-:W-:Y:S01]  /*1820*/  FMUL.FTZ R29, R6, R29 ;  /* 0x0000001d061d7220 */ /* 0x020fe20000410000 */
[----:B------:R-:W-:Y:S02]  /*1830*/  HADD2.F32 R152, -RZ, R206.H0_H0 ;  /* 0x200000ceff987230 */ /* 0x000fe40000004100 */
[----:B------:R-:W-:Y:S01]  /*1840*/  FMUL.FTZ R156, R129, R154 ;  /* 0x0000009a819c7220 */ /* 0x000fe20000410000 */
[----:B------:R-:W-:Y:S01]  /*1850*/  FADD.FTZ R157, -R196, R157 ;  /* 0x0000009dc49d7221 */ /* 0x000fe20000010100 */
[----:B------:R-:W-:Y:S01]  /*1860*/  FADD.FTZ R80, R80, R31 ;  /* 0x0000001f50507221 */ /* 0x000fe20000010000 */
[-C--:B------:R-:W-:Y:S01]  /*1870*/  FFMA.FTZ R30, R132, R31.reuse, R153 ;  /* 0x0000001f841e7223 */ /* 0x080fe20000010099 */
[----:B------:R-:W-:Y:S01]  /*1880*/  FFMA.FTZ R100, R29, R31, R100 ;  /* 0x0000001f1d647223 */ /* 0x000fe20000010064 */
[----:B------:R-:W-:Y:S01]  /*1890*/  FFMA.FTZ R31, R133, R152, R156 ;  /* 0x00000098851f7223 */ /* 0x000fe2000001009c */
[----:B------:R-:W-:Y:S02]  /*18a0*/  HADD2.F32 R156, -RZ, R163.H0_H0 ;  /* 0x200000a3ff9c7230 */ /* 0x000fe40000004100 */
[----:B------:R-:W-:Y:S01]  /*18b0*/  FMUL.FTZ R160, R6, R157 ;  /* 0x0000009d06a07220 */ /* 0x000fe20000410000 */
[----:B------:R-:W-:-:S02]  /*18c0*/  HADD2.F32 R163, -RZ, R159.H0_H0 ;  /* 0x2000009fffa37230 */ /* 0x000fc40000004100 */
[----:B------:R-:W-:Y:S02]  /*18d0*/  HADD2.F32 R153, -RZ, R158.H0_H0 ;  /* 0x2000009eff997230 */ /* 0x000fe40000004100 */
[----:B------:R-:W-:Y:S01]  /*18e0*/  FADD.FTZ R41, R41, R154 ;  /* 0x0000009a29297221 */ /* 0x000fe20000010000 */
[C---:B------:R-:W-:Y:S01]  /*18f0*/  FFMA.FTZ R61, R160.reuse, R154, R61 ;  /* 0x0000009aa03d7223 */ /* 0x040fe2000001003d */
[----:B------:R-:W-:Y:S01]  /*1900*/  FADD.FTZ R81, R81, R152 ;  /* 0x0000009851517221 */ /* 0x000fe20000010000 */
[----:B------:R-:W-:Y:S01]  /*1910*/  FFMA.FTZ R101, R160, R152, R101 ;  /* 0x00000098a0657223 */ /* 0x000fe20000010065 */
[----:B------:R-:W-:Y:S02]  /*1920*/  HADD2.F32 R157, -RZ, R162.H0_H0 ;  /* 0x200000a2ff9d7230 */ /* 0x000fe40000004100 */
[C---:B------:R-:W-:Y:S01]  /*1930*/  FADD.FTZ R163, -R196.reuse, R163 ;  /* 0x000000a3c4a37221 */ /* 0x040fe20000010100 */
[----:B------:R-:W-:Y:S02]  /*1940*/  HADD2.F32 R154, -RZ, R164.H0_H0 ;  /* 0x200000a4ff9a7230 */ /* 0x000fe40000004100 */
[----:B------:R-:W-:Y:S01]  /*1950*/  FADD.FTZ R153, -R196, R153 ;  /* 0x00000099c4997221 */ /* 0x000fe20000010100 */
[----:B------:R-:W-:Y:S01]  /*1960*/  FMUL.FTZ R152, R131, R156 ;  /* 0x0000009c83987220 */ /* 0x000fe20000410000 */
[----:B------:R-:W-:Y:S01]  /*1970*/  FADD.FTZ R40, R40, R155 ;  /* 0x0000009b28287221 */ /* 0x000fe20000010000 */
[----:B------:R-:W-:Y:S01]  /*1980*/  FFMA.FTZ R60, R29, R155, R60 ;  /* 0x0000009b1d3c7223 */ /* 0x000fe2000001003c */
[----:B------:R-:W-:-:S02]  /*1990*/  HADD2.F32 R155, -RZ, R161.H0_H0 ;  /* 0x200000a1ff9b7230 */ /* 0x000fc40000004100 */
        /* <DEDUP_REMOVED lines=21> */
.L_x_3006:
[----:B------:R-:W-:Y:S05]  /*1af0*/  BSYNC.RECONVERGENT B0 ;  /* 0x0000000000007941 */ /* 0x000fea0003800200 */
.L_x_3005:
        /* <DEDUP_REMOVED lines=38> */
[C---:B------:R-:W-:Y:S01]  /*1d60*/  FADD.FTZ R155, -R196.reuse, R155 ;  /* 0x0000009bc49b7221 */ /* 0x040fe20000010100 */
[----:B------:R-:W-:Y:S02]  /*1d70*/  HADD2.F32 R157, -RZ, R157.H0_H0 ;  /* 0x2000009dff9d7230 */ /* 0x000fe40000004100 */
[----:B------:R-:W-:Y:S01]  /*1d80*/  FADD.FTZ R169, -R196, R169 ;  /* 0x000000a9c4a97221 */ /* 0x000fe20000010100 */
[----:B------:R-:W-:Y:S01]  /*1d90*/  HADD2.F32 R152, -RZ, R207.H0_H0 ;  /* 0x200000cfff987230 */ /* 0x000fe20000004100 */
[--C-:B------:R-:W-:Y:S01]  /*1da0*/  SHF.R.U32.HI R206, RZ, 0x10, R153.reuse ;  /* 0x00000010ffce7819 */ /* 0x100fe20000011699 */
[----:B-1----:R-:W-:-:S02]  /*1db0*/  IMAD.MOV.U32 R158, RZ, RZ, R153 ;  /* 0x000000ffff9e7224 */ /* 0x002fc400078e0099 */
[----:B------:R-:W-:Y:S01]  /*1dc0*/  FMUL.FTZ R156, R121, R154 ;  /* 0x0000009a799c7220 */ /* 0x000fe20000410000 */
[----:B------:R-:W-:Y:S02]  /*1dd0*/  HADD2.F32 R153, -RZ, R170.H0_H0 ;  /* 0x200000aaff997230 */ /* 0x000fe40000004100 */
[----:B------:R-:W-:Y:S01]  /*1de0*/  FMUL.FTZ R159, R120, R157 ;  /* 0x0000009d789f7220 */ /* 0x000fe20000410000 */
[C---:B-----5:R-:W-:Y:S01]  /*1df0*/  FMUL.FTZ R167, R6.reuse, R155 ;  /* 0x0000009b06a77220 */ /* 0x060fe20000410000 */
[----:B------:R-:W-:Y:S01]  /*1e00*/  FMUL.FTZ R170, R6, R169 ;  /* 0x000000a906aa7220 */ /* 0x000fe20000410000 */
[----:B------:R-:W-:Y:S01]  /*1e10*/  FFMA.FTZ R169, R125, R152, R156 ;  /* 0x000000987da97223 */ /* 0x000fe2000001009c */
[----:B------:R-:W-:Y:S02]  /*1e20*/  HADD2.F32 R156, -RZ, R173.H0_H0 ;  /* 0x200000adff9c7230 */ /* 0x000fe40000004100 */
[----:B------:R-:W-:Y:S01]  /*1e30*/  FADD.FTZ R76, R76, R153 ;  /* 0x000000994c4c7221 */ /* 0x000fe20000010000 */
[-C--:B------:R-:W-:Y:S01]  /*1e40*/  FFMA.FTZ R168, R124, R153.reuse, R159 ;  /* 0x000000997ca87223 */ /* 0x080fe2000001009f */
[----:B------:R-:W-:Y:S01]  /*1e50*/  FFMA.FTZ R96, R167, R153, R96 ;  /* 0x00000099a7607223 */ /* 0x000fe20000010060 */
[----:B------:R-:W-:-:S02]  /*1e60*/  HADD2.F32 R173, -RZ, R206.H0_H0 ;  /* 0x200000ceffad7230 */ /* 0x000fc40000004100 */
[----:B------:R-:W-:Y:S02]  /*1e70*/  HADD2.F32 R153, -RZ, R158.H0_H0 ;  /* 0x2000009eff997230 */ /* 0x000fe40000004100 */
[----:B------:R-:W-:Y:S01]  /*1e80*/  FADD.FTZ R36, R36, R157 ;  /* 0x0000009d24247221 */ /* 0x000fe20000010000 */
[----:B------:R-:W-:Y:S01]  /*1e90*/  FFMA.FTZ R56, R167, R157, R56 ;  /* 0x0000009da7387223 */ /* 0x000fe20000010038 */
[----:B------:R-:W-:Y:S01]  /*1ea0*/  FADD.FTZ R37, R37, R154 ;  /* 0x0000009a25257221 */ /* 0x000fe20000010000 */
[C---:B------:R-:W-:Y:S01]  /*1eb0*/  FFMA.FTZ R57, R170.reuse, R154, R57 ;  /* 0x0000009aaa397223 */ /* 0x040fe20000010039 */
[----:B------:R-:W-:Y:S01]  /*1ec0*/  FADD.FTZ R77, R77, R152 ;  /* 0x000000984d4d7221 */ /* 0x000fe20000010000 */
[----:B------:R-:W-:Y:S01]  /*1ed0*/  FFMA.FTZ R97, R170, R152, R97 ;  /* 0x00000098aa617223 */ /* 0x000fe20000010061 */
[----:B------:R-:W-:Y:S02]  /*1ee0*/  HADD2.F32 R157, -RZ, R172.H0_H0 ;  /* 0x200000acff9d7230 */ /* 0x000fe40000004100 */
[----:B------:R-:W-:Y:S01]  /*1ef0*/  FADD.FTZ R173, -R196, R173 ;  /* 0x000000adc4ad7221 */ /* 0x000fe20000010100 */
[----:B------:R-:W-:-:S02]  /*1f00*/  HADD2.F32 R154, -RZ, R174.H0_H0 ;  /* 0x200000aeff9a7230 */ /* 0x000fc40000004100 */
[----:B------:R-:W-:Y:S01]  /*1f10*/  FADD.FTZ R153, -R196, R153 ;  /* 0x00000099c4997221 */ /* 0x000fe20000010100 */
[----:B------:R-:W-:Y:S01]  /*1f20*/  FMUL.FTZ R152, R123, R156 ;  /* 0x0000009c7b987220 */ /* 0x000fe20000410000 */
[----:B------:R-:W-:Y:S02]  /*1f30*/  HADD2.F32 R155, -RZ, R171.H0_H0 ;  /* 0x200000abff9b7230 */ /* 0x000fe40000004100 */
        /* <DEDUP_REMOVED lines=21> */
.L_x_3008:
[----:B------:R-:W-:Y:S05]  /*2090*/  BSYNC.RECONVERGENT B0 ;  /* 0x0000000000007941 */ /* 0x000fea0003800200 */
.L_x_3007:
        /* <DEDUP_REMOVED lines=21> */
[----:B------:R0:W5:Y:S01]  /*21f0*/  @P0 LDG.E.64 R186, desc[UR10][R158.64] ;  /* 0x0000000a9eba0981 */ /* 0x000162000c1e1b00 */
[----:B------:R-:W-:-:S05]  /*2200*/  @P5 IMAD.WIDE.U32 R180, R197, 0x4, R180 ;  /* 0x00000004c5b45825 */ /* 0x000fca00078e00b4 */
[----:B------:R1:W5:Y:S01]  /*2210*/  @P5 LDG.E R176, desc[UR10][R180.64] ;  /* 0x0000000ab4b05981 */ /* 0x000362000c1e1900 */
[----:B---3--:R-:W-:Y:S01]  /*2220*/  IMAD.MOV.U32 R177, RZ, RZ, R154 ;  /* 0x000000ffffb17224 */ /* 0x008fe200078e009a */
[--C-:B------:R-:W-:Y:S01]  /*2230*/  SHF.R.U64 R154, R154, 0x10, R155.reuse ;  /* 0x000000109a9a7819 */ /* 0x100fe2000000129b */
[--C-:B------:R-:W-:Y:S01]  /*2240*/  IMAD.MOV.U32 R182, RZ, RZ, R155.reuse ;  /* 0x000000ffffb67224 */ /* 0x100fe200078e009b */
[----:B------:R-:W-:-:S03]  /*2250*/  SHF.R.U32.HI R197, RZ, 0x10, R155 ;  /* 0x00000010ffc57819 */ /* 0x000fc6000001169b */
[----:B------:R-:W-:Y:S02]  /*2260*/  HADD2.F32 R155, -RZ, R154.H0_H0 ;  /* 0x2000009aff9b7230 */ /* 0x000fe40000004100 */
[----:B------:R-:W-:-:S03]  /*2270*/  HADD2.F32 R177, -RZ, R177.H0_H0 ;  /* 0x200000b1ffb17230 */ /* 0x000fc60000004100 */
[----:B0-----:R-:W-:Y:S01]  /*2280*/  FADD.FTZ R159, -R196, R155 ;  /* 0x0000009bc49f7221 */ /* 0x001fe20000010100 */
[----:B----4-:R-:W-:Y:S02]  /*2290*/  IMAD.MOV.U32 R155, RZ, RZ, R156 ;  /* 0x000000ffff9b7224 */ /* 0x010fe400078e009c */
[----:B------:R-:W-:Y:S02]  /*22a0*/  HADD2.F32 R183, -RZ, R182.H0_H0 ;  /* 0x200000b6ffb77230 */ /* 0x000fe40000004100 */
[----:B--2---:R-:W-:Y:S01]  /*22b0*/  IMAD.MOV.U32 R154, RZ, RZ, R152 ;  /* 0x000000ffff9a7224 */ /* 0x004fe200078e0098 */
[----:B-1----:R-:W-:Y:S01]  /*22c0*/  SHF.R.U64 R180, R152, 0x10, R153 ;  /* 0x0000001098b47819 */ /* 0x002fe20000001299 */
[----:B------:R-:W-:Y:S01]  /*22d0*/  HADD2.F32 R197, -RZ, R197.H0_H0 ;  /* 0x200000c5ffc57230 */ /* 0x000fe20000004100 */
[----:B------:R-:W-:Y:S01]  /*22e0*/  SHF.R.U64 R152, R156, 0x10, R157 ;  /* 0x000000109c987819 */ /* 0x000fe2000000129d */
[--C-:B------:R-:W-:Y:S01]  /*22f0*/  IMAD.MOV.U32 R158, RZ, RZ, R153.reuse ;  /* 0x000000ffff9e7224 */ /* 0x100fe200078e0099 */
[----:B------:R-:W-:Y:S01]  /*2300*/  SHF.R.U32.HI R182, RZ, 0x10, R153 ;  /* 0x00000010ffb67819 */ /* 0x000fe20000011699 */
[----:B------:R-:W-:-:S02]  /*2310*/  HADD2.F32 R155, -RZ, R155.H0_H0 ;  /* 0x2000009bff9b7230 */ /* 0x000fc40000004100 */
[C---:B------:R-:W-:Y:S01]  /*2320*/  FADD.FTZ R177, -R196.reuse, R177 ;  /* 0x000000b1c4b17221 */ /* 0x040fe20000010100 */
[----:B------:R-:W-:Y:S02]  /*2330*/  HADD2.F32 R153, -RZ, R154.H0_H0 ;  /* 0x2000009aff997230 */ /* 0x000fe40000004100 */
[C---:B------:R-:W-:Y:S01]  /*2340*/  FADD.FTZ R181, -R196.reuse, R183 ;  /* 0x000000b7c4b57221 */ /* 0x040fe20000010100 */
[----:B------:R-:W-:Y:S01]  /*2350*/  FADD.FTZ R197, -R196, R197 ;  /* 0x000000c5c4c57221 */ /* 0x000fe20000010100 */
[----:B------:R-:W-:Y:S01]  /*2360*/  HADD2.F32 R154, -RZ, R152.H0_H0 ;  /* 0x20000098ff9a7230 */ /* 0x000fe20000004100 */
[--C-:B------:R-:W-:Y:S01]  /*2370*/  SHF.R.U32.HI R196, RZ, 0x10, R157.reuse ;  /* 0x00000010ffc47819 */ /* 0x100fe2000001169d */
[----:B------:R-:W-:Y:S02]  /*2380*/  IMAD.MOV.U32 R179, RZ, RZ, R157 ;  /* 0x000000ffffb37224 */ /* 0x000fe400078e009d */
[----:B------:R-:W-:Y:S01]  /*2390*/  FMUL.FTZ R157, R112, R155 ;  /* 0x0000009b709d7220 */ /* 0x000fe20000410000 */
[----:B------:R-:W-:-:S02]  /*23a0*/  HADD2.F32 R152, -RZ, R180.H0_H0 ;  /* 0x200000b4ff987230 */ /* 0x000fc40000004100 */
[----:B------:R-:W-:Y:S01]  /*23b0*/  FMUL.FTZ R156, R113, R154 ;  /* 0x0000009a719c7220 */ /* 0x000fe20000410000 */
[----:B-----5:R-:W-:Y:S01]  /*23c0*/  FMUL.FTZ R180, R6, R159 ;  /* 0x0000009f06b47220 */ /* 0x020fe20000410000 */
[----:B------:R-:W-:Y:S02]  /*23d0*/  HADD2.F32 R196, -RZ, R196.H0_H0 ;  /* 0x200000c4ffc47230 */ /* 0x000fe40000004100 */
[----:B------:R-:W-:Y:S01]  /*23e0*/  FFMA.FTZ R178, R116, R153, R157 ;  /* 0x0000009974b27223 */ /* 0x000fe2000001009d */
[----:B------:R-:W-:Y:S02]  /*23f0*/  HADD2.F32 R157, -RZ, R179.H0_H0 ;  /* 0x200000b3ff9d7230 */ /* 0x000fe40000004100 */
[----:B------:R-:W-:Y:S01]  /*2400*/  FMUL.FTZ R177, R6, R177 ;  /* 0x000000b106b17220 */ /* 0x000fe20000410000 */
[----:B------:R-:W-:Y:S01]  /*2410*/  FADD.FTZ R73, R73, R152 ;  /* 0x0000009849497221 */ /* 0x000fe20000010000 */
[-C--:B------:R-:W-:Y:S01]  /*2420*/  FFMA.FTZ R179, R117, R152.reuse, R156 ;  /* 0x0000009875b37223 */ /* 0x080fe2000001009c */
        /* <DEDUP_REMOVED lines=31> */
.L_x_3010:
[----:B------:R-:W-:Y:S05]  /*2620*/  BSYNC.RECONVERGENT B0 ;  /* 0x0000000000007941 */ /* 0x000fea0003800200 */
.L_x_3009:
        /* <DEDUP_REMOVED lines=32> */
.L_x_3012:
[----:B------:R-:W-:Y:S05]  /*2830*/  BSYNC.RECONVERGENT B0 ;  /* 0x0000000000007941 */ /* 0x000fea0003800200 */
.L_x_3011:
        /* <DEDUP_REMOVED lines=72> */
.L_x_3017:
        /* <DEDUP_REMOVED lines=37> */
.L_x_3016:
        /* <DEDUP_REMOVED lines=44> */
.L_x_3019:
[----:B------:R-:W-:Y:S02]  /*31d0*/  IMAD.MOV.U32 R152, RZ, RZ, R194 ;  /* 0x000000ffff987224 */ /* 0x000fe400078e00c2 */
[-CC-:B------:R-:W-:Y:S01]  /*31e0*/  FFMA.FTZ R153, R3, R196.reuse, R197.reuse ;  /* 0x000000c403997223 */ /* 0x180fe200000100c5 */
[-C--:B------:R-:W-:Y:S01]  /*31f0*/  FFMA.FTZ R154, R12, R196.reuse, R197 ;  /* 0x000000c40c9a7223 */ /* 0x080fe200000100c5 */
        /* <DEDUP_REMOVED lines=42> */
.L_x_3015:
        /* <DEDUP_REMOVED lines=52> */
.L_x_3021:
        /* <DEDUP_REMOVED lines=49> */
.L_x_3020:
        /* <DEDUP_REMOVED lines=57> */
.L_x_3022:
        /* <DEDUP_REMOVED lines=29> */
[----:B------:R-:W-:Y:S02]  /*4050*/  HADD2.F32 R155, -RZ, R152.H0_H0 ;  /* 0x20000098ff9b7230 */ /* 0x000fe40000004100 */
[----:B------:R-:W-:-:S03]  /*4060*/  PRMT R204, R206, 0x7632, R204 ;  /* 0x00007632cecc7816 */ /* 0x000fc600000000cc */
        /* <DEDUP_REMOVED lines=25> */
.L_x_3018:
        /* <DEDUP_REMOVED lines=18> */
.L_x_3023:
        /* <DEDUP_REMOVED lines=12> */
.L_x_3024:
[----:B------:R-:W-:-:S07]  /*43e0*/  VIADD R7, R7, 0x80 ;  /* 0x0000008007077836 */ /* 0x000fce0000000000 */
.L_x_3014:
[----:B------:R-:W-:Y:S05]  /*43f0*/  BSYNC.RECONVERGENT B0 ;  /* 0x0000000000007941 */ /* 0x000fea0003800200 */
.L_x_3013:
        /* <DEDUP_REMOVED lines=15> */
[----:B------:R-:W-:Y:S01]  /*44f0*/  SHF.R.U64 R157, R192, 0x10, R193 ;  /* 0x00000010c09d7819 */ /* 0x000fe200000012c1 */
[----:B------:R-:W-:Y:S02]  /*4500*/  HADD2.F32 R155, -RZ, R152.H0_H0 ;  /* 0x20000098ff9b7230 */ /* 0x000fe40000004100 */
[----:B------:R-:W-:Y:S02]  /*4510*/  FADD.FTZ R153, R24, -R153 ;  /* 0x8000009918997221 */ /* 0x000fe40000010000 */
[----:B------:R-:W-:-:S02]  /*4520*/  HADD2.F32 R157, -RZ, R157.H0_H0 ;  /* 0x2000009dff9d7230 */ /* 0x000fc40000004100 */
        /* <DEDUP_REMOVED lines=26> */
[----:B------:R-:W-:-:S03]  /*46d0*/  FADD.FTZ R155, R21, -R156 ;  /* 0x8000009c159b7221 */ /* 0x000fc60000010000 */
[----:B------:R-:W-:Y:S01]  /*46e0*/  FMUL.FTZ R152, R153, UR14 ;  /* 0x0000000e99987c20 */ /* 0x000fe20008410000 */
[----:B------:R-:W-:-:S04]  /*46f0*/  FFMA.FTZ R155, R6, R155, R157 ;  /* 0x0000009b069b7223 */ /* 0x000fc8000001009d */
[----:B------:R-:W-:Y:S01]  /*4700*/  FSEL R154, R152, RZ, P6 ;  /* 0x000000ff989a7208 */ /* 0x000fe20003000000 */
[----:B------:R-:W-:Y:S01]  /*4710*/  FMUL.FTZ R156, R155, UR14 ;  /* 0x0000000e9b9c7c20 */ /* 0x000fe20008410000 */
        /* <DEDUP_REMOVED lines=18> */
.L_x_3029:
[----:B-1----:R-:W-:Y:S01]  /*4840*/  SHF.R.U64 R153, R192, 0x10, R193 ;  /* 0x00000010c0997819 */ /* 0x002fe200000012c1 */
[-CC-:B------:R-:W-:Y:S01]  /*4850*/  FFMA.FTZ R152, R22, R196.reuse, R197.reuse ;  /* 0x000000c416987223 */ /* 0x180fe200000100c5 */
[----:B------:R-:W-:Y:S01]  /*4860*/  LOP3.LUT P6, RZ, R18, 0xff00, RZ, 0xc0, !PT ;  /* 0x0000ff0012ff7812 */ /* 0x000fe200078cc0ff */
[----:B0-----:R-:W-:Y:S02]  /*4870*/  FFMA.FTZ R158, R26, R196, R197 ;  /* 0x000000c41a9e7223 */ /* 0x001fe400000100c5 */
[----:B------:R-:W-:Y:S02]  /*4880*/  HADD2.F32 R155, -RZ, R153.H0_H0 ;  /* 0x20000099ff9b7230 */ /* 0x000fe40000004100 */
[----:B------:R-:W-:Y:S01]  /*4890*/  FADD.FTZ R153, R21, -R152 ;  /* 0x8000009815997221 */ /* 0x000fe20000010000 */
[----:B------:R-:W-:-:S03]  /*48a0*/  IMAD.MOV.U32 R152, RZ, RZ, R193 ;  /* 0x000000ffff987224 */ /* 0x000fc600078e00c1 */
[----:B-----5:R-:W-:Y:S02]  /*48b0*/  FFMA.FTZ R153, R6, R153, R155 ;  /* 0x0000009906997223 */ /* 0x020fe4000001009b */
[----:B------:R-:W-:Y:S02]  /*48c0*/  HADD2.F32 R155, -RZ, R152.H0_H0 ;  /* 0x20000098ff9b7230 */ /* 0x000fe40000004100 */
[----:B------:R-:W-:Y:S01]  /*48d0*/  FMUL.FTZ R153, R153, UR14 ;  /* 0x0000000e99997c20 */ /* 0x000fe20008410000 */
[----:B------:R-:W-:-:S04]  /*48e0*/  IMAD.MOV.U32 R152, RZ, RZ, R192 ;  /* 0x000000ffff987224 */ /* 0x000fc800078e00c0 */
        /* <DEDUP_REMOVED lines=8> */
[----:B------:R-:W-:Y:S01]  /*4970*/  FFMA.FTZ R153, R6, R153, R155 ;  /* 0x0000009906997223 */ /* 0x000fe2000001009b */
[----:B------:R-:W-:-:S03]  /*4980*/  HADD2.F32 R155, -RZ, R152.H0_H0 ;  /* 0x20000098ff9b7230 */ /* 0x000fc60000004100 */
        /* <DEDUP_REMOVED lines=30> */
.L_x_3028:
        /* <DEDUP_REMOVED lines=28> */
[----:B------:R-:W-:Y:S01]  /*4d30*/  FMUL.FTZ R152, R6, R153 ;  /* 0x0000009906987220 */ /* 0x000fe20000410000 */
[----:B------:R-:W-:Y:S02]  /*4d40*/  LOP3.LUT P6, RZ, R18, 0xff, RZ, 0xc0, !PT ;  /* 0x000000ff12ff7812 */ /* 0x000fe400078cc0ff */
[----:B------:R-:W-:Y:S01]  /*4d50*/  F2FP.F16.F32.PACK_AB R206, R207, R206 ;  /* 0x000000cecfce723e */ /* 0x000fe200000000ff */
[----:B------:R-:W-:-:S03]  /*4d60*/  FMUL.FTZ R153, R152, UR14 ;  /* 0x0000000e98997c20 */ /* 0x000fc60008410000 */
[----:B------:R-:W-:Y:S02]  /*4d70*/  PRMT R204, R206, 0x7632, R204 ;  /* 0x00007632cecc7816 */ /* 0x000fe400000000cc */
[----:B------:R-:W-:Y:S02]  /*4d80*/  FSEL R155, R153, RZ, P6 ;  /* 0x000000ff999b7208 */ /* 0x000fe40003000000 */
[----:B------:R-:W-:Y:S02]  /*4d90*/  LOP3.LUT P6, RZ, R17, 0xff, RZ, 0xc0, !PT ;  /* 0x000000ff11ff7812 */ /* 0x000fe400078cc0ff */
[----:B------:R-:W-:Y:S02]  /*4da0*/  F2FP.F16.F32.PACK_AB R155, R155, R152 ;  /* 0x000000989b9b723e */ /* 0x000fe400000000ff */
[----:B------:R-:W-:Y:S02]  /*4db0*/  FSEL R153, R153, RZ, P6 ;  /* 0x000000ff99997208 */ /* 0x000fe40003000000 */
[----:B------:R-:W-:-:S02]  /*4dc0*/  LOP3.LUT P6, RZ, R18, 0xff00, RZ, 0xc0, !PT ;  /* 0x0000ff0012ff7812 */ /* 0x000fc400078cc0ff */
[----:B------:R-:W-:Y:S02]  /*4dd0*/  F2FP.F16.F32.PACK_AB R153, R154, R153 ;  /* 0x000000999a99723e */ /* 0x000fe400000000ff */
[C---:B------:R-:W-:Y:S02]  /*4de0*/  FSEL R158, R156.reuse, RZ, P6 ;  /* 0x000000ff9c9e7208 */ /* 0x040fe40003000000 */
[----:B------:R-:W-:Y:S02]  /*4df0*/  LOP3.LUT P6, RZ, R17, 0xff00, RZ, 0xc0, !PT ;  /* 0x0000ff0011ff7812 */ /* 0x000fe400078cc0ff */
[C---:B------:R-:W-:Y:S02]  /*4e00*/  PRMT R157, R155.reuse, 0x7632, R157 ;  /* 0x000076329b9d7816 */ /* 0x040fe4000000009d */
        /* <DEDUP_REMOVED lines=8> */
[----:B------:R-:W-:Y:S01]  /*4e90*/  PRMT R159, R206, 0x7610, R159 ;  /* 0x00007610ce9f7816 */ /* 0x000fe2000000009f */
[----:B------:R-:W-:Y:S06]  /*4ea0*/  BRA `(.L_x_3030) ;  /* 0x0000000c002c7947 */ /* 0x000fec0003800000 */
.L_x_3031:
        /* <DEDUP_REMOVED lines=38> */
[----:B------:R-:W-:Y:S02]  /*5110*/  F2FP.F16.F32.PACK_AB R158, R203, R158 ;  /* 0x0000009ecb9e723e */ /* 0x000fe400000000ff */
[----:B------:R-:W-:Y:S02]  /*5120*/  PRMT R203, R156, 0x7632, R203 ;  /* 0x000076329ccb7816 */ /* 0x000fe400000000cb */
[C---:B------:R-:W-:Y:S02]  /*5130*/  PRMT R204, R158.reuse, 0x7632, R204 ;  /* 0x000076329ecc7816 */ /* 0x040fe400000000cc */
[----:B------:R-:W-:Y:S01]  /*5140*/  PRMT R159, R158, 0x7610, R159 ;  /* 0x000076109e9f7816 */ /* 0x000fe2000000009f */
[----:B------:R-:W-:Y:S06]  /*5150*/  BRA `(.L_x_3030) ;  /* 0x0000000800807947 */ /* 0x000fec0003800000 */
.L_x_3027:
        /* <DEDUP_REMOVED lines=51> */
.L_x_3033:
[----:B-1----:R-:W-:Y:S02]  /*5490*/  IMAD.MOV.U32 R152, RZ, RZ, R192 ;  /* 0x000000ffff987224 */ /* 0x002fe400078e00c0 */
[-C--:B------:R-:W-:Y:S01]  /*54a0*/  FFMA.FTZ R153, R19, R196.reuse, R197 ;  /* 0x000000c413997223 */ /* 0x080fe200000100c5 */
[----:B------:R-:W-:Y:S02]  /*54b0*/  SHF.R.U64 R154, R192, 0x10, R193 ;  /* 0x00000010c09a7819 */ /* 0x000fe400000012c1 */
[----:B------:R-:W-:Y:S01]  /*54c0*/  LOP3.LUT P6, RZ, R18, 0xff, RZ, 0xc0, !PT ;  /* 0x000000ff12ff7812 */ /* 0x000fe200078cc0ff */
[----:B------:R-:W-:Y:S02]  /*54d0*/  HADD2.F32 R155, -RZ, R152.H0_H0 ;  /* 0x20000098ff9b7230 */ /* 0x000fe40000004100 */
[----:B------:R-:W-:Y:S01]  /*54e0*/  FADD.FTZ R153, R20, -R153 ;  /* 0x8000009914997221 */ /* 0x000fe20000010000 */
[----:B------:R-:W-:Y:S01]  /*54f0*/  FFMA.FTZ R152, R22, R196, R197 ;  /* 0x000000c416987223 */ /* 0x000fe200000100c5 */
[----:B0-----:R-:W-:Y:S01]  /*5500*/  HADD2.F32 R157, -RZ, R154.H0_H0 ;  /* 0x2000009aff9d7230 */ /* 0x001fe20000004100 */
[----:B------:R-:W-:Y:S01]  /*5510*/  SHF.R.U32.HI R156, RZ, 0x10, R193 ;  /* 0x00000010ff9c7819 */ /* 0x000fe200000116c1 */
[----:B-----5:R-:W-:Y:S01]  /*5520*/  FFMA.FTZ R153, R6, R153, R155 ;  /* 0x0000009906997223 */ /* 0x020fe2000001009b */
[----:B------:R-:W-:Y:S01]  /*5530*/  FADD.FTZ R155, R21, -R152 ;  /* 0x80000098159b7221 */ /* 0x000fe20000010000 */
[----:B------:R-:W-:-:S02]  /*5540*/  IMAD.MOV.U32 R154, RZ, RZ, R193 ;  /* 0x000000ffff9a7224 */ /* 0x000fc400078e00c1 */
[----:B------:R-:W-:Y:S01]  /*5550*/  FMUL.FTZ R153, R153, UR14 ;  /* 0x0000000e99997c20 */ /* 0x000fe20008410000 */
[----:B------:R-:W-:Y:S01]  /*5560*/  FFMA.FTZ R155, R6, R155, R157 ;  /* 0x0000009b069b7223 */ /* 0x000fe2000001009d */
[----:B------:R-:W-:Y:S02]  /*5570*/  HADD2.F32 R159, -RZ, R156.H0_H0 ;  /* 0x2000009cff9f7230 */ /* 0x000fe40000004100 */
[----:B------:R-:W-:Y:S01]  /*5580*/  HADD2.F32 R157, -RZ, R154.H0_H0 ;  /* 0x2000009aff9d7230 */ /* 0x000fe20000004100 */
[----:B------:R-:W-:Y:S01]  /*5590*/  FSEL R153, R153, RZ, P6 ;  /* 0x000000ff99997208 */ /* 0x000fe20003000000 */
[----:B------:R-:W-:Y:S01]  /*55a0*/  FMUL.FTZ R155, R155, UR14 ;  /* 0x0000000e9b9b7c20 */ /* 0x000fe20008410000 */
[----:B------:R-:W-:Y:S01]  /*55b0*/  LOP3.LUT P6, RZ, R18, 0xff00, RZ, 0xc0, !PT ;  /* 0x0000ff0012ff7812 */ /* 0x000fe200078cc0ff */
[----:B------:R-:W-:-:S03]  /*55c0*/  FFMA.FTZ R154, R26, R196, R197 ;  /* 0x000000c41a9a7223 */ /* 0x000fc600000100c5 */
        /* <DEDUP_REMOVED lines=19> */
.L_x_3032:
        /* <DEDUP_REMOVED lines=40> */
.L_x_3034:
        /* <DEDUP_REMOVED lines=30> */
.L_x_3030:
        /* <DEDUP_REMOVED lines=16> */
.L_x_3035:
        /* <DEDUP_REMOVED lines=10> */
.L_x_3036:
[----:B------:R-:W-:-:S07]  /*5d00*/  VIADD R7, R7, 0x80 ;  /* 0x0000008007077836 */ /* 0x000fce0000000000 */
.L_x_3026:
[----:B------:R-:W-:Y:S05]  /*5d10*/  BSYNC.RECONVERGENT B0 ;  /* 0x0000000000007941 */ /* 0x000fea0003800200 */
.L_x_3025:
        /* <DEDUP_REMOVED lines=68> */
.L_x_3041:
[----:B-12---:R-:W-:Y:S01]  /*6160*/  SHF.R.U64 R153, R190, 0x10, R191 ;  /* 0x00000010be997819 */ /* 0x006fe200000012bf */
        /* <DEDUP_REMOVED lines=50> */
.L_x_3040:
        /* <DEDUP_REMOVED lines=52> */
.L_x_3043:
        /* <DEDUP_REMOVED lines=43> */
.L_x_3039:
        /* <DEDUP_REMOVED lines=51> */
.L_x_3045:
[----:B-12---:R-:W-:Y:S02]  /*6db0*/  IMAD.MOV.U32 R152, RZ, RZ, R190 ;  /* 0x000000ffff987224 */ /* 0x006fe400078e00be */
        /* <DEDUP_REMOVED lines=38> */
.L_x_3044:
        /* <DEDUP_REMOVED lines=40> */
.L_x_3046:
        /* <DEDUP_REMOVED lines=30> */
.L_x_3042:
        /* <DEDUP_REMOVED lines=16> */
.L_x_3047:
        /* <DEDUP_REMOVED lines=10> */
.L_x_3048:
[----:B------:R-:W-:-:S07]  /*7620*/  VIADD R7, R7, 0x80 ;  /* 0x0000008007077836 */ /* 0x000fce0000000000 */
.L_x_3038:
[----:B------:R-:W-:Y:S05]  /*7630*/  BSYNC.RECONVERGENT B0 ;  /* 0x0000000000007941 */ /* 0x000fea0003800200 */
.L_x_3037:
        /* <DEDUP_REMOVED lines=68> */
.L_x_3053:
        /* <DEDUP_REMOVED lines=51> */
.L_x_3052:
        /* <DEDUP_REMOVED lines=52> */
.L_x_3055:
        /* <DEDUP_REMOVED lines=43> */
.L_x_3051:
        /* <DEDUP_REMOVED lines=51> */
.L_x_3057:
        /* <DEDUP_REMOVED lines=39> */
.L_x_3056:
        /* <DEDUP_REMOVED lines=40> */
.L_x_3058:
        /* <DEDUP_REMOVED lines=30> */
.L_x_3054:
        /* <DEDUP_REMOVED lines=16> */
.L_x_3059:
        /* <DEDUP_REMOVED lines=10> */
.L_x_3060:
[----:B------:R-:W-:-:S07]  /*8f40*/  VIADD R7, R7, 0x80 ;  /* 0x0000008007077836 */ /* 0x000fce0000000000 */
.L_x_3050:
[----:B------:R-:W-:Y:S05]  /*8f50*/  BSYNC.RECONVERGENT B0 ;  /* 0x0000000000007941 */ /* 0x000fea0003800200 */
.L_x_3049:
        /* <DEDUP_REMOVED lines=14> */
[----:B0-----:R-:W-:Y:S01]  /*9040*/  SHF.R.U64 R157, R186, 0x10, R187 ;  /* 0x00000010ba9d7819 */ /* 0x001fe200000012bb */
        /* <DEDUP_REMOVED lines=23> */
[----:B------:R-:W-:-:S04]  /*91c0*/  LOP3.LUT P6, RZ, R175, 0xff, RZ, 0xc0, !PT ;  /* 0x000000ffafff7812 */ /* 0x000fc800078cc0ff */
[----:B------:R-:W-:-:S05]  /*91d0*/  HADD2.F32 R155, -RZ, R152.H0_H0 ;  /* 0x20000098ff9b7230 */ /* 0x000fca0000004100 */
        /* <DEDUP_REMOVED lines=29> */
.L_x_3065:
[----:B-12---:R-:W-:Y:S01]  /*93b0*/  SHF.R.U64 R153, R186, 0x10, R187 ;  /* 0x00000010ba997819 */ /* 0x006fe200000012bb */
[----:B------:R-:W-:Y:S01]  /*93c0*/  FFMA.FTZ R152, R180, R196, R197 ;  /* 0x000000c4b4987223 */ /* 0x000fe200000100c5 */
[----:B------:R-:W-:-:S03]  /*93d0*/  LOP3.LUT P6, RZ, R175, 0xff00, RZ, 0xc0, !PT ;  /* 0x0000ff00afff7812 */ /* 0x000fc600078cc0ff */
        /* <DEDUP_REMOVED lines=9> */
[----:B0-----:R-:W-:Y:S01]  /*9470*/  FSEL R157, R153, RZ, P6 ;  /* 0x000000ff999d7208 */ /* 0x001fe20003000000 */
        /* <DEDUP_REMOVED lines=15> */
[----:B------:R-:W-:-:S03]  /*9570*/  F2FP.F16.F32.PACK_AB R156, R159, R156 ;  /* 0x0000009c9f9c723e */ /* 0x000fc600000000ff */
[----:B------:R-:W-:Y:S01]  /*9580*/  FFMA.FTZ R153, R6, R153, R155 ;  /* 0x0000009906997223 */ /* 0x000fe2000001009b */
[----:B------:R-:W-:Y:S02]  /*9590*/  SHF.R.U32.HI R155, RZ, 0x10, R187 ;  /* 0x00000010ff9b7819 */ /* 0x000fe400000116bb */
[----:B------:R-:W-:Y:S01]  /*95a0*/  PRMT R203, R156, 0x7632, R203 ;  /* 0x000076329ccb7816 */ /* 0x000fe200000000cb */
        /* <DEDUP_REMOVED lines=21> */
.L_x_3064:
        /* <DEDUP_REMOVED lines=31> */
[----:B------:R-:W-:Y:S02]  /*98f0*/  F2FP.F16.F32.PACK_AB R152, R155, R152 ;  /* 0x000000989b98723e */ /* 0x000fe400000000ff */
[----:B------:R-:W-:Y:S02]  /*9900*/  FSEL R153, R153, RZ, P6 ;  /* 0x000000ff99997208 */ /* 0x000fe40003000000 */
[----:B------:R-:W-:Y:S02]  /*9910*/  LOP3.LUT P6, RZ, R175, 0xff00, RZ, 0xc0, !PT ;  /* 0x0000ff00afff7812 */ /* 0x000fe400078cc0ff */
[----:B------:R-:W-:-:S02]  /*9920*/  PRMT R155, R152, 0x7632, R155 ;  /* 0x00007632989b7816 */ /* 0x000fc4000000009b */
[----:B------:R-:W-:Y:S02]  /*9930*/  FSEL R156, R154, RZ, P6 ;  /* 0x000000ff9a9c7208 */ /* 0x000fe40003000000 */
[----:B------:R-:W-:Y:S02]  /*9940*/  LOP3.LUT P6, RZ, R176, 0xff00, RZ, 0xc0, !PT ;  /* 0x0000ff00b0ff7812 */ /* 0x000fe400078cc0ff */
[----:B------:R-:W-:Y:S02]  /*9950*/  PRMT R185, R152, 0x7610, R185 ;  /* 0x0000761098b97816 */ /* 0x000fe400000000b9 */
        /* <DEDUP_REMOVED lines=15> */
.L_x_3067:
        /* <DEDUP_REMOVED lines=23> */
[----:B------:R-:W-:Y:S02]  /*9bc0*/  F2FP.F16.F32.PACK_AB R156, R157, R156 ;  /* 0x0000009c9d9c723e */ /* 0x000fe400000000ff */
        /* <DEDUP_REMOVED lines=21> */
.L_x_3063:
        /* <DEDUP_REMOVED lines=11> */
[----:B------:R-:W-:Y:S02]  /*9dd0*/  HADD2.F32 R155, -RZ, R152.H0_H0 ;  /* 0x20000098ff9b7230 */ /* 0x000fe40000004100 */
[----:B------:R-:W-:Y:S01]  /*9de0*/  FADD.FTZ R153, R178, -R153 ;  /* 0x80000099b2997221 */ /* 0x000fe20000010000 */
[----:B------:R-:W-:Y:S01]  /*9df0*/  SHF.R.U32.HI R158, RZ, 0x10, R187 ;  /* 0x00000010ff9e7819 */ /* 0x000fe200000116bb */
[----:B------:R-:W-:-:S02]  /*9e00*/  HADD2.F32 R159, -RZ, R156.H0_H0 ;  /* 0x2000009cff9f7230 */ /* 0x000fc40000004100 */
[----:B-----5:R-:W-:Y:S01]  /*9e10*/  FFMA.FTZ R153, R6, R153, R155 ;  /* 0x0000009906997223 */ /* 0x020fe2000001009b */
[----:B------:R-:W-:Y:S01]  /*9e20*/  SHF.R.U64 R155, R186, 0x10, R187 ;  /* 0x00000010ba9b7819 */ /* 0x000fe200000012bb */
[----:B------:R-:W-:Y:S02]  /*9e30*/  HADD2.F32 R185, -RZ, R158.H0_H0 ;  /* 0x2000009effb97230 */ /* 0x000fe40000004100 */
[----:B------:R-:W-:Y:S02]  /*9e40*/  FMUL.FTZ R152, R153, UR14 ;  /* 0x0000000e99987c20 */ /* 0x000fe40008410000 */
[----:B------:R-:W-:Y:S02]  /*9e50*/  HADD2.F32 R157, -RZ, R155.H0_H0 ;  /* 0x2000009bff9d7230 */ /* 0x000fe40000004100 */
[----:B------:R-:W-:Y:S01]  /*9e60*/  FADD.FTZ R155, R179, -R154 ;  /* 0x8000009ab39b7221 */ /* 0x000fe20000010000 */
[----:B------:R-:W-:-:S03]  /*9e70*/  FSEL R152, R152, RZ, P6 ;  /* 0x000000ff98987208 */ /* 0x000fc60003000000 */
[----:B------:R-:W-:Y:S01]  /*9e80*/  FFMA.FTZ R155, R6, R155, R157 ;  /* 0x0000009b069b7223 */ /* 0x000fe2000001009d */
[-CC-:B------:R-:W-:Y:S01]  /*9e90*/  FFMA.FTZ R157, R181, R196.reuse, R197.reuse ;  /* 0x000000c4b59d7223 */ /* 0x180fe200000100c5 */
[----:B------:R-:W-:Y:S01]  /*9ea0*/  FFMA.FTZ R196, R182, R196, R197 ;  /* 0x000000c4b6c47223 */ /* 0x000fe200000100c5 */
[----:B------:R-:W-:Y:S01]  /*9eb0*/  LOP3.LUT P6, RZ, R175, 0xff00, RZ, 0xc0, !PT ;  /* 0x0000ff00afff7812 */ /* 0x000fe200078cc0ff */
[----:B------:R-:W-:Y:S01]  /*9ec0*/  FMUL.FTZ R154, R155, UR14 ;  /* 0x0000000e9b9a7c20 */ /* 0x000fe20008410000 */
[----:B------:R-:W-:Y:S01]  /*9ed0*/  FADD.FTZ R157, R184, -R157 ;  /* 0x8000009db89d7221 */ /* 0x000fe20000010000 */
[----:B------:R-:W-:-:S03]  /*9ee0*/  F2FP.F16.F32.PACK_AB R152, R152, R153 ;  /* 0x000000999898723e */ /* 0x000fc600000000ff */
[----:B------:R-:W-:Y:S01]  /*9ef0*/  FFMA.FTZ R157, R6, R157, R159 ;  /* 0x0000009d069d7223 */ /* 0x000fe2000001009f */
[----:B------:R-:W-:Y:S01]  /*9f00*/  FADD.FTZ R159, R183, -R196 ;  /* 0x800000c4b79f7221 */ /* 0x000fe20000010000 */
[----:B------:R-:W-:Y:S02]  /*9f10*/  FSEL R154, R154, RZ, P6 ;  /* 0x000000ff9a9a7208 */ /* 0x000fe40003000000 */
[----:B------:R-:W-:Y:S01]  /*9f20*/  FMUL.FTZ R156, R157, UR14 ;  /* 0x0000000e9d9c7c20 */ /* 0x000fe20008410000 */
[----:B------:R-:W-:Y:S01]  /*9f30*/  LOP3.LUT P6, RZ, R175, 0xff0000, RZ, 0xc0, !PT ;  /* 0x00ff0000afff7812 */ /* 0x000fe200078cc0ff */
[----:B------:R-:W-:Y:S01]  /*9f40*/  FFMA.FTZ R159, R6, R159, R185 ;  /* 0x0000009f069f7223 */ /* 0x000fe200000100b9 */
[----:B------:R-:W-:Y:S02]  /*9f50*/  F2FP.F16.F32.PACK_AB R154, R154, R155 ;  /* 0x0000009b9a9a723e */ /* 0x000fe400000000ff */
[----:B------:R-:W-:Y:S01]  /*9f60*/  FSEL R156, R156, RZ, P6 ;  /* 0x000000ff9c9c7208 */ /* 0x000fe20003000000 */
[----:B------:R-:W-:Y:S01]  /*9f70*/  FMUL.FTZ R6, R159, UR14 ;  /* 0x0000000e9f067c20 */ /* 0x000fe20008410000 */
[----:B------:R-:W-:-:S02]  /*9f80*/  ISETP.GE.U32.AND P6, PT, R175, 0x1000000, PT ;  /* 0x01000000af00780c */ /* 0x000fc40003fc6070 */
[----:B------:R-:W-:Y:S02]  /*9f90*/  F2FP.F16.F32.PACK_AB R156, R156, R157 ;  /* 0x0000009d9c9c723e */ /* 0x000fe400000000ff */
[----:B------:R-:W-:Y:S02]  /*9fa0*/  FSEL R6, R6, RZ, P6 ;  /* 0x000000ff06067208 */ /* 0x000fe40003000000 */
[----:B------:R-:W-:Y:S02]  /*9fb0*/  PRMT R198, R154, 0x7610, R198 ;  /* 0x000076109ac67816 */ /* 0x000fe400000000c6 */
[----:B------:R-:W-:Y:S02]  /*9fc0*/  F2FP.F16.F32.PACK_AB R159, R6, R159 ;  /* 0x0000009f069f723e */ /* 0x000fe400000000ff */
        /* <DEDUP_REMOVED lines=8> */
.L_x_3069:
[----:B-12---:R-:W-:Y:S02]  /*a050*/  IMAD.MOV.U32 R152, RZ, RZ, R186 ;  /* 0x000000ffff987224 */ /* 0x006fe400078e00ba */
[-C--:B------:R-:W-:Y:S01]  /*a060*/  FFMA.FTZ R153, R177, R196.reuse, R197 ;  /* 0x000000c4b1997223 */ /* 0x080fe200000100c5 */
[----:B------:R-:W-:Y:S02]  /*a070*/  SHF.R.U64 R154, R186, 0x10, R187 ;  /* 0x00000010ba9a7819 */ /* 0x000fe400000012bb */
[----:B------:R-:W-:Y:S01]  /*a080*/  LOP3.LUT P6, RZ, R175, 0xff, RZ, 0xc0, !PT ;  /* 0x000000ffafff7812 */ /* 0x000fe200078cc0ff */
[----:B------:R-:W-:Y:S02]  /*a090*/  HADD2.F32 R155, -RZ, R152.H0_H0 ;  /* 0x20000098ff9b7230 */ /* 0x000fe40000004100 */
[----:B------:R-:W-:Y:S01]  /*a0a0*/  FADD.FTZ R153, R178, -R153 ;  /* 0x80000099b2997221 */ /* 0x000fe20000010000 */
[----:B------:R-:W-:Y:S01]  /*a0b0*/  FFMA.FTZ R152, R180, R196, R197 ;  /* 0x000000c4b4987223 */ /* 0x000fe200000100c5 */
[----:B0-----:R-:W-:-:S02]  /*a0c0*/  HADD2.F32 R157, -RZ, R154.H0_H0 ;  /* 0x2000009aff9d7230 */ /* 0x001fc40000004100 */
[-C--:B------:R-:W-:Y:S01]  /*a0d0*/  FFMA.FTZ R154, R182, R196.reuse, R197 ;  /* 0x000000c4b69a7223 */ /* 0x080fe200000100c5 */
[C---:B-----5:R-:W-:Y:S01]  /*a0e0*/  FFMA.FTZ R153, R6.reuse, R153, R155 ;  /* 0x0000009906997223 */ /* 0x060fe2000001009b */
[----:B------:R-:W-:Y:S01]  /*a0f0*/  FADD.FTZ R155, R179, -R152 ;  /* 0x80000098b39b7221 */ /* 0x000fe20000010000 */
[----:B------:R-:W-:Y:S02]  /*a100*/  FFMA.FTZ R197, R181, R196, R197 ;  /* 0x000000c4b5c57223 */ /* 0x000fe400000100c5 */
[----:B------:R-:W-:Y:S01]  /*a110*/  FMUL.FTZ R153, R153, UR14 ;  /* 0x0000000e99997c20 */ /* 0x000fe20008410000 */
[----:B------:R-:W-:Y:S01]  /*a120*/  FFMA.FTZ R155, R6, R155, R157 ;  /* 0x0000009b069b7223 */ /* 0x000fe2000001009d */
[----:B------:R-:W-:-:S03]  /*a130*/  FADD.FTZ R197, R184, -R197 ;  /* 0x800000c5b8c57221 */ /* 0x000fc60000010000 */
[----:B------:R-:W-:Y:S01]  /*a140*/  FSEL R153, R153, RZ, P6 ;  /* 0x000000ff99997208 */ /* 0x000fe20003000000 */
[----:B------:R-:W-:Y:S01]  /*a150*/  FMUL.FTZ R155, R155, UR14 ;  /* 0x0000000e9b9b7c20 */ /* 0x000fe20008410000 */
[----:B------:R-:W-:-:S04]  /*a160*/  LOP3.LUT P6, RZ, R175, 0xff00, RZ, 0xc0, !PT ;  /* 0x0000ff00afff7812 */ /* 0x000fc800078cc0ff */
[----:B------:R-:W-:Y:S02]  /*a170*/  FSEL R152, R155, RZ, P6 ;  /* 0x000000ff9b987208 */ /* 0x000fe40003000000 */
[--C-:B------:R-:W-:Y:S02]  /*a180*/  SHF.R.U32.HI R155, RZ, 0x10, R187.reuse ;  /* 0x00000010ff9b7819 */ /* 0x100fe400000116bb */
[----:B------:R-:W-:Y:S02]  /*a190*/  ISETP.GE.U32.AND P6, PT, R175, 0x1000000, PT ;  /* 0x01000000af00780c */ /* 0x000fe40003fc6070 */
[----:B------:R-:W-:Y:S01]  /*a1a0*/  F2FP.F16.F32.PACK_AB R152, R152, R153 ;  /* 0x000000999898723e */ /* 0x000fe200000000ff */
[----:B------:R-:W-:Y:S02]  /*a1b0*/  HADD2.F32 R157, -RZ, R155.H0_H0 ;  /* 0x2000009bff9d7230 */ /* 0x000fe40000004100 */
[----:B------:R-:W-:Y:S01]  /*a1c0*/  FADD.FTZ R155, R183, -R154 ;  /* 0x8000009ab79b7221 */ /* 0x000fe20000010000 */
[----:B------:R-:W-:-:S03]  /*a1d0*/  IMAD.MOV.U32 R154, RZ, RZ, R187 ;  /* 0x000000ffff9a7224 */ /* 0x000fc600078e00bb */
[----:B------:R-:W-:-:S04]  /*a1e0*/  FFMA.FTZ R155, R6, R155, R157 ;  /* 0x0000009b069b7223 */ /* 0x000fc8000001009d */
[----:B------:R-:W-:-:S05]  /*a1f0*/  FMUL.FTZ R155, R155, UR14 ;  /* 0x0000000e9b9b7c20 */ /* 0x000fca0008410000 */
[----:B------:R-:W-:Y:S01]  /*a200*/  FSEL R156, R155, RZ, P6 ;  /* 0x000000ff9b9c7208 */ /* 0x000fe20003000000 */
[----:B------:R-:W-:Y:S01]  /*a210*/  HADD2.F32 R155, -RZ, R154.H0_H0 ;  /* 0x2000009aff9b7230 */ /* 0x000fe20000004100 */
[----:B------:R-:W-:-:S04]  /*a220*/  LOP3.LUT P6, RZ, R175, 0xff0000, RZ, 0xc0, !PT ;  /* 0x00ff0000afff7812 */ /* 0x000fc800078cc0ff */
[----:B------:R-:W-:Y:S01]  /*a230*/  FFMA.FTZ R155, R6, R197, R155 ;  /* 0x000000c5069b7223 */ /* 0x000fe2000001009b */
[----:B------:R-:W-:-:S03]  /*a240*/  PRMT R6, R152, 0x7632, R6 ;  /* 0x0000763298067816 */ /* 0x000fc60000000006 */
[----:B------:R-:W-:-:S05]  /*a250*/  FMUL.FTZ R155, R155, UR14 ;  /* 0x0000000e9b9b7c20 */ /* 0x000fca0008410000 */
[----:B------:R-:W-:-:S04]  /*a260*/  FSEL R155, R155, RZ, P6 ;  /* 0x000000ff9b9b7208 */ /* 0x000fc80003000000 */
[----:B------:R-:W-:Y:S02]  /*a270*/  F2FP.F16.F32.PACK_AB R156, R156, R155 ;  /* 0x0000009b9c9c723e */ /* 0x000fe400000000ff */
[----:B------:R-:W-:Y:S02]  /*a280*/  PRMT R155, R152, 0x7610, R155 ;  /* 0x00007610989b7816 */ /* 0x000fe4000000009b */
[C---:B------:R-:W-:Y:S02]  /*a290*/  PRMT R157, R156.reuse, 0x7632, R157 ;  /* 0x000076329c9d7816 */ /* 0x040fe4000000009d */
[----:B------:R-:W-:Y:S01]  /*a2a0*/  PRMT R154, R156, 0x7610, R154 ;  /* 0x000076109c9a7816 */ /* 0x000fe2000000009a */
[----:B------:R-:W-:Y:S06]  /*a2b0*/  BRA `(.L_x_3066) ;  /* 0x0000000400147947 */ /* 0x000fec0003800000 */
.L_x_3068:
        /* <DEDUP_REMOVED lines=40> */
.L_x_3070:
        /* <DEDUP_REMOVED lines=28> */
[----:B0-----:R-:W-:-:S07]  /*a700*/  PRMT R157, R154, 0x7632, R157 ;  /* 0x000076329a9d7816 */ /* 0x001fce000000009d */
.L_x_3066:
        /* <DEDUP_REMOVED lines=16> */
.L_x_3071:
        /* <DEDUP_REMOVED lines=10> */
.L_x_3062:
[----:B------:R-:W-:Y:S05]  /*a8b0*/  BSYNC.RECONVERGENT B0 ;  /* 0x0000000000007941 */ /* 0x000fea0003800200 */
.L_x_3061:
[----:B------:R-:W-:Y:S01]  /*a8c0*/  ISETP.NE.AND P6, PT, R205, RZ, PT ;  /* 0x000000ffcd00720c */ /* 0x000fe20003fc5270 */
[----:B------:R-:W-:-:S12]  /*a8d0*/  UPLOP3.LUT UP1, UPT, UPT, UPT, UP1, 0x40, 0x4 ;  /* 0x000000000004789c */ /* 0x000fd80003f2e810 */
[----:B------:R-:W-:Y:S05]  /*a8e0*/  @!P6 BRA `(.L_x_3072) ;  /* 0xffffff600000e947 */ /* 0x000fea000383ffff */
.L_x_3000:
        /* <DEDUP_REMOVED lines=18> */
.L_x_3074:
[----:B------:R-:W-:Y:S05]  /*aa10*/  BSYNC.RECONVERGENT B0 ;  /* 0x0000000000007941 */ /* 0x000fea0003800200 */
.L_x_3073:
        /* <DEDUP_REMOVED lines=15> */
.L_x_3076:
[----:B------:R-:W-:Y:S05]  /*ab10*/  BSYNC.RECONVERGENT B0 ;  /* 0x0000000000007941 */ /* 0x000fea0003800200 */
.L_x_3075:
        /* <DEDUP_REMOVED lines=15> */
.L_x_3078:
[----:B------:R-:W-:Y:S05]  /*ac10*/  BSYNC.RECONVERGENT B0 ;  /* 0x0000000000007941 */ /* 0x000fea0003800200 */
.L_x_3077:
        /* <DEDUP_REMOVED lines=15> */
.L_x_3080:
[----:B------:R-:W-:Y:S05]  /*ad10*/  BSYNC.RECONVERGENT B0 ;  /* 0x0000000000007941 */ /* 0x000fea0003800200 */
.L_x_3079:
        /* <DEDUP_REMOVED lines=14> */
.L_x_3081:
        /* <DEDUP_REMOVED lines=16> */
.L_x_5436:


//--------------------- .text._ZN10layer_norm31ln_parallel_residual_bwd_kernelINS_13Kernel_traitsIf6__halfS2_S2_fjLj2560ELj1ELj1ELj4ELj8ENS_18Kernel_traits_baseILj2560EfS2_S2_S2_fjLj128EEEEELb1ELb0ELb1EEEvNS_9BwdParamsE --------------------------
	.section	.text._ZN10layer_norm31ln_parallel_residual_bwd_kernelINS_13Kernel_traitsIf6__halfS2_S2_fjLj2560ELj1ELj1ELj4ELj8ENS_18Kernel_traits_baseILj2560EfS2_S2_S2_fjLj128EEEEELb1ELb0ELb1EEEvNS_9BwdParamsE,"ax",@progbits
	.align	128
        .global         _ZN10layer_norm31ln_parallel_residual_bwd_kernelINS_13Kernel_traitsIf6__halfS2_S2_fjLj2560ELj1ELj1ELj4ELj8ENS_18Kernel_traits_baseILj2560EfS2_S2_S2_fjLj128EEEEELb1ELb0ELb1EEEvNS_9BwdParamsE
        .type           _ZN10layer_norm31ln_parallel_residual_bwd_kernelINS_13Kernel_traitsIf6__halfS2_S2_fjLj2560ELj1ELj1ELj4ELj8ENS_18Kernel_traits_baseILj2560EfS2_S2_S2_fjLj128EEEEELb1ELb0ELb1EEEvNS_9BwdParamsE,@function
        .size           _ZN10layer_norm31ln_parallel_residual_bwd_kernelINS_13Kernel_traitsIf6__halfS2_S2_fjLj2560ELj1ELj1ELj4ELj8ENS_18Kernel_traits_baseILj2560EfS2_S2_S2_fjLj128EEEEELb1ELb0ELb1EEEvNS_9BwdParamsE,(.L_x_5437 - _ZN10layer_norm31ln_parallel_residual_bwd_kernelINS_13Kernel_traitsIf6__halfS2_S2_fjLj2560ELj1ELj1ELj4ELj8ENS_18Kernel_traits_baseILj2560EfS2_S2_S2_fjLj128EEEEELb1ELb0ELb1EEEvNS_9BwdParamsE)
        .other          _ZN10layer_norm31ln_parallel_residual_bwd_kernelINS_13Kernel_traitsIf6__halfS2_S2_fjLj2560ELj1ELj1ELj4ELj8ENS_18Kernel_traits_baseILj2560EfS2_S2_S2_fjLj128EEEEELb1ELb0ELb1EEEvNS_9BwdParamsE,@"STO_CUDA_ENTRY STV_DEFAULT"
_ZN10layer_norm31ln_parallel_residual_bwd_kernelINS_13Kernel_traitsIf6__halfS2_S2_fjLj2560ELj1ELj1ELj4ELj8ENS_18Kernel_traits_baseILj2560EfS2_S2_S2_fjLj128EEEEELb1ELb0ELb1EEEvNS_9BwdParamsE:
.text._ZN10layer_norm31ln_parallel_residual_bwd_kernelINS_13Kernel_traitsIf6__halfS2_S2_fjLj2560ELj1ELj1ELj4ELj8ENS_18Kernel_traits_baseILj2560EfS2_S2_S2_fjLj128EEEEELb1ELb0ELb1EEEvNS_9BwdParamsE:
        /* <DEDUP_REMOVED lines=111> */
.L_x_3135:
        /* <DEDUP_REMOVED lines=8> */
[C---:B------:R-:W-:Y:S01]  /*0770*/  VIADD R165, R136.reuse, 0x180 ;  /* 0x0000018088a57836 */ /* 0x040fe20000000000 */
[C---:B------:R-:W-:Y:S01]  /*0780*/  IADD3 R163, PT, PT, R136.reuse, 0x100, RZ ;  /* 0x0000010088a37810 */ /* 0x040fe20007ffe0ff */
[--C-:B---3--:R-:W-:Y:S01]  /*0790*/  IMAD.WIDE.U32 R176, R136, 0x8, R92.reuse ;  /* 0x0000000888b07825 */ /* 0x108fe200078e005c */
[----:B------:R-:W3:Y:S03]  /*07a0*/  LDC.64 R180, c[0x0][0x3c0] ;  /* 0x0000f000ffb47b82 */ /* 0x000ee60000000a00 */
[----:B------:R-:W-:-:S02]  /*07b0*/  IMAD.WIDE.U32 R94, R165, 0x8, R92 ;  /* 0x00000008a55e7825 */ /* 0x000fc400078e005c */
[----:B------:R-:W3:Y:S02]  /*07c0*/  LDG.E.64 R176, desc[UR10][R176.64] ;  /* 0x0000000ab0b07981 */ /* 0x000ee4000c1e1b00 */
        /* <DEDUP_REMOVED lines=37> */
[----:B------:R-:W-:Y:S01]  /*0a20*/  ISETP.NE.AND P3, PT, RZ, UR12, PT ;  /* 0x0000000cff007c0c */ /* 0x000fe2000bf65270 */
[----:B------:R-:W-:Y:S01]  /*0a30*/  IMAD.MOV.U32 R216, RZ, RZ, R176 ;  /* 0x000000ffffd87224 */ /* 0x000fe200078e00b0 */
[----:B------:R-:W-:-:S02]  /*0a40*/  SHF.R.U64 R229, R176, 0x10, R177 ;  /* 0x00000010b0e57819 */ /* 0x000fc400000012b1 */
[----:B------:R-:W-:Y:S02]  /*0a50*/  MOV R213, R177 ;  /* 0x000000b100d57202 */ /* 0x000fe40000000f00 */
[----:B------:R-:W-:Y:S01]  /*0a60*/  SHF.R.U32.HI R214, RZ, 0x10, R177 ;  /* 0x00000010ffd67819 */ /* 0x000fe200000116b1 */
[----:B--2---:R-:W-:Y:S02]  /*0a70*/  IMAD.MOV.U32 R228, RZ, RZ, R94 ;  /* 0x000000ffffe47224 */ /* 0x004fe400078e005e */
[----:B------:R-:W-:Y:S01]  /*0a80*/  IMAD.MOV.U32 R230, RZ, RZ, R178 ;  /* 0x000000ffffe67224 */ /* 0x000fe200078e00b2 */
[--C-:B------:R-:W-:Y:S01]  /*0a90*/  SHF.R.U64 R176, R178, 0x10, R179.reuse ;  /* 0x00000010b2b07819 */ /* 0x100fe200000012b3 */
[--C-:B------:R-:W-:Y:S01]  /*0aa0*/  IMAD.MOV.U32 R177, RZ, RZ, R179.reuse ;  /* 0x000000ffffb17224 */ /* 0x100fe200078e00b3 */
[----:B------:R-:W-:Y:S01]  /*0ab0*/  SHF.R.U32.HI R182, RZ, 0x10, R179 ;  /* 0x00000010ffb67819 */ /* 0x000fe200000116b3 */
[----:B----4-:R-:W-:Y:S01]  /*0ac0*/  IMAD.MOV.U32 R220, RZ, RZ, R160 ;  /* 0x000000ffffdc7224 */ /* 0x010fe200078e00a0 */
[----:B------:R-:W-:Y:S01]  /*0ad0*/  SHF.R.U64 R183, R160, 0x10, R161 ;  /* 0x00000010a0b77819 */ /* 0x000fe200000012a1 */
[--C-:B------:R-:W-:Y:S01]  /*0ae0*/  IMAD.MOV.U32 R215, RZ, RZ, R95.reuse ;  /* 0x000000ffffd77224 */ /* 0x100fe200078e005f */
[----:B------:R-:W-:Y:S01]  /*0af0*/  SHF.R.U64 R224, R94, 0x10, R95 ;  /* 0x000000105ee07819 */ /* 0x000fe2000000125f */
[----:B------:R-:W-:Y:S01]  /*0b00*/  IMAD.MOV.U32 R178, RZ, RZ, R184 ;  /* 0x000000ffffb27224 */ /* 0x000fe200078e00b8 */
[----:B------:R-:W-:-:S02]  /*0b10*/  SHF.R.U64 R179, R184, 0x10, R185 ;  /* 0x00000010b8b37819 */ /* 0x000fc400000012b9 */
[----:B-1----:R-:W-:Y:S02]  /*0b20*/  MOV R181, R185 ;  /* 0x000000b900b57202 */ /* 0x002fe40000000f00 */
[----:B------:R-:W-:Y:S01]  /*0b30*/  SHF.R.U32.HI R180, RZ, 0x10, R185 ;  /* 0x00000010ffb47819 */ /* 0x000fe200000116b9 */
[----:B------:R-:W-:Y:S01]  /*0b40*/  IMAD.MOV.U32 R198, RZ, RZ, R96 ;  /* 0x000000ffffc67224 */ /* 0x000fe200078e0060 */
[----:B------:R-:W-:Y:S02]  /*0b50*/  MOV R185, R161 ;  /* 0x000000a100b97202 */ /* 0x000fe40000000f00 */
[----:B------:R-:W-:Y:S02]  /*0b60*/  SHF.R.U32.HI R184, RZ, 0x10, R161 ;  /* 0x00000010ffb87819 */ /* 0x000fe400000116a1 */
[----:B------:R-:W-:Y:S01]  /*0b70*/  SHF.R.U32.HI R227, RZ, 0x10, R95 ;  /* 0x00000010ffe37819 */ /* 0x000fe2000001165f */
[----:B------:R-:W0:Y:S01]  /*0b80*/  @P0 LDC.64 R160, c[0x0][0x438] ;  /* 0x00010e00ffa00b82 */ /* 0x000e220000000a00 */
[----:B------:R-:W-:-:S02]  /*0b90*/  SHF.R.U64 R199, R96, 0x10, R97 ;  /* 0x0000001060c77819 */ /* 0x000fc40000001261 */
[----:B------:R-:W-:Y:S02]  /*0ba0*/  MOV R201, R97 ;  /* 0x0000006100c97202 */ /* 0x000fe40000000f00 */
[----:B------:R-:W-:-:S03]  /*0bb0*/  SHF.R.U32.HI R200, RZ, 0x10, R97 ;  /* 0x00000010ffc87819 */ /* 0x000fc60000011661 */
[----:B------:R-:W1:Y:S01]  /*0bc0*/  @P1 LDC.64 R94, c[0x0][0x3b8] ;  /* 0x0000ee00ff5e1b82 */ /* 0x000e620000000a00 */
[----:B------:R-:W-:Y:S01]  /*0bd0*/  IMAD.MOV.U32 R206, RZ, RZ, R152 ;  /* 0x000000ffffce7224 */ /* 0x000fe200078e0098 */
[----:B------:R-:W-:Y:S01]  /*0be0*/  SHF.R.U64 R207, R152, 0x10, R153 ;  /* 0x0000001098cf7819 */ /* 0x000fe20000001299 */
[----:B------:R-:W-:Y:S01]  /*0bf0*/  IMAD.MOV.U32 R222, RZ, RZ, R154 ;  /* 0x000000ffffde7224 */ /* 0x000fe200078e009a */
[----:B------:R-:W-:-:S04]  /*0c00*/  MOV R209, R153 ;  /* 0x0000009900d17202 */ /* 0x000fc80000000f00 */
[----:B------:R-:W2:Y:S01]  /*0c10*/  @P0 LDC.64 R96, c[0x0][0x438] ;  /* 0x00010e00ff600b82 */ /* 0x000ea20000000a00 */
[----:B------:R-:W-:Y:S02]  /*0c20*/  SHF.R.U32.HI R208, RZ, 0x10, R153 ;  /* 0x00000010ffd07819 */ /* 0x000fe40000011699 */
[--C-:B------:R-:W-:Y:S02]  /*0c30*/  SHF.R.U64 R219, R154, 0x10, R155.reuse ;  /* 0x000000109adb7819 */ /* 0x100fe4000000129b */
[----:B------:R-:W-:Y:S02]  /*0c40*/  MOV R225, R155 ;  /* 0x0000009b00e17202 */ /* 0x000fe40000000f00 */
[----:B------:R-:W-:Y:S01]  /*0c50*/  SHF.R.U32.HI R223, RZ, 0x10, R155 ;  /* 0x00000010ffdf7819 */ /* 0x000fe2000001169b */
[----:B------:R-:W4:Y:S01]  /*0c60*/  @P0 LDC.64 R152, c[0x0][0x438] ;  /* 0x00010e00ff980b82 */ /* 0x000f220000000a00 */
[----:B------:R-:W-:Y:S01]  /*0c70*/  IMAD.MOV.U32 R190, RZ, RZ, R150 ;  /* 0x000000ffffbe7224 */ /* 0x000fe200078e0096 */
[--C-:B------:R-:W-:Y:S01]  /*0c80*/  SHF.R.U64 R191, R150, 0x10, R151.reuse ;  /* 0x0000001096bf7819 */ /* 0x100fe20000001297 */
[--C-:B------:R-:W-:Y:S01]  /*0c90*/  IMAD.MOV.U32 R193, RZ, RZ, R151.reuse ;  /* 0x000000ffffc17224 */ /* 0x100fe200078e0097 */
[----:B------:R-:W-:-:S04]  /*0ca0*/  SHF.R.U32.HI R192, RZ, 0x10, R151 ;  /* 0x00000010ffc07819 */ /* 0x000fc80000011697 */
[----:B------:R-:W4:Y:S01]  /*0cb0*/  LDC.64 R154, c[0x0][0x3b0] ;  /* 0x0000ec00ff9a7b82 */ /* 0x000f220000000a00 */
[----:B------:R-:W-:Y:S01]  /*0cc0*/  IMAD.MOV.U32 R194, RZ, RZ, R98 ;  /* 0x000000ffffc27224 */ /* 0x000fe200078e0062 */
[----:B------:R-:W-:Y:S01]  /*0cd0*/  SHF.R.U64 R195, R98, 0x10, R99 ;  /* 0x0000001062c37819 */ /* 0x000fe20000001263 */
[----:B------:R-:W-:Y:S01]  /*0ce0*/  IMAD.MOV.U32 R202, RZ, RZ, R148 ;  /* 0x000000ffffca7224 */ /* 0x000fe200078e0094 */
[----:B------:R-:W-:Y:S01]  /*0cf0*/  MOV R197, R99 ;  /* 0x0000006300c57202 */ /* 0x000fe20000000f00 */
[----:B------:R-:W-:Y:S01]  /*0d00*/  IMAD.MOV.U32 R205, RZ, RZ, R149 ;  /* 0x000000ffffcd7224 */ /* 0x000fe200078e0095 */
[----:B------:R-:W-:Y:S02]  /*0d10*/  SHF.R.U32.HI R196, RZ, 0x10, R99 ;  /* 0x00000010ffc47819 */ /* 0x000fe40000011663 */
[--C-:B------:R-:W-:Y:S01]  /*0d20*/  SHF.R.U64 R203, R148, 0x10, R149.reuse ;  /* 0x0000001094cb7819 */ /* 0x100fe20000001295 */
[----:B------:R-:W4:Y:S01]  /*0d30*/  @P1 LDC.64 R98, c[0x0][0x3b8] ;  /* 0x0000ee00ff621b82 */ /* 0x000f220000000a00 */
[----:B------:R-:W-:Y:S01]  /*0d40*/  SHF.R.U32.HI R204, RZ, 0x10, R149 ;  /* 0x00000010ffcc7819 */ /* 0x000fe20000011695 */
[----:B------:R-:W-:Y:S01]  /*0d50*/  IMAD.MOV.U32 R233, RZ, RZ, R92 ;  /* 0x000000ffffe97224 */ /* 0x000fe200078e005c */
[----:B------:R-:W-:-:S05]  /*0d60*/  SHF.R.U64 R232, R92, 0x10, R93 ;  /* 0x000000105ce87819 */ /* 0x000fca000000125d */
[----:B------:R-:W4:Y:S01]  /*0d70*/  @P0 LDC.64 R148, c[0x0][0x438] ;  /* 0x00010e00ff940b82 */ /* 0x000f220000000a00 */
[----:B------:R-:W-:Y:S02]  /*0d80*/  MOV R234, R93 ;  /* 0x0000005d00ea7202 */ /* 0x000fe40000000f00 */
[----:B------:R-:W-:-:S05]  /*0d90*/  SHF.R.U32.HI R235, RZ, 0x10, R93 ;  /* 0x00000010ffeb7819 */ /* 0x000fca000001165d */
        /* <DEDUP_REMOVED lines=31> */
[----:B------:R-:W-:Y:S02]  /*0f90*/  IMAD.WIDE.U32 R154, R167, 0x4, R154 ;  /* 0x00000004a79a7825 */ /* 0x000fe400078e009a */
[----:B------:R-:W5:Y:S02]  /*0fa0*/  LDG.E R237, desc[UR10][R96.64] ;  /* 0x0000000a60ed7981 */ /* 0x000f64000c1e1900 */
[----:B------:R-:W-:Y:S02]  /*0fb0*/  @P1 IMAD.WIDE.U32 R98, R137, 0x4, R98 ;  /* 0x0000000489621825 */ /* 0x000fe400078e0062 */
[----:B------:R0:W5:Y:S02]  /*0fc0*/  LDG.E R154, desc[UR10][R154.64] ;  /* 0x0000000a9a9a7981 */ /* 0x000164000c1e1900 */
[----:B------:R-:W-:-:S02]  /*0fd0*/  @P0 IMAD.WIDE.U32 R148, R163, 0x8, R148 ;  /* 0x00000008a3940825 */ /* 0x000fc400078e0094 */
[----:B------:R2:W5:Y:S02]  /*0fe0*/  @P1 LDG.E R131, desc[UR10][R98.64] ;  /* 0x0000000a62831981 */ /* 0x000564000c1e1900 */
[----:B------:R-:W-:Y:S02]  /*0ff0*/  @P1 IMAD.WIDE.U32 R150, R163, 0x4, R150 ;  /* 0x00000004a3961825 */ /* 0x000fe400078e0096 */
[----:B------:R4:W5:Y:S02]  /*1000*/  @P0 LDG.E.64 R140, desc[UR10][R148.64] ;  /* 0x0000000a948c0981 */ /* 0x000964000c1e1b00 */
[----:B0-----:R-:W-:Y:S02]  /*1010*/  HADD2.F32 R155, -RZ, R217.H0_H0 ;  /* 0x200000d9ff9b7230 */ /* 0x001fe40000004100 */
[----:B------:R-:W-:Y:S01]  /*1020*/  HADD2.F32 R217, -RZ, R227.H0_H0 ;  /* 0x200000e3ffd97230 */ /* 0x000fe20000004100 */
[----:B------:R0:W5:Y:S01]  /*1030*/  @P1 LDG.E R130, desc[UR10][R150.64] ;  /* 0x0000000a96821981 */ /* 0x000162000c1e1900 */
[----:B------:R-:W-:Y:S01]  /*1040*/  @P1 IMAD.WIDE.U32 R92, R167, 0x4, R92 ;  /* 0x00000004a75c1825 */ /* 0x000fe200078e005c */
[----:B--2---:R-:W-:-:S03]  /*1050*/  FSEL R98, R175, RZ, !P3 ;  /* 0x000000ffaf627208 */ /* 0x004fc60005800000 */
[----:B------:R-:W-:Y:S01]  /*1060*/  HADD2.F32 R227, -RZ, R178.H0_H0 ;  /* 0x200000b2ffe37230 */ /* 0x000fe20000004100 */
[----:B------:R2:W5:Y:S01]  /*1070*/  @P1 LDG.E R128, desc[UR10][R92.64] ;  /* 0x0000000a5c801981 */ /* 0x000562000c1e1900 */
[----:B----4-:R-:W-:Y:S02]  /*1080*/  HADD2.F32 R149, -RZ, R216.H0_H0 ;  /* 0x200000d8ff957230 */ /* 0x010fe40000004100 */
[----:B------:R-:W-:Y:S02]  /*1090*/  HADD2.F32 R153, -RZ, R226.H0_H0 ;  /* 0x200000e2ff997230 */ /* 0x000fe40000004100 */
[----:B0-----:R-:W-:Y:S02]  /*10a0*/  HADD2.F32 R151, -RZ, R218.H0_H0 ;  /* 0x200000daff977230 */ /* 0x001fe40000004100 */
[----:B------:R-:W-:Y:S02]  /*10b0*/  HADD2.F32 R221, -RZ, R221.H0_H0 ;  /* 0x200000ddffdd7230 */ /* 0x000fe40000004100 */
[----:B------:R-:W-:-:S02]  /*10c0*/  HADD2.F32 R169, -RZ, R223.H0_H0 ;  /* 0x200000dfffa97230 */ /* 0x000fc40000004100 */
[----:B---3--:R-:W-:-:S04]  /*10d0*/  @P0 IMAD.WIDE.U32 R158, R167, 0x8, R158 ;  /* 0x00000008a79e0825 */ /* 0x008fc800078e009e */
[C---:B------:R-:W-:Y:S01]  /*10e0*/  FADD.FTZ R149, -R98.reuse, R149 ;  /* 0x0000009562957221 */ /* 0x040fe20000010100 */
[----:B--2---:R-:W-:Y:S01]  /*10f0*/  FADD.FTZ R93, -R98, R151 ;  /* 0x00000097625d7221 */ /* 0x004fe20000010100 */
[----:B------:R-:W-:Y:S02]  /*1100*/  HADD2.F32 R95, -RZ, R229.H0_H0 ;  /* 0x200000e5ff5f7230 */ /* 0x000fe40000004100 */
[----:B------:R-:W-:Y:S01]  /*1110*/  FMUL.FTZ R229, R68, R227 ;  /* 0x000000e344e57220 */ /* 0x000fe20000410000 */
[----:B------:R-:W-:Y:S01]  /*1120*/  HADD2.F32 R161, -RZ, R225.H0_H0 ;  /* 0x200000e1ffa17230 */ /* 0x000fe20000004100 */
[----:B------:R0:W5:Y:S01]  /*1130*/  @P0 LDG.E.64 R146, desc[UR10][R158.64] ;  /* 0x0000000a9e920981 */ /* 0x000162000c1e1b00 */
[----:B------:R-:W-:Y:S02]  /*1140*/  HADD2.F32 R223, -RZ, R232.H0_H0 ;  /* 0x200000e8ffdf7230 */ /* 0x000fe40000004100 */
[----:B------:R-:W-:Y:S02]  /*1150*/  HADD2.F32 R230, -RZ, R230.H0_H0 ;  /* 0x200000e6ffe67230 */ /* 0x000fe40000004100 */
[----:B------:R-:W-:-:S02]  /*1160*/  HADD2.F32 R94, -RZ, R179.H0_H0 ;  /* 0x200000b3ff5e7230 */ /* 0x000fc40000004100 */
[----:B-1----:R-:W-:-:S04]  /*1170*/  @P1 IMAD.WIDE.U32 R156, R165, 0x4, R156 ;  /* 0x00000004a59c1825 */ /* 0x002fc800078e009c */
[C---:B------:R-:W-:Y:S01]  /*1180*/  FADD.FTZ R151, -R98.reuse, R153 ;  /* 0x0000009962977221 */ /* 0x040fe20000010100 */
[----:B------:R-:W-:Y:S02]  /*1190*/  HADD2.F32 R213, -RZ, R213.H0_H0 ;  /* 0x200000d5ffd57230 */ /* 0x000fe40000004100 */
[----:B------:R-:W-:Y:S02]  /*11a0*/  HADD2.F32 R225, -RZ, R234.H0_H0 ;  /* 0x200000eaffe17230 */ /* 0x000fe40000004100 */
[----:B------:R-:W-:Y:S02]  /*11b0*/  HADD2.F32 R235, -RZ, R235.H0_H0 ;  /* 0x200000ebffeb7230 */ /* 0x000fe40000004100 */
[C---:B------:R-:W-:Y:S01]  /*11c0*/  FADD.FTZ R153, -R98.reuse, R221 ;  /* 0x000000dd62997221 */ /* 0x040fe20000010100 */
[----:B------:R-:W-:Y:S02]  /*11d0*/  HADD2.F32 R176, -RZ, R176.H0_H0 ;  /* 0x200000b0ffb07230 */ /* 0x000fe40000004100 */
[----:B------:R-:W-:Y:S01]  /*11e0*/  FADD.FTZ R221, -R98, R223 ;  /* 0x000000df62dd7221 */ /* 0x000fe20000010100 */
[----:B------:R-:W-:-:S02]  /*11f0*/  HADD2.F32 R181, -RZ, R181.H0_H0 ;  /* 0x200000b5ffb57230 */ /* 0x000fc40000004100 */
[----:B------:R-:W-:Y:S01]  /*1200*/  FMUL.FTZ R92, R69, R94 ;  /* 0x0000005e455c7220 */ /* 0x000fe20000410000 */
[----:B------:R-:W-:Y:S01]  /*1210*/  FFMA.FTZ R241, R88, R230, R229 ;  /* 0x000000e658f17223 */ /* 0x000fe200000100e5 */
[----:B------:R1:W5:Y:S01]  /*1220*/  @P1 LDG.E R129, desc[UR10][R156.64] ;  /* 0x0000000a9c811981 */ /* 0x000362000c1e1900 */
[C---:B------:R-:W-:Y:S01]  /*1230*/  FADD.FTZ R95, -R98.reuse, R95 ;  /* 0x0000005f625f7221 */ /* 0x040fe20000010100 */
[C---:B------:R-:W-:Y:S01]  /*1240*/  FADD.FTZ R97, -R98.reuse, R213 ;  /* 0x000000d562617221 */ /* 0x040fe20000010100 */
[----:B0-----:R-:W-:Y:S02]  /*1250*/  HADD2.F32 R159, -RZ, R219.H0_H0 ;  /* 0x200000dbff9f7230 */ /* 0x001fe40000004100 */
[----:B------:R-:W-:Y:S01]  /*1260*/  FADD.FTZ R223, -R98, R225 ;  /* 0x000000e162df7221 */ /* 0x000fe20000010100 */
[----:B------:R-:W-:Y:S01]  /*1270*/  FMUL.FTZ R150, R162, R149 ;  /* 0x00000095a2967220 */ /* 0x000fe20000410000 */
[----:B------:R-:W-:Y:S02]  /*1280*/  HADD2.F32 R99, -RZ, R214.H0_H0 ;  /* 0x200000d6ff637230 */ /* 0x000fe40000004100 */
[----:B------:R-:W-:Y:S01]  /*1290*/  FADD.FTZ R225, -R98, R235 ;  /* 0x000000eb62e17221 */ /* 0x000fe20000010100 */
[----:B------:R-:W-:-:S02]  /*12a0*/  HADD2.F32 R175, -RZ, R228.H0_H0 ;  /* 0x200000e4ffaf7230 */ /* 0x000fc40000004100 */
[----:B-1----:R-:W-:Y:S02]  /*12b0*/  HADD2.F32 R157, -RZ, R222.H0_H0 ;  /* 0x200000deff9d7230 */ /* 0x002fe40000004100 */
[----:B------:R-:W-:Y:S02]  /*12c0*/  HADD2.F32 R213, -RZ, R224.H0_H0 ;  /* 0x200000e0ffd57230 */ /* 0x000fe40000004100 */
[----:B------:R-:W-:Y:S02]  /*12d0*/  HADD2.F32 R215, -RZ, R215.H0_H0 ;  /* 0x200000d7ffd77230 */ /* 0x000fe40000004100 */
[----:B------:R-:W-:Y:S02]  /*12e0*/  HADD2.F32 R219, -RZ, R233.H0_H0 ;  /* 0x200000e9ffdb7230 */ /* 0x000fe40000004100 */
[----:B------:R-:W-:Y:S02]  /*12f0*/  HADD2.F32 R158, -RZ, R187.H0_H0 ;  /* 0x200000bbff9e7230 */ /* 0x000fe40000004100 */
[----:B------:R-:W-:Y:S01]  /*1300*/  FMUL.FTZ R233, R70, R181 ;  /* 0x000000b546e97220 */ /* 0x000fe20000410000 */
[----:B------:R-:W-:-:S02]  /*1310*/  HADD2.F32 R177, -RZ, R177.H0_H0 ;  /* 0x200000b1ffb17230 */ /* 0x000fc40000004100 */
[----:B------:R-:W-:Y:S01]  /*1320*/  FADD.FTZ R243, RZ, R241 ;  /* 0x000000f1fff37221 */ /* 0x000fe20000010000 */
[----:B------:R-:W-:Y:S02]  /*1330*/  HADD2.F32 R180, -RZ, R180.H0_H0 ;  /* 0x200000b4ffb47230 */ /* 0x000fe40000004100 */
[----:B------:R-:W-:Y:S02]  /*1340*/  HADD2.F32 R235, -RZ, R190.H0_H0 ;  /* 0x200000beffeb7230 */ /* 0x000fe40000004100 */
[----:B------:R-:W-:Y:S02]  /*1350*/  HADD2.F32 R187, -RZ, R198.H0_H0 ;  /* 0x200000c6ffbb7230 */ /* 0x000fe40000004100 */
[----:B------:R-:W-:Y:S01]  /*1360*/  FFMA.FTZ R198, R89, R176, R92 ;  /* 0x000000b059c67223 */ /* 0x000fe2000001005c */
[----:B------:R-:W-:Y:S02]  /*1370*/  HADD2.F32 R168, -RZ, R199.H0_H0 ;  /* 0x200000c7ffa87230 */ /* 0x000fe40000004100 */
[----:B------:R-:W-:-:S02]  /*1380*/  HADD2.F32 R199, -RZ, R206.H0_H0 ;  /* 0x200000ceffc77230 */ /* 0x000fc40000004100 */
[----:B------:R-:W-:Y:S01]  /*1390*/  FFMA.FTZ R206, R150, R241, RZ ;  /* 0x000000f196ce7223 */ /* 0x000fe200000100ff */
[----:B------:R-:W-:Y:S02]  /*13a0*/  HADD2.F32 R190, -RZ, R211.H0_H0 ;  /* 0x200000d3ffbe7230 */ /* 0x000fe40000004100 */
[----:B------:R-:W-:Y:S01]  /*13b0*/  FMUL.FTZ R211, R162, R95 ;  /* 0x0000005fa2d37220 */ /* 0x000fe20000410000 */
[----:B------:R-:W-:Y:S02]  /*13c0*/  HADD2.F32 R96, -RZ, R183.H0_H0 ;  /* 0x200000b7ff607230 */ /* 0x000fe40000004100 */
[C---:B------:R-:W-:Y:S01]  /*13d0*/  FADD.FTZ R99, -R98.reuse, R99 ;  /* 0x0000006362637221 */ /* 0x040fe20000010100 */
        /* <DEDUP_REMOVED lines=12> */
[----:B------:R-:W-:Y:S02]  /*14a0*/  HADD2.F32 R182, -RZ, R182.H0_H0 ;  /* 0x200000b6ffb67230 */ /* 0x000fe40000004100 */
[----:B------:R-:W-:Y:S01]  /*14b0*/  FMUL.FTZ R229, R162, R93 ;  /* 0x0000005da2e57220 */ /* 0x000fe20000410000 */
[----:B------:R-:W-:-:S02]  /*14c0*/  HADD2.F32 R183, -RZ, R186.H0_H0 ;  /* 0x200000baffb77230 */ /* 0x000fc40000004100 */
[----:B------:R-:W-:Y:S01]  /*14d0*/  FMUL.FTZ R98, R71, R180 ;  /* 0x000000b447627220 */ /* 0x000fe20000410000 */
[----:B------:R-:W-:Y:S02]  /*14e0*/  HADD2.F32 R191, -RZ, R194.H0_H0 ;  /* 0x200000c2ffbf7230 */ /* 0x000fe40000004100 */
[----:B------:R-:W-:Y:S01]  /*14f0*/  FADD.FTZ R93, R198, R243 ;  /* 0x000000f3c65d7221 */ /* 0x000fe20000010000 */
[----:B------:R-:W-:Y:S02]  /*1500*/  HADD2.F32 R195, -RZ, R202.H0_H0 ;  /* 0x200000caffc37230 */ /* 0x000fe40000004100 */
[----:B------:R-:W-:Y:S01]  /*1510*/  FFMA.FTZ R202, R90, R177, R233 ;  /* 0x000000b15aca7223 */ /* 0x000fe200000100e9 */
[----:B------:R-:W-:Y:S02]  /*1520*/  HADD2.F32 R194, -RZ, R231.H0_H0 ;  /* 0x200000e7ffc27230 */ /* 0x000fe40000004100 */
[----:B------:R-:W-:Y:S01]  /*1530*/  FMUL.FTZ R231, R162, R97 ;  /* 0x00000061a2e77220 */ /* 0x000fe20000410000 */
[----:B------:R-:W-:Y:S01]  /*1540*/  FFMA.FTZ R206, R211, R198, R206 ;  /* 0x000000c6d3ce7223 */ /* 0x000fe200000100ce */
[----:B------:R-:W-:-:S02]  /*1550*/  HADD2.F32 R179, -RZ, R220.H0_H0 ;  /* 0x200000dcffb37230 */ /* 0x000fc40000004100 */
[----:B------:R-:W-:Y:S01]  /*1560*/  FFMA.FTZ R214, R91, R182, R98 ;  /* 0x000000b65bd67223 */ /* 0x000fe20000010062 */
[----:B------:R-:W-:Y:S01]  /*1570*/  FMUL.FTZ R245, R64, R183 ;  /* 0x000000b740f57220 */ /* 0x000fe20000410000 */
[----:B------:R-:W-:Y:S01]  /*1580*/  FADD.FTZ R93, R202, R93 ;  /* 0x0000005dca5d7221 */ /* 0x000fe20000010000 */
[----:B------:R-:W-:Y:S01]  /*1590*/  FMUL.FTZ R239, R162, R99 ;  /* 0x00000063a2ef7220 */ /* 0x000fe20000410000 */
[----:B------:R-:W-:Y:S01]  /*15a0*/  FFMA.FTZ R220, R231, R202, R206 ;  /* 0x000000cae7dc7223 */ /* 0x000fe200000100ce */
[----:B------:R-:W-:Y:S02]  /*15b0*/  HADD2.F32 R178, -RZ, R203.H0_H0 ;  /* 0x200000cbffb27230 */ /* 0x000fe40000004100 */
[----:B------:R-:W-:Y:S02]  /*15c0*/  HADD2.F32 R186, -RZ, R207.H0_H0 ;  /* 0x200000cfffba7230 */ /* 0x000fe40000004100 */
[----:B------:R-:W-:Y:S01]  /*15d0*/  FADD.FTZ R93, R214, R93 ;  /* 0x0000005dd65d7221 */ /* 0x000fe20000010000 */
[----:B------:R-:W-:-:S02]  /*15e0*/  HADD2.F32 R189, -RZ, R189.H0_H0 ;  /* 0x200000bdffbd7230 */ /* 0x000fc40000004100 */
[----:B------:R-:W-:Y:S02]  /*15f0*/  HADD2.F32 R203, -RZ, R210.H0_H0 ;  /* 0x200000d2ffcb7230 */ /* 0x000fe40000004100 */
[----:B------:R-:W-:Y:S01]  /*1600*/  FMUL.FTZ R210, R65, R158 ;  /* 0x0000009e41d27220 */ /* 0x000fe20000410000 */
[----:B------:R-:W-:Y:S02]  /*1610*/  HADD2.F32 R207, -RZ, R212.H0_H0 ;  /* 0x200000d4ffcf7230 */ /* 0x000fe40000004100 */
[----:B------:R-:W-:Y:S01]  /*1620*/  FFMA.FTZ R212, R84, R179, R245 ;  /* 0x000000b354d47223 */ /* 0x000fe200000100f5 */
[----:B------:R-:W-:Y:S01]  /*1630*/  FFMA.FTZ R220, R239, R214, R220 ;  /* 0x000000d6efdc7223 */ /* 0x000fe200000100dc */
        /* <DEDUP_REMOVED lines=9> */
[----:B------:R-:W-:Y:S02]  /*16d0*/  HADD2.F32 R196, -RZ, R196.H0_H0 ;  /* 0x200000c4ffc47230 */ /* 0x000fe40000004100 */
[----:B------:R-:W-:Y:S01]  /*16e0*/  FFMA.FTZ R206, R86, R185, R247 ;  /* 0x000000b956ce7223 */ /* 0x000fe200000100f7 */
[----:B------:R-:W-:Y:S01]  /*16f0*/  FADD.FTZ R93, R210, R93 ;  /* 0x0000005dd25d7221 */ /* 0x000fe20000010000 */
[----:B------:R-:W-:Y:S01]  /*1700*/  FMUL.FTZ R153, R162, R153 ;  /* 0x00000099a2997220 */ /* 0x000fe20000410000 */
        /* <DEDUP_REMOVED lines=12> */
[----:B------:R-:W-:Y:S01]  /*17d0*/  FFMA.FTZ R159, R83, R192, R98 ;  /* 0x000000c0539f7223 */ /* 0x000fe20000010062 */
[----:B------:R-:W-:Y:S01]  /*17e0*/  FMUL.FTZ R218, R61, R148 ;  /* 0x000000943dda7220 */ /* 0x000fe20000410000 */
[----:B------:R-:W-:Y:S01]  /*17f0*/  FMUL.FTZ R157, R162, R157 ;  /* 0x0000009da29d7220 */ /* 0x000fe20000410000 */
[----:B------:R-:W-:Y:S01]  /*1800*/  FFMA.FTZ R98, R243, R155, R224 ;  /* 0x0000009bf3627223 */ /* 0x000fe200000100e0 */
[----:B------:R-:W-:-:S02]  /*1810*/  HADD2.F32 R193, -RZ, R193.H0_H0 ;  /* 0x200000c1ffc17230 */ /* 0x000fc40000004100 */
        /* <DEDUP_REMOVED lines=15> */
[----:B------:R-:W-:Y:S01]  /*1910*/  FMUL.FTZ R95, R58, R205 ;  /* 0x000000cd3a5f7220 */ /* 0x000fe20000410000 */
[----:B------:R-:W-:Y:S01]  /*1920*/  FFMA.FTZ R234, R76, R187, R97 ;  /* 0x000000bb4cea7223 */ /* 0x000fe20000010061 */
[----:B------:R-:W-:Y:S01]  /*1930*/  FFMA.FTZ R245, R77, R168, R92 ;  /* 0x000000a84df57223 */ /* 0x000fe2000001005c */
[----:B------:R-:W-:Y:S01]  /*1940*/  FMUL.FTZ R175, R162, R175 ;  /* 0x000000afa2af7220 */ /* 0x000fe20000410000 */
[----:B------:R-:W-:Y:S01]  /*1950*/  FADD.FTZ R97, R159, R226 ;  /* 0x000000e29f617221 */ /* 0x000fe20000010000 */
[----:B------:R-:W-:Y:S01]  /*1960*/  FFMA.FTZ R92, R222, R159, R93 ;  /* 0x0000009fde5c7223 */ /* 0x000fe2000001005d */
[----:B------:R-:W-:Y:S01]  /*1970*/  FFMA.FTZ R232, R78, R201, R95 ;  /* 0x000000c94ee87223 */ /* 0x000fe2000001005f */
[----:B------:R-:W-:Y:S02]  /*1980*/  HADD2.F32 R204, -RZ, R204.H0_H0 ;  /* 0x200000ccffcc7230 */ /* 0x000fe40000004100 */
[----:B------:R-:W-:Y:S01]  /*1990*/  FMUL.FTZ R95, R52, R203 ;  /* 0x000000cb345f7220 */ /* 0x000fe20000410000 */
[----:B------:R-:W-:Y:S01]  /*19a0*/  FMUL.FTZ R224, R162, R213 ;  /* 0x000000d5a2e07220 */ /* 0x000fe20000410000 */
[----:B------:R-:W-:Y:S01]  /*19b0*/  FADD.FTZ R98, R234, R97 ;  /* 0x00000061ea627221 */ /* 0x000fe20000010000 */
[----:B------:R-:W-:Y:S01]  /*19c0*/  FFMA.FTZ R93, R175, R234, R92 ;  /* 0x000000eaaf5d7223 */ /* 0x000fe2000001005c */
[----:B------:R-:W-:-:S02]  /*19d0*/  HADD2.F32 R200, -RZ, R200.H0_H0 ;  /* 0x200000c8ffc87230 */ /* 0x000fc40000004100 */
[----:B------:R-:W-:Y:S01]  /*19e0*/  FFMA.FTZ R226, R72, R199, R95 ;  /* 0x000000c748e27223 */ /* 0x000fe2000001005f */
        /* <DEDUP_REMOVED lines=18> */
[----:B------:R-:W-:Y:S02]  /*1b10*/  HADD2.F32 R208, -RZ, R208.H0_H0 ;  /* 0x200000d0ffd07230 */ /* 0x000fe40000004100 */
        /* <DEDUP_REMOVED lines=43> */
.L_x_3084:
[----:B------:R-:W-:Y:S05]  /*1dd0*/  BSYNC.RECONVERGENT B0 ;  /* 0x0000000000007941 */ /* 0x000fea0003800200 */
.L_x_3083:
        /* <DEDUP_REMOVED lines=146> */
.L_x_3087:
        /* <DEDUP_REMOVED lines=34> */
.L_x_3086:
[----:B------:R-:W-:Y:S01]  /*2920*/  UMOV UR4, UR8 ;  /* 0x0000000800047c82 */ /* 0x000fe20008000000 */
[----:B------:R-:W-:Y:S01]  /*2930*/  UMOV UR5, UR9 ;  /* 0x0000000900057c82 */ /* 0x000fe20008000000 */
[----:B------:R-:W-:-:S04]  /*2940*/  UISETP.NE.U32.AND UP0, UPT, UR4, URZ, UPT ;  /* 0x000000ff0400728c */ /* 0x000fc8000bf05070 */
[----:B------:R-:W-:-:S09]  /*2950*/  UISETP.NE.AND.EX UP0, UPT, UR5, URZ, UPT, UP0 ;  /* 0x000000ff0500728c */ /* 0x000fd2000bf05300 */
[----:B------:R-:W-:Y:S05]  /*2960*/  BRA.U UP0, `(.L_x_3089) ;  /* 0x0000000100987547 */ /* 0x000fea000b800000 */
[----:B-----5:R-:W-:Y:S01]  /*2970*/  IMAD.MOV.U32 R92, RZ, RZ, R144 ;  /* 0x000000ffff5c7224 */ /* 0x020fe200078e0090 */
[--C-:B------:R-:W-:Y:S01]  /*2980*/  SHF.R.U64 R95, R144, 0x10, R145.reuse ;  /* 0x00000010905f7819 */ /* 0x100fe20000001291 */
        /* <DEDUP_REMOVED lines=36> */
.L_x_3089:
[----:B-----5:R-:W-:Y:S01]  /*2bd0*/  MOV R92, R144 ;  /* 0x00000090005c7202 */ /* 0x020fe20000000f00 */
        /* <DEDUP_REMOVED lines=43> */
.L_x_3085:
        /* <DEDUP_REMOVED lines=52> */
.L_x_3091:
        /* <DEDUP_REMOVED lines=50> */
.L_x_3090:
        /* <DEDUP_REMOVED lines=17> */
[----:B------:R-:W-:-:S02]  /*3600*/  HADD2.F32 R93, -RZ, R92.H0_H0 ;  /* 0x2000005cff5d7230 */ /* 0x000fc40000004100 */
[----:B------:R-:W-:Y:S01]  /*3610*/  FADD.FTZ R231, R202, -R231 ;  /* 0x800000e7cae77221 */ /* 0x000fe20000010000 */
[----:B------:R-:W-:Y:S01]  /*3620*/  FMUL.FTZ R211, R211, UR6 ;  /* 0x00000006d3d37c20 */ /* 0x000fe20008410000 */
[----:B------:R-:W-:Y:S02]  /*3630*/  IMAD.MOV.U32 R92, RZ, RZ, R145 ;  /* 0x000000ffff5c7224 */ /* 0x000fe400078e0091 */
[----:B------:R-:W-:Y:S01]  /*3640*/  FADD.FTZ R239, R214, -R239 ;  /* 0x800000efd6ef7221 */ /* 0x000fe20000010000 */
[----:B------:R-:W-:Y:S01]  /*3650*/  FFMA.FTZ R93, R162, R241, R93 ;  /* 0x000000f1a25d7223 */ /* 0x000fe2000001005d */
[----:B------:R-:W-:Y:S01]  /*3660*/  HADD2.F32 R94, -RZ, R94.H0_H0 ;  /* 0x2000005eff5e7230 */ /* 0x000fe20000004100 */
        /* <DEDUP_REMOVED lines=33> */
.L_x_3092:
[----:B-----5:R-:W-:Y:S01]  /*3880*/  MOV R92, R144 ;  /* 0x00000090005c7202 */ /* 0x020fe20000000f00 */
        /* <DEDUP_REMOVED lines=57> */
.L_x_3088:
        /* <DEDUP_REMOVED lines=18> */
.L_x_3093:
        /* <DEDUP_REMOVED lines=10> */
.L_x_3094:
[----:B------:R-:W-:Y:S05]  /*3de0*/  @!P1 BRA `(.L_x_3095) ;  /* 0x0000000c00409947 */ /* 0x000fea0003800000 */
[----:B------:R-:W-:Y:S05]  /*3df0*/  @!P0 BRA `(.L_x_3096) ;  /* 0x0000000400b88947 */ /* 0x000fea0003800000 */
[----:B------:R-:W-:Y:S05]  /*3e00*/  BRA.U !UP0, `(.L_x_3097) ;  /* 0x0000000108e47547 */ /* 0x000fea000b800000 */
[----:B0-2---:R-:W-:Y:S02]  /*3e10*/  IMAD.MOV.U32 R94, RZ, RZ, R142 ;  /* 0x000000ffff5e7224 */ /* 0x005fe400078e008e */
        /* <DEDUP_REMOVED lines=56> */
.L_x_3097:
[----:B0-2---:R-:W-:Y:S01]  /*41a0*/  SHF.R.U64 R94, R142, 0x10, R143 ;  /* 0x000000108e5e7819 */ /* 0x005fe2000000128f */
[-CC-:B------:R-:W-:Y:S01]  /*41b0*/  FFMA.FTZ R233, R233, R156.reuse, R177.reuse ;  /* 0x0000009ce9e97223 */ /* 0x180fe200000100b1 */
[----:B------:R-:W-:Y:S01]  /*41c0*/  FFMA.FTZ R229, R229, R156, R177 ;  /* 0x0000009ce5e57223 */ /* 0x000fe200000100b1 */
[----:B------:R-:W-:Y:S01]  /*41d0*/  LOP3.LUT P6, RZ, R152, 0xff00, RZ, 0xc0, !PT ;  /* 0x0000ff0098ff7812 */ /* 0x000fe200078cc0ff */
[----:B-1----:R-:W-:Y:S02]  /*41e0*/  IMAD.MOV.U32 R96, RZ, RZ, R143 ;  /* 0x000000ffff607224 */ /* 0x002fe400078e008f */
[----:B------:R-:W-:Y:S01]  /*41f0*/  FADD.FTZ R233, R210, -R233 ;  /* 0x800000e9d2e97221 */ /* 0x000fe20000010000 */
[----:B------:R-:W-:Y:S01]  /*4200*/  HADD2.F32 R95, -RZ, R94.H0_H0 ;  /* 0x2000005eff5f7230 */ /* 0x000fe20000004100 */
[----:B------:R-:W-:Y:S01]  /*4210*/  MOV R94, R142 ;  /* 0x0000008e005e7202 */ /* 0x000fe20000000f00 */
[----:B------:R-:W-:Y:S01]  /*4220*/  FADD.FTZ R229, R212, -R229 ;  /* 0x800000e5d4e57221 */ /* 0x000fe20000010000 */
[----:B------:R-:W-:Y:S01]  /*4230*/  SHF.R.U32.HI R99, RZ, 0x10, R143 ;  /* 0x00000010ff637819 */ /* 0x000fe2000001168f */
        /* <DEDUP_REMOVED lines=13> */
[----:B------:R-:W-:Y:S01]  /*4310*/  FFMA.FTZ R97, R162, R153, R97 ;  /* 0x00000099a2617223 */ /* 0x000fe20000010061 */
        /* <DEDUP_REMOVED lines=28> */
.L_x_3096:
        /* <DEDUP_REMOVED lines=52> */
.L_x_3099:
        /* <DEDUP_REMOVED lines=45> */
.L_x_3095:
        /* <DEDUP_REMOVED lines=46> */
.L_x_3101:
        /* <DEDUP_REMOVED lines=39> */
.L_x_3100:
        /* <DEDUP_REMOVED lines=36> */
.L_x_3102:
        /* <DEDUP_REMOVED lines=30> */
.L_x_3098:
        /* <DEDUP_REMOVED lines=15> */
.L_x_3103:
        /* <DEDUP_REMOVED lines=10> */
.L_x_3104:
        /* <DEDUP_REMOVED lines=60> */
.L_x_3107:
        /* <DEDUP_REMOVED lines=52> */
.L_x_3106:
        /* <DEDUP_REMOVED lines=52> */
.L_x_3109:
        /* <DEDUP_REMOVED lines=45> */
.L_x_3105:
[----:B------:R-:W-:Y:S05]  /*6300*/  @!P0 BRA `(.L_x_3110) ;  /* 0x0000000400508947 */ /* 0x000fea0003800000 */
[----:B------:R-:W-:Y:S05]  /*6310*/  BRA.U !UP0, `(.L_x_3111) ;  /* 0x0000000108b07547 */ /* 0x000fea000b800000 */
[----:B0-2---:R-:W-:Y:S02]  /*6320*/  IMAD.MOV.U32 R94, RZ, RZ, R140 ;  /* 0x000000ffff5e7224 */ /* 0x005fe400078e008c */
        /* <DEDUP_REMOVED lines=43> */
.L_x_3111:
        /* <DEDUP_REMOVED lines=39> */
.L_x_3110:
        /* <DEDUP_REMOVED lines=38> */
.L_x_3112:
        /* <DEDUP_REMOVED lines=30> */
.L_x_3108:
        /* <DEDUP_REMOVED lines=15> */
.L_x_3113:
        /* <DEDUP_REMOVED lines=10> */
.L_x_3114:
        /* <DEDUP_REMOVED lines=10> */
[----:B------:R-:W-:Y:S01]  /*6ec0*/  FFMA.FTZ R224, R224, R156, R177 ;  /* 0x0000009ce0e07223 */ /* 0x000fe200000100b1 */
[----:B------:R-:W-:Y:S01]  /*6ed0*/  LOP3.LUT P6, RZ, R237, 0xff, RZ, 0xc0, !PT ;  /* 0x000000ffedff7812 */ /* 0x000fe200078cc0ff */
[----:B------:R-:W-:Y:S01]  /*6ee0*/  FADD.FTZ R99, R228, -R97 ;  /* 0x80000061e4637221 */ /* 0x000fe20000010000 */
[----:B------:R-:W-:-:S02]  /*6ef0*/  HADD2.F32 R97, -RZ, R98.H0_H0 ;  /* 0x20000062ff617230 */ /* 0x000fc40000004100 */
[----:B------:R-:W-:Y:S01]  /*6f00*/  FFMA.FTZ R95, R162, R175, R95 ;  /* 0x000000afa25f7223 */ /* 0x000fe2000001005f */
[----:B------:R-:W-:Y:S01]  /*6f10*/  FFMA.FTZ R215, R215, R156, R177 ;  /* 0x0000009cd7d77223 */ /* 0x000fe200000100b1 */
[----:B------:R-:W-:Y:S02]  /*6f20*/  HADD2.F32 R98, -RZ, R96.H0_H0 ;  /* 0x20000060ff627230 */ /* 0x000fe40000004100 */
[----:B------:R-:W-:Y:S01]  /*6f30*/  FADD.FTZ R245, R245, -R224 ;  /* 0x800000e0f5f57221 */ /* 0x000fe20000010000 */
        /* <DEDUP_REMOVED lines=29> */
[----:B------:R-:W-:Y:S02]  /*7110*/  FSEL R95, R95, RZ, P5 ;  /* 0x000000ff5f5f7208 */ /* 0x000fe40002800000 */
[C---:B------:R-:W-:Y:S02]  /*7120*/  FSEL R94, R96.reuse, RZ, P4 ;  /* 0x000000ff605e7208 */ /* 0x040fe40002000000 */
        /* <DEDUP_REMOVED lines=13> */
.L_x_3117:
        /* <DEDUP_REMOVED lines=50> */
.L_x_3116:
        /* <DEDUP_REMOVED lines=51> */
.L_x_3119:
        /* <DEDUP_REMOVED lines=45> */
.L_x_3115:
[----:B------:R-:W-:Y:S05]  /*7b20*/  @!P0 BRA `(.L_x_3120) ;  /* 0x0000000400508947 */ /* 0x000fea0003800000 */
[----:B------:R-:W-:Y:S05]  /*7b30*/  BRA.U !UP0, `(.L_x_3121) ;  /* 0x0000000108b47547 */ /* 0x000fea000b800000 */
[----:B0-2---:R-:W-:Y:S02]  /*7b40*/  IMAD.MOV.U32 R94, RZ, RZ, R138 ;  /* 0x000000ffff5e7224 */ /* 0x005fe400078e008a */
[-C--:B------:R-:W-:Y:S01]  /*7b50*/  FFMA.FTZ R175, R175, R156.reuse, R177 ;  /* 0x0000009cafaf7223 */ /* 0x080fe200000100b1 */
[--C-:B------:R-:W-:Y:S01]  /*7b60*/  SHF.R.U64 R96, R138, 0x10, R139.reuse ;  /* 0x000000108a607819 */ /* 0x100fe2000000128b */
[----:B------:R-:W-:Y:S02]  /*7b70*/  IMAD.MOV.U32 R97, RZ, RZ, R139 ;  /* 0x000000ffff617224 */ /* 0x000fe400078e008b */
[-CC-:B------:R-:W-:Y:S01]  /*7b80*/  FFMA.FTZ R224, R224, R156.reuse, R177.reuse ;  /* 0x0000009ce0e07223 */ /* 0x180fe200000100b1 */
        /* <DEDUP_REMOVED lines=40> */
.L_x_3121:
        /* <DEDUP_REMOVED lines=38> */
.L_x_3120:
        /* <DEDUP_REMOVED lines=36> */
.L_x_3122:
        /* <DEDUP_REMOVED lines=30> */
.L_x_3118:
        /* <DEDUP_REMOVED lines=15> */
.L_x_3123:
        /* <DEDUP_REMOVED lines=10> */
.L_x_3124:
[----:B------:R-:W-:Y:S05]  /*8620*/  @!P1 BRA `(.L_x_3125) ;  /* 0x0000000c003c9947 */ /* 0x000fea0003800000 */
[----:B------:R-:W-:Y:S05]  /*8630*/  @!P0 BRA `(.L_x_3126) ;  /* 0x0000000400b48947 */ /* 0x000fea0003800000 */
[----:B------:R-:W-:Y:S05]  /*8640*/  BRA.U !UP0, `(.L_x_3127) ;  /* 0x0000000108ec7547 */ /* 0x000fea000b800000 */
[----:B0-2---:R-:W-:Y:S02]  /*8650*/  IMAD.MOV.U32 R94, RZ, RZ, R146 ;  /* 0x000000ffff5e7224 */ /* 0x005fe400078e0092 */
[-C--:B------:R-:W-:Y:S01]  /*8660*/  FFMA.FTZ R219, R219, R156.reuse, R177 ;  /* 0x0000009cdbdb7223 */ /* 0x080fe200000100b1 */
[----:B-1----:R-:W-:Y:S01]  /*8670*/  SHF.R.U64 R98, R146, 0x10, R147 ;  /* 0x0000001092627819 */ /* 0x002fe20000001293 */
[-CC-:B------:R-:W-:Y:S01]  /*8680*/  FFMA.FTZ R96, R223, R156.reuse, R177.reuse ;  /* 0x0000009cdf607223 */ /* 0x180fe200000100b1 */
[----:B------:R-:W-:Y:S01]  /*8690*/  FFMA.FTZ R240, R240, R156, R177 ;  /* 0x0000009cf0f07223 */ /* 0x000fe200000100b1 */
[----:B------:R-:W-:Y:S02]  /*86a0*/  HADD2.F32 R95, -RZ, R94.H0_H0 ;  /* 0x2000005eff5f7230 */ /* 0x000fe40000004100 */
[----:B------:R-:W-:Y:S01]  /*86b0*/  FADD.FTZ R219, R226, -R219 ;  /* 0x800000dbe2db7221 */ /* 0x000fe20000010000 */
[----:B------:R-:W-:Y:S01]  /*86c0*/  LOP3.LUT P5, RZ, R154, 0xff, RZ, 0xc0, !PT ;  /* 0x000000ff9aff7812 */ /* 0x000fe200078ac0ff */
[----:B------:R-:W-:-:S02]  /*86d0*/  IMAD.MOV.U32 R97, RZ, RZ, R147 ;  /* 0x000000ffff617224 */ /* 0x000fc400078e0093 */
[----:B------:R-:W-:Y:S01]  /*86e0*/  FADD.FTZ R213, R213, -R96 ;  /* 0x80000060d5d57221 */ /* 0x000fe20000010000 */
[----:B------:R-:W-:Y:S01]  /*86f0*/  FFMA.FTZ R95, R162, R219, R95 ;  /* 0x000000dba25f7223 */ /* 0x000fe2000001005f */
[----:B------:R-:W-:Y:S02]  /*8700*/  HADD2.F32 R98, -RZ, R98.H0_H0 ;  /* 0x20000062ff627230 */ /* 0x000fe40000004100 */
        /* <DEDUP_REMOVED lines=47> */
.L_x_3127:
[----:B0-2---:R-:W-:Y:S01]  /*8a00*/  SHF.R.U64 R95, R146, 0x10, R147 ;  /* 0x00000010925f7819 */ /* 0x005fe20000001293 */
[--C-:B------:R-:W-:Y:S01]  /*8a10*/  FFMA.FTZ R240, R240, R156, R177.reuse ;  /* 0x0000009cf0f07223 */ /* 0x100fe200000100b1 */
[----:B------:R-:W-:Y:S01]  /*8a20*/  MOV R94, R146 ;  /* 0x00000092005e7202 */ /* 0x000fe20000000f00 */
        /* <DEDUP_REMOVED lines=9> */
[--C-:B------:R-:W-:Y:S01]  /*8ac0*/  IMAD.MOV.U32 R96, RZ, RZ, R147.reuse ;  /* 0x000000ffff607224 */ /* 0x100fe200078e0093 */
[----:B-1----:R-:W-:Y:S01]  /*8ad0*/  SHF.R.U32.HI R98, RZ, 0x10, R147 ;  /* 0x00000010ff627819 */ /* 0x002fe20000011693 */
[----:B------:R-:W-:Y:S01]  /*8ae0*/  FMUL.FTZ R95, R95, UR6 ;  /* 0x000000065f5f7c20 */ /* 0x000fe20008410000 */
[----:B------:R-:W-:Y:S01]  /*8af0*/  LOP3.LUT P5, RZ, R154, 0xff00, RZ, 0xc0, !PT ;  /* 0x0000ff009aff7812 */ /* 0x000fe200078ac0ff */
[----:B------:R-:W-:Y:S01]  /*8b00*/  FFMA.FTZ R94, R162, R177, R94 ;  /* 0x000000b1a25e7223 */ /* 0x000fe2000001005e */
[----:B------:R-:W-:Y:S01]  /*8b10*/  LOP3.LUT P6, RZ, R128, 0xff00, RZ, 0xc0, !PT ;  /* 0x0000ff0080ff7812 */ /* 0x000fe200078cc0ff */
[----:B------:R-:W-:Y:S02]  /*8b20*/  HADD2.F32 R97, -RZ, R96.H0_H0 ;  /* 0x20000060ff617230 */ /* 0x000fe40000004100 */
[----:B------:R-:W-:Y:S01]  /*8b30*/  FADD.FTZ R221, R221, -R242 ;  /* 0x800000f2dddd7221 */ /* 0x000fe20000010000 */
[----:B------:R-:W-:Y:S01]  /*8b40*/  HADD2.F32 R98, -RZ, R98.H0_H0 ;  /* 0x20000062ff627230 */ /* 0x000fe20000004100 */
        /* <DEDUP_REMOVED lines=23> */
[----:B------:R-:W-:Y:S02]  /*8cc0*/  PRMT R166, R99, 0x7632, R166 ;  /* 0x0000763263a67816 */ /* 0x000fe400000000a6 */
[----:B------:R-:W-:Y:S02]  /*8cd0*/  PRMT R173, R96, 0x7632, R173 ;  /* 0x0000763260ad7816 */ /* 0x000fe400000000ad */
[----:B------:R-:W-:Y:S02]  /*8ce0*/  PRMT R133, R97, 0x7632, R133 ;  /* 0x0000763261857816 */ /* 0x000fe40000000085 */
[----:B------:R-:W-:Y:S01]  /*8cf0*/  PRMT R174, R98, 0x7632, R174 ;  /* 0x0000763262ae7816 */ /* 0x000fe200000000ae */
[----:B------:R-:W-:Y:S06]  /*8d00*/  BRA `(.L_x_3128) ;  /* 0x0000000c00d87947 */ /* 0x000fec0003800000 */
.L_x_3126:
        /* <DEDUP_REMOVED lines=52> */
.L_x_3129:
        /* <DEDUP_REMOVED lines=45> */
.L_x_3125:
        /* <DEDUP_REMOVED lines=46> */
.L_x_3131:
        /* <DEDUP_REMOVED lines=38> */
.L_x_3130:
        /* <DEDUP_REMOVED lines=35> */
.L_x_3132:
        /* <DEDUP_REMOVED lines=30> */
.L_x_3128:
        /* <DEDUP_REMOVED lines=15> */
.L_x_3133:
        /* <DEDUP_REMOVED lines=10> */
.L_x_3134:
        /* <DEDUP_REMOVED lines=27> */
[----:B-12---:R-:W-:Y:S01]  /*9fb0*/  MOV R92, R12 ;  /* 0x0000000c005c7202 */ /* 0x006fe20000000f00 */
        /* <DEDUP_REMOVED lines=52> */
.L_x_3082:
        /* <DEDUP_REMOVED lines=33> */
.L_x_3136:
        /* <DEDUP_REMOVED lines=15> */
.L_x_5437:


//--------------------- .text._ZN10layer_norm22ln_bwd_finalize_kernelINS_22Kernel_traits_finalizeILj2560Ef6__halfS2_S2_fjLb0ELj1024ELj4ENS_18Kernel_traits_baseILj2560EfS2_S2_S2_fjLj1024EEEEELb0ELb0EEEvNS_9BwdParamsE --------------------------
	.section	.text._ZN10layer_norm22ln_bwd_finalize_kernelINS_22Kernel_traits_finalizeILj2560Ef6__halfS2_S2_fjLb0ELj1024ELj4ENS_18Kernel_traits_baseILj2560EfS2_S2_S2_fjLj1024EEEEELb0ELb0EEEvNS_9BwdParamsE,"ax",@progbits
	.align	128
        .global         _ZN10layer_norm22ln_bwd_finalize_kernelINS_22Kernel_traits_finalizeILj2560Ef6__halfS2_S2_fjLb0ELj1024ELj4ENS_18Kernel_traits_baseILj2560EfS2_S2_S2_fjLj1024EEEEELb0ELb0EEEvNS_9BwdParamsE
        .type           _ZN10layer_norm22ln_bwd_finalize_kernelINS_22Kernel_traits_finalizeILj2560Ef6__halfS2_S2_fjLb0ELj1024ELj4ENS_18Kernel_traits_baseILj2560EfS2_S2_S2_fjLj1024EEEEELb0ELb0EEEvNS_9BwdParamsE,@function
        .size           _ZN10layer_norm22ln_bwd_finalize_kernelINS_22Kernel_traits_finalizeILj2560Ef6__halfS2_S2_fjLb0ELj1024ELj4ENS_18Kernel_traits_baseILj2560EfS2_S2_S2_fjLj1024EEEEELb0ELb0EEEvNS_9BwdParamsE,(.L_x_5438 - _ZN10layer_norm22ln_bwd_finalize_kernelINS_22Kernel_traits_finalizeILj2560Ef6__halfS2_S2_fjLb0ELj1024ELj4ENS_18Kernel_traits_baseILj2560EfS2_S2_S2_fjLj1024EEEEELb0ELb0EEEvNS_9BwdParamsE)
        .other          _ZN10layer_norm22ln_bwd_finalize_kernelINS_22Kernel_traits_finalizeILj2560Ef6__halfS2_S2_fjLb0ELj1024ELj4ENS_18Kernel_traits_baseILj2560EfS2_S2_S2_fjLj1024EEEEELb0ELb0EEEvNS_9BwdParamsE,@"STO_CUDA_ENTRY STV_DEFAULT"
_ZN10layer_norm22ln_bwd_finalize_kernelINS_22Kernel_traits_finalizeILj2560Ef6__halfS2_S2_fjLb0ELj1024ELj4ENS_18Kernel_traits_baseILj2560EfS2_S2_S2_fjLj1024EEEEELb0ELb0EEEvNS_9BwdParamsE:
.text._ZN10layer_norm22ln_bwd_finalize_kernelINS_22Kernel_traits_finalizeILj2560Ef6__halfS2_S2_fjLb0ELj1024ELj4ENS_18Kernel_traits_baseILj2560EfS2_S2_S2_fjLj1024EEEEELb0ELb0EEEvNS_9BwdParamsE:
        /* <DEDUP_REMOVED lines=78> */
.L_x_3141:
        /* <DEDUP_REMOVED lines=118> */
.L_x_3140:
[----:B------:R-:W-:Y:S05]  /*0c40*/  BSYNC.RECONVERGENT B1 ;  /* 0x0000000000017941 */ /* 0x000fea0003800200 */
.L_x_3139:
        /* <DEDUP_REMOVED lines=68> */
.L_x_3143:
[----:B------:R-:W-:Y:S05]  /*1090*/  BSYNC.RECONVERGENT B1 ;  /* 0x0000000000017941 */ /* 0x000fea0003800200 */
.L_x_3142:
        /* <DEDUP_REMOVED lines=37> */
.L_x_3145:
[----:B------:R-:W-:Y:S05]  /*12f0*/  BSYNC.RECONVERGENT B1 ;  /* 0x0000000000017941 */ /* 0x000fea0003800200 */
.L_x_3144:
[----:B------:R-:W-:Y:S05]  /*1300*/  @!P1 BRA `(.L_x_3138) ;  /* 0x00000000003c9947 */ /* 0x000fea0003800000 */
[----:B------:R-:W0:Y:S01]  /*1310*/  LDC.64 R8, c[0x0][0x440] ;  /* 0x00011000ff087b82 */ /* 0x000e220000000a00 */
[----:B------:R-:W-:Y:S01]  /*1320*/  IMAD R0, R3, R54, R0 ;  /* 0x0000003603007224 */ /* 0x000fe200078e0200 */
[----:B------:R-:W-:-:S04]  /*1330*/  IADD3 R12, PT, PT, -R55, RZ, RZ ;  /* 0x000000ff370c7210 */ /* 0x000fc80007ffe1ff */
[----:B------:R-:W-:Y:S02]  /*1340*/  IADD3 R3, PT, PT, R57, R0, RZ ;  /* 0x0000000039037210 */ /* 0x000fe40007ffe0ff */
[----:B------:R-:W1:Y:S05]  /*1350*/  LDC.64 R10, c[0x0][0x448] ;  /* 0x00011200ff0a7b82 */ /* 0x000e6a0000000a00 */
.L_x_3146:
        /* <DEDUP_REMOVED lines=10> */
.L_x_3138:
[----:B------:R-:W-:Y:S05]  /*1400*/  BSYNC.RECONVERGENT B0 ;  /* 0x0000000000007941 */ /* 0x000fea0003800200 */
.L_x_3137:
        /* <DEDUP_REMOVED lines=60> */
.L_x_3147:
        /* <DEDUP_REMOVED lines=11> */
.L_x_5438:


//--------------------- .text._ZN10layer_norm40ln_parallel_residual_bwd_finalize_kernelINS_22Kernel_traits_finalizeILj2560Ef6__halfS2_S2_fjLb0ELj1024ELj4ENS_18Kernel_traits_baseILj2560EfS2_S2_S2_fjLj1024EEEEELb0EEEvNS_9BwdParamsE --------------------------
	.section	.text._ZN10layer_norm40ln_parallel_residual_bwd_finalize_kernelINS_22Kernel_traits_finalizeILj2560Ef6__halfS2_S2_fjLb0ELj1024ELj4ENS_18Kernel_traits_baseILj2560EfS2_S2_S2_fjLj1024EEEEELb0EEEvNS_9BwdParamsE,"ax",@progbits
	.align	128
        .global         _ZN10layer_norm40ln_parallel_residual_bwd_finalize_kernelINS_22Kernel_traits_finalizeILj2560Ef6__halfS2_S2_fjLb0ELj1024ELj4ENS_18Kernel_traits_baseILj2560EfS2_S2_S2_fjLj1024EEEEELb0EEEvNS_9BwdParamsE
        .type           _ZN10layer_norm40ln_parallel_residual_bwd_finalize_kernelINS_22Kernel_traits_finalizeILj2560Ef6__halfS2_S2_fjLb0ELj1024ELj4ENS_18Kernel_traits_baseILj2560EfS2_S2_S2_fjLj1024EEEEELb0EEEvNS_9BwdParamsE,@function
        .size           _ZN10layer_norm40ln_parallel_residual_bwd_finalize_kernelINS_22Kernel_traits_finalizeILj2560Ef6__halfS2_S2_fjLb0ELj1024ELj4ENS_18Kernel_traits_baseILj2560EfS2_S2_S2_fjLj1024EEEEELb0EEEvNS_9BwdParamsE,(.L_x_5439 - _ZN10layer_norm40ln_parallel_residual_bwd_finalize_kernelINS_22Kernel_traits_finalizeILj2560Ef6__halfS2_S2_fjLb0ELj1024ELj4ENS_18Kernel_traits_baseILj2560EfS2_S2_S2_fjLj1024EEEEELb0EEEvNS_9BwdParamsE)
        .other          _ZN10layer_norm40ln_parallel_residual_bwd_finalize_kernelINS_22Kernel_traits_finalizeILj2560Ef6__halfS2_S2_fjLb0ELj1024ELj4ENS_18Kernel_traits_baseILj2560EfS2_S2_S2_fjLj1024EEEEELb0EEEvNS_9BwdParamsE,@"STO_CUDA_ENTRY STV_DEFAULT"
_ZN10layer_norm40ln_parallel_residual_bwd_finalize_kernelINS_22Kernel_traits_finalizeILj2560Ef6__halfS2_S2_fjLb0ELj1024ELj4ENS_18Kernel_traits_baseILj2560EfS2_S2_S2_fjLj1024EEEEELb0EEEvNS_9BwdParamsE:
.text._ZN10layer_norm40ln_parallel_residual_bwd_finalize_kernelINS_22Kernel_traits_finalizeILj2560Ef6__halfS2_S2_fjLb0ELj1024ELj4ENS_18Kernel_traits_baseILj2560EfS2_S2_S2_fjLj1024EEEEELb0EEEvNS_9BwdParamsE:
        /* <DEDUP_REMOVED lines=58> */
.L_x_3152:
        /* <DEDUP_REMOVED lines=112> */
.L_x_3151:
[----:B------:R-:W-:Y:S05]  /*0aa0*/  BSYNC.RECONVERGENT B1 ;  /* 0x0000000000017941 */ /* 0x000fea0003800200 */
.L_x_3150:
        /* <DEDUP_REMOVED lines=66> */
.L_x_3154:
[----:B------:R-:W-:Y:S05]  /*0ed0*/  BSYNC.RECONVERGENT B1 ;  /* 0x0000000000017941 */ /* 0x000fea0003800200 */
.L_x_3153:
        /* <DEDUP_REMOVED lines=36> */
.L_x_3156:
[----:B------:R-:W-:Y:S05]  /*1120*/  BSYNC.RECONVERGENT B1 ;  /* 0x0000000000017941 */ /* 0x000fea0003800200 */
.L_x_3155:
        /* <DEDUP_REMOVED lines=18> */
.L_x_3149:
[----:B------:R-:W-:Y:S05]  /*1250*/  BSYNC.RECONVERGENT B0 ;  /* 0x0000000000007941 */ /* 0x000fea0003800200 */
.L_x_3148:
        /* <DEDUP_REMOVED lines=92> */
.L_x_3157:
        /* <DEDUP_REMOVED lines=14> */
.L_x_5439:


//--------------------- .text._ZN10layer_norm31ln_parallel_residual_bwd_kernelINS_13Kernel_traitsIf6__halfS2_S2_fjLj2560ELj1ELj1ELj4ELj8ENS_18Kernel_traits_baseILj2560EfS2_S2_S2_fjLj128EEEEELb1ELb1ELb0EEEvNS_9BwdParamsE --------------------------
	.section	.text._ZN10layer_norm31ln_parallel_residual_bwd_kernelINS_13Kernel_traitsIf6__halfS2_S2_fjLj2560ELj1ELj1ELj4ELj8ENS_18Kernel_traits_baseILj2560EfS2_S2_S2_fjLj128EEEEELb1ELb1ELb0EEEvNS_9BwdParamsE,"ax",@progbits
	.align	128
        .global         _ZN10layer_norm31ln_parallel_residual_bwd_kernelINS_13Kernel_traitsIf6__halfS2_S2_fjLj2560ELj1ELj1ELj4ELj8ENS_18Kernel_traits_baseILj2560EfS2_S2_S2_fjLj128EEEEELb1ELb1ELb0EEEvNS_9BwdParamsE
        .type           _ZN10layer_norm31ln_parallel_residual_bwd_kernelINS_13Kernel_traitsIf6__halfS2_S2_fjLj2560ELj1ELj1ELj4ELj8ENS_18Kernel_traits_baseILj2560EfS2_S2_S2_fjLj128EEEEELb1ELb1ELb0EEEvNS_9BwdParamsE,@function
        .size           _ZN10layer_norm31ln_parallel_residual_bwd_kernelINS_13Kernel_traitsIf6__halfS2_S2_fjLj2560ELj1ELj1ELj4ELj8ENS_18Kernel_traits_baseILj2560EfS2_S2_S2_fjLj128EEEEELb1ELb1ELb0EEEvNS_9BwdParamsE,(.L_x_5440 - _ZN10layer_norm31ln_parallel_residual_bwd_kernelINS_13Kernel_traitsIf6__halfS2_S2_fjLj2560ELj1ELj1ELj4ELj8ENS_18Kernel_traits_baseILj2560EfS2_S2_S2_fjLj128EEEEELb1ELb1ELb0EEEvNS_9BwdParamsE)
        .other          _ZN10layer_norm31ln_parallel_residual_bwd_kernelINS_13Kernel_traitsIf6__halfS2_S2_fjLj2560ELj1ELj1ELj4ELj8ENS_18Kernel_traits_baseILj2560EfS2_S2_S2_fjLj128EEEEELb1ELb1ELb0EEEvNS_9BwdParamsE,@"STO_CUDA_ENTRY STV_DEFAULT"
_ZN10layer_norm31ln_parallel_residual_bwd_kernelINS_13Kernel_traitsIf6__halfS2_S2_fjLj2560ELj1ELj1ELj4ELj8ENS_18Kernel_traits_baseILj2560EfS2_S2_S2_fjLj128EEEEELb1ELb1ELb0EEEvNS_9BwdParamsE:
.text._ZN10layer_norm31ln_parallel_residual_bwd_kernelINS_13Kernel_traitsIf6__halfS2_S2_fjLj2560ELj1ELj1ELj4ELj8ENS_18Kernel_traits_baseILj2560EfS2_S2_S2_fjLj128EEEEELb1ELb1ELb0EEEvNS_9BwdParamsE:
        /* <DEDUP_REMOVED lines=88> */
.L_x_3230:
        /* <DEDUP_REMOVED lines=47> */
[----:B------:R-:W-:-:S02]  /*0870*/  HADD2.F32 R85, -RZ, R87.H0_H0 ;  /* 0x20000057ff557230 */ /* 0x000fc40000004100 */
[----:B------:R-:W-:Y:S02]  /*0880*/  HADD2.F32 R3, -RZ, R3.H0_H0 ;  /* 0x20000003ff037230 */ /* 0x000fe40000004100 */
[----:B------:R-:W-:Y:S02]  /*0890*/  HADD2.F32 R91, -RZ, R91.H0_H0 ;  /* 0x2000005bff5b7230 */ /* 0x000fe40000004100 */
[C---:B------:R-:W-:Y:S01]  /*08a0*/  FADD.FTZ R85, -R90.reuse, R85 ;  /* 0x000000555a557221 */ /* 0x040fe20000010100 */
[----:B------:R-:W-:Y:S02]  /*08b0*/  HADD2.F32 R84, -RZ, R135.H0_H0 ;  /* 0x20000087ff547230 */ /* 0x000fe40000004100 */
[----:B------:R-:W-:Y:S01]  /*08c0*/  FADD.FTZ R3, -R90, R3 ;  /* 0x000000035a037221 */ /* 0x000fe20000010100 */
[----:B------:R-:W-:Y:S02]  /*08d0*/  HADD2.F32 R87, -RZ, R86.H0_H0 ;  /* 0x20000056ff577230 */ /* 0x000fe40000004100 */
[----:B-----5:R-:W-:Y:S01]  /*08e0*/  FMUL.FTZ R136, R140, R85 ;  /* 0x000000558c887220 */ /* 0x020fe20000410000 */
[----:B--2---:R-:W-:-:S02]  /*08f0*/  HADD2.F32 R123, -RZ, R134.H0_H0 ;  /* 0x20000086ff7b7230 */ /* 0x004fc40000004100 */
[----:B------:R-:W-:Y:S01]  /*0900*/  FMUL.FTZ R134, R80, R91 ;  /* 0x0000005b50867220 */ /* 0x000fe20000410000 */
[----:B------:R-:W-:Y:S01]  /*0910*/  FMUL.FTZ R3, R140, R3 ;  /* 0x000000038c037220 */ /* 0x000fe20000410000 */
[----:B0-----:R-:W-:Y:S02]  /*0920*/  HADD2.F32 R88, -RZ, R133.H0_H0 ;  /* 0x20000085ff587230 */ /* 0x001fe40000004100 */
[----:B------:R-:W-:Y:S01]  /*0930*/  FADD.FTZ R87, -R90, R87 ;  /* 0x000000575a577221 */ /* 0x000fe20000010100 */
[----:B------:R-:W-:Y:S01]  /*0940*/  FADD.FTZ R41, R41, R84 ;  /* 0x0000005429297221 */ /* 0x000fe20000010000 */
[-C--:B------:R-:W-:Y:S01]  /*0950*/  FFMA.FTZ R61, R136, R84.reuse, R61 ;  /* 0x00000054883d7223 */ /* 0x080fe2000001003d */
[----:B------:R-:W-:Y:S01]  /*0960*/  FMUL.FTZ R133, R81, R84 ;  /* 0x0000005451857220 */ /* 0x000fe20000410000 */
[----:B------:R-:W-:Y:S02]  /*0970*/  HADD2.F32 R89, -RZ, R132.H0_H0 ;  /* 0x20000084ff597230 */ /* 0x000fe40000004100 */
[----:B------:R-:W-:Y:S01]  /*0980*/  FADD.FTZ R84, RZ, R134 ;  /* 0x00000086ff547221 */ /* 0x000fe20000010000 */
[----:B------:R-:W-:Y:S01]  /*0990*/  FFMA.FTZ R85, R3, R134, RZ ;  /* 0x0000008603557223 */ /* 0x000fe200000100ff */
[----:B------:R-:W-:Y:S01]  /*09a0*/  FMUL.FTZ R135, R140, R87 ;  /* 0x000000578c877220 */ /* 0x000fe20000410000 */
[----:B------:R-:W-:Y:S01]  /*09b0*/  FADD.FTZ R123, -R90, R123 ;  /* 0x0000007b5a7b7221 */ /* 0x000fe20000010100 */
[----:B------:R-:W-:Y:S01]  /*09c0*/  FADD.FTZ R87, R84, R133 ;  /* 0x0000008554577221 */ /* 0x000fe20000010000 */
[----:B------:R-:W-:Y:S01]  /*09d0*/  FMUL.FTZ R132, R82, R89 ;  /* 0x0000005952847220 */ /* 0x000fe20000410000 */
[----:B------:R-:W-:Y:S01]  /*09e0*/  FFMA.FTZ R84, R136, R133, R85 ;  /* 0x0000008588547223 */ /* 0x000fe20000010055 */
[----:B-1----:R-:W-:Y:S01]  /*09f0*/  FMUL.FTZ R131, R83, R88 ;  /* 0x0000005853837220 */ /* 0x002fe20000410000 */
        /* <DEDUP_REMOVED lines=12> */
.L_x_3160:
[----:B---34-:R-:W-:Y:S05]  /*0ac0*/  BSYNC.RECONVERGENT B0 ;  /* 0x0000000000007941 */ /* 0x018fea0003800200 */
.L_x_3159:
        /* <DEDUP_REMOVED lines=24> */
[----:B------:R-:W-:Y:S01]  /*0c50*/  SHF.R.U32.HI R143, RZ, 0x10, R85 ;  /* 0x00000010ff8f7819 */ /* 0x000fe20000011655 */
[----:B----4-:R-:W-:Y:S01]  /*0c60*/  IMAD.MOV.U32 R124, RZ, RZ, R86 ;  /* 0x000000ffff7c7224 */ /* 0x010fe200078e0056 */
[--C-:B------:R-:W-:Y:S01]  /*0c70*/  SHF.R.U64 R145, R86, 0x10, R87.reuse ;  /* 0x0000001056917819 */ /* 0x100fe20000001257 */
[----:B------:R-:W-:Y:S02]  /*0c80*/  IMAD.MOV.U32 R86, RZ, RZ, R84 ;  /* 0x000000ffff567224 */ /* 0x000fe400078e0054 */
[----:B0-----:R-:W-:Y:S01]  /*0c90*/  HADD2.F32 R89, -RZ, R146.H0_H0 ;  /* 0x20000092ff597230 */ /* 0x001fe20000004100 */
[--C-:B------:R-:W-:Y:S01]  /*0ca0*/  SHF.R.U32.HI R127, RZ, 0x10, R87.reuse ;  /* 0x00000010ff7f7819 */ /* 0x100fe20000011657 */
[----:B------:R-:W-:-:S02]  /*0cb0*/  IMAD.MOV.U32 R126, RZ, RZ, R87 ;  /* 0x000000ffff7e7224 */ /* 0x000fc400078e0057 */
[----:B------:R-:W-:Y:S02]  /*0cc0*/  HADD2.F32 R85, -RZ, R86.H0_H0 ;  /* 0x20000056ff557230 */ /* 0x000fe40000004100 */
[C---:B------:R-:W-:Y:S01]  /*0cd0*/  FADD.FTZ R89, -R90.reuse, R89 ;  /* 0x000000595a597221 */ /* 0x040fe20000010100 */
[----:B------:R-:W-:Y:S02]  /*0ce0*/  HADD2.F32 R87, -RZ, R124.H0_H0 ;  /* 0x2000007cff577230 */ /* 0x000fe40000004100 */
[----:B------:R-:W-:Y:S02]  /*0cf0*/  HADD2.F32 R84, -RZ, R145.H0_H0 ;  /* 0x20000091ff547230 */ /* 0x000fe40000004100 */
[----:B------:R-:W-:Y:S01]  /*0d00*/  FADD.FTZ R85, -R90, R85 ;  /* 0x000000555a557221 */ /* 0x000fe20000010100 */
[----:B------:R-:W-:Y:S02]  /*0d10*/  HADD2.F32 R109, -RZ, R126.H0_H0 ;  /* 0x2000007eff6d7230 */ /* 0x000fe40000004100 */
[----:B-----5:R-:W-:Y:S01]  /*0d20*/  FMUL.FTZ R126, R140, R89 ;  /* 0x000000598c7e7220 */ /* 0x020fe20000410000 */
[----:B------:R-:W-:-:S02]  /*0d30*/  HADD2.F32 R125, -RZ, R125.H0_H0 ;  /* 0x2000007dff7d7230 */ /* 0x000fc40000004100 */
[----:B------:R-:W-:Y:S01]  /*0d40*/  FMUL.FTZ R124, R76, R87 ;  /* 0x000000574c7c7220 */ /* 0x000fe20000410000 */
[----:B------:R-:W-:Y:S02]  /*0d50*/  HADD2.F32 R88, -RZ, R127.H0_H0 ;  /* 0x2000007fff587230 */ /* 0x000fe40000004100 */
[----:B------:R-:W-:Y:S01]  /*0d60*/  FMUL.FTZ R127, R140, R85 ;  /* 0x000000558c7f7220 */ /* 0x000fe20000410000 */
[----:B------:R-:W-:Y:S01]  /*0d70*/  FADD.FTZ R37, R37, R84 ;  /* 0x0000005425257221 */ /* 0x000fe20000010000 */
[-C--:B------:R-:W-:Y:S01]  /*0d80*/  FFMA.FTZ R57, R126, R84.reuse, R57 ;  /* 0x000000547e397223 */ /* 0x080fe20000010039 */
[----:B-1----:R-:W-:Y:S01]  /*0d90*/  FMUL.FTZ R111, R77, R84 ;  /* 0x000000544d6f7220 */ /* 0x002fe20000410000 */
[----:B------:R-:W-:Y:S02]  /*0da0*/  HADD2.F32 R143, -RZ, R143.H0_H0 ;  /* 0x2000008fff8f7230 */ /* 0x000fe40000004100 */
[----:B------:R-:W-:Y:S01]  /*0db0*/  FADD.FTZ R125, -R90, R125 ;  /* 0x0000007d5a7d7221 */ /* 0x000fe20000010100 */
[----:B------:R-:W-:Y:S01]  /*0dc0*/  FADD.FTZ R84, R123, R124 ;  /* 0x0000007c7b547221 */ /* 0x000fe20000010000 */
        /* <DEDUP_REMOVED lines=18> */
.L_x_3162:
[----:B------:R-:W-:Y:S05]  /*0ef0*/  BSYNC.RECONVERGENT B0 ;  /* 0x0000000000007941 */ /* 0x000fea0003800200 */
.L_x_3161:
        /* <DEDUP_REMOVED lines=66> */
.L_x_3164:
[----:B------:R-:W-:Y:S05]  /*1320*/  BSYNC.RECONVERGENT B0 ;  /* 0x0000000000007941 */ /* 0x000fea0003800200 */
.L_x_3163:
        /* <DEDUP_REMOVED lines=27> */
[----:B------:R-:W-:Y:S02]  /*14e0*/  SHF.R.U32.HI R143, RZ, 0x10, R21 ;  /* 0x00000010ff8f7819 */ /* 0x000fe40000011615 */
[----:B------:R-:W-:-:S02]  /*14f0*/  HADD2.F32 R21, -RZ, R22.H0_H0 ;  /* 0x20000016ff157230 */ /* 0x000fc40000004100 */
[----:B0-----:R-:W-:Y:S01]  /*1500*/  HADD2.F32 R85, -RZ, R146.H0_H0 ;  /* 0x20000092ff557230 */ /* 0x001fe20000004100 */
[--C-:B------:R-:W-:Y:S01]  /*1510*/  SHF.R.U32.HI R95, RZ, 0x10, R23.reuse ;  /* 0x00000010ff5f7819 */ /* 0x100fe20000011617 */
[----:B------:R-:W-:Y:S02]  /*1520*/  IMAD.MOV.U32 R94, RZ, RZ, R23 ;  /* 0x000000ffff5e7224 */ /* 0x000fe400078e0017 */
[C---:B------:R-:W-:Y:S01]  /*1530*/  FADD.FTZ R21, -R90.reuse, R21 ;  /* 0x000000155a157221 */ /* 0x040fe20000010100 */
[----:B------:R-:W-:Y:S02]  /*1540*/  HADD2.F32 R93, -RZ, R93.H0_H0 ;  /* 0x2000005dff5d7230 */ /* 0x000fe40000004100 */
[----:B------:R-:W-:Y:S01]  /*1550*/  FADD.FTZ R85, -R90, R85 ;  /* 0x000000555a557221 */ /* 0x000fe20000010100 */
[----:B------:R-:W-:Y:S02]  /*1560*/  HADD2.F32 R23, -RZ, R92.H0_H0 ;  /* 0x2000005cff177230 */ /* 0x000fe40000004100 */
[----:B-1----:R-:W-:-:S02]  /*1570*/  HADD2.F32 R88, -RZ, R95.H0_H0 ;  /* 0x2000005fff587230 */ /* 0x002fc40000004100 */
[----:B-----5:R-:W-:Y:S01]  /*1580*/  FMUL.FTZ R95, R140, R21 ;  /* 0x000000158c5f7220 */ /* 0x020fe20000410000 */
[----:B------:R-:W-:Y:S02]  /*1590*/  HADD2.F32 R20, -RZ, R145.H0_H0 ;  /* 0x20000091ff147230 */ /* 0x000fe40000004100 */
[----:B------:R-:W-:Y:S01]  /*15a0*/  FADD.FTZ R93, -R90, R93 ;  /* 0x0000005d5a5d7221 */ /* 0x000fe20000010100 */
[----:B------:R-:W-:Y:S02]  /*15b0*/  HADD2.F32 R87, -RZ, R94.H0_H0 ;  /* 0x2000005eff577230 */ /* 0x000fe40000004100 */
[----:B------:R-:W-:Y:S01]  /*15c0*/  FMUL.FTZ R94, R140, R85 ;  /* 0x000000558c5e7220 */ /* 0x000fe20000410000 */
[-C--:B------:R-:W-:Y:S01]  /*15d0*/  FMUL.FTZ R92, R68, R23.reuse ;  /* 0x00000017445c7220 */ /* 0x080fe20000410000 */
[----:B------:R-:W-:Y:S01]  /*15e0*/  FADD.FTZ R28, R28, R23 ;  /* 0x000000171c1c7221 */ /* 0x000fe20000010000 */
[----:B------:R-:W-:Y:S01]  /*15f0*/  FFMA.FTZ R48, R95, R23, R48 ;  /* 0x000000175f307223 */ /* 0x000fe20000010030 */
[----:B------:R-:W-:-:S02]  /*1600*/  HADD2.F32 R89, -RZ, R143.H0_H0 ;  /* 0x2000008fff597230 */ /* 0x000fc40000004100 */
[----:B------:R-:W-:Y:S01]  /*1610*/  FADD.FTZ R29, R29, R20 ;  /* 0x000000141d1d7221 */ /* 0x000fe20000010000 */
[----:B------:R-:W-:Y:S01]  /*1620*/  FMUL.FTZ R93, R140, R93 ;  /* 0x0000005d8c5d7220 */ /* 0x000fe20000410000 */
[-C--:B------:R-:W-:Y:S01]  /*1630*/  FFMA.FTZ R49, R94, R20.reuse, R49 ;  /* 0x000000145e317223 */ /* 0x080fe20000010031 */
[----:B------:R-:W-:Y:S01]  /*1640*/  FMUL.FTZ R23, R69, R20 ;  /* 0x0000001445177220 */ /* 0x000fe20000410000 */
        /* <DEDUP_REMOVED lines=16> */
.L_x_3166:
[----:B------:R-:W-:Y:S05]  /*1750*/  BSYNC.RECONVERGENT B0 ;  /* 0x0000000000007941 */ /* 0x000fea0003800200 */
.L_x_3165:
        /* <DEDUP_REMOVED lines=24> */
[----:B------:R-:W-:Y:S02]  /*18e0*/  SHF.R.U64 R143, R10, 0x10, R11 ;  /* 0x000000100a8f7819 */ /* 0x000fe4000000120b */
[----:B------:R-:W-:Y:S02]  /*18f0*/  HADD2.F32 R11, -RZ, R86.H0_H0 ;  /* 0x20000056ff0b7230 */ /* 0x000fe40000004100 */
[----:B0-----:R-:W-:Y:S02]  /*1900*/  HADD2.F32 R15, -RZ, R89.H0_H0 ;  /* 0x20000059ff0f7230 */ /* 0x001fe40000004100 */
[----:B----4-:R-:W-:-:S02]  /*1910*/  IMAD.MOV.U32 R10, RZ, RZ, R12 ;  /* 0x000000ffff0a7224 */ /* 0x010fc400078e000c */
[----:B------:R-:W-:Y:S01]  /*1920*/  FADD.FTZ R11, -R90, R11 ;  /* 0x0000000b5a0b7221 */ /* 0x000fe20000010100 */
[----:B-1----:R-:W-:Y:S01]  /*1930*/  HADD2.F32 R85, -RZ, R143.H0_H0 ;  /* 0x2000008fff557230 */ /* 0x002fe20000004100 */
[----:B------:R-:W-:Y:S01]  /*1940*/  SHF.R.U64 R91, R12, 0x10, R13 ;  /* 0x000000100c5b7819 */ /* 0x000fe2000000120d */
[----:B------:R-:W-:Y:S01]  /*1950*/  FADD.FTZ R89, -R90, R15 ;  /* 0x0000000f5a597221 */ /* 0x000fe20000010100 */
[----:B------:R-:W-:Y:S02]  /*1960*/  HADD2.F32 R15, -RZ, R10.H0_H0 ;  /* 0x2000000aff0f7230 */ /* 0x000fe40000004100 */
[----:B-----5:R-:W-:Y:S01]  /*1970*/  FMUL.FTZ R17, R140, R11 ;  /* 0x0000000b8c117220 */ /* 0x020fe20000410000 */
[----:B------:R-:W-:Y:S01]  /*1980*/  FADD.FTZ R85, -R90, R85 ;  /* 0x000000555a557221 */ /* 0x000fe20000010100 */
[----:B------:R-:W-:Y:S02]  /*1990*/  HADD2.F32 R87, -RZ, R87.H0_H0 ;  /* 0x20000057ff577230 */ /* 0x000fe40000004100 */
[----:B------:R-:W-:-:S02]  /*19a0*/  IMAD.MOV.U32 R88, RZ, RZ, R13 ;  /* 0x000000ffff587224 */ /* 0x000fc400078e000d */
[----:B------:R-:W-:Y:S01]  /*19b0*/  FADD.FTZ R24, R24, R15 ;  /* 0x0000000f18187221 */ /* 0x000fe20000010000 */
[----:B------:R-:W-:Y:S02]  /*19c0*/  HADD2.F32 R14, -RZ, R91.H0_H0 ;  /* 0x2000005bff0e7230 */ /* 0x000fe40000004100 */
[----:B------:R-:W-:Y:S01]  /*19d0*/  FMUL.FTZ R16, R140, R85 ;  /* 0x000000558c107220 */ /* 0x000fe20000410000 */
[-C--:B------:R-:W-:Y:S01]  /*19e0*/  FFMA.FTZ R44, R17, R15.reuse, R44 ;  /* 0x0000000f112c7223 */ /* 0x080fe2000001002c */
[----:B------:R-:W-:Y:S01]  /*19f0*/  FMUL.FTZ R15, R64, R15 ;  /* 0x0000000f400f7220 */ /* 0x000fe20000410000 */
[----:B------:R-:W-:Y:S01]  /*1a00*/  SHF.R.U32.HI R12, RZ, 0x10, R13 ;  /* 0x00000010ff0c7819 */ /* 0x000fe2000001160d */
[----:B------:R-:W-:Y:S01]  /*1a10*/  FADD.FTZ R13, -R90, R87 ;  /* 0x000000575a0d7221 */ /* 0x000fe20000010100 */
[----:B------:R-:W-:Y:S02]  /*1a20*/  HADD2.F32 R87, -RZ, R88.H0_H0 ;  /* 0x20000058ff577230 */ /* 0x000fe40000004100 */
[----:B------:R-:W-:Y:S01]  /*1a30*/  FADD.FTZ R25, R25, R14 ;  /* 0x0000000e19197221 */ /* 0x000fe20000010000 */
[-C--:B------:R-:W-:Y:S01]  /*1a40*/  FFMA.FTZ R45, R16, R14.reuse, R45 ;  /* 0x0000000e102d7223 */ /* 0x080fe2000001002d */
        /* <DEDUP_REMOVED lines=18> */
.L_x_3168:
[----:B------:R-:W-:Y:S05]  /*1b70*/  BSYNC.RECONVERGENT B0 ;  /* 0x0000000000007941 */ /* 0x000fea0003800200 */
.L_x_3167:
        /* <DEDUP_REMOVED lines=32> */
.L_x_3170:
[----:B------:R-:W-:Y:S05]  /*1d80*/  BSYNC.RECONVERGENT B0 ;  /* 0x0000000000007941 */ /* 0x000fea0003800200 */
.L_x_3169:
        /* <DEDUP_REMOVED lines=71> */
.L_x_3175:
        /* <DEDUP_REMOVED lines=25> */
[----:B------:R-:W-:Y:S02]  /*2390*/  PRMT R89, R6, 0x7632, R89 ;  /* 0x0000763206597816 */ /* 0x000fe40000000059 */
[----:B------:R-:W-:Y:S02]  /*23a0*/  FSEL R86, R86, RZ, P6 ;  /* 0x000000ff56567208 */ /* 0x000fe40003000000 */
[----:B------:R-:W-:Y:S02]  /*23b0*/  PRMT R9, R6, 0x7610, R9 ;  /* 0x0000761006097816 */ /* 0x000fe40000000009 */
[----:B------:R-:W-:-:S02]  /*23c0*/  F2FP.F16.F32.PACK_AB R7, R84, R85 ;  /* 0x000000555407723e */ /* 0x000fc400000000ff */
[----:B------:R-:W-:Y:S02]  /*23d0*/  F2FP.F16.F32.PACK_AB R6, R86, R87 ;  /* 0x000000575606723e */ /* 0x000fe400000000ff */
[----:B------:R-:W-:Y:S02]  /*23e0*/  PRMT R84, R8, 0x7632, R84 ;  /* 0x0000763208547816 */ /* 0x000fe40000000054 */
[----:B------:R-:W-:Y:S02]  /*23f0*/  PRMT R86, R7, 0x7632, R86 ;  /* 0x0000763207567816 */ /* 0x000fe40000000056 */
[----:B------:R-:W-:Y:S01]  /*2400*/  PRMT R87, R6, 0x7632, R87 ;  /* 0x0000763206577816 */ /* 0x000fe20000000057 */
[----:B------:R-:W-:Y:S06]  /*2410*/  BRA `(.L_x_3176) ;  /* 0x0000001000b87947 */ /* 0x000fec0003800000 */
.L_x_3174:
        /* <DEDUP_REMOVED lines=43> */
.L_x_3177:
        /* <DEDUP_REMOVED lines=32> */
[C---:B------:R-:W-:Y:S01]  /*28d0*/  PRMT R89, R6.reuse, 0x7632, R89 ;  /* 0x0000763206597816 */ /* 0x040fe20000000059 */
[----:B------:R-:W-:Y:S01]  /*28e0*/  FMUL.FTZ R86, R87, UR14 ;  /* 0x0000000e57567c20 */ /* 0x000fe20008410000 */
[----:B------:R-:W-:Y:S02]  /*28f0*/  PRMT R9, R6, 0x7610, R9 ;  /* 0x0000761006097816 */ /* 0x000fe40000000009 */
[----:B------:R-:W-:Y:S02]  /*2900*/  F2FP.F16.F32.PACK_AB R7, R84, R85 ;  /* 0x000000555407723e */ /* 0x000fe400000000ff */
[----:B------:R-:W-:Y:S02]  /*2910*/  FSEL R86, R86, RZ, P6 ;  /* 0x000000ff56567208 */ /* 0x000fe40003000000 */
[----:B------:R-:W-:Y:S02]  /*2920*/  PRMT R84, R8, 0x7632, R84 ;  /* 0x0000763208547816 */ /* 0x000fe40000000054 */
[----:B------:R-:W-:-:S02]  /*2930*/  F2FP.F16.F32.PACK_AB R6, R86, R87 ;  /* 0x000000575606723e */ /* 0x000fc400000000ff */
[----:B------:R-:W-:Y:S02]  /*2940*/  PRMT R86, R7, 0x7632, R86 ;  /* 0x0000763207567816 */ /* 0x000fe40000000056 */
[----:B------:R-:W-:Y:S01]  /*2950*/  PRMT R87, R6, 0x7632, R87 ;  /* 0x0000763206577816 */ /* 0x000fe20000000057 */
[----:B------:R-:W-:Y:S06]  /*2960*/  BRA `(.L_x_3176) ;  /* 0x0000000c00647947 */ /* 0x000fec0003800000 */
.L_x_3173:
        /* <DEDUP_REMOVED lines=35> */
[----:B------:R-:W-:Y:S01]  /*2ba0*/  FADD.FTZ R85, R131, -R4 ;  /* 0x8000000483557221 */ /* 0x000fe20000010000 */
[----:B------:R-:W-:Y:S02]  /*2bb0*/  ISETP.GE.U32.AND P6, PT, R137, 0x1000000, PT ;  /* 0x010000008900780c */ /* 0x000fe40003fc6070 */
[----:B------:R-:W-:Y:S01]  /*2bc0*/  F2FP.F16.F32.PACK_AB R0, R0, R87 ;  /* 0x000000570000723e */ /* 0x000fe200000000ff */
[----:B------:R-:W-:-:S03]  /*2bd0*/  FMUL.FTZ R85, R140, R85 ;  /* 0x000000558c557220 */ /* 0x000fc60000410000 */
[----:B------:R-:W-:Y:S01]  /*2be0*/  PRMT R4, R0, 0x7632, R4 ;  /* 0x0000763200047816 */ /* 0x000fe20000000004 */
[----:B------:R-:W-:-:S05]  /*2bf0*/  FMUL.FTZ R85, R85, UR14 ;  /* 0x0000000e55557c20 */ /* 0x000fca0008410000 */
[----:B------:R-:W-:Y:S02]  /*2c00*/  FSEL R91, R85, RZ, P6 ;  /* 0x000000ff555b7208 */ /* 0x000fe40003000000 */
[----:B------:R-:W-:-:S04]  /*2c10*/  ISETP.GE.U32.AND P6, PT, R138, 0x1000000, PT ;  /* 0x010000008a00780c */ /* 0x000fc80003fc6070 */
[----:B------:R-:W-:Y:S02]  /*2c20*/  FSEL R84, R85, RZ, P6 ;  /* 0x000000ff55547208 */ /* 0x000fe40003000000 */
[----:B------:R-:W-:Y:S02]  /*2c30*/  F2FP.F16.F32.PACK_AB R85, R2, R89 ;  /* 0x000000590255723e */ /* 0x000fe400000000ff */
[----:B------:R-:W-:Y:S02]  /*2c40*/  F2FP.F16.F32.PACK_AB R91, R84, R91 ;  /* 0x0000005b545b723e */ /* 0x000fe400000000ff */
[----:B------:R-:W-:Y:S02]  /*2c50*/  PRMT R89, R0, 0x7610, R89 ;  /* 0x0000761000597816 */ /* 0x000fe40000000059 */
[C---:B------:R-:W-:Y:S02]  /*2c60*/  PRMT R2, R85.reuse, 0x7632, R2 ;  /* 0x0000763255027816 */ /* 0x040fe40000000002 */
[----:B------:R-:W-:-:S02]  /*2c70*/  PRMT R84, R85, 0x7610, R84 ;  /* 0x0000761055547816 */ /* 0x000fc40000000054 */
[C---:B------:R-:W-:Y:S02]  /*2c80*/  PRMT R0, R91.reuse, 0x7632, R0 ;  /* 0x000076325b007816 */ /* 0x040fe40000000000 */
[----:B------:R-:W-:Y:S01]  /*2c90*/  PRMT R87, R91, 0x7610, R87 ;  /* 0x000076105b577816 */ /* 0x000fe20000000057 */
[----:B------:R-:W-:Y:S06]  /*2ca0*/  BRA `(.L_x_3176) ;  /* 0x0000000800947947 */ /* 0x000fec0003800000 */
.L_x_3179:
        /* <DEDUP_REMOVED lines=37> */
[C---:B------:R-:W-:Y:S02]  /*2f00*/  PRMT R89, R2.reuse, 0x7632, R89 ;  /* 0x0000763202597816 */ /* 0x040fe40000000059 */
[----:B------:R-:W-:Y:S02]  /*2f10*/  F2FP.F16.F32.PACK_AB R6, R85, R6 ;  /* 0x000000065506723e */ /* 0x000fe400000000ff */
        /* <DEDUP_REMOVED lines=11> */
.L_x_3178:
        /* <DEDUP_REMOVED lines=10> */
[----:B------:R-:W-:Y:S02]  /*3070*/  HADD2.F32 R85, -RZ, R2.H0_H0 ;  /* 0x20000002ff557230 */ /* 0x000fe40000004100 */
[----:B------:R-:W-:Y:S01]  /*3080*/  FADD.FTZ R5, R133, -R0 ;  /* 0x8000000085057221 */ /* 0x000fe20000010000 */
[----:B------:R-:W-:Y:S02]  /*3090*/  IMAD.MOV.U32 R0, RZ, RZ, R115 ;  /* 0x000000ffff007224 */ /* 0x000fe400078e0073 */
[----:B------:R-:W-:-:S02]  /*30a0*/  HADD2.F32 R91, -RZ, R84.H0_H0 ;  /* 0x20000054ff5b7230 */ /* 0x000fc40000004100 */
[----:B-----5:R-:W-:Y:S01]  /*30b0*/  FFMA.FTZ R5, R140, R5, R85 ;  /* 0x000000058c057223 */ /* 0x020fe20000010055 */
[----:B------:R-:W-:-:S03]  /*30c0*/  HADD2.F32 R85, -RZ, R0.H0_H0 ;  /* 0x20000000ff557230 */ /* 0x000fc60000004100 */
[----:B------:R-:W-:Y:S01]  /*30d0*/  FMUL.FTZ R5, R5, UR14 ;  /* 0x0000000e05057c20 */ /* 0x000fe20008410000 */
[----:B------:R-:W-:-:S04]  /*30e0*/  IMAD.MOV.U32 R0, RZ, RZ, R114 ;  /* 0x000000ffff007224 */ /* 0x000fc800078e0072 */
[----:B------:R-:W-:Y:S01]  /*30f0*/  FSEL R89, R5, RZ, P6 ;  /* 0x000000ff05597208 */ /* 0x000fe20003000000 */
[----:B------:R-:W-:Y:S01]  /*3100*/  HADD2.F32 R87, -RZ, R0.H0_H0 ;  /* 0x20000000ff577230 */ /* 0x000fe20000004100 */
        /* <DEDUP_REMOVED lines=23> */
[----:B------:R-:W-:-:S03]  /*3280*/  FFMA.FTZ R85, R140, R85, R91 ;  /* 0x000000558c557223 */ /* 0x000fc6000001005b */
        /* <DEDUP_REMOVED lines=13> */
.L_x_3180:
[----:B------:R-:W-:Y:S02]  /*3360*/  IMAD.MOV.U32 R0, RZ, RZ, R115 ;  /* 0x000000ffff007224 */ /* 0x000fe400078e0073 */
[-C--:B------:R-:W-:Y:S01]  /*3370*/  FFMA.FTZ R5, R135, R122.reuse, R123 ;  /* 0x0000007a87057223 */ /* 0x080fe2000001007b */
[----:B------:R-:W-:Y:S01]  /*3380*/  SHF.R.U32.HI R4, RZ, 0x10, R115 ;  /* 0x00000010ff047819 */ /* 0x000fe20000011673 */
[-C--:B------:R-:W-:Y:S01]  /*3390*/  FFMA.FTZ R2, R130, R122.reuse, R123 ;  /* 0x0000007a82027223 */ /* 0x080fe2000001007b */
[----:B------:R-:W-:Y:S01]  /*33a0*/  LOP3.LUT P6, RZ, R137, 0xff0000, RZ, 0xc0, !PT ;  /* 0x00ff000089ff7812 */ /* 0x000fe200078cc0ff */
[----:B------:R-:W-:Y:S02]  /*33b0*/  HADD2.F32 R7, -RZ, R0.H0_H0 ;  /* 0x20000000ff077230 */ /* 0x000fe40000004100 */
[----:B------:R-:W-:Y:S01]  /*33c0*/  FADD.FTZ R5, R132, -R5 ;  /* 0x8000000584057221 */ /* 0x000fe20000010000 */
[----:B------:R-:W-:-:S03]  /*33d0*/  FFMA.FTZ R6, R136, R122, R123 ;  /* 0x0000007a88067223 */ /* 0x000fc6000001007b */
[----:B-----5:R-:W-:Y:S01]  /*33e0*/  FFMA.FTZ R84, R140, R5, R7 ;  /* 0x000000058c547223 */ /* 0x020fe20000010007 */
[----:B------:R-:W-:Y:S02]  /*33f0*/  HADD2.F32 R7, -RZ, R4.H0_H0 ;  /* 0x20000004ff077230 */ /* 0x000fe40000004100 */
        /* <DEDUP_REMOVED lines=8> */
[----:B------:R-:W-:Y:S02]  /*3480*/  F2FP.F16.F32.PACK_AB R87, R87, R84 ;  /* 0x000000545757723e */ /* 0x000fe400000000ff */
[----:B------:R-:W-:Y:S02]  /*3490*/  FSEL R0, R0, RZ, P6 ;  /* 0x000000ff00007208 */ /* 0x000fe40003000000 */
[----:B------:R-:W-:-:S02]  /*34a0*/  ISETP.GE.U32.AND P6, PT, R137, 0x1000000, PT ;  /* 0x010000008900780c */ /* 0x000fc40003fc6070 */
[----:B------:R-:W-:Y:S02]  /*34b0*/  F2FP.F16.F32.PACK_AB R0, R91, R0 ;  /* 0x000000005b00723e */ /* 0x000fe400000000ff */
[----:B------:R-:W-:Y:S02]  /*34c0*/  FSEL R86, R2, RZ, P6 ;  /* 0x000000ff02567208 */ /* 0x000fe40003000000 */
[----:B------:R-:W-:-:S04]  /*34d0*/  ISETP.GE.U32.AND P6, PT, R138, 0x1000000, PT ;  /* 0x010000008a00780c */ /* 0x000fc80003fc6070 */
[----:B------:R-:W-:Y:S01]  /*34e0*/  FSEL R147, R2, RZ, P6 ;  /* 0x000000ff02937208 */ /* 0x000fe20003000000 */
[----:B------:R-:W-:Y:S01]  /*34f0*/  IMAD.MOV.U32 R2, RZ, RZ, R114 ;  /* 0x000000ffff027224 */ /* 0x000fe200078e0072 */
[----:B------:R-:W-:Y:S02]  /*3500*/  LOP3.LUT P6, RZ, R137, 0xff, RZ, 0xc0, !PT ;  /* 0x000000ff89ff7812 */ /* 0x000fe400078cc0ff */
[----:B------:R-:W-:Y:S02]  /*3510*/  F2FP.F16.F32.PACK_AB R147, R147, R86 ;  /* 0x000000569393723e */ /* 0x000fe400000000ff */
[----:B------:R-:W-:Y:S01]  /*3520*/  HADD2.F32 R7, -RZ, R2.H0_H0 ;  /* 0x20000002ff077230 */ /* 0x000fe20000004100 */
[----:B------:R-:W-:-:S04]  /*3530*/  PRMT R86, R87, 0x7632, R86 ;  /* 0x0000763257567816 */ /* 0x000fc80000000056 */
        /* <DEDUP_REMOVED lines=28> */
.L_x_3176:
        /* <DEDUP_REMOVED lines=18> */
.L_x_3181:
        /* <DEDUP_REMOVED lines=12> */
.L_x_3182:
[----:B------:R-:W-:-:S07]  /*38e0*/  VIADD R139, R139, 0x80 ;  /* 0x000000808b8b7836 */ /* 0x000fce0000000000 */
.L_x_3172:
[----:B------:R-:W-:Y:S05]  /*38f0*/  BSYNC.RECONVERGENT B0 ;  /* 0x0000000000007941 */ /* 0x000fea0003800200 */
.L_x_3171:
        /* <DEDUP_REMOVED lines=13> */
[-CC-:B------:R-:W-:Y:S01]  /*39d0*/  FFMA.FTZ R2, R108, R122.reuse, R123.reuse ;  /* 0x0000007a6c027223 */ /* 0x180fe2000001007b */
[----:B------:R-:W-:Y:S01]  /*39e0*/  LOP3.LUT P6, RZ, R128, 0xff0000, RZ, 0xc0, !PT ;  /* 0x00ff000080ff7812 */ /* 0x000fe200078cc0ff */
[----:B------:R-:W-:Y:S01]  /*39f0*/  FFMA.FTZ R6, R126, R122, R123 ;  /* 0x0000007a7e067223 */ /* 0x000fe2000001007b */
[----:B------:R-:W-:Y:S02]  /*3a00*/  HADD2.F32 R7, -RZ, R0.H0_H0 ;  /* 0x20000000ff077230 */ /* 0x000fe40000004100 */
[----:B------:R-:W-:Y:S01]  /*3a10*/  FADD.FTZ R5, R110, -R5 ;  /* 0x800000056e057221 */ /* 0x000fe20000010000 */
[----:B------:R-:W-:-:S03]  /*3a20*/  SHF.R.U64 R9, R112, 0x10, R113 ;  /* 0x0000001070097819 */ /* 0x000fc60000001271 */
[----:B01---5:R-:W-:Y:S01]  /*3a30*/  FFMA.FTZ R84, R140, R5, R7 ;  /* 0x000000058c547223 */ /* 0x023fe20000010007 */
[----:B------:R-:W-:Y:S01]  /*3a40*/  SHF.R.U32.HI R7, RZ, 0x10, R113 ;  /* 0x00000010ff077819 */ /* 0x000fe20000011671 */
[----:B------:R-:W-:Y:S01]  /*3a50*/  FADD.FTZ R5, R109, -R2 ;  /* 0x800000026d057221 */ /* 0x000fe20000010000 */
[----:B------:R-:W-:Y:S02]  /*3a60*/  HADD2.F32 R9, -RZ, R9.H0_H0 ;  /* 0x20000009ff097230 */ /* 0x000fe40000004100 */
[----:B------:R-:W-:Y:S01]  /*3a70*/  FMUL.FTZ R0, R84, UR14 ;  /* 0x0000000e54007c20 */ /* 0x000fe20008410000 */
[----:B------:R-:W-:-:S04]  /*3a80*/  HADD2.F32 R7, -RZ, R7.H0_H0 ;  /* 0x20000007ff077230 */ /* 0x000fc80000004100 */
[----:B------:R-:W-:Y:S02]  /*3a90*/  FSEL R87, R0, RZ, P6 ;  /* 0x000000ff00577208 */ /* 0x000fe40003000000 */
[----:B------:R-:W-:Y:S01]  /*3aa0*/  LOP3.LUT P6, RZ, R129, 0xff0000, RZ, 0xc0, !PT ;  /* 0x00ff000081ff7812 */ /* 0x000fe200078cc0ff */
[----:B------:R-:W-:Y:S01]  /*3ab0*/  FFMA.FTZ R91, R140, R5, R7 ;  /* 0x000000058c5b7223 */ /* 0x000fe20000010007 */
[----:B------:R-:W-:Y:S01]  /*3ac0*/  FFMA.FTZ R5, R127, R122, R123 ;  /* 0x0000007a7f057223 */ /* 0x000fe2000001007b */
[----:B------:R-:W-:Y:S02]  /*3ad0*/  F2FP.F16.F32.PACK_AB R87, R87, R84 ;  /* 0x000000545757723e */ /* 0x000fe400000000ff */
[----:B------:R-:W-:Y:S01]  /*3ae0*/  FSEL R0, R0, RZ, P6 ;  /* 0x000000ff00007208 */ /* 0x000fe20003000000 */
[C---:B------:R-:W-:Y:S01]  /*3af0*/  FMUL.FTZ R2, R91.reuse, UR14 ;  /* 0x0000000e5b027c20 */ /* 0x040fe20008410000 */
[----:B------:R-:W-:Y:S01]  /*3b00*/  ISETP.GE.U32.AND P6, PT, R128, 0x1000000, PT ;  /* 0x010000008000780c */ /* 0x000fe20003fc6070 */
[----:B------:R-:W-:Y:S01]  /*3b10*/  FADD.FTZ R5, R124, -R5 ;  /* 0x800000057c057221 */ /* 0x000fe20000010000 */
[----:B------:R-:W-:-:S02]  /*3b20*/  F2FP.F16.F32.PACK_AB R0, R91, R0 ;  /* 0x000000005b00723e */ /* 0x000fc400000000ff */
[----:B------:R-:W-:Y:S02]  /*3b30*/  FSEL R88, R2, RZ, P6 ;  /* 0x000000ff02587208 */ /* 0x000fe40003000000 */
[----:B------:R-:W-:-:S04]  /*3b40*/  ISETP.GE.U32.AND P6, PT, R129, 0x1000000, PT ;  /* 0x010000008100780c */ /* 0x000fc80003fc6070 */
[----:B------:R-:W-:Y:S01]  /*3b50*/  FSEL R147, R2, RZ, P6 ;  /* 0x000000ff02937208 */ /* 0x000fe20003000000 */
[----:B------:R-:W-:Y:S01]  /*3b60*/  IMAD.MOV.U32 R2, RZ, RZ, R112 ;  /* 0x000000ffff027224 */ /* 0x000fe200078e0070 */
[----:B------:R-:W-:Y:S02]  /*3b70*/  LOP3.LUT P6, RZ, R128, 0xff, RZ, 0xc0, !PT ;  /* 0x000000ff80ff7812 */ /* 0x000fe400078cc0ff */
[----:B------:R-:W-:Y:S02]  /*3b80*/  F2FP.F16.F32.PACK_AB R147, R147, R88 ;  /* 0x000000589393723e */ /* 0x000fe400000000ff */
[----:B------:R-:W-:Y:S01]  /*3b90*/  HADD2.F32 R7, -RZ, R2.H0_H0 ;  /* 0x20000002ff077230 */ /* 0x000fe20000004100 */
[----:B------:R-:W-:Y:S02]  /*3ba0*/  PRMT R88, R87, 0x7632, R88 ;  /* 0x0000763257587816 */ /* 0x000fe40000000058 */
[----:B------:R-:W-:Y:S02]  /*3bb0*/  PRMT R91, R147, 0x7610, R91 ;  /* 0x00007610935b7816 */ /* 0x000fe4000000005b */
        /* <DEDUP_REMOVED lines=26> */
.L_x_3187:
[----:B------:R-:W-:Y:S01]  /*3d60*/  SHF.R.U64 R2, R112, 0x10, R113 ;  /* 0x0000001070027819 */ /* 0x000fe20000001271 */
[-CC-:B------:R-:W-:Y:S01]  /*3d70*/  FFMA.FTZ R0, R126, R122.reuse, R123.reuse ;  /* 0x0000007a7e007223 */ /* 0x180fe2000001007b */
[----:B------:R-:W-:Y:S01]  /*3d80*/  LOP3.LUT P6, RZ, R128, 0xff00, RZ, 0xc0, !PT ;  /* 0x0000ff0080ff7812 */ /* 0x000fe200078cc0ff */
[----:B------:R-:W-:Y:S02]  /*3d90*/  FFMA.FTZ R4, R108, R122, R123 ;  /* 0x0000007a6c047223 */ /* 0x000fe4000001007b */
[----:B01----:R-:W-:Y:S02]  /*3da0*/  HADD2.F32 R85, -RZ, R2.H0_H0 ;  /* 0x20000002ff557230 */ /* 0x003fe40000004100 */
        /* <DEDUP_REMOVED lines=48> */
.L_x_3186:
        /* <DEDUP_REMOVED lines=16> */
[----:B------:R-:W-:Y:S02]  /*41b0*/  F2FP.F16.F32.PACK_AB R87, R87, R84 ;  /* 0x000000545757723e */ /* 0x000fe400000000ff */
        /* <DEDUP_REMOVED lines=11> */
[----:B------:R-:W-:Y:S01]  /*4270*/  F2FP.F16.F32.PACK_AB R90, R147, R90 ;  /* 0x0000005a935a723e */ /* 0x000fe200000000ff */
[----:B------:R-:W-:-:S05]  /*4280*/  FMUL.FTZ R2, R0, UR14 ;  /* 0x0000000e00027c20 */ /* 0x000fca0008410000 */
[C---:B------:R-:W-:Y:S02]  /*4290*/  FSEL R5, R2.reuse, RZ, P6 ;  /* 0x000000ff02057208 */ /* 0x040fe40003000000 */
        /* <DEDUP_REMOVED lines=22> */
.L_x_3189:
        /* <DEDUP_REMOVED lines=42> */
[----:B------:R-:W-:Y:S01]  /*46a0*/  PRMT R0, R91, 0x7632, R0 ;  /* 0x000076325b007816 */ /* 0x000fe20000000000 */
[----:B------:R-:W-:Y:S06]  /*46b0*/  BRA `(.L_x_3188) ;  /* 0x0000000800707947 */ /* 0x000fec0003800000 */
.L_x_3185:
        /* <DEDUP_REMOVED lines=46> */
[----:B------:R-:W-:Y:S02]  /*49a0*/  PRMT R7, R84, 0x7610, R7 ;  /* 0x0000761054077816 */ /* 0x000fe40000000007 */
[----:B------:R-:W-:Y:S01]  /*49b0*/  PRMT R91, R6, 0x7632, R91 ;  /* 0x00007632065b7816 */ /* 0x000fe2000000005b */
[----:B------:R-:W-:Y:S06]  /*49c0*/  BRA `(.L_x_3188) ;  /* 0x0000000400ac7947 */ /* 0x000fec0003800000 */
.L_x_3191:
[----:B01----:R-:W-:Y:S02]  /*49d0*/  IMAD.MOV.U32 R84, RZ, RZ, R112 ;  /* 0x000000ffff547224 */ /* 0x003fe400078e0070 */
[-C--:B------:R-:W-:Y:S01]  /*49e0*/  FFMA.FTZ R85, R127, R122.reuse, R123 ;  /* 0x0000007a7f557223 */ /* 0x080fe2000001007b */
[----:B------:R-:W-:Y:S02]  /*49f0*/  SHF.R.U64 R86, R112, 0x10, R113 ;  /* 0x0000001070567819 */ /* 0x000fe40000001271 */
[----:B------:R-:W-:Y:S01]  /*4a00*/  LOP3.LUT P6, RZ, R128, 0xff, RZ, 0xc0, !PT ;  /* 0x000000ff80ff7812 */ /* 0x000fe200078cc0ff */
[----:B------:R-:W-:Y:S02]  /*4a10*/  HADD2.F32 R87, -RZ, R84.H0_H0 ;  /* 0x20000054ff577230 */ /* 0x000fe40000004100 */
[----:B------:R-:W-:Y:S01]  /*4a20*/  FADD.FTZ R85, R124, -R85 ;  /* 0x800000557c557221 */ /* 0x000fe20000010000 */
[----:B------:R-:W-:Y:S01]  /*4a30*/  FFMA.FTZ R84, R126, R122, R123 ;  /* 0x0000007a7e547223 */ /* 0x000fe2000001007b */
[----:B------:R-:W-:Y:S01]  /*4a40*/  HADD2.F32 R89, -RZ, R86.H0_H0 ;  /* 0x20000056ff597230 */ /* 0x000fe20000004100 */
        /* <DEDUP_REMOVED lines=31> */
.L_x_3190:
        /* <DEDUP_REMOVED lines=34> */
[C---:B------:R-:W-:Y:S02]  /*4e60*/  PRMT R88, R84.reuse, 0x7632, R88 ;  /* 0x0000763254587816 */ /* 0x040fe40000000058 */
[----:B------:R-:W-:Y:S02]  /*4e70*/  PRMT R7, R84, 0x7610, R7 ;  /* 0x0000761054077816 */ /* 0x000fe40000000007 */
[----:B------:R-:W-:Y:S01]  /*4e80*/  PRMT R91, R6, 0x7632, R91 ;  /* 0x00007632065b7816 */ /* 0x000fe2000000005b */
[----:B------:R-:W-:Y:S06]  /*4e90*/  BRA `(.L_x_3188) ;  /* 0x0000000000787947 */ /* 0x000fec0003800000 */
.L_x_3192:
        /* <DEDUP_REMOVED lines=30> */
.L_x_3188:
        /* <DEDUP_REMOVED lines=16> */
.L_x_3193:
        /* <DEDUP_REMOVED lines=10> */
.L_x_3194:
[----:B------:R-:W-:-:S07]  /*5220*/  VIADD R139, R139, 0x80 ;  /* 0x000000808b8b7836 */ /* 0x000fce0000000000 */
.L_x_3184:
[----:B------:R-:W-:Y:S05]  /*5230*/  BSYNC.RECONVERGENT B0 ;  /* 0x0000000000007941 */ /* 0x000fea0003800200 */
.L_x_3183:
        /* <DEDUP_REMOVED lines=19> */
[----:B012--5:R-:W-:Y:S01]  /*5370*/  FFMA.FTZ R84, R140, R5, R7 ;  /* 0x000000058c547223 */ /* 0x027fe20000010007 */
        /* <DEDUP_REMOVED lines=50> */
.L_x_3199:
[----:B------:R-:W-:Y:S01]  /*56a0*/  SHF.R.U64 R2, R116, 0x10, R117 ;  /* 0x0000001074027819 */ /* 0x000fe20000001275 */
[-CC-:B------:R-:W-:Y:S01]  /*56b0*/  FFMA.FTZ R0, R104, R122.reuse, R123.reuse ;  /* 0x0000007a68007223 */ /* 0x180fe2000001007b */
[----:B------:R-:W-:Y:S01]  /*56c0*/  LOP3.LUT P6, RZ, R106, 0xff00, RZ, 0xc0, !PT ;  /* 0x0000ff006aff7812 */ /* 0x000fe200078cc0ff */
[----:B------:R-:W-:Y:S02]  /*56d0*/  FFMA.FTZ R4, R98, R122, R123 ;  /* 0x0000007a62047223 */ /* 0x000fe4000001007b */
[----:B012---:R-:W-:Y:S02]  /*56e0*/  HADD2.F32 R85, -RZ, R2.H0_H0 ;  /* 0x20000002ff557230 */ /* 0x007fe40000004100 */
        /* <DEDUP_REMOVED lines=48> */
.L_x_3198:
        /* <DEDUP_REMOVED lines=53> */
.L_x_3201:
        /* <DEDUP_REMOVED lines=44> */
.L_x_3197:
        /* <DEDUP_REMOVED lines=49> */
.L_x_3203:
[----:B012---:R-:W-:Y:S02]  /*6310*/  IMAD.MOV.U32 R84, RZ, RZ, R116 ;  /* 0x000000ffff547224 */ /* 0x007fe400078e0074 */
        /* <DEDUP_REMOVED lines=38> */
.L_x_3202:
        /* <DEDUP_REMOVED lines=38> */
.L_x_3204:
        /* <DEDUP_REMOVED lines=30> */
.L_x_3200:
        /* <DEDUP_REMOVED lines=16> */
.L_x_3205:
        /* <DEDUP_REMOVED lines=10> */
.L_x_3206:
[----:B------:R-:W-:-:S07]  /*6b60*/  VIADD R139, R139, 0x80 ;  /* 0x000000808b8b7836 */ /* 0x000fce0000000000 */
.L_x_3196:
[----:B------:R-:W-:Y:S05]  /*6b70*/  BSYNC.RECONVERGENT B0 ;  /* 0x0000000000007941 */ /* 0x000fea0003800200 */
.L_x_3195:
        /* <DEDUP_REMOVED lines=70> */
.L_x_3211:
        /* <DEDUP_REMOVED lines=53> */
.L_x_3210:
        /* <DEDUP_REMOVED lines=53> */
.L_x_3213:
        /* <DEDUP_REMOVED lines=44> */
.L_x_3209:
        /* <DEDUP_REMOVED lines=49> */
.L_x_3215:
        /* <DEDUP_REMOVED lines=39> */
.L_x_3214:
        /* <DEDUP_REMOVED lines=38> */
.L_x_3216:
        /* <DEDUP_REMOVED lines=30> */
.L_x_3212:
        /* <DEDUP_REMOVED lines=16> */
.L_x_3217:
        /* <DEDUP_REMOVED lines=10> */
.L_x_3218:
[----:B------:R-:W-:-:S07]  /*84a0*/  VIADD R139, R139, 0x80 ;  /* 0x000000808b8b7836 */ /* 0x000fce0000000000 */
.L_x_3208:
[----:B------:R-:W-:Y:S05]  /*84b0*/  BSYNC.RECONVERGENT B0 ;  /* 0x0000000000007941 */ /* 0x000fea0003800200 */
.L_x_3207:
        /* <DEDUP_REMOVED lines=15> */
[----:B------:R-:W-:Y:S02]  /*85b0*/  IMAD.MOV.U32 R4, RZ, RZ, R120 ;  /* 0x000000ffff047224 */ /* 0x000fe400078e0078 */
[----:B------:R-:W-:Y:S01]  /*85c0*/  FADD.FTZ R5, R12, -R5 ;  /* 0x800000050c057221 */ /* 0x000fe20000010000 */
[----:B------:R-:W-:-:S05]  /*85d0*/  HADD2.F32 R7, -RZ, R0.H0_H0 ;  /* 0x20000000ff077230 */ /* 0x000fca0000004100 */
[----:B012--5:R-:W-:Y:S01]  /*85e0*/  FFMA.FTZ R84, R140, R5, R7 ;  /* 0x000000058c547223 */ /* 0x027fe20000010007 */
[----:B------:R-:W-:Y:S01]  /*85f0*/  SHF.R.U32.HI R7, RZ, 0x10, R121 ;  /* 0x00000010ff077819 */ /* 0x000fe20000011679 */
[----:B------:R-:W-:Y:S02]  /*8600*/  FADD.FTZ R5, R11, -R2 ;  /* 0x800000020b057221 */ /* 0x000fe40000010000 */
[----:B------:R-:W-:Y:S02]  /*8610*/  FMUL.FTZ R0, R84, UR14 ;  /* 0x0000000e54007c20 */ /* 0x000fe40008410000 */
[----:B------:R-:W-:-:S03]  /*8620*/  HADD2.F32 R7, -RZ, R7.H0_H0 ;  /* 0x20000007ff077230 */ /* 0x000fc60000004100 */
[----:B------:R-:W-:Y:S02]  /*8630*/  FSEL R89, R0, RZ, P6 ;  /* 0x000000ff00597208 */ /* 0x000fe40003000000 */
[----:B------:R-:W-:Y:S01]  /*8640*/  LOP3.LUT P6, RZ, R18, 0xff0000, RZ, 0xc0, !PT ;  /* 0x00ff000012ff7812 */ /* 0x000fe200078cc0ff */
[----:B------:R-:W-:Y:S01]  /*8650*/  FFMA.FTZ R91, R140, R5, R7 ;  /* 0x000000058c5b7223 */ /* 0x000fe20000010007 */
[----:B------:R-:W-:Y:S01]  /*8660*/  HADD2.F32 R7, -RZ, R4.H0_H0 ;  /* 0x20000004ff077230 */ /* 0x000fe20000004100 */
[----:B------:R-:W-:Y:S02]  /*8670*/  F2FP.F16.F32.PACK_AB R89, R89, R84 ;  /* 0x000000545959723e */ /* 0x000fe400000000ff */
[----:B------:R-:W-:Y:S01]  /*8680*/  FSEL R0, R0, RZ, P6 ;  /* 0x000000ff00007208 */ /* 0x000fe20003000000 */
[----:B------:R-:W-:Y:S01]  /*8690*/  FMUL.FTZ R2, R91, UR14 ;  /* 0x0000000e5b027c20 */ /* 0x000fe20008410000 */
[----:B------:R-:W-:Y:S02]  /*86a0*/  ISETP.GE.U32.AND P6, PT, R19, 0x1000000, PT ;  /* 0x010000001300780c */ /* 0x000fe40003fc6070 */
[----:B------:R-:W-:-:S02]  /*86b0*/  F2FP.F16.F32.PACK_AB R0, R91, R0 ;  /* 0x000000005b00723e */ /* 0x000fc400000000ff */
        /* <DEDUP_REMOVED lines=11> */
[----:B------:R-:W-:Y:S01]  /*8770*/  PRMT R86, R89, 0x7632, R86 ;  /* 0x0000763259567816 */ /* 0x000fe20000000056 */
[----:B------:R-:W-:Y:S02]  /*8780*/  FMUL.FTZ R2, R5, UR14 ;  /* 0x0000000e05027c20 */ /* 0x000fe40008410000 */
        /* <DEDUP_REMOVED lines=25> */
.L_x_3223:
[----:B------:R-:W-:Y:S01]  /*8920*/  SHF.R.U64 R0, R120, 0x10, R121 ;  /* 0x0000001078007819 */ /* 0x000fe20000001279 */
[----:B------:R-:W-:Y:S01]  /*8930*/  FFMA.FTZ R5, R16, R122, R123 ;  /* 0x0000007a10057223 */ /* 0x000fe2000001007b */
[----:B------:R-:W-:Y:S01]  /*8940*/  LOP3.LUT P6, RZ, R19, 0xff00, RZ, 0xc0, !PT ;  /* 0x0000ff0013ff7812 */ /* 0x000fe200078cc0ff */
[----:B------:R-:W-:Y:S02]  /*8950*/  IMAD.MOV.U32 R2, RZ, RZ, R120 ;  /* 0x000000ffff027224 */ /* 0x000fe400078e0078 */
[----:B012---:R-:W-:Y:S02]  /*8960*/  HADD2.F32 R85, -RZ, R0.H0_H0 ;  /* 0x20000000ff557230 */ /* 0x007fe40000004100 */
        /* <DEDUP_REMOVED lines=14> */
[----:B------:R-:W-:Y:S01]  /*8a50*/  HADD2.F32 R85, -RZ, R2.H0_H0 ;  /* 0x20000002ff557230 */ /* 0x000fe20000004100 */
[----:B------:R-:W-:Y:S02]  /*8a60*/  SHF.R.U32.HI R2, RZ, 0x10, R121 ;  /* 0x00000010ff027819 */ /* 0x000fe40000011679 */
[----:B------:R-:W-:-:S03]  /*8a70*/  FMUL.FTZ R5, R5, UR14 ;  /* 0x0000000e05057c20 */ /* 0x000fc60008410000 */
[----:B------:R-:W-:Y:S02]  /*8a80*/  HADD2.F32 R91, -RZ, R2.H0_H0 ;  /* 0x20000002ff5b7230 */ /* 0x000fe40000004100 */
[----:B------:R-:W-:Y:S02]  /*8a90*/  FSEL R84, R5, RZ, P6 ;  /* 0x000000ff05547208 */ /* 0x000fe40003000000 */
[----:B------:R-:W-:-:S04]  /*8aa0*/  LOP3.LUT P6, RZ, R18, 0xff0000, RZ, 0xc0, !PT ;  /* 0x00ff000012ff7812 */ /* 0x000fc800078cc0ff */
[----:B------:R-:W-:Y:S01]  /*8ab0*/  FSEL R89, R5, RZ, P6 ;  /* 0x000000ff05597208 */ /* 0x000fe20003000000 */
[----:B------:R-:W-:Y:S01]  /*8ac0*/  FADD.FTZ R5, R15, -R0 ;  /* 0x800000000f057221 */ /* 0x000fe20000010000 */
[----:B------:R-:W-:Y:S02]  /*8ad0*/  LOP3.LUT P6, RZ, R19, 0xff, RZ, 0xc0, !PT ;  /* 0x000000ff13ff7812 */ /* 0x000fe400078cc0ff */
[----:B------:R-:W-:Y:S01]  /*8ae0*/  F2FP.F16.F32.PACK_AB R89, R89, R84 ;  /* 0x000000545959723e */ /* 0x000fe200000000ff */
        /* <DEDUP_REMOVED lines=10> */
[----:B------:R-:W-:Y:S02]  /*8b90*/  F2FP.F16.F32.PACK_AB R0, R5, R0 ;  /* 0x000000000500723e */ /* 0x000fe400000000ff */
[----:B------:R-:W-:Y:S02]  /*8ba0*/  FSEL R2, R85, RZ, P6 ;  /* 0x000000ff55027208 */ /* 0x000fe40003000000 */
[----:B------:R-:W-:Y:S02]  /*8bb0*/  ISETP.GE.U32.AND P6, PT, R18, 0x1000000, PT ;  /* 0x010000001200780c */ /* 0x000fe40003fc6070 */
[----:B------:R-:W-:-:S02]  /*8bc0*/  F2FP.F16.F32.PACK_AB R5, R87, R4 ;  /* 0x000000045705723e */ /* 0x000fc400000000ff */
[----:B------:R-:W-:Y:S02]  /*8bd0*/  FSEL R85, R85, RZ, P6 ;  /* 0x000000ff55557208 */ /* 0x000fe40003000000 */
[----:B------:R-:W-:Y:S02]  /*8be0*/  PRMT R84, R5, 0x7610, R84 ;  /* 0x0000761005547816 */ /* 0x000fe40000000054 */
        /* <DEDUP_REMOVED lines=8> */
.L_x_3222:
        /* <DEDUP_REMOVED lines=27> */
[----:B------:R-:W-:-:S03]  /*8e20*/  FMUL.FTZ R7, R140, R7 ;  /* 0x000000078c077220 */ /* 0x000fc60000410000 */
[----:B------:R-:W-:Y:S01]  /*8e30*/  FMUL.FTZ R2, R0, UR14 ;  /* 0x0000000e00027c20 */ /* 0x000fe20008410000 */
[----:B------:R-:W-:-:S04]  /*8e40*/  FMUL.FTZ R4, R7, UR14 ;  /* 0x0000000e07047c20 */ /* 0x000fc80008410000 */
        /* <DEDUP_REMOVED lines=23> */
.L_x_3225:
        /* <DEDUP_REMOVED lines=26> */
[----:B------:R-:W-:Y:S01]  /*9160*/  FMUL.FTZ R5, R140, R5 ;  /* 0x000000058c057220 */ /* 0x000fe20000410000 */
[----:B------:R-:W-:-:S03]  /*9170*/  PRMT R84, R85, 0x7610, R84 ;  /* 0x0000761055547816 */ /* 0x000fc60000000054 */
        /* <DEDUP_REMOVED lines=12> */
[C---:B------:R-:W-:Y:S02]  /*9240*/  PRMT R5, R89.reuse, 0x7632, R5 ;  /* 0x0000763259057816 */ /* 0x040fe40000000005 */
[----:B------:R-:W-:Y:S02]  /*9250*/  PRMT R86, R89, 0x7610, R86 ;  /* 0x0000761059567816 */ /* 0x000fe40000000056 */
[----:B------:R-:W-:-:S02]  /*9260*/  PRMT R0, R91, 0x7632, R0 ;  /* 0x000076325b007816 */ /* 0x000fc40000000000 */
[----:B------:R-:W-:Y:S01]  /*9270*/  PRMT R89, R91, 0x7610, R89 ;  /* 0x000076105b597816 */ /* 0x000fe20000000059 */
[----:B------:R-:W-:Y:S06]  /*9280*/  BRA `(.L_x_3224) ;  /* 0x0000000800647947 */ /* 0x000fec0003800000 */
.L_x_3221:
        /* <DEDUP_REMOVED lines=11> */
[----:B------:R-:W-:Y:S02]  /*9340*/  HADD2.F32 R9, -RZ, R7.H0_H0 ;  /* 0x20000007ff097230 */ /* 0x000fe40000004100 */
[----:B------:R-:W-:Y:S01]  /*9350*/  FADD.FTZ R7, R15, -R6 ;  /* 0x800000060f077221 */ /* 0x000fe20000010000 */
[----:B------:R-:W-:Y:S01]  /*9360*/  HADD2.F32 R85, -RZ, R8.H0_H0 ;  /* 0x20000008ff557230 */ /* 0x000fe20000004100 */
[----:B------:R-:W-:Y:S01]  /*9370*/  SHF.R.U32.HI R86, RZ, 0x10, R121 ;  /* 0x00000010ff567819 */ /* 0x000fe20000011679 */
[----:B------:R-:W-:-:S02]  /*9380*/  HADD2.F32 R87, -RZ, R84.H0_H0 ;  /* 0x20000054ff577230 */ /* 0x000fc40000004100 */
[----:B-----5:R-:W-:Y:S01]  /*9390*/  FFMA.FTZ R7, R140, R7, R9 ;  /* 0x000000078c077223 */ /* 0x020fe20000010009 */
[----:B------:R-:W-:Y:S01]  /*93a0*/  FFMA.FTZ R9, R16, R122, R123 ;  /* 0x0000007a10097223 */ /* 0x000fe2000001007b */
[----:B------:R-:W-:Y:S02]  /*93b0*/  HADD2.F32 R89, -RZ, R86.H0_H0 ;  /* 0x20000056ff597230 */ /* 0x000fe40000004100 */
        /* <DEDUP_REMOVED lines=20> */
[----:B------:R-:W-:Y:S02]  /*9500*/  PRMT R87, R6, 0x7632, R87 ;  /* 0x0000763206577816 */ /* 0x000fe40000000057 */
[----:B------:R-:W-:-:S02]  /*9510*/  FSEL R86, R86, RZ, P6 ;  /* 0x000000ff56567208 */ /* 0x000fc40003000000 */
[----:B------:R-:W-:Y:S02]  /*9520*/  PRMT R9, R6, 0x7610, R9 ;  /* 0x0000761006097816 */ /* 0x000fe40000000009 */
[----:B------:R-:W-:Y:S02]  /*9530*/  F2FP.F16.F32.PACK_AB R7, R84, R85 ;  /* 0x000000555407723e */ /* 0x000fe400000000ff */
[----:B------:R-:W-:Y:S02]  /*9540*/  F2FP.F16.F32.PACK_AB R6, R86, R89 ;  /* 0x000000595606723e */ /* 0x000fe400000000ff */
[----:B------:R-:W-:Y:S02]  /*9550*/  PRMT R84, R8, 0x7632, R84 ;  /* 0x0000763208547816 */ /* 0x000fe40000000054 */
[----:B------:R-:W-:Y:S02]  /*9560*/  PRMT R86, R7, 0x7632, R86 ;  /* 0x0000763207567816 */ /* 0x000fe40000000056 */
[----:B------:R-:W-:Y:S01]  /*9570*/  PRMT R89, R6, 0x7632, R89 ;  /* 0x0000763206597816 */ /* 0x000fe20000000059 */
[----:B------:R-:W-:Y:S06]  /*9580*/  BRA `(.L_x_3224) ;  /* 0x0000000400a47947 */ /* 0x000fec0003800000 */
.L_x_3227:
        /* <DEDUP_REMOVED lines=39> */
.L_x_3226:
        /* <DEDUP_REMOVED lines=37> */
.L_x_3228:
        /* <DEDUP_REMOVED lines=29> */
.L_x_3224:
        /* <DEDUP_REMOVED lines=16> */
.L_x_3229:
        /* <DEDUP_REMOVED lines=10> */
.L_x_3220:
[----:B------:R-:W-:Y:S05]  /*9dc0*/  BSYNC.RECONVERGENT B0 ;  /* 0x0000000000007941 */ /* 0x000fea0003800200 */
.L_x_3219:
[----:B------:R-:W-:Y:S01]  /*9dd0*/  ISETP.NE.AND P6, PT, R145, RZ, PT ;  /* 0x000000ff9100720c */ /* 0x000fe20003fc5270 */
[----:B------:R-:W-:-:S12]  /*9de0*/  UPLOP3.LUT UP1, UPT, UPT, UPT, UP1, 0x40, 0x4 ;  /* 0x000000000004789c */ /* 0x000fd80003f2e810 */
[----:B------:R-:W-:Y:S05]  /*9df0*/  @!P6 BRA `(.L_x_3230) ;  /* 0xffffff6400e0e947 */ /* 0x000fea000383ffff */
.L_x_3158:
        /* <DEDUP_REMOVED lines=39> */
.L_x_3231:
        /* <DEDUP_REMOVED lines=9> */
.L_x_5440:


//--------------------- .text._ZN10layer_norm22ln_bwd_finalize_kernelINS_22Kernel_traits_finalizeILj2560Ef6__halfS2_S2_fjLb0ELj1024ELj4ENS_18Kernel_traits_baseILj2560EfS2_S2_S2_fjLj1024EEEEELb0ELb1EEEvNS_9BwdParamsE --------------------------
	.section	.text._ZN10layer_norm22ln_bwd_finalize_kernelINS_22Kernel_traits_finalizeILj2560Ef6__halfS2_S2_fjLb0ELj1024ELj4ENS_18Kernel_traits_baseILj2560EfS2_S2_S2_fjLj1024EEEEELb0ELb1EEEvNS_9BwdParamsE,"ax",@progbits
	.align	128
        .global         _ZN10layer_norm22ln_bwd_finalize_kernelINS_22Kernel_traits_finalizeILj2560Ef6__halfS2_S2_fjLb0ELj1024ELj4ENS_18Kernel_traits_baseILj2560EfS2_S2_S2_fjLj1024EEEEELb0ELb1EEEvNS_9BwdParamsE
        .type           _ZN10layer_norm22ln_bwd_finalize_kernelINS_22Kernel_traits_finalizeILj2560Ef6__halfS2_S2_fjLb0ELj1024ELj4ENS_18Kernel_traits_baseILj2560EfS2_S2_S2_fjLj1024EEEEELb0ELb1EEEvNS_9BwdParamsE,@function
        .size           _ZN10layer_norm22ln_bwd_finalize_kernelINS_22Kernel_traits_finalizeILj2560Ef6__halfS2_S2_fjLb0ELj1024ELj4ENS_18Kernel_traits_baseILj2560EfS2_S2_S2_fjLj1024EEEEELb0ELb1EEEvNS_9BwdParamsE,(.L_x_5441 - _ZN10layer_norm22ln_bwd_finalize_kernelINS_22Kernel_traits_finalizeILj2560Ef6__halfS2_S2_fjLb0ELj1024ELj4ENS_18Kernel_traits_baseILj2560EfS2_S2_S2_fjLj1024EEEEELb0ELb1EEEvNS_9BwdParamsE)
        .other          _ZN10layer_norm22ln_bwd_finalize_kernelINS_22Kernel_traits_finalizeILj2560Ef6__halfS2_S2_fjLb0ELj1024ELj4ENS_18Kernel_traits_baseILj2560EfS2_S2_S2_fjLj1024EEEEELb0ELb1EEEvNS_9BwdParamsE,@"STO_CUDA_ENTRY STV_DEFAULT"
_ZN10layer_norm22ln_bwd_finalize_kernelINS_22Kernel_traits_finalizeILj2560Ef6__halfS2_S2_fjLb0ELj1024ELj4ENS_18Kernel_traits_baseILj2560EfS2_S2_S2_fjLj1024EEEEELb0ELb1EEEvNS_9BwdParamsE:
.text._ZN10layer_norm22ln_bwd_finalize_kernelINS_22Kernel_traits_finalizeILj2560Ef6__halfS2_S2_fjLb0ELj1024ELj4ENS_18Kernel_traits_baseILj2560EfS2_S2_S2_fjLj1024EEEEELb0ELb1EEEvNS_9BwdParamsE:
        /* <DEDUP_REMOVED lines=77> */
.L_x_3236:
        /* <DEDUP_REMOVED lines=118> */
.L_x_3235:
[----:B------:R-:W-:Y:S05]  /*0c30*/  BSYNC.RECONVERGENT B1 ;  /* 0x0000000000017941 */ /* 0x000fea0003800200 */
.L_x_3234:
        /* <DEDUP_REMOVED lines=69> */
.L_x_3238:
[----:B------:R-:W-:Y:S05]  /*1090*/  BSYNC.RECONVERGENT B1 ;  /* 0x0000000000017941 */ /* 0x000fea0003800200 */
.L_x_3237:
        /* <DEDUP_REMOVED lines=38> */
.L_x_3240:
[----:B------:R-:W-:Y:S05]  /*1300*/  BSYNC.RECONVERGENT B1 ;  /* 0x0000000000017941 */ /* 0x000fea0003800200 */
.L_x_3239:
[----:B------:R-:W-:Y:S05]  /*1310*/  @!P1 BRA `(.L_x_3233) ;  /* 0x0000000000409947 */ /* 0x000fea0003800000 */
[----:B------:R-:W0:Y:S01]  /*1320*/  LDC R14, c[0x0][0x388] ;  /* 0x0000e200ff0e7b82 */ /* 0x000e220000000800 */
[----:B------:R-:W-:-:S07]  /*1330*/  IADD3 R12, PT, PT, -R54, RZ, RZ ;  /* 0x000000ff360c7210 */ /* 0x000fce0007ffe1ff */
[----:B------:R-:W1:Y:S08]  /*1340*/  LDC.64 R8, c[0x0][0x440] ;  /* 0x00011000ff087b82 */ /* 0x000e700000000a00 */
[----:B------:R-:W2:Y:S01]  /*1350*/  LDC.64 R10, c[0x0][0x448] ;  /* 0x00011200ff0a7b82 */ /* 0x000ea20000000a00 */
[----:B0-----:R-:W-:-:S05]  /*1360*/  IMAD R0, R3, R14, R0 ;  /* 0x0000000e03007224 */ /* 0x001fca00078e0200 */
[----:B------:R-:W-:-:S07]  /*1370*/  IADD3 R3, PT, PT, R57, R0, RZ ;  /* 0x0000000039037210 */ /* 0x000fce0007ffe0ff */
.L_x_3241:
        /* <DEDUP_REMOVED lines=10> */
.L_x_3233:
[----:B------:R-:W-:Y:S05]  /*1420*/  BSYNC.RECONVERGENT B0 ;  /* 0x0000000000007941 */ /* 0x000fea0003800200 */
.L_x_3232:
        /* <DEDUP_REMOVED lines=57> */
.L_x_3242:
        /* <DEDUP_REMOVED lines=12> */
.L_x_5441:


//--------------------- .text._ZN10layer_norm40ln_parallel_residual_bwd_finalize_kernelINS_22Kernel_traits_finalizeILj2560Ef6__halfS2_S2_fjLb0ELj1024ELj4ENS_18Kernel_traits_baseILj2560EfS2_S2_S2_fjLj1024EEEEELb1EEEvNS_9BwdParamsE --------------------------
	.section	.text._ZN10layer_norm40ln_parallel_residual_bwd_finalize_kernelINS_22Kernel_traits_finalizeILj2560Ef6__halfS2_S2_fjLb0ELj1024ELj4ENS_18Kernel_traits_baseILj2560EfS2_S2_S2_fjLj1024EEEEELb1EEEvNS_9BwdParamsE,"ax",@progbits
	.align	128
        .global         _ZN10layer_norm40ln_parallel_residual_bwd_finalize_kernelINS_22Kernel_traits_finalizeILj2560Ef6__halfS2_S2_fjLb0ELj1024ELj4ENS_18Kernel_traits_baseILj2560EfS2_S2_S2_fjLj1024EEEEELb1EEEvNS_9BwdParamsE
        .type           _ZN10layer_norm40ln_parallel_residual_bwd_finalize_kernelINS_22Kernel_traits_finalizeILj2560Ef6__halfS2_S2_fjLb0ELj1024ELj4ENS_18Kernel_traits_baseILj2560EfS2_S2_S2_fjLj1024EEEEELb1EEEvNS_9BwdParamsE,@function
        .size           _ZN10layer_norm40ln_parallel_residual_bwd_finalize_kernelINS_22Kernel_traits_finalizeILj2560Ef6__halfS2_S2_fjLb0ELj1024ELj4ENS_18Kernel_traits_baseILj2560EfS2_S2_S2_fjLj1024EEEEELb1EEEvNS_9BwdParamsE,(.L_x_5442 - _ZN10layer_norm40ln_parallel_residual_bwd_finalize_kernelINS_22Kernel_traits_finalizeILj2560Ef6__halfS2_S2_fjLb0ELj1024ELj4ENS_18Kernel_traits_baseILj2560EfS2_S2_S2_fjLj1024EEEEELb1EEEvNS_9BwdParamsE)
        .other          _ZN10layer_norm40ln_parallel_residual_bwd_finalize_kernelINS_22Kernel_traits_finalizeILj2560Ef6__halfS2_S2_fjLb0ELj1024ELj4ENS_18Kernel_traits_baseILj2560EfS2_S2_S2_fjLj1024EEEEELb1EEEvNS_9BwdParamsE,@"STO_CUDA_ENTRY STV_DEFAULT"
_ZN10layer_norm40ln_parallel_residual_bwd_finalize_kernelINS_22Kernel_traits_finalizeILj2560Ef6__halfS2_S2_fjLb0ELj1024ELj4ENS_18Kernel_traits_baseILj2560EfS2_S2_S2_fjLj1024EEEEELb1EEEvNS_9BwdParamsE:
.text._ZN10layer_norm40ln_parallel_residual_bwd_finalize_kernelINS_22Kernel_traits_finalizeILj2560Ef6__halfS2_S2_fjLb0ELj1024ELj4ENS_18Kernel_traits_baseILj2560EfS2_S2_S2_fjLj1024EEEEELb1EEEvNS_9BwdParamsE:
        /* <DEDUP_REMOVED lines=57> */
.L_x_3247:
        /* <DEDUP_REMOVED lines=112> */
.L_x_3246:
[----:B------:R-:W-:Y:S05]  /*0a90*/  BSYNC.RECONVERGENT B1 ;  /* 0x0000000000017941 */ /* 0x000fea0003800200 */
.L_x_3245:
        /* <DEDUP_REMOVED lines=67> */
.L_x_3249:
[----:B------:R-:W-:Y:S05]  /*0ed0*/  BSYNC.RECONVERGENT B1 ;  /* 0x0000000000017941 */ /* 0x000fea0003800200 */
.L_x_3248:
        /* <DEDUP_REMOVED lines=37> */
.L_x_3251:
[----:B------:R-:W-:Y:S05]  /*1130*/  BSYNC.RECONVERGENT B1 ;  /* 0x0000000000017941 */ /* 0x000fea0003800200 */
.L_x_3250:
        /* <DEDUP_REMOVED lines=19> */
.L_x_3244:
[----:B------:R-:W-:Y:S05]  /*1270*/  BSYNC.RECONVERGENT B0 ;  /* 0x0000000000007941 */ /* 0x000fea0003800200 */
.L_x_3243:
        /* <DEDUP_REMOVED lines=89> */
.L_x_3252:
        /* <DEDUP_REMOVED lines=15> */
.L_x_5442:


//--------------------- .text._ZN10layer_norm31ln_parallel_residual_bwd_kernelINS_13Kernel_traitsIf6__halfS2_S2_fjLj2560ELj1ELj1ELj4ELj8ENS_18Kernel_traits_baseILj2560EfS2_S2_S2_fjLj128EEEEELb1ELb1ELb1EEEvNS_9BwdParamsE --------------------------
	.section	.text._ZN10layer_norm31ln_parallel_residual_bwd_kernelINS_13Kernel_traitsIf6__halfS2_S2_fjLj2560ELj1ELj1ELj4ELj8ENS_18Kernel_traits_baseILj2560EfS2_S2_S2_fjLj128EEEEELb1ELb1ELb1EEEvNS_9BwdParamsE,"ax",@progbits
	.align	128
        .global         _ZN10layer_norm31ln_parallel_residual_bwd_kernelINS_13Kernel_traitsIf6__halfS2_S2_fjLj2560ELj1ELj1ELj4ELj8ENS_18Kernel_traits_baseILj2560EfS2_S2_S2_fjLj128EEEEELb1ELb1ELb1EEEvNS_9BwdParamsE
        .type           _ZN10layer_norm31ln_parallel_residual_bwd_kernelINS_13Kernel_traitsIf6__halfS2_S2_fjLj2560ELj1ELj1ELj4ELj8ENS_18Kernel_traits_baseILj2560EfS2_S2_S2_fjLj128EEEEELb1ELb1ELb1EEEvNS_9BwdParamsE,@function
        .size           _ZN10layer_norm31ln_parallel_residual_bwd_kernelINS_13Kernel_traitsIf6__halfS2_S2_fjLj2560ELj1ELj1ELj4ELj8ENS_18Kernel_traits_baseILj2560EfS2_S2_S2_fjLj128EEEEELb1ELb1ELb1EEEvNS_9BwdParamsE,(.L_x_5443 - _ZN10layer_norm31ln_parallel_residual_bwd_kernelINS_13Kernel_traitsIf6__halfS2_S2_fjLj2560ELj1ELj1ELj4ELj8ENS_18Kernel_traits_baseILj2560EfS2_S2_S2_fjLj128EEEEELb1ELb1ELb1EEEvNS_9BwdParamsE)
        .other          _ZN10layer_norm31ln_parallel_residual_bwd_kernelINS_13Kernel_traitsIf6__halfS2_S2_fjLj2560ELj1ELj1ELj4ELj8ENS_18Kernel_traits_baseILj2560EfS2_S2_S2_fjLj128EEEEELb1ELb1ELb1EEEvNS_9BwdParamsE,@"STO_CUDA_ENTRY STV_DEFAULT"
_ZN10layer_norm31ln_parallel_residual_bwd_kernelINS_13Kernel_traitsIf6__halfS2_S2_fjLj2560ELj1ELj1ELj4ELj8ENS_18Kernel_traits_baseILj2560EfS2_S2_S2_fjLj128EEEEELb1ELb1ELb1EEEvNS_9BwdParamsE:
.text._ZN10layer_norm31ln_parallel_residual_bwd_kernelINS_13Kernel_traitsIf6__halfS2_S2_fjLj2560ELj1ELj1ELj4ELj8ENS_18Kernel_traits_baseILj2560EfS2_S2_S2_fjLj128EEEEELb1ELb1ELb1EEEvNS_9BwdParamsE:
        /* <DEDUP_REMOVED lines=64> */
.L_x_3306:
        /* <DEDUP_REMOVED lines=14> */
[--C-:B------:R-:W-:Y:S01]  /*04e0*/  IMAD.WIDE.U32 R72, R83, 0x8, R58.reuse ;  /* 0x0000000853487825 */ /* 0x100fe200078e003a */
[----:B------:R-:W4:Y:S03]  /*04f0*/  LDG.E.64 R104, desc[UR10][R104.64] ;  /* 0x0000000a68687981 */ /* 0x000f26000c1e1b00 */
[C---:B------:R-:W-:Y:S02]  /*0500*/  IMAD.WIDE.U32 R112, R131.reuse, 0x8, R58 ;  /* 0x0000000883707825 */ /* 0x040fe400078e003a */
[----:B------:R-:W4:Y:S02]  /*0510*/  LDG.E.64 R72, desc[UR10][R72.64] ;  /* 0x0000000a48487981 */ /* 0x000f24000c1e1b00 */
[----:B--2---:R-:W-:Y:S02]  /*0520*/  IMAD.WIDE.U32 R108, R131, 0x8, R60 ;  /* 0x00000008836c7825 */ /* 0x004fe400078e003c */
[----:B------:R-:W2:Y:S02]  /*0530*/  LDG.E.64 R112, desc[UR10][R112.64] ;  /* 0x0000000a70707981 */ /* 0x000ea4000c1e1b00 */
[----:B------:R-:W-:-:S02]  /*0540*/  IMAD.WIDE.U32 R62, R84, 0x8, R58 ;  /* 0x00000008543e7825 */ /* 0x000fc400078e003a */
[----:B------:R-:W2:Y:S02]  /*0550*/  LDG.E.64 R108, desc[UR10][R108.64] ;  /* 0x0000000a6c6c7981 */ /* 0x000ea4000c1e1b00 */
[----:B------:R-:W-:Y:S02]  /*0560*/  IMAD.WIDE.U32 R110, R81, 0x8, R58 ;  /* 0x00000008516e7825 */ /* 0x000fe400078e003a */
[----:B------:R-:W2:Y:S02]  /*0570*/  LDG.E.64 R62, desc[UR10][R62.64] ;  /* 0x0000000a3e3e7981 */ /* 0x000ea4000c1e1b00 */
[----:B---3--:R-:W-:Y:S02]  /*0580*/  IMAD.WIDE R114, R85, 0x4, R56 ;  /* 0x0000000455727825 */ /* 0x008fe400078e0238 */
[----:B------:R-:W3:Y:S04]  /*0590*/  LDG.E.64 R110, desc[UR10][R110.64] ;  /* 0x0000000a6e6e7981 */ /* 0x000ee8000c1e1b00 */
[----:B------:R1:W3:Y:S01]  /*05a0*/  LDG.E R0, desc[UR10][R114.64] ;  /* 0x0000000a72007981 */ /* 0x0002e2000c1e1900 */
[----:B------:R-:W-:-:S04]  /*05b0*/  IMAD.WIDE.U32 R56, R82, 0x8, R60 ;  /* 0x0000000852387825 */ /* 0x000fc800078e003c */
[--C-:B------:R-:W-:Y:S02]  /*05c0*/  IMAD.WIDE.U32 R106, R81, 0x8, R60.reuse ;  /* 0x00000008516a7825 */ /* 0x100fe400078e003c */
[----:B------:R-:W3:Y:S01]  /*05d0*/  LDG.E.64 R56, desc[UR10][R56.64] ;  /* 0x0000000a38387981 */ /* 0x000ee2000c1e1b00 */
[----:B-1----:R-:W1:Y:S03]  /*05e0*/  LDC.64 R114, c[0x0][0x3c8] ;  /* 0x0000f200ff727b82 */ /* 0x002e660000000a00 */
        /* <DEDUP_REMOVED lines=16> */
[----:B0-----:R-:W-:-:S07]  /*06f0*/  @P1 IMAD.WIDE.U32 R116, R82, 0x4, R116 ;  /* 0x0000000452741825 */ /* 0x001fce00078e0074 */
[----:B------:R-:W0:Y:S01]  /*0700*/  @P1 LDC.64 R124, c[0x0][0x3b8] ;  /* 0x0000ee00ff7c1b82 */ /* 0x000e220000000a00 */
[----:B------:R-:W-:Y:S01]  /*0710*/  @P0 IMAD.WIDE.U32 R122, R81, 0x8, R122 ;  /* 0x00000008517a0825 */ /* 0x000fe200078e007a */
[----:B-----5:R4:W5:Y:S03]  /*0720*/  @P1 LDG.E R75, desc[UR10][R116.64] ;  /* 0x0000000a744b1981 */ /* 0x020966000c1e1900 */
[----:B------:R-:W-:Y:S01]  /*0730*/  @P0 IMAD.WIDE.U32 R118, R82, 0x8, R118 ;  /* 0x0000000852760825 */ /* 0x000fe200078e0076 */
[----:B------:R4:W5:Y:S01]  /*0740*/  @P0 LDG.E.64 R100, desc[UR10][R122.64] ;  /* 0x0000000a7a640981 */ /* 0x000962000c1e1b00 */
[----:B------:R-:W-:Y:S01]  /*0750*/  ISETP.NE.AND P3, PT, RZ, UR13, PT ;  /* 0x0000000dff007c0c */ /* 0x000fe2000bf65270 */
[----:B------:R-:W0:Y:S01]  /*0760*/  @P1 LDC.64 R132, c[0x0][0x3b8] ;  /* 0x0000ee00ff841b82 */ /* 0x000e220000000a00 */
[----:B------:R-:W-:Y:S01]  /*0770*/  @P0 IMAD.WIDE.U32 R126, R131, 0x8, R126 ;  /* 0x00000008837e0825 */ /* 0x000fe200078e007e */
[----:B------:R4:W5:Y:S03]  /*0780*/  @P0 LDG.E.64 R98, desc[UR10][R118.64] ;  /* 0x0000000a76620981 */ /* 0x000966000c1e1b00 */
[----:B------:R-:W-:Y:S01]  /*0790*/  @P1 IMAD.WIDE.U32 R120, R81, 0x4, R120 ;  /* 0x0000000451781825 */ /* 0x000fe200078e0078 */
[----:B------:R2:W5:Y:S03]  /*07a0*/  @P0 LDG.E.64 R102, desc[UR10][R126.64] ;  /* 0x0000000a7e660981 */ /* 0x000566000c1e1b00 */
[----:B-1----:R-:W-:Y:S01]  /*07b0*/  @P0 IMAD.WIDE.U32 R114, R83, 0x8, R114 ;  /* 0x0000000853720825 */ /* 0x002fe200078e0072 */
[----:B------:R-:W5:Y:S04]  /*07c0*/  @P1 LDG.E R76, desc[UR10][R120.64] ;  /* 0x0000000a784c1981 */ /* 0x000f68000c1e1900 */
[----:B------:R1:W5:Y:S01]  /*07d0*/  @P0 LDG.E.64 R96, desc[UR10][R114.64] ;  /* 0x0000000a72600981 */ /* 0x000362000c1e1b00 */
[----:B------:R-:W-:-:S04]  /*07e0*/  IMAD.WIDE.U32 R140, R131, 0x4, R134 ;  /* 0x00000004838c7825 */ /* 0x000fc800078e0086 */
[----:B0-----:R-:W-:-:S04]  /*07f0*/  @P1 IMAD.WIDE.U32 R124, R131, 0x4, R124 ;  /* 0x00000004837c1825 */ /* 0x001fc800078e007c */
[--C-:B------:R-:W-:Y:S01]  /*0800*/  IMAD.WIDE.U32 R138, R82, 0x4, R134.reuse ;  /* 0x00000004528a7825 */ /* 0x100fe200078e0086 */
[----:B------:R0:W5:Y:S03]  /*0810*/  @P1 LDG.E R77, desc[UR10][R124.64] ;  /* 0x0000000a7c4d1981 */ /* 0x000166000c1e1900 */
[----:B------:R-:W-:-:S04]  /*0820*/  IMAD.WIDE.U32 R128, R81, 0x4, R134 ;  /* 0x0000000451807825 */ /* 0x000fc800078e0086 */
[----:B------:R-:W-:Y:S02]  /*0830*/  @P1 IMAD.WIDE.U32 R132, R83, 0x4, R132 ;  /* 0x0000000453841825 */ /* 0x000fe400078e0084 */
[----:B------:R-:W5:Y:S04]  /*0840*/  LDG.E R129, desc[UR10][R128.64] ;  /* 0x0000000a80817981 */ /* 0x000f68000c1e1900 */
[----:B------:R-:W5:Y:S01]  /*0850*/  @P1 LDG.E R71, desc[UR10][R132.64] ;  /* 0x0000000a84471981 */ /* 0x000f62000c1e1900 */
[----:B----4-:R-:W-:Y:S01]  /*0860*/  IMAD.MOV.U32 R116, RZ, RZ, R104 ;  /* 0x000000ffff747224 */ /* 0x010fe200078e0068 */
[--C-:B------:R-:W-:Y:S02]  /*0870*/  SHF.R.U32.HI R123, RZ, 0x10, R105.reuse ;  /* 0x00000010ff7b7819 */ /* 0x100fe40000011669 */
[----:B------:R-:W-:Y:S01]  /*0880*/  SHF.R.U64 R119, R104, 0x10, R105 ;  /* 0x0000001068777819 */ /* 0x000fe20000001269 */
[----:B------:R-:W-:-:S02]  /*0890*/  IMAD.MOV.U32 R118, RZ, RZ, R73 ;  /* 0x000000ffff767224 */ /* 0x000fc400078e0049 */
[----:B------:R-:W-:Y:S01]  /*08a0*/  IMAD.MOV.U32 R104, RZ, RZ, R72 ;  /* 0x000000ffff687224 */ /* 0x000fe200078e0048 */
[----:B--2---:R-:W-:Y:S01]  /*08b0*/  SHF.R.U32.HI R127, RZ, 0x10, R113 ;  /* 0x00000010ff7f7819 */ /* 0x004fe20000011671 */
[----:B------:R-:W-:Y:S02]  /*08c0*/  HADD2.F32 R117, -RZ, R116.H0_H0 ;  /* 0x20000074ff757230 */ /* 0x000fe40000004100 */
[----:B------:R-:W-:Y:S01]  /*08d0*/  IMAD.MOV.U32 R163, RZ, RZ, R108 ;  /* 0x000000ffffa37224 */ /* 0x000fe200078e006c */
[----:B------:R-:W-:Y:S01]  /*08e0*/  SHF.R.U64 R162, R108, 0x10, R109 ;  /* 0x000000106ca27819 */ /* 0x000fe2000000126d */
[----:B------:R-:W-:Y:S02]  /*08f0*/  HADD2.F32 R123, -RZ, R123.H0_H0 ;  /* 0x2000007bff7b7230 */ /* 0x000fe40000004100 */
[----:B------:R-:W-:Y:S02]  /*0900*/  IMAD.MOV.U32 R122, RZ, RZ, R63 ;  /* 0x000000ffff7a7224 */ /* 0x000fe400078e003f */
[----:B-1----:R-:W-:Y:S01]  /*0910*/  IMAD.MOV.U32 R114, RZ, RZ, R105 ;  /* 0x000000ffff727224 */ /* 0x002fe200078e0069 */
[----:B---3--:R-:W-:Y:S01]  /*0920*/  SHF.R.U32.HI R121, RZ, 0x10, R111 ;  /* 0x00000010ff797819 */ /* 0x008fe2000001166f */
[----:B------:R-:W-:Y:S01]  /*0930*/  HADD2.F32 R147, -RZ, R118.H0_H0 ;  /* 0x20000076ff937230 */ /* 0x000fe20000004100 */
[----:B------:R-:W-:Y:S01]  /*0940*/  FSEL R0, R0, RZ, !P3 ;  /* 0x000000ff00007208 */ /* 0x000fe20005800000 */
[----:B------:R-:W-:-:S02]  /*0950*/  HADD2.F32 R105, -RZ, R127.H0_H0 ;  /* 0x2000007fff697230 */ /* 0x000fc40000004100 */
[----:B------:R-:W-:Y:S02]  /*0960*/  HADD2.F32 R119, -RZ, R119.H0_H0 ;  /* 0x20000077ff777230 */ /* 0x000fe40000004100 */
[----:B------:R-:W-:Y:S02]  /*0970*/  HADD2.F32 R163, -RZ, R163.H0_H0 ;  /* 0x200000a3ffa37230 */ /* 0x000fe40000004100 */
[C---:B------:R-:W-:Y:S01]  /*0980*/  FADD.FTZ R116, -R0.reuse, R117 ;  /* 0x0000007500747221 */ /* 0x040fe20000010100 */
[----:B------:R-:W-:Y:S02]  /*0990*/  HADD2.F32 R127, -RZ, R104.H0_H0 ;  /* 0x20000068ff7f7230 */ /* 0x000fe40000004100 */
[----:B------:R-:W-:Y:S01]  /*09a0*/  FADD.FTZ R117, -R0, R123 ;  /* 0x0000007b00757221 */ /* 0x000fe20000010100 */
[----:B------:R-:W-:Y:S01]  /*09b0*/  HADD2.F32 R153, -RZ, R122.H0_H0 ;  /* 0x2000007aff997230 */ /* 0x000fe20000004100 */
[----:B------:R-:W-:Y:S01]  /*09c0*/  SHF.R.U64 R137, R72, 0x10, R73 ;  /* 0x0000001048897819 */ /* 0x000fe20000001249 */
[----:B------:R-:W-:-:S02]  /*09d0*/  HADD2.F32 R115, -RZ, R121.H0_H0 ;  /* 0x20000079ff737230 */ /* 0x000fc40000004100 */
[----:B------:R-:W-:Y:S01]  /*09e0*/  FADD.FTZ R123, -R0, R147 ;  /* 0x00000093007b7221 */ /* 0x000fe20000010100 */
[----:B------:R-:W-:Y:S02]  /*09f0*/  IMAD.MOV.U32 R160, RZ, RZ, R109 ;  /* 0x000000ffffa07224 */ /* 0x000fe400078e006d */
[----:B------:R-:W-:Y:S01]  /*0a00*/  FMUL.FTZ R147, R36, R163 ;  /* 0x000000a324937220 */ /* 0x000fe20000410000 */
[----:B------:R-:W-:Y:S02]  /*0a10*/  HADD2.F32 R121, -RZ, R114.H0_H0 ;  /* 0x20000072ff797230 */ /* 0x000fe40000004100 */
[----:B------:R-:W-:Y:S01]  /*0a20*/  FADD.FTZ R114, -R0, R119 ;  /* 0x0000007700727221 */ /* 0x000fe20000010100 */
[----:B------:R-:W-:Y:S01]  /*0a30*/  HADD2.F32 R162, -RZ, R162.H0_H0 ;  /* 0x200000a2ffa27230 */ /* 0x000fe20000004100 */
[----:B------:R-:W-:Y:S01]  /*0a40*/  SHF.R.U64 R165, R62, 0x10, R63 ;  /* 0x000000103ea57819 */ /* 0x000fe2000000123f */
[----:B------:R-:W-:Y:S02]  /*0a50*/  IMAD.MOV.U32 R72, RZ, RZ, R62 ;  /* 0x000000ffff487224 */ /* 0x000fe400078e003e */
[C---:B------:R-:W-:Y:S01]  /*0a60*/  FADD.FTZ R119, -R0.reuse, R127 ;  /* 0x0000007f00777221 */ /* 0x040fe20000010100 */
[----:B------:R-:W-:Y:S01]  /*0a70*/  FADD.FTZ R127, -R0, R153 ;  /* 0x00000099007f7221 */ /* 0x000fe20000010100 */
[----:B------:R-:W-:Y:S01]  /*0a80*/  SHF.R.U32.HI R62, RZ, 0x10, R109 ;  /* 0x00000010ff3e7819 */ /* 0x000fe2000001166d */
[----:B------:R-:W-:Y:S01]  /*0a90*/  IMAD.MOV.U32 R74, RZ, RZ, R112 ;  /* 0x000000ffff4a7224 */ /* 0x000fe200078e0070 */
[----:B------:R-:W-:Y:S01]  /*0aa0*/  SHF.R.U32.HI R149, RZ, 0x10, R73 ;  /* 0x00000010ff957819 */ /* 0x000fe20000011649 */
[--C-:B------:R-:W-:Y:S01]  /*0ab0*/  IMAD.MOV.U32 R153, RZ, RZ, R57.reuse ;  /* 0x000000ffff997224 */ /* 0x100fe200078e0039 */
[--C-:B------:R-:W-:Y:S01]  /*0ac0*/  SHF.R.U64 R148, R56, 0x10, R57.reuse ;  /* 0x0000001038947819 */ /* 0x100fe20000001239 */
[----:B------:R-:W-:Y:S01]  /*0ad0*/  HADD2.F32 R160, -RZ, R160.H0_H0 ;  /* 0x200000a0ffa07230 */ /* 0x000fe20000004100 */
[----:B------:R-:W-:Y:S01]  /*0ae0*/  SHF.R.U32.HI R150, RZ, 0x10, R57 ;  /* 0x00000010ff967819 */ /* 0x000fe20000011639 */
[----:B------:R-:W-:-:S02]  /*0af0*/  IMAD.MOV.U32 R120, RZ, RZ, R111 ;  /* 0x000000ffff787224 */ /* 0x000fc400078e006f */
[----:B------:R-:W-:Y:S01]  /*0b00*/  FMUL.FTZ R144, R37, R162 ;  /* 0x000000a225907220 */ /* 0x000fe20000410000 */
[----:B------:R-:W-:Y:S02]  /*0b10*/  HADD2.F32 R137, -RZ, R137.H0_H0 ;  /* 0x20000089ff897230 */ /* 0x000fe40000004100 */
[----:B------:R-:W-:Y:S01]  /*0b20*/  FADD.FTZ R57, RZ, R147 ;  /* 0x00000093ff397221 */ /* 0x000fe20000010000 */
[----:B------:R1:W5:Y:S01]  /*0b30*/  LDG.E R104, desc[UR10][R140.64] ;  /* 0x0000000a8c687981 */ /* 0x000362000c1e1900 */
[----:B0-----:R-:W-:Y:S01]  /*0b40*/  IMAD.MOV.U32 R124, RZ, RZ, R113 ;  /* 0x000000ffff7c7224 */ /* 0x001fe200078e0071 */
[----:B------:R-:W-:Y:S01]  /*0b50*/  SHF.R.U64 R126, R110, 0x10, R111 ;  /* 0x000000106e7e7819 */ /* 0x000fe2000000126f */
[----:B------:R-:W-:Y:S01]  /*0b60*/  FADD.FTZ R130, -R0, R115 ;  /* 0x0000007300827221 */ /* 0x000fe20000010100 */
[----:B------:R-:W-:Y:S01]  /*0b70*/  HADD2.F32 R62, -RZ, R62.H0_H0 ;  /* 0x2000003eff3e7230 */ /* 0x000fe20000004100 */
[----:B------:R-:W-:Y:S01]  /*0b80*/  SHF.R.U32.HI R155, RZ, 0x10, R63 ;  /* 0x00000010ff9b7819 */ /* 0x000fe2000001163f */
[----:B------:R-:W-:-:S02]  /*0b90*/  HADD2.F32 R93, -RZ, R74.H0_H0 ;  /* 0x2000004aff5d7230 */ /* 0x000fc40000004100 */
[----:B------:R-:W-:Y:S01]  /*0ba0*/  FADD.FTZ R115, -R0, R121 ;  /* 0x0000007900737221 */ /* 0x000fe20000010100 */
[----:B------:R-:W-:Y:S02]  /*0bb0*/  HADD2.F32 R149, -RZ, R149.H0_H0 ;  /* 0x20000095ff957230 */ /* 0x000fe40000004100 */
[----:B-1----:R-:W-:Y:S02]  /*0bc0*/  IMAD.MOV.U32 R141, RZ, RZ, R106 ;  /* 0x000000ffff8d7224 */ /* 0x002fe400078e006a */
[----:B------:R-:W-:Y:S01]  /*0bd0*/  FMUL.FTZ R142, R38, R160 ;  /* 0x000000a0268e7220 */ /* 0x000fe20000410000 */
[----:B------:R-:W-:Y:S01]  /*0be0*/  FADD.FTZ R57, R57, R144 ;  /* 0x0000009039397221 */ /* 0x000fe20000010000 */
[----:B------:R-:W-:Y:S02]  /*0bf0*/  HADD2.F32 R73, -RZ, R120.H0_H0 ;  /* 0x20000078ff497230 */ /* 0x000fe40000004100 */
[----:B------:R-:W-:Y:S01]  /*0c00*/  FADD.FTZ R121, -R0, R137 ;  /* 0x0000008900797221 */ /* 0x000fe20000010100 */
[----:B------:R0:W5:Y:S01]  /*0c10*/  LDG.E R74, desc[UR10][R138.64] ;  /* 0x0000000a8a4a7981 */ /* 0x000162000c1e1900 */
[----:B------:R-:W-:-:S02]  /*0c20*/  IMAD.MOV.U32 R125, RZ, RZ, R110 ;  /* 0x000000ffff7d7224 */ /* 0x000fc400078e006e */
[----:B------:R-:W-:Y:S01]  /*0c30*/  IMAD.WIDE.U32 R136, R83, 0x4, R134 ;  /* 0x0000000453887825 */ /* 0x000fe200078e0086 */
[----:B------:R-:W-:-:S03]  /*0c40*/  SHF.R.U64 R145, R112, 0x10, R113 ;  /* 0x0000001070917819 */ /* 0x000fc60000001271 */
[----:B------:R-:W-:Y:S01]  /*0c50*/  FMUL.FTZ R140, R39, R62 ;  /* 0x0000003e278c7220 */ /* 0x000fe20000410000 */
[----:B------:R-:W-:Y:S01]  /*0c60*/  FADD.FTZ R57, R57, R142 ;  /* 0x0000008e39397221 */ /* 0x000fe20000010000 */
[----:B------:R-:W-:Y:S02]  /*0c70*/  HADD2.F32 R141, -RZ, R141.H0_H0 ;  /* 0x2000008dff8d7230 */ /* 0x000fe40000004100 */
[----:B------:R-:W-:Y:S01]  /*0c80*/  HADD2.F32 R143, -RZ, R124.H0_H0 ;  /* 0x2000007cff8f7230 */ /* 0x000fe20000004100 */
[----:B0-----:R-:W-:Y:S01]  /*0c90*/  SHF.R.U64 R138, R106, 0x10, R107 ;  /* 0x000000106a8a7819 */ /* 0x001fe2000000126b */
[----:B------:R-:W-:Y:S02]  /*0ca0*/  HADD2.F32 R63, -RZ, R126.H0_H0 ;  /* 0x2000007eff3f7230 */ /* 0x000fe40000004100 */
[C---:B------:R-:W-:Y:S01]  /*0cb0*/  FADD.FTZ R124, -R0.reuse, R149 ;  /* 0x00000095007c7221 */ /* 0x040fe20000010100 */
[----:B------:R-:W-:Y:S02]  /*0cc0*/  HADD2.F32 R155, -RZ, R155.H0_H0 ;  /* 0x2000009bff9b7230 */ /* 0x000fe40000004100 */
[----:B------:R-:W-:Y:S01]  /*0cd0*/  FADD.FTZ R118, -R0, R73 ;  /* 0x0000004900767221 */ /* 0x000fe20000010100 */
[----:B------:R-:W-:Y:S01]  /*0ce0*/  IMAD.MOV.U32 R149, RZ, RZ, R107 ;  /* 0x000000ffff957224 */ /* 0x000fe200078e006b */
[----:B------:R0:W5:Y:S01]  /*0cf0*/  LDG.E R73, desc[UR10][R136.64] ;  /* 0x0000000a88497981 */ /* 0x000162000c1e1900 */
[----:B------:R-:W-:-:S02]  /*0d00*/  HADD2.F32 R125, -RZ, R125.H0_H0 ;  /* 0x2000007dff7d7230 */ /* 0x000fc40000004100 */
[----:B------:R-:W-:Y:S01]  /*0d10*/  FADD.FTZ R57, R57, R140 ;  /* 0x0000008c39397221 */ /* 0x000fe20000010000 */
[----:B------:R-:W-:Y:S02]  /*0d20*/  HADD2.F32 R138, -RZ, R138.H0_H0 ;  /* 0x2000008aff8a7230 */ /* 0x000fe40000004100 */
[C---:B------:R-:W-:Y:S01]  /*0d30*/  FADD.FTZ R120, -R0.reuse, R63 ;  /* 0x0000003f00787221 */ /* 0x040fe20000010100 */
[----:B------:R-:W-:Y:S02]  /*0d40*/  HADD2.F32 R151, -RZ, R72.H0_H0 ;  /* 0x20000048ff977230 */ /* 0x000fe40000004100 */
[----:B------:R-:W-:Y:S01]  /*0d50*/  FADD.FTZ R63, -R0, R155 ;  /* 0x0000009b003f7221 */ /* 0x000fe20000010100 */
[----:B------:R-:W-:Y:S01]  /*0d60*/  HADD2.F32 R145, -RZ, R145.H0_H0 ;  /* 0x20000091ff917230 */ /* 0x000fe20000004100 */
[----:B------:R-:W-:Y:S01]  /*0d70*/  SHF.R.U32.HI R146, RZ, 0x10, R107 ;  /* 0x00000010ff927819 */ /* 0x000fe2000001166b */
[----:B------:R-:W-:Y:S02]  /*0d80*/  HADD2.F32 R165, -RZ, R165.H0_H0 ;  /* 0x200000a5ffa57230 */ /* 0x000fe40000004100 */
[----:B0-----:R-:W-:Y:S01]  /*0d90*/  FMUL.FTZ R136, R40, R141 ;  /* 0x0000008d28887220 */ /* 0x001fe20000410000 */
[----:B------:R-:W-:-:S04]  /*0da0*/  IMAD.WIDE.U32 R134, R84, 0x4, R134 ;  /* 0x0000000454867825 */ /* 0x000fc800078e0086 */
[----:B------:R-:W-:Y:S01]  /*0db0*/  FADD.FTZ R93, -R0, R93 ;  /* 0x0000005d005d7221 */ /* 0x000fe20000010100 */
[----:B------:R-:W-:Y:S01]  /*0dc0*/  SHF.R.U64 R152, R58, 0x10, R59 ;  /* 0x000000103a987819 */ /* 0x000fe2000000123b */
[C---:B------:R-:W-:Y:S01]  /*0dd0*/  FADD.FTZ R161, -R0.reuse, R125 ;  /* 0x0000007d00a17221 */ /* 0x040fe20000010100 */
[----:B------:R-:W-:Y:S02]  /*0de0*/  IMAD.MOV.U32 R155, RZ, RZ, R58 ;  /* 0x000000ffff9b7224 */ /* 0x000fe400078e003a */
[----:B------:R-:W-:Y:S01]  /*0df0*/  FMUL.FTZ R139, R41, R138 ;  /* 0x0000008a298b7220 */ /* 0x000fe20000410000 */
[----:B------:R-:W-:Y:S02]  /*0e00*/  HADD2.F32 R149, -RZ, R149.H0_H0 ;  /* 0x20000095ff957230 */ /* 0x000fe40000004100 */
[----:B------:R-:W-:Y:S01]  /*0e10*/  FADD.FTZ R58, R57, R136 ;  /* 0x00000088393a7221 */ /* 0x000fe20000010000 */
[C---:B------:R-:W-:Y:S01]  /*0e20*/  FADD.FTZ R125, -R0.reuse, R151 ;  /* 0x00000097007d7221 */ /* 0x040fe20000010100 */
[----:B------:R-:W0:Y:S01]  /*0e30*/  @P1 LDC.64 R110, c[0x0][0x3b8] ;  /* 0x0000ee00ff6e1b82 */ /* 0x000e220000000a00 */
[C---:B------:R-:W-:Y:S01]  /*0e40*/  FADD.FTZ R145, -R0.reuse, R145 ;  /* 0x0000009100917221 */ /* 0x040fe20000010100 */
[C---:B------:R-:W-:Y:S01]  /*0e50*/  FADD.FTZ R143, -R0.reuse, R143 ;  /* 0x0000008f008f7221 */ /* 0x040fe20000010100 */
[C---:B------:R-:W-:Y:S01]  /*0e60*/  FADD.FTZ R105, -R0.reuse, R105 ;  /* 0x0000006900697221 */ /* 0x040fe20000010100 */
[----:B------:R-:W-:Y:S01]  /*0e70*/  FADD.FTZ R165, -R0, R165 ;  /* 0x000000a500a57221 */ /* 0x000fe20000010100 */
[----:B------:R-:W-:Y:S01]  /*0e80*/  MOV R151, R56 ;  /* 0x0000003800977202 */ /* 0x000fe20000000f00 */
        /* <DEDUP_REMOVED lines=47> */
[C---:B------:R-:W-:Y:S01]  /*1180*/  FMUL.FTZ R130, R78.reuse, R130 ;  /* 0x000000824e827220 */ /* 0x040fe20000410000 */
        /* <DEDUP_REMOVED lines=80> */
.L_x_3255:
[----:B------:R-:W-:Y:S05]  /*1690*/  BSYNC.RECONVERGENT B0 ;  /* 0x0000000000007941 */ /* 0x000fea0003800200 */
.L_x_3254:
        /* <DEDUP_REMOVED lines=104> */
.L_x_3258:
        /* <DEDUP_REMOVED lines=35> */
.L_x_3257:
        /* <DEDUP_REMOVED lines=44> */
.L_x_3260:
        /* <DEDUP_REMOVED lines=44> */
.L_x_3256:
        /* <DEDUP_REMOVED lines=52> */
.L_x_3262:
        /* <DEDUP_REMOVED lines=49> */
.L_x_3261:
        /* <DEDUP_REMOVED lines=58> */
.L_x_3263:
[----:B-----5:R-:W-:Y:S02]  /*2ec0*/  IMAD.MOV.U32 R56, RZ, RZ, R102 ;  /* 0x000000ffff387224 */ /* 0x020fe400078e0066 */
        /* <DEDUP_REMOVED lines=56> */
.L_x_3259:
        /* <DEDUP_REMOVED lines=18> */
.L_x_3264:
        /* <DEDUP_REMOVED lines=10> */
.L_x_3265:
        /* <DEDUP_REMOVED lines=60> */
.L_x_3268:
[----:B------:R-:W-:Y:S01]  /*37d0*/  SHF.R.U64 R0, R100, 0x10, R101 ;  /* 0x0000001064007819 */ /* 0x000fe20000001265 */
[-CC-:B------:R-:W-:Y:S01]  /*37e0*/  FFMA.FTZ R132, R132, R141.reuse, R138.reuse ;  /* 0x0000008d84847223 */ /* 0x180fe2000001008a */
[-CC-:B------:R-:W-:Y:S01]  /*37f0*/  FFMA.FTZ R135, R135, R141.reuse, R138.reuse ;  /* 0x0000008d87877223 */ /* 0x180fe2000001008a */
[----:B------:R-:W-:Y:S01]  /*3800*/  LOP3.LUT P6, RZ, R129, 0xff00, RZ, 0xc0, !PT ;  /* 0x0000ff0081ff7812 */ /* 0x000fe200078cc0ff */
[----:B------:R-:W-:Y:S01]  /*3810*/  FFMA.FTZ R133, R133, R141, R138 ;  /* 0x0000008d85857223 */ /* 0x000fe2000001008a */
[----:B-12---:R-:W-:Y:S02]  /*3820*/  HADD2.F32 R59, -RZ, R0.H0_H0 ;  /* 0x20000000ff3b7230 */ /* 0x006fe40000004100 */
[----:B------:R-:W-:Y:S01]  /*3830*/  FADD.FTZ R139, R139, -R132 ;  /* 0x800000848b8b7221 */ /* 0x000fe20000010000 */
[----:B------:R-:W-:Y:S02]  /*3840*/  IMAD.MOV.U32 R0, RZ, RZ, R100 ;  /* 0x000000ffff007224 */ /* 0x000fe400078e0064 */
[----:B------:R-:W-:Y:S01]  /*3850*/  FADD.FTZ R135, R136, -R135 ;  /* 0x8000008788877221 */ /* 0x000fe20000010000 */
[----:B------:R-:W-:Y:S01]  /*3860*/  MOV R58, R101 ;  /* 0x00000065003a7202 */ /* 0x000fe20000000f00 */
        /* <DEDUP_REMOVED lines=27> */
[----:B0-----:R-:W-:-:S02]  /*3a20*/  F2FP.F16.F32.PACK_AB R63, R59, R0 ;  /* 0x000000003b3f723e */ /* 0x001fc400000000ff */
        /* <DEDUP_REMOVED lines=10> */
[----:B------:R-:W-:Y:S01]  /*3ad0*/  PRMT R86, R59, 0x7632, R86 ;  /* 0x000076323b567816 */ /* 0x000fe20000000056 */
[----:B------:R-:W-:Y:S06]  /*3ae0*/  BRA `(.L_x_3269) ;  /* 0x0000000c00d07947 */ /* 0x000fec0003800000 */
.L_x_3267:
        /* <DEDUP_REMOVED lines=51> */
.L_x_3270:
        /* <DEDUP_REMOVED lines=44> */
.L_x_3266:
        /* <DEDUP_REMOVED lines=46> */
.L_x_3272:
        /* <DEDUP_REMOVED lines=38> */
.L_x_3271:
        /* <DEDUP_REMOVED lines=35> */
.L_x_3273:
        /* <DEDUP_REMOVED lines=30> */
.L_x_3269:
        /* <DEDUP_REMOVED lines=15> */
.L_x_3274:
        /* <DEDUP_REMOVED lines=10> */
.L_x_3275:
[----:B------:R-:W-:Y:S05]  /*4bc0*/  @!P1 BRA `(.L_x_3276) ;  /* 0x0000000c00309947 */ /* 0x000fea0003800000 */
[----:B------:R-:W-:Y:S05]  /*4bd0*/  @!P0 BRA `(.L_x_3277) ;  /* 0x0000000400b88947 */ /* 0x000fea0003800000 */
[----:B------:R-:W-:Y:S05]  /*4be0*/  BRA.U !UP0, `(.L_x_3278) ;  /* 0x0000000108e87547 */ /* 0x000fea000b800000 */
[----:B-12---:R-:W-:Y:S02]  /*4bf0*/  IMAD.MOV.U32 R58, RZ, RZ, R98 ;  /* 0x000000ffff3a7224 */ /* 0x006fe400078e0062 */
[-CC-:B------:R-:W-:Y:S01]  /*4c00*/  FFMA.FTZ R0, R111, R141.reuse, R138.reuse ;  /* 0x0000008d6f007223 */ /* 0x180fe2000001008a */
[-CC-:B0-----:R-:W-:Y:S01]  /*4c10*/  FFMA.FTZ R63, R118, R141.reuse, R138.reuse ;  /* 0x0000008d763f7223 */ /* 0x181fe2000001008a */
[--C-:B------:R-:W-:Y:S01]  /*4c20*/  SHF.R.U64 R60, R98, 0x10, R99.reuse ;  /* 0x00000010623c7819 */ /* 0x100fe20000001263 */
[-C--:B------:R-:W-:Y:S01]  /*4c30*/  FFMA.FTZ R61, R114, R141.reuse, R138 ;  /* 0x0000008d723d7223 */ /* 0x080fe2000001008a */
[----:B------:R-:W-:Y:S02]  /*4c40*/  HADD2.F32 R59, -RZ, R58.H0_H0 ;  /* 0x2000003aff3b7230 */ /* 0x000fe40000004100 */
[----:B------:R-:W-:Y:S01]  /*4c50*/  FADD.FTZ R93, R93, -R0 ;  /* 0x800000005d5d7221 */ /* 0x000fe20000010000 */
[----:B------:R-:W-:Y:S01]  /*4c60*/  FFMA.FTZ R0, R115, R141, R138 ;  /* 0x0000008d73007223 */ /* 0x000fe2000001008a */
[----:B------:R-:W-:Y:S01]  /*4c70*/  IMAD.MOV.U32 R58, RZ, RZ, R99 ;  /* 0x000000ffff3a7224 */ /* 0x000fe200078e0063 */
[----:B------:R-:W-:Y:S01]  /*4c80*/  LOP3.LUT P6, RZ, R74, 0xff, RZ, 0xc0, !PT ;  /* 0x000000ff4aff7812 */ /* 0x000fe200078cc0ff */
[----:B------:R-:W-:Y:S01]  /*4c90*/  FFMA.FTZ R59, R78, R93, R59 ;  /* 0x0000005d4e3b7223 */ /* 0x000fe2000001003b */
[----:B------:R-:W-:Y:S01]  /*4ca0*/  FADD.FTZ R107, R107, -R0 ;  /* 0x800000006b6b7221 */ /* 0x000fe20000010000 */
[----:B------:R-:W-:Y:S01]  /*4cb0*/  FADD.FTZ R81, R108, -R63 ;  /* 0x8000003f6c517221 */ /* 0x000fe20000010000 */
        /* <DEDUP_REMOVED lines=45> */
.L_x_3278:
[----:B-12---:R-:W-:Y:S01]  /*4f90*/  SHF.R.U64 R58, R98, 0x10, R99 ;  /* 0x00000010623a7819 */ /* 0x006fe20000001263 */
[-CC-:B------:R-:W-:Y:S01]  /*4fa0*/  FFMA.FTZ R59, R114, R141.reuse, R138.reuse ;  /* 0x0000008d723b7223 */ /* 0x180fe2000001008a */
[-CC-:B------:R-:W-:Y:S01]  /*4fb0*/  FFMA.FTZ R0, R111, R141.reuse, R138.reuse ;  /* 0x0000008d6f007223 */ /* 0x180fe2000001008a */
[----:B------:R-:W-:Y:S01]  /*4fc0*/  LOP3.LUT P6, RZ, R74, 0xff00, RZ, 0xc0, !PT ;  /* 0x0000ff004aff7812 */ /* 0x000fe200078cc0ff */
[-C--:B------:R-:W-:Y:S01]  /*4fd0*/  FFMA.FTZ R81, R118, R141.reuse, R138 ;  /* 0x0000008d76517223 */ /* 0x080fe2000001008a */
        /* <DEDUP_REMOVED lines=17> */
[----:B0-----:R-:W-:Y:S02]  /*50f0*/  HADD2.F32 R63, -RZ, R58.H0_H0 ;  /* 0x2000003aff3f7230 */ /* 0x001fe40000004100 */
        /* <DEDUP_REMOVED lines=28> */
.L_x_3277:
        /* <DEDUP_REMOVED lines=50> */
.L_x_3280:
        /* <DEDUP_REMOVED lines=43> */
.L_x_3276:
        /* <DEDUP_REMOVED lines=46> */
.L_x_3282:
        /* <DEDUP_REMOVED lines=38> */
.L_x_3281:
        /* <DEDUP_REMOVED lines=37> */
.L_x_3283:
        /* <DEDUP_REMOVED lines=30> */
.L_x_3279:
        /* <DEDUP_REMOVED lines=15> */
.L_x_3284:
        /* <DEDUP_REMOVED lines=10> */
.L_x_3285:
        /* <DEDUP_REMOVED lines=61> */
.L_x_3288:
        /* <DEDUP_REMOVED lines=51> */
.L_x_3287:
        /* <DEDUP_REMOVED lines=50> */
.L_x_3290:
        /* <DEDUP_REMOVED lines=44> */
.L_x_3286:
[----:B------:R-:W-:Y:S05]  /*7070*/  @!P0 BRA `(.L_x_3291) ;  /* 0x00000004004c8947 */ /* 0x000fea0003800000 */
[----:B------:R-:W-:Y:S05]  /*7080*/  BRA.U !UP0, `(.L_x_3292) ;  /* 0x0000000108b07547 */ /* 0x000fea000b800000 */
[-CC-:B------:R-:W-:Y:S01]  /*7090*/  FFMA.FTZ R0, R119, R141.reuse, R138.reuse ;  /* 0x0000008d77007223 */ /* 0x180fe2000001008a */
[----:B0-2---:R-:W-:Y:S01]  /*70a0*/  SHF.R.U64 R58, R96, 0x10, R97 ;  /* 0x00000010603a7819 */ /* 0x005fe20000001261 */
[----:B------:R-:W-:Y:S01]  /*70b0*/  FFMA.FTZ R59, R122, R141, R138 ;  /* 0x0000008d7a3b7223 */ /* 0x000fe2000001008a */
[----:B------:R-:W-:Y:S01]  /*70c0*/  MOV R60, R97 ;  /* 0x00000061003c7202 */ /* 0x000fe20000000f00 */
[----:B------:R-:W-:Y:S01]  /*70d0*/  FADD.FTZ R109, R109, -R0 ;  /* 0x800000006d6d7221 */ /* 0x000fe20000010000 */
[----:B------:R-:W-:Y:S02]  /*70e0*/  IMAD.MOV.U32 R0, RZ, RZ, R96 ;  /* 0x000000ffff007224 */ /* 0x000fe400078e0060 */
        /* <DEDUP_REMOVED lines=38> */
.L_x_3292:
        /* <DEDUP_REMOVED lines=38> */
.L_x_3291:
        /* <DEDUP_REMOVED lines=35> */
.L_x_3293:
        /* <DEDUP_REMOVED lines=30> */
.L_x_3289:
        /* <DEDUP_REMOVED lines=15> */
.L_x_3294:
        /* <DEDUP_REMOVED lines=10> */
.L_x_3295:
        /* <DEDUP_REMOVED lines=27> */
[----:B------:R-:W-:Y:S02]  /*7d00*/  FSEL R58, R0, RZ, P5 ;  /* 0x000000ff003a7208 */ /* 0x000fe40002800000 */
[----:B------:R-:W-:Y:S02]  /*7d10*/  PRMT R0, R59, 0x7632, R0 ;  /* 0x000076323b007816 */ /* 0x000fe40000000000 */
[C---:B------:R-:W-:Y:S01]  /*7d20*/  F2FP.F16.F32.PACK_AB R58, R117.reuse, R58 ;  /* 0x0000003a753a723e */ /* 0x040fe200000000ff */
[----:B------:R-:W-:Y:S01]  /*7d30*/  FMUL.FTZ R117, R117, UR6 ;  /* 0x0000000675757c20 */ /* 0x000fe20008410000 */
[----:B------:R-:W-:Y:S01]  /*7d40*/  PRMT R87, R59, 0x7610, R87 ;  /* 0x000076103b577816 */ /* 0x000fe20000000057 */
[----:B------:R-:W-:Y:S01]  /*7d50*/  FMUL.FTZ R59, R62, UR6 ;  /* 0x000000063e3b7c20 */ /* 0x000fe20008410000 */
[C---:B------:R-:W-:Y:S02]  /*7d60*/  LOP3.LUT P4, RZ, R72.reuse, 0xff00, RZ, 0xc0, !PT ;  /* 0x0000ff0048ff7812 */ /* 0x040fe4000788c0ff */
[----:B------:R-:W-:-:S02]  /*7d70*/  LOP3.LUT P0, RZ, R72, 0xff0000, RZ, 0xc0, !PT ;  /* 0x00ff000048ff7812 */ /* 0x000fc4000780c0ff */
[----:B------:R-:W-:Y:S01]  /*7d80*/  ISETP.GE.U32.AND P3, PT, R72, 0x1000000, PT ;  /* 0x010000004800780c */ /* 0x000fe20003f66070 */
[----:B------:R-:W-:Y:S01]  /*7d90*/  FFMA.FTZ R72, R78, R121, R63 ;  /* 0x000000794e487223 */ /* 0x000fe2000001003f */
[----:B------:R-:W-:Y:S02]  /*7da0*/  LOP3.LUT P5, RZ, R70, 0xff00, RZ, 0xc0, !PT ;  /* 0x0000ff0046ff7812 */ /* 0x000fe400078ac0ff */
[----:B------:R-:W-:Y:S01]  /*7db0*/  PRMT R88, R58, 0x7632, R88 ;  /* 0x000076323a587816 */ /* 0x000fe20000000058 */
[----:B------:R-:W-:Y:S01]  /*7dc0*/  FMUL.FTZ R60, R72, UR6 ;  /* 0x00000006483c7c20 */ /* 0x000fe20008410000 */
[----:B------:R-:W-:Y:S02]  /*7dd0*/  PRMT R80, R58, 0x7610, R80 ;  /* 0x000076103a507816 */ /* 0x000fe40000000050 */
[C---:B------:R-:W-:Y:S02]  /*7de0*/  FSEL R58, R117.reuse, RZ, P4 ;  /* 0x000000ff753a7208 */ /* 0x040fe40002000000 */
[----:B------:R-:W-:-:S02]  /*7df0*/  FSEL R117, R117, RZ, P5 ;  /* 0x000000ff75757208 */ /* 0x000fc40002800000 */
[----:B------:R-:W-:Y:S02]  /*7e00*/  FSEL R61, R59, RZ, P0 ;  /* 0x000000ff3b3d7208 */ /* 0x000fe40000000000 */
        /* <DEDUP_REMOVED lines=18> */
.L_x_3298:
[--C-:B0-2---:R-:W-:Y:S01]  /*7f30*/  SHF.R.U64 R58, R94, 0x10, R95.reuse ;  /* 0x000000105e3a7819 */ /* 0x105fe2000000125f */
[-C--:B------:R-:W-:Y:S01]  /*7f40*/  FFMA.FTZ R126, R126, R141.reuse, R138 ;  /* 0x0000008d7e7e7223 */ /* 0x080fe2000001008a */
[----:B------:R-:W-:Y:S02]  /*7f50*/  IMAD.MOV.U32 R0, RZ, RZ, R94 ;  /* 0x000000ffff007224 */ /* 0x000fe400078e005e */
[----:B------:R-:W-:Y:S01]  /*7f60*/  FFMA.FTZ R125, R125, R141, R138 ;  /* 0x0000008d7d7d7223 */ /* 0x000fe2000001008a */
[----:B------:R-:W-:Y:S01]  /*7f70*/  SHF.R.U32.HI R60, RZ, 0x10, R95 ;  /* 0x00000010ff3c7819 */ /* 0x000fe2000001165f */
[----:B------:R-:W-:Y:S02]  /*7f80*/  HADD2.F32 R59, -RZ, R58.H0_H0 ;  /* 0x2000003aff3b7230 */ /* 0x000fe40000004100 */
[----:B------:R-:W-:Y:S01]  /*7f90*/  FADD.FTZ R117, R117, -R126 ;  /* 0x8000007e75757221 */ /* 0x000fe20000010000 */
[----:B------:R-:W-:Y:S02]  /*7fa0*/  HADD2.F32 R0, -RZ, R0.H0_H0 ;  /* 0x20000000ff007230 */ /* 0x000fe40000004100 */
[----:B------:R-:W-:Y:S01]  /*7fb0*/  FADD.FTZ R125, R116, -R125 ;  /* 0x8000007d747d7221 */ /* 0x000fe20000010000 */
[----:B------:R-:W-:-:S02]  /*7fc0*/  IMAD.MOV.U32 R58, RZ, RZ, R95 ;  /* 0x000000ffff3a7224 */ /* 0x000fc400078e005f */
[----:B------:R-:W-:Y:S01]  /*7fd0*/  FFMA.FTZ R59, R78, R117, R59 ;  /* 0x000000754e3b7223 */ /* 0x000fe2000001003b */
[-CC-:B------:R-:W-:Y:S01]  /*7fe0*/  FFMA.FTZ R127, R127, R141.reuse, R138.reuse ;  /* 0x0000008d7f7f7223 */ /* 0x180fe2000001008a */
[----:B------:R-:W-:Y:S01]  /*7ff0*/  FFMA.FTZ R128, R128, R141, R138 ;  /* 0x0000008d80807223 */ /* 0x000fe2000001008a */
[----:B------:R-:W-:Y:S01]  /*8000*/  LOP3.LUT P5, RZ, R72, 0xff00, RZ, 0xc0, !PT ;  /* 0x0000ff0048ff7812 */ /* 0x000fe200078ac0ff */
[----:B------:R-:W-:Y:S01]  /*8010*/  FMUL.FTZ R59, R59, UR6 ;  /* 0x000000063b3b7c20 */ /* 0x000fe20008410000 */
[----:B------:R-:W-:Y:S01]  /*8020*/  FFMA.FTZ R0, R78, R125, R0 ;  /* 0x0000007d4e007223 */ /* 0x000fe20000010000 */
[----:B------:R-:W-:Y:S01]  /*8030*/  LOP3.LUT P6, RZ, R70, 0xff00, RZ, 0xc0, !PT ;  /* 0x0000ff0046ff7812 */ /* 0x000fe200078cc0ff */
[----:B------:R-:W-:Y:S02]  /*8040*/  HADD2.F32 R61, -RZ, R58.H0_H0 ;  /* 0x2000003aff3d7230 */ /* 0x000fe40000004100 */
[----:B------:R-:W-:Y:S01]  /*8050*/  FADD.FTZ R127, R120, -R127 ;  /* 0x8000007f787f7221 */ /* 0x000fe20000010000 */
        /* <DEDUP_REMOVED lines=27> */
[----:B------:R-:W-:Y:S02]  /*8210*/  PRMT R80, R0, 0x7632, R80 ;  /* 0x0000763200507816 */ /* 0x000fe40000000050 */
[----:B------:R-:W-:Y:S02]  /*8220*/  PRMT R91, R61, 0x7632, R91 ;  /* 0x000076323d5b7816 */ /* 0x000fe4000000005b */
[C---:B------:R-:W-:Y:S02]  /*8230*/  PRMT R86, R59.reuse, 0x7632, R86 ;  /* 0x000076323b567816 */ /* 0x040fe40000000056 */
[----:B------:R-:W-:Y:S01]  /*8240*/  PRMT R62, R59, 0x7610, R62 ;  /* 0x000076103b3e7816 */ /* 0x000fe2000000003e */
[----:B------:R-:W-:Y:S06]  /*8250*/  BRA `(.L_x_3299) ;  /* 0x0000000c00c87947 */ /* 0x000fec0003800000 */
.L_x_3297:
        /* <DEDUP_REMOVED lines=19> */
[----:B------:R-:W-:Y:S01]  /*8390*/  F2FP.F16.F32.PACK_AB R87, R59, R0 ;  /* 0x000000003b57723e */ /* 0x000fe200000000ff */
[----:B------:R-:W-:Y:S01]  /*83a0*/  FMUL.FTZ R59, R78, R117 ;  /* 0x000000754e3b7220 */ /* 0x000fe20000410000 */
[----:B------:R-:W-:Y:S01]  /*83b0*/  FSEL R58, R58, RZ, P5 ;  /* 0x000000ff3a3a7208 */ /* 0x000fe20002800000 */
[----:B------:R-:W-:Y:S01]  /*83c0*/  FMUL.FTZ R78, R78, R121 ;  /* 0x000000794e4e7220 */ /* 0x000fe20000410000 */
[----:B------:R-:W-:-:S02]  /*83d0*/  LOP3.LUT P5, RZ, R70, 0xff00, RZ, 0xc0, !PT ;  /* 0x0000ff0046ff7812 */ /* 0x000fc400078ac0ff */
[C---:B------:R-:W-:Y:S01]  /*83e0*/  F2FP.F16.F32.PACK_AB R58, R59.reuse, R58 ;  /* 0x0000003a3b3a723e */ /* 0x040fe200000000ff */
        /* <DEDUP_REMOVED lines=26> */
.L_x_3300:
        /* <DEDUP_REMOVED lines=44> */
.L_x_3296:
[----:B------:R-:W-:Y:S05]  /*8850*/  @!P0 BRA `(.L_x_3301) ;  /* 0x0000000400488947 */ /* 0x000fea0003800000 */
[----:B------:R-:W-:Y:S05]  /*8860*/  BRA.U !UP0, `(.L_x_3302) ;  /* 0x0000000108ac7547 */ /* 0x000fea000b800000 */
[----:B------:R-:W-:Y:S02]  /*8870*/  IMAD.MOV.U32 R0, RZ, RZ, R94 ;  /* 0x000000ffff007224 */ /* 0x000fe400078e005e */
[-CC-:B------:R-:W-:Y:S01]  /*8880*/  FFMA.FTZ R125, R125, R141.reuse, R138.reuse ;  /* 0x0000008d7d7d7223 */ /* 0x180fe2000001008a */
[--C-:B0-2---:R-:W-:Y:S01]  /*8890*/  SHF.R.U64 R58, R94, 0x10, R95.reuse ;  /* 0x000000105e3a7819 */ /* 0x105fe2000000125f */
[-CC-:B------:R-:W-:Y:S01]  /*88a0*/  FFMA.FTZ R126, R126, R141.reuse, R138.reuse ;  /* 0x0000008d7e7e7223 */ /* 0x180fe2000001008a */
[--C-:B------:R-:W-:Y:S01]  /*88b0*/  SHF.R.U32.HI R60, RZ, 0x10, R95.reuse ;  /* 0x00000010ff3c7819 */ /* 0x100fe2000001165f */
[----:B------:R-:W-:Y:S02]  /*88c0*/  IMAD.MOV.U32 R59, RZ, RZ, R95 ;  /* 0x000000ffff3b7224 */ /* 0x000fe400078e005f */
[----:B------:R-:W-:Y:S01]  /*88d0*/  FADD.FTZ R125, R116, -R125 ;  /* 0x8000007d747d7221 */ /* 0x000fe20000010000 */
[----:B------:R-:W-:Y:S02]  /*88e0*/  HADD2.F32 R0, -RZ, R0.H0_H0 ;  /* 0x20000000ff007230 */ /* 0x000fe40000004100 */
        /* <DEDUP_REMOVED lines=35> */
.L_x_3302:
[----:B------:R-:W-:Y:S01]  /*8b20*/  IMAD.MOV.U32 R0, RZ, RZ, R94 ;  /* 0x000000ffff007224 */ /* 0x000fe200078e005e */
[--C-:B0-2---:R-:W-:Y:S01]  /*8b30*/  SHF.R.U64 R58, R94, 0x10, R95.reuse ;  /* 0x000000105e3a7819 */ /* 0x105fe2000000125f */
        /* <DEDUP_REMOVED lines=36> */
.L_x_3301:
        /* <DEDUP_REMOVED lines=35> */
.L_x_3303:
        /* <DEDUP_REMOVED lines=24> */
[----:B------:R-:W-:Y:S02]  /*9130*/  F2FP.F16.F32.PACK_AB R0, R0, R125 ;  /* 0x0000007d0000723e */ /* 0x000fe400000000ff */
[----:B------:R-:W-:Y:S02]  /*9140*/  F2FP.F16.F32.PACK_AB R58, R58, R127 ;  /* 0x0000007f3a3a723e */ /* 0x000fe400000000ff */
[----:B------:R-:W-:Y:S02]  /*9150*/  PRMT R60, R0, 0x7632, R60 ;  /* 0x00007632003c7816 */ /* 0x000fe4000000003c */
[C---:B-1----:R-:W-:Y:S02]  /*9160*/  PRMT R62, R58.reuse, 0x7632, R62 ;  /* 0x000076323a3e7816 */ /* 0x042fe4000000003e */
[----:B------:R-:W-:-:S07]  /*9170*/  PRMT R61, R58, 0x7610, R61 ;  /* 0x000076103a3d7816 */ /* 0x000fce000000003d */
.L_x_3299:
        /* <DEDUP_REMOVED lines=15> */
.L_x_3304:
        /* <DEDUP_REMOVED lines=10> */
.L_x_3305:
[----:B------:R-:W-:Y:S01]  /*9310*/  UPLOP3.LUT UP1, UPT, UPT, UPT, UP1, 0x40, 0x4 ;  /* 0x000000000004789c */ /* 0x000fe20003f2e810 */
[----:B------:R-:W-:Y:S10]  /*9320*/  @!P2 BRA `(.L_x_3306) ;  /* 0xffffff700034a947 */ /* 0x000ff4000383ffff */
[----:B------:R-:W-:Y:S01]  /*9330*/  IMAD.MOV.U32 R46, RZ, RZ, R4 ;  /* 0x000000ffff2e7224 */ /* 0x000fe200078e0004 */
[----:B------:R-:W-:Y:S01]  /*9340*/  MOV R43, R35 ;  /* 0x00000023002b7202 */ /* 0x000fe20000000f00 */
[----:B------:R-:W-:Y:S01]  /*9350*/  IMAD.MOV.U32 R50, RZ, RZ, R20 ;  /* 0x000000ffff327224 */ /* 0x000fe200078e0014 */
[----:B0-2---:R-:W-:Y:S01]  /*9360*/  MOV R56, R10 ;  /* 0x0000000a00387202 */ /* 0x005fe20000000f00 */
        /* <DEDUP_REMOVED lines=36> */
.L_x_3253:
        /* <DEDUP_REMOVED lines=18> */
.L_x_3307:
        /* <DEDUP_REMOVED lines=11> */
.L_x_5443:


//--------------------- .text._ZN10layer_norm31ln_parallel_residual_bwd_kernelINS_13Kernel_traitsI6__halfS2_fS2_fjLj2560ELj1ELj1ELj4ELj8ENS_18Kernel_traits_baseILj2560ES2_S2_fS2_fjLj128EEEEELb0ELb0ELb0EEEvNS_9BwdParamsE --------------------------
	.section	.text._ZN10layer_norm31ln_parallel_residual_bwd_kernelINS_13Kernel_traitsI6__halfS2_fS2_fjLj2560ELj1ELj1ELj4ELj8ENS_18Kernel_traits_baseILj2560ES2_S2_fS2_fjLj128EEEEELb0ELb0ELb0EEEvNS_9BwdParamsE,"ax",@progbits
	.align	128
        .global         _ZN10layer_norm31ln_parallel_residual_bwd_kernelINS_13Kernel_traitsI6__halfS2_fS2_fjLj2560ELj1ELj1ELj4ELj8ENS_18Kernel_traits_baseILj2560ES2_S2_fS2_fjLj128EEEEELb0ELb0ELb0EEEvNS_9BwdParamsE
        .type           _ZN10layer_norm31ln_parallel_residual_bwd_kernelINS_13Kernel_traitsI6__halfS2_fS2_fjLj2560ELj1ELj1ELj4ELj8ENS_18Kernel_traits_baseILj2560ES2_S2_fS2_fjLj128EEEEELb0ELb0ELb0EEEvNS_9BwdParamsE,@function
        .size           _ZN10layer_norm31ln_parallel_residual_bwd_kernelINS_13Kernel_traitsI6__halfS2_fS2_fjLj2560ELj1ELj1ELj4ELj8ENS_18Kernel_traits_baseILj2560ES2_S2_fS2_fjLj128EEEEELb0ELb0ELb0EEEvNS_9BwdParamsE,(.L_x_5444 - _ZN10layer_norm31ln_parallel_residual_bwd_kernelINS_13Kernel_traitsI6__halfS2_fS2_fjLj2560ELj1ELj1ELj4ELj8ENS_18Kernel_traits_baseILj2560ES2_S2_fS2_fjLj128EEEEELb0ELb0ELb0EEEvNS_9BwdParamsE)
        .other          _ZN10layer_norm31ln_parallel_residual_bwd_kernelINS_13Kernel_traitsI6__halfS2_fS2_fjLj2560ELj1ELj1ELj4ELj8ENS_18Kernel_traits_baseILj2560ES2_S2_fS2_fjLj128EEEEELb0ELb0ELb0EEEvNS_9BwdParamsE,@"STO_CUDA_ENTRY STV_DEFAULT"
_ZN10layer_norm31ln_parallel_residual_bwd_kernelINS_13Kernel_traitsI6__halfS2_fS2_fjLj2560ELj1ELj1ELj4ELj8ENS_18Kernel_traits_baseILj2560ES2_S2_fS2_fjLj128EEEEELb0ELb0ELb0EEEvNS_9BwdParamsE:
.text._ZN10layer_norm31ln_parallel_residual_bwd_kernelINS_13Kernel_traitsI6__halfS2_fS2_fjLj2560ELj1ELj1ELj4ELj8ENS_18Kernel_traits_baseILj2560ES2_S2_fS2_fjLj128EEEEELb0ELb0ELb0EEEvNS_9BwdParamsE:
        /* <DEDUP_REMOVED lines=27> */
[----:B----4-:R-:W5:Y:S04]  /*01b0*/  @P0 LDG.E.64 R84, desc[UR12][R4.64] ;  /* 0x0000000c04540981 */ /* 0x010f68000c1e1b00 */
[C---:B------:R-:W-:Y:S01]  /*01c0*/  @P1 IMAD.WIDE.U32 R14, R3.reuse, 0x8, R10 ;  /* 0x00000008030e1825 */ /* 0x040fe200078e000a */
[----:B------:R-:W3:Y:S08]  /*01d0*/  LDC.64 R22, c[0x0][0x3d8] ;  /* 0x0000f600ff167b82 */ /* 0x000ef00000000a00 */
[----:B------:R-:W4:Y:S01]  /*01e0*/  LDC.64 R24, c[0x0][0x3d0] ;  /* 0x0000f400ff187b82 */ /* 0x000f220000000a00 */
[C---:B0-----:R-:W-:Y:S01]  /*01f0*/  @P1 IMAD.WIDE.U32 R12, R3.reuse, 0x8, R8 ;  /* 0x00000008030c1825 */ /* 0x041fe200078e0008 */
[----:B------:R-:W-:Y:S01]  /*0200*/  @P1 IADD3 R3, PT, PT, R3, 0x80, RZ ;  /* 0x0000008003031810 */ /* 0x000fe20007ffe0ff */
[----:B------:R-:W5:Y:S05]  /*0210*/  @P0 LDG.E.64 R86, desc[UR12][R6.64] ;  /* 0x0000000c06560981 */ /* 0x000f6a000c1e1b00 */
[----:B------:R-:W0:Y:S01]  /*0220*/  LDC.64 R26, c[0x0][0x3d8] ;  /* 0x0000f600ff1a7b82 */ /* 0x000e220000000a00 */
[----:B------:R-:W-:Y:S01]  /*0230*/  MOV R119, UR4 ;  /* 0x0000000400777c02 */ /* 0x000fe20008000f00 */
[C---:B-1----:R-:W-:Y:S01]  /*0240*/  @P2 IMAD.WIDE.U32 R16, R3.reuse, 0x8, R16 ;  /* 0x0000000803102825 */ /* 0x042fe200078e0010 */
        /* <DEDUP_REMOVED lines=9> */
[----:B------:R-:W5:Y:S04]  /*02e0*/  @P2 LDG.E.64 R94, desc[UR12][R18.64] ;  /* 0x0000000c125e2981 */ /* 0x000f68000c1e1b00 */
[C---:B----4-:R-:W-:Y:S01]  /*02f0*/  @P4 IMAD.WIDE.U32 R8, R3.reuse, 0x8, R24 ;  /* 0x0000000803084825 */ /* 0x050fe200078e0018 */
[----:B------:R1:W5:Y:S03]  /*0300*/  @P3 LDG.E.64 R96, desc[UR12][R20.64] ;  /* 0x0000000c14603981 */ /* 0x000366000c1e1b00 */
[----:B0-----:R-:W-:Y:S01]  /*0310*/  @P4 IMAD.WIDE.U32 R10, R3, 0x8, R26 ;  /* 0x00000008030a4825 */ /* 0x001fe200078e001a */
[----:B------:R0:W5:Y:S01]  /*0320*/  @P3 LDG.E.64 R98, desc[UR12][R22.64] ;  /* 0x0000000c16623981 */ /* 0x000162000c1e1b00 */
[----:B------:R-:W-:-:S02]  /*0330*/  CS2R R80, SRZ ;  /* 0x0000000000507805 */ /* 0x000fc4000001ff00 */
[----:B------:R-:W-:Y:S02]  /*0340*/  CS2R R82, SRZ ;  /* 0x0000000000527805 */ /* 0x000fe4000001ff00 */
[----:B------:R-:W-:Y:S01]  /*0350*/  CS2R R76, SRZ ;  /* 0x00000000004c7805 */ /* 0x000fe2000001ff00 */
[----:B------:R2:W5:Y:S01]  /*0360*/  @P4 LDG.E.64 R100, desc[UR12][R8.64] ;  /* 0x0000000c08644981 */ /* 0x000562000c1e1b00 */
[----:B------:R-:W-:Y:S02]  /*0370*/  CS2R R78, SRZ ;  /* 0x00000000004e7805 */ /* 0x000fe4000001ff00 */
[----:B------:R-:W-:Y:S02]  /*0380*/  CS2R R72, SRZ ;  /* 0x0000000000487805 */ /* 0x000fe4000001ff00 */
[----:B------:R-:W-:Y:S01]  /*0390*/  CS2R R74, SRZ ;  /* 0x00000000004a7805 */ /* 0x000fe2000001ff00 */
[----:B------:R3:W5:Y:S01]  /*03a0*/  @P4 LDG.E.64 R102, desc[UR12][R10.64] ;  /* 0x0000000c0a664981 */ /* 0x000762000c1e1b00 */
        /* <DEDUP_REMOVED lines=36> */
[----:B-----5:R-:W-:Y:S02]  /*05f0*/  SHF.R.U32.HI R136, RZ, 0x10, R87 ;  /* 0x00000010ff887819 */ /* 0x020fe40000011657 */
        /* <DEDUP_REMOVED lines=15> */
[----:B------:R-:W-:Y:S01]  /*06f0*/  SHF.R.U32.HI R140, RZ, 0x10, R91 ;  /* 0x00000010ff8c7819 */ /* 0x000fe2000001165b */
[----:B0-----:R-:W-:Y:S01]  /*0700*/  UISETP.NE.AND UP0, UPT, UR4, URZ, UPT ;  /* 0x000000ff0400728c */ /* 0x001fe2000bf05270 */
[----:B------:R-:W-:-:S02]  /*0710*/  MOV R8, R92 ;  /* 0x0000005c00087202 */ /* 0x000fc40000000f00 */
[----:B------:R-:W-:Y:S02]  /*0720*/  CS2R R64, SRZ ;  /* 0x0000000000407805 */ /* 0x000fe4000001ff00 */
[----:B------:R-:W-:Y:S02]  /*0730*/  SHF.R.U64 R141, R92, 0x10, R93 ;  /* 0x000000105c8d7819 */ /* 0x000fe4000000125d */
[----:B------:R-:W-:Y:S02]  /*0740*/  CS2R R66, SRZ ;  /* 0x0000000000427805 */ /* 0x000fe4000001ff00 */
[----:B------:R-:W-:Y:S02]  /*0750*/  MOV R10, R93 ;  /* 0x0000005d000a7202 */ /* 0x000fe40000000f00 */
        /* <DEDUP_REMOVED lines=43> */
[--C-:B------:R-:W-:Y:S01]  /*0a10*/  SHF.R.U64 R132, R84, 0x10, R85.reuse ;  /* 0x0000001054847819 */ /* 0x100fe20000001255 */
[----:B------:R-:W-:Y:S01]  /*0a20*/  UPLOP3.LUT UP1, UPT, UPT, UPT, UPT, 0x40, 0x4 ;  /* 0x000000000004789c */ /* 0x000fe20003f2e870 */
[----:B------:R-:W-:Y:S01]  /*0a30*/  MOV R133, R85 ;  /* 0x0000005500857202 */ /* 0x000fe20000000f00 */
[----:B------:R-:W0:Y:S01]  /*0a40*/  LDCU UR11, c[0x0][0x400] ;  /* 0x00008000ff0b77ac */ /* 0x000e220008000800 */
[----:B------:R-:W-:-:S02]  /*0a50*/  SHF.R.U32.HI R134, RZ, 0x10, R85 ;  /* 0x00000010ff867819 */ /* 0x000fc40000011655 */
[----:B------:R-:W-:Y:S01]  /*0a60*/  MOV R0, R86 ;  /* 0x0000005600007202 */ /* 0x000fe20000000f00 */
[----:B------:R-:W1:Y:S01]  /*0a70*/  LDCU.64 UR6, c[0x0][0x470] ;  /* 0x00008e00ff0677ac */ /* 0x000e620008000a00 */
[----:B------:R-:W-:Y:S02]  /*0a80*/  SHF.R.U64 R135, R86, 0x10, R87 ;  /* 0x0000001056877819 */ /* 0x000fe40000001257 */
[----:B------:R-:W-:Y:S01]  /*0a90*/  MOV R3, R87 ;  /* 0x0000005700037202 */ /* 0x000fe20000000f00 */
[----:B------:R-:W2:Y:S01]  /*0aa0*/  LDCU.64 UR14, c[0x0][0x438] ;  /* 0x00008700ff0e77ac */ /* 0x000ea20008000a00 */
[----:B------:R-:W-:Y:S02]  /*0ab0*/  SHF.R.U32.HI R169, RZ, 0x10, R93 ;  /* 0x00000010ffa97819 */ /* 0x000fe4000001165d */
[----:B------:R-:W-:Y:S01]  /*0ac0*/  PLOP3.LUT P1, PT, PT, PT, UP0, 0x80, 0x8 ;  /* 0x000000000008781c */ /* 0x000fe20003f2f008 */
[----:B------:R-:W3:Y:S01]  /*0ad0*/  LDCU.64 UR8, c[0x0][0x478] ;  /* 0x00008f00ff0877ac */ /* 0x000ee20008000a00 */
[----:B------:R-:W-:-:S02]  /*0ae0*/  PRMT R136, R136, 0x5410, R4 ;  /* 0x0000541088887816 */ /* 0x000fc40000000004 */
[----:B------:R-:W-:Y:S02]  /*0af0*/  PRMT R137, R137, 0x5410, R6 ;  /* 0x0000541089897816 */ /* 0x000fe40000000006 */
[----:B------:R-:W-:Y:S02]  /*0b00*/  PRMT R138, R138, 0x5410, R5 ;  /* 0x000054108a8a7816 */ /* 0x000fe40000000005 */
[----:B------:R-:W-:Y:S02]  /*0b10*/  CS2R R4, SRZ ;  /* 0x0000000000047805 */ /* 0x000fe4000001ff00 */
[----:B------:R-:W-:Y:S02]  /*0b20*/  PRMT R139, R139, 0x5410, R7 ;  /* 0x000054108b8b7816 */ /* 0x000fe40000000007 */
[----:B------:R-:W-:Y:S02]  /*0b30*/  CS2R R6, SRZ ;  /* 0x0000000000067805 */ /* 0x000fe4000001ff00 */
        /* <DEDUP_REMOVED lines=21> */
[----:B------:R-:W-:Y:S02]  /*0c90*/  PRMT R134, R134, 0x5410, R0 ;  /* 0x0000541086867816 */ /* 0x000fe40000000000 */
[----:B------:R-:W-:Y:S02]  /*0ca0*/  PRMT R135, R135, 0x5410, R3 ;  /* 0x0000541087877816 */ /* 0x000fe40000000003 */
[----:B------:R-:W-:Y:S02]  /*0cb0*/  PRMT R169, R169, 0x5410, R169 ;  /* 0x00005410a9a97816 */ /* 0x000fe400000000a9 */
[----:B0123--:R-:W-:-:S07]  /*0cc0*/  P2R R116, PR, RZ, 0x2 ;  /* 0x00000002ff747803 */ /* 0x00ffce0000000000 */
.L_x_3375:
[----:B0123--:R-:W0:Y:S01]  /*0cd0*/  LDC.64 R108, c[0x0][0x3c0] ;  /* 0x0000f000ff6c7b82 */ /* 0x00fe220000000a00 */
[----:B------:R-:W-:-:S07]  /*0ce0*/  ISETP.NE.AND P5, PT, R116, RZ, PT ;  /* 0x000000ff7400720c */ /* 0x000fce0003fa5270 */
        /* <DEDUP_REMOVED lines=32> */
[----:B------:R-:W-:Y:S02]  /*0ef0*/  HADD2.F32 R122, -RZ, R134.H1_H1 ;  /* 0x30000086ff7a7230 */ /* 0x000fe40000004100 */
[----:B------:R-:W-:Y:S02]  /*0f00*/  HADD2.F32 R158, -RZ, R136.H0_H0 ;  /* 0x20000088ff9e7230 */ /* 0x000fe40000004100 */
[----:B------:R-:W-:Y:S02]  /*0f10*/  HADD2.F32 R142, -RZ, R133.H1_H1 ;  /* 0x30000085ff8e7230 */ /* 0x000fe40000004100 */
[----:B------:R-:W-:Y:S02]  /*0f20*/  HADD2.F32 R156, -RZ, R134.H0_H0 ;  /* 0x20000086ff9c7230 */ /* 0x000fe40000004100 */
[----:B0-----:R-:W-:-:S05]  /*0f30*/  @P0 IMAD.WIDE.U32 R116, R118, 0x10, R116 ;  /* 0x0000001076740825 */ /* 0x001fca00078e0074 */
[----:B------:R0:W5:Y:S02]  /*0f40*/  @P0 LDG.E.128 R84, desc[UR12][R116.64] ;  /* 0x0000000c74540981 */ /* 0x000164000c1e1d00 */
[----:B0-----:R-:W-:Y:S01]  /*0f50*/  HADD2.F32 R116, -RZ, R135.H1_H1 ;  /* 0x30000087ff747230 */ /* 0x001fe20000004100 */
[----:B---3--:R-:W-:-:S05]  /*0f60*/  MOV R120, R114 ;  /* 0x0000007200787202 */ /* 0x008fca0000000f00 */
[----:B------:R-:W-:Y:S01]  /*0f70*/  HADD2.F32 R157, -RZ, R120.H0_H0 ;  /* 0x20000078ff9d7230 */ /* 0x000fe20000004100 */
[----:B----4-:R-:W-:Y:S01]  /*0f80*/  MOV R3, R112 ;  /* 0x0000007000037202 */ /* 0x010fe20000000f00 */
[----:B------:R-:W-:Y:S01]  /*0f90*/  HADD2.F32 R120, -RZ, R131.H1_H1 ;  /* 0x30000083ff787230 */ /* 0x000fe20000004100 */
[--C-:B------:R-:W-:Y:S02]  /*0fa0*/  SHF.R.U64 R112, R112, 0x10, R113.reuse ;  /* 0x0000001070707819 */ /* 0x100fe40000001271 */
[----:B------:R-:W-:Y:S02]  /*0fb0*/  MOV R143, R113 ;  /* 0x00000071008f7202 */ /* 0x000fe40000000f00 */
[----:B------:R-:W-:Y:S01]  /*0fc0*/  SHF.R.U32.HI R176, RZ, 0x10, R113 ;  /* 0x00000010ffb07819 */ /* 0x000fe20000011671 */
[----:B------:R-:W-:Y:S01]  /*0fd0*/  HADD2.F32 R113, -RZ, R3.H0_H0 ;  /* 0x20000003ff717230 */ /* 0x000fe20000004100 */
[----:B------:R-:W-:Y:S01]  /*0fe0*/  MOV R117, R115 ;  /* 0x0000007300757202 */ /* 0x000fe20000000f00 */
[----:B------:R-:W-:Y:S01]  /*0ff0*/  FMUL.FTZ R3, R122, R157 ;  /* 0x0000009d7a037220 */ /* 0x000fe20000410000 */
[----:B------:R-:W-:-:S02]  /*1000*/  SHF.R.U64 R114, R114, 0x10, R115 ;  /* 0x0000001072727819 */ /* 0x000fc40000001273 */
[----:B------:R-:W-:Y:S01]  /*1010*/  SHF.R.U32.HI R177, RZ, 0x10, R115 ;  /* 0x00000010ffb17819 */ /* 0x000fe20000011673 */
[----:B------:R-:W-:Y:S01]  /*1020*/  FFMA.FTZ R120, R120, R113, R3 ;  /* 0x0000007178787223 */ /* 0x000fe20000010003 */
[----:B------:R-:W-:Y:S02]  /*1030*/  HADD2.F32 R117, -RZ, R117.H0_H0 ;  /* 0x20000075ff757230 */ /* 0x000fe40000004100 */
[----:B------:R-:W-:Y:S02]  /*1040*/  HADD2.F32 R3, -RZ, R135.H0_H0 ;  /* 0x20000087ff037230 */ /* 0x000fe40000004100 */
[----:B------:R-:W-:Y:S02]  /*1050*/  HADD2.F32 R114, -RZ, R114.H0_H0 ;  /* 0x20000072ff727230 */ /* 0x000fe40000004100 */
[----:B------:R-:W-:Y:S02]  /*1060*/  HADD2.F32 R177, -RZ, R177.H0_H0 ;  /* 0x200000b1ffb17230 */ /* 0x000fe40000004100 */
[----:B------:R-:W-:-:S02]  /*1070*/  HADD2.F32 R115, -RZ, R143.H0_H0 ;  /* 0x2000008fff737230 */ /* 0x000fc40000004100 */
[----:B------:R-:W-:Y:S01]  /*1080*/  FMUL.FTZ R143, R116, R117 ;  /* 0x00000075748f7220 */ /* 0x000fe20000410000 */
[----:B------:R-:W-:Y:S02]  /*1090*/  HADD2.F32 R122, -RZ, R132.H1_H1 ;  /* 0x30000084ff7a7230 */ /* 0x000fe40000004100 */
[----:B------:R-:W-:Y:S01]  /*10a0*/  FMUL.FTZ R3, R3, R114 ;  /* 0x0000007203037220 */ /* 0x000fe20000410000 */
[----:B------:R-:W-:Y:S02]  /*10b0*/  HADD2.F32 R112, -RZ, R112.H0_H0 ;  /* 0x20000070ff707230 */ /* 0x000fe40000004100 */
[----:B------:R-:W-:Y:S01]  /*10c0*/  FMUL.FTZ R187, R158, R177 ;  /* 0x000000b19ebb7220 */ /* 0x000fe20000410000 */
[----:B------:R-:W-:Y:S02]  /*10d0*/  HADD2.F32 R176, -RZ, R176.H0_H0 ;  /* 0x200000b0ffb07230 */ /* 0x000fe40000004100 */
[C---:B--2---:R-:W-:Y:S01]  /*10e0*/  FADD.FTZ R108, -R167.reuse, R108 ;  /* 0x0000006ca76c7221 */ /* 0x044fe20000010100 */
[----:B------:R-:W-:Y:S01]  /*10f0*/  FFMA.FTZ R142, R142, R115, R143 ;  /* 0x000000738e8e7223 */ /* 0x000fe2000001008f */
[----:B------:R-:W-:Y:S01]  /*1100*/  FFMA.FTZ R122, R122, R112, R3 ;  /* 0x000000707a7a7223 */ /* 0x000fe20000010003 */
        /* <DEDUP_REMOVED lines=10> */
[C---:B------:R-:W-:Y:S01]  /*11b0*/  FMUL.FTZ R158, R121.reuse, R158 ;  /* 0x0000009e799e7220 */ /* 0x040fe20000410000 */
        /* <DEDUP_REMOVED lines=22> */
.L_x_3310:
[----:B------:R-:W-:Y:S05]  /*1320*/  BSYNC.RECONVERGENT B0 ;  /* 0x0000000000007941 */ /* 0x000fea0003800200 */
.L_x_3309:
        /* <DEDUP_REMOVED lines=14> */
[----:B------:R-:W-:Y:S02]  /*1410*/  HADD2.F32 R160, -RZ, R140.H0_H0 ;  /* 0x2000008cffa07230 */ /* 0x000fe40000004100 */
[--C-:B------:R-:W-:Y:S02]  /*1420*/  HADD2.F32 R144, -RZ, R138.reuse.H1_H1 ;  /* 0x3000008aff907230 */ /* 0x100fe40000004100 */
[----:B------:R-:W-:Y:S02]  /*1430*/  HADD2.F32 R147, -RZ, R138.H0_H0 ;  /* 0x2000008aff937230 */ /* 0x000fe40000004100 */
[----:B0-----:R-:W-:-:S05]  /*1440*/  @P0 IMAD.WIDE.U32 R116, R177, 0x10, R116 ;  /* 0x00000010b1740825 */ /* 0x001fca00078e0074 */
[----:B------:R0:W5:Y:S02]  /*1450*/  @P0 LDG.E.128 R88, desc[UR12][R116.64] ;  /* 0x0000000c74580981 */ /* 0x000164000c1e1d00 */
[----:B0-----:R-:W-:Y:S01]  /*1460*/  HADD2.F32 R117, -RZ, R139.H1_H1 ;  /* 0x3000008bff757230 */ /* 0x001fe20000004100 */
[----:B------:R-:W-:Y:S02]  /*1470*/  IADD3 R177, PT, PT, R177, 0x80, RZ ;  /* 0x00000080b1b17810 */ /* 0x000fe40007ffe0ff */
[--C-:B---3--:R-:W-:Y:S02]  /*1480*/  SHF.R.U32.HI R188, RZ, 0x10, R113.reuse ;  /* 0x00000010ffbc7819 */ /* 0x108fe40000011671 */
[----:B------:R-:W-:Y:S02]  /*1490*/  MOV R123, R112 ;  /* 0x00000070007b7202 */ /* 0x000fe40000000f00 */
[----:B------:R-:W-:Y:S01]  /*14a0*/  SHF.R.U64 R116, R112, 0x10, R113 ;  /* 0x0000001070747819 */ /* 0x000fe20000001271 */
[----:B------:R-:W-:Y:S01]  /*14b0*/  HADD2.F32 R188, -RZ, R188.H0_H0 ;  /* 0x200000bcffbc7230 */ /* 0x000fe20000004100 */
[----:B----4-:R-:W-:Y:S01]  /*14c0*/  SHF.R.U32.HI R186, RZ, 0x10, R115 ;  /* 0x00000010ffba7819 */ /* 0x010fe20000011673 */
[----:B------:R-:W-:Y:S01]  /*14d0*/  HADD2.F32 R159, -RZ, R123.H0_H0 ;  /* 0x2000007bff9f7230 */ /* 0x000fe20000004100 */
[----:B------:R-:W-:-:S02]  /*14e0*/  MOV R124, R114 ;  /* 0x00000072007c7202 */ /* 0x000fc40000000f00 */
[----:B------:R-:W-:Y:S02]  /*14f0*/  SHF.R.U64 R162, R114, 0x10, R115 ;  /* 0x0000001072a27819 */ /* 0x000fe40000001273 */
[----:B------:R-:W-:Y:S02]  /*1500*/  MOV R145, R115 ;  /* 0x0000007300917202 */ /* 0x000fe40000000f00 */
[----:B------:R-:W-:Y:S01]  /*1510*/  MOV R115, R113 ;  /* 0x0000007100737202 */ /* 0x000fe20000000f00 */
[----:B------:R-:W-:Y:S02]  /*1520*/  HADD2.F32 R186, -RZ, R186.H0_H0 ;  /* 0x200000baffba7230 */ /* 0x000fe40000004100 */
[----:B------:R-:W-:Y:S01]  /*1530*/  FMUL.FTZ R160, R160, R188 ;  /* 0x000000bca0a07220 */ /* 0x000fe20000410000 */
[----:B------:R-:W-:Y:S02]  /*1540*/  HADD2.F32 R123, -RZ, R136.H1_H1 ;  /* 0x30000088ff7b7230 */ /* 0x000fe40000004100 */
[----:B------:R-:W-:Y:S01]  /*1550*/  FMUL.FTZ R144, R144, R159 ;  /* 0x0000009f90907220 */ /* 0x000fe20000410000 */
[----:B------:R-:W-:-:S02]  /*1560*/  HADD2.F32 R114, -RZ, R124.H0_H0 ;  /* 0x2000007cff727230 */ /* 0x000fc40000004100 */
[----:B--2---:R-:W-:Y:S01]  /*1570*/  FADD.FTZ R108, -R167, R108 ;  /* 0x0000006ca76c7221 */ /* 0x004fe20000010100 */
[----:B------:R-:W-:Y:S02]  /*1580*/  HADD2.F32 R113, -RZ, R139.H0_H0 ;  /* 0x2000008bff717230 */ /* 0x000fe40000004100 */
[----:B------:R-:W-:Y:S02]  /*1590*/  HADD2.F32 R116, -RZ, R116.H0_H0 ;  /* 0x20000074ff747230 */ /* 0x000fe40000004100 */
[----:B------:R-:W-:Y:S02]  /*15a0*/  HADD2.F32 R187, -RZ, R115.H0_H0 ;  /* 0x20000073ffbb7230 */ /* 0x000fe40000004100 */
[----:B------:R-:W-:Y:S02]  /*15b0*/  HADD2.F32 R115, -RZ, R145.H0_H0 ;  /* 0x20000091ff737230 */ /* 0x000fe40000004100 */
[----:B------:R-:W-:Y:S01]  /*15c0*/  FFMA.FTZ R145, R147, R186, R160 ;  /* 0x000000ba93917223 */ /* 0x000fe200000100a0 */
[----:B------:R-:W-:-:S02]  /*15d0*/  HADD2.F32 R124, -RZ, R137.H0_H0 ;  /* 0x20000089ff7c7230 */ /* 0x000fc40000004100 */
[----:B------:R-:W-:Y:S01]  /*15e0*/  FFMA.FTZ R123, R123, R114, R144 ;  /* 0x000000727b7b7223 */ /* 0x000fe20000010090 */
[----:B------:R-:W-:Y:S02]  /*15f0*/  HADD2.F32 R112, -RZ, R162.H0_H0 ;  /* 0x200000a2ff707230 */ /* 0x000fe40000004100 */
[----:B------:R-:W-:Y:S01]  /*1600*/  FMUL.FTZ R113, R113, R116 ;  /* 0x0000007471717220 */ /* 0x000fe20000410000 */
[----:B------:R-:W-:Y:S01]  /*1610*/  FADD.FTZ R160, -R167, R109 ;  /* 0x0000006da7a07221 */ /* 0x000fe20000010100 */
[----:B-----5:R-:W-:Y:S01]  /*1620*/  FMUL.FTZ R147, R121, R108 ;  /* 0x0000006c79937220 */ /* 0x020fe20000410000 */
[----:B------:R-:W-:Y:S02]  /*1630*/  HADD2.F32 R144, -RZ, R137.H1_H1 ;  /* 0x30000089ff907230 */ /* 0x000fe40000004100 */
[----:B------:R-:W-:Y:S01]  /*1640*/  FADD.FTZ R162, -R167, R111 ;  /* 0x0000006fa7a27221 */ /* 0x000fe20000010100 */
[----:B------:R-:W-:Y:S01]  /*1650*/  FMUL.FTZ R117, R117, R187 ;  /* 0x000000bb75757220 */ /* 0x000fe20000410000 */
[----:B------:R-:W-:Y:S01]  /*1660*/  FFMA.FTZ R124, R124, R112, R113 ;  /* 0x000000707c7c7223 */ /* 0x000fe20000010071 */
[----:B------:R-:W-:Y:S01]  /*1670*/  FADD.FTZ R110, -R167, R110 ;  /* 0x0000006ea76e7221 */ /* 0x000fe20000010100 */
[----:B------:R-:W-:Y:S01]  /*1680*/  FMUL.FTZ R160, R121, R160 ;  /* 0x000000a079a07220 */ /* 0x000fe20000410000 */
[----:B------:R-:W-:Y:S01]  /*1690*/  FADD.FTZ R109, R176, R123 ;  /* 0x0000007bb06d7221 */ /* 0x000fe20000010000 */
[C---:B------:R-:W-:Y:S01]  /*16a0*/  FFMA.FTZ R111, R147.reuse, R123, R178 ;  /* 0x0000007b936f7223 */ /* 0x040fe200000100b2 */
[----:B------:R-:W-:Y:S01]  /*16b0*/  FADD.FTZ R16, R16, R159 ;  /* 0x0000009f10107221 */ /* 0x000fe20000010000 */
[----:B------:R-:W-:Y:S01]  /*16c0*/  FFMA.FTZ R36, R147, R159, R36 ;  /* 0x0000009f93247223 */ /* 0x000fe20000010024 */
        /* <DEDUP_REMOVED lines=23> */
.L_x_3312:
[----:B------:R-:W-:Y:S05]  /*1840*/  BSYNC.RECONVERGENT B0 ;  /* 0x0000000000007941 */ /* 0x000fea0003800200 */
.L_x_3311:
        /* <DEDUP_REMOVED lines=17> */
[----:B0-----:R-:W-:-:S05]  /*1960*/  @P0 IMAD.WIDE.U32 R116, R177, 0x10, R116 ;  /* 0x00000010b1740825 */ /* 0x001fca00078e0074 */
[----:B------:R0:W5:Y:S02]  /*1970*/  @P0 LDG.E.128 R92, desc[UR12][R116.64] ;  /* 0x0000000c745c0981 */ /* 0x000164000c1e1d00 */
[----:B0-----:R-:W-:Y:S01]  /*1980*/  HADD2.F32 R117, -RZ, R173.H0_H0 ;  /* 0x200000adff757230 */ /* 0x001fe20000004100 */
[----:B------:R-:W-:Y:S02]  /*1990*/  IADD3 R177, PT, PT, R177, 0x80, RZ ;  /* 0x00000080b1b17810 */ /* 0x000fe40007ffe0ff */
[--C-:B---3--:R-:W-:Y:S02]  /*19a0*/  SHF.R.U32.HI R188, RZ, 0x10, R113.reuse ;  /* 0x00000010ffbc7819 */ /* 0x108fe40000011671 */
[----:B------:R-:W-:Y:S02]  /*19b0*/  MOV R125, R112 ;  /* 0x00000070007d7202 */ /* 0x000fe40000000f00 */
[----:B------:R-:W-:Y:S01]  /*19c0*/  SHF.R.U64 R116, R112, 0x10, R113 ;  /* 0x0000001070747819 */ /* 0x000fe20000001271 */
[----:B------:R-:W-:Y:S01]  /*19d0*/  HADD2.F32 R188, -RZ, R188.H0_H0 ;  /* 0x200000bcffbc7230 */ /* 0x000fe20000004100 */
[----:B----4-:R-:W-:-:S02]  /*19e0*/  SHF.R.U64 R166, R114, 0x10, R115 ;  /* 0x0000001072a67819 */ /* 0x010fc40000001273 */
[----:B------:R-:W-:Y:S02]  /*19f0*/  MOV R148, R115 ;  /* 0x0000007300947202 */ /* 0x000fe40000000f00 */
[----:B------:R-:W-:Y:S02]  /*1a00*/  SHF.R.U32.HI R186, RZ, 0x10, R115 ;  /* 0x00000010ffba7819 */ /* 0x000fe40000011673 */
[----:B------:R-:W-:Y:S01]  /*1a10*/  MOV R115, R113 ;  /* 0x0000007100737202 */ /* 0x000fe20000000f00 */
[----:B------:R-:W-:Y:S01]  /*1a20*/  HADD2.F32 R161, -RZ, R125.H0_H0 ;  /* 0x2000007dffa17230 */ /* 0x000fe20000004100 */
[----:B------:R-:W-:Y:S01]  /*1a30*/  MOV R126, R114 ;  /* 0x00000072007e7202 */ /* 0x000fe20000000f00 */
[----:B------:R-:W-:Y:S02]  /*1a40*/  HADD2.F32 R186, -RZ, R186.H0_H0 ;  /* 0x200000baffba7230 */ /* 0x000fe40000004100 */
[----:B------:R-:W-:Y:S02]  /*1a50*/  HADD2.F32 R187, -RZ, R115.H0_H0 ;  /* 0x20000073ffbb7230 */ /* 0x000fe40000004100 */
[----:B------:R-:W-:-:S02]  /*1a60*/  HADD2.F32 R115, -RZ, R148.H0_H0 ;  /* 0x20000094ff737230 */ /* 0x000fc40000004100 */
[----:B------:R-:W-:Y:S01]  /*1a70*/  FMUL.FTZ R148, R164, R188 ;  /* 0x000000bca4947220 */ /* 0x000fe20000410000 */
[----:B------:R-:W-:Y:S02]  /*1a80*/  HADD2.F32 R125, -RZ, R140.H1_H1 ;  /* 0x3000008cff7d7230 */ /* 0x000fe40000004100 */
[----:B------:R-:W-:Y:S01]  /*1a90*/  FMUL.FTZ R146, R146, R161 ;  /* 0x000000a192927220 */ /* 0x000fe20000410000 */
[----:B------:R-:W-:Y:S02]  /*1aa0*/  HADD2.F32 R114, -RZ, R126.H0_H0 ;  /* 0x2000007eff727230 */ /* 0x000fe40000004100 */
[----:B--2---:R-:W-:Y:S01]  /*1ab0*/  FADD.FTZ R108, -R167, R108 ;  /* 0x0000006ca76c7221 */ /* 0x004fe20000010100 */
[----:B------:R-:W-:Y:S02]  /*1ac0*/  HADD2.F32 R113, -RZ, R171.H1_H1 ;  /* 0x300000abff717230 */ /* 0x000fe40000004100 */
        /* <DEDUP_REMOVED lines=41> */
.L_x_3314:
[----:B------:R-:W-:Y:S05]  /*1d60*/  BSYNC.RECONVERGENT B0 ;  /* 0x0000000000007941 */ /* 0x000fea0003800200 */
.L_x_3313:
        /* <DEDUP_REMOVED lines=33> */
[----:B------:R-:W-:Y:S02]  /*1f80*/  HADD2.F32 R127, -RZ, R175.H0_H0 ;  /* 0x200000afff7f7230 */ /* 0x000fe40000004100 */
[----:B------:R-:W-:Y:S01]  /*1f90*/  FMUL.FTZ R150, R150, R163 ;  /* 0x000000a396967220 */ /* 0x000fe20000410000 */
[----:B------:R-:W-:-:S02]  /*1fa0*/  HADD2.F32 R114, -RZ, R128.H0_H0 ;  /* 0x20000080ff727230 */ /* 0x000fc40000004100 */
[----:B--2---:R-:W-:Y:S01]  /*1fb0*/  FADD.FTZ R108, -R167, R108 ;  /* 0x0000006ca76c7221 */ /* 0x004fe20000010100 */
[----:B------:R-:W-:Y:S02]  /*1fc0*/  HADD2.F32 R113, -RZ, R180.H1_H1 ;  /* 0x300000b4ff717230 */ /* 0x000fe40000004100 */
[----:B------:R-:W-:Y:S02]  /*1fd0*/  HADD2.F32 R116, -RZ, R116.H0_H0 ;  /* 0x20000074ff747230 */ /* 0x000fe40000004100 */
[----:B------:R-:W-:Y:S02]  /*1fe0*/  HADD2.F32 R187, -RZ, R115.H0_H0 ;  /* 0x20000073ffbb7230 */ /* 0x000fe40000004100 */
[----:B------:R-:W-:Y:S02]  /*1ff0*/  HADD2.F32 R115, -RZ, R151.H0_H0 ;  /* 0x20000097ff737230 */ /* 0x000fe40000004100 */
[----:B------:R-:W-:Y:S01]  /*2000*/  FFMA.FTZ R151, R153, R186, R168 ;  /* 0x000000ba99977223 */ /* 0x000fe200000100a8 */
[----:B------:R-:W-:-:S02]  /*2010*/  HADD2.F32 R128, -RZ, R175.H1_H1 ;  /* 0x300000afff807230 */ /* 0x000fc40000004100 */
[----:B------:R-:W-:Y:S01]  /*2020*/  FFMA.FTZ R127, R127, R114, R150 ;  /* 0x000000727f7f7223 */ /* 0x000fe20000010096 */
[----:B------:R-:W-:Y:S02]  /*2030*/  HADD2.F32 R112, -RZ, R170.H0_H0 ;  /* 0x200000aaff707230 */ /* 0x000fe40000004100 */
[----:B------:R-:W-:Y:S01]  /*2040*/  FMUL.FTZ R113, R113, R116 ;  /* 0x0000007471717220 */ /* 0x000fe20000410000 */
[----:B------:R-:W-:Y:S01]  /*2050*/  FADD.FTZ R168, -R167, R109 ;  /* 0x0000006da7a87221 */ /* 0x000fe20000010100 */
[----:B-----5:R-:W-:Y:S01]  /*2060*/  FMUL.FTZ R153, R121, R108 ;  /* 0x0000006c79997220 */ /* 0x020fe20000410000 */
[----:B------:R-:W-:Y:S02]  /*2070*/  HADD2.F32 R150, -RZ, R179.H0_H0 ;  /* 0x200000b3ff967230 */ /* 0x000fe40000004100 */
        /* <DEDUP_REMOVED lines=32> */
.L_x_3316:
[----:B------:R-:W-:Y:S05]  /*2280*/  BSYNC.RECONVERGENT B0 ;  /* 0x0000000000007941 */ /* 0x000fea0003800200 */
.L_x_3315:
        /* <DEDUP_REMOVED lines=20> */
[--C-:B---3--:R-:W-:Y:S02]  /*23d0*/  SHF.R.U32.HI R177, RZ, 0x10, R113.reuse ;  /* 0x00000010ffb17819 */ /* 0x108fe40000011671 */
[----:B------:R-:W-:Y:S02]  /*23e0*/  MOV R129, R112 ;  /* 0x0000007000817202 */ /* 0x000fe40000000f00 */
[----:B------:R-:W-:Y:S01]  /*23f0*/  SHF.R.U64 R116, R112, 0x10, R113 ;  /* 0x0000001070747819 */ /* 0x000fe20000001271 */
[----:B------:R-:W-:Y:S01]  /*2400*/  HADD2.F32 R177, -RZ, R177.H0_H0 ;  /* 0x200000b1ffb17230 */ /* 0x000fe20000004100 */
[----:B----4-:R-:W-:Y:S02]  /*2410*/  SHF.R.U64 R174, R114, 0x10, R115 ;  /* 0x0000001072ae7819 */ /* 0x010fe40000001273 */
[----:B------:R-:W-:-:S02]  /*2420*/  MOV R154, R115 ;  /* 0x00000073009a7202 */ /* 0x000fc40000000f00 */
[----:B------:R-:W-:Y:S02]  /*2430*/  SHF.R.U32.HI R186, RZ, 0x10, R115 ;  /* 0x00000010ffba7819 */ /* 0x000fe40000011673 */
[----:B------:R-:W-:Y:S01]  /*2440*/  MOV R115, R113 ;  /* 0x0000007100737202 */ /* 0x000fe20000000f00 */
[----:B------:R-:W-:Y:S01]  /*2450*/  HADD2.F32 R112, -RZ, R174.H0_H0 ;  /* 0x200000aeff707230 */ /* 0x000fe20000004100 */
[----:B------:R-:W-:Y:S01]  /*2460*/  MOV R130, R114 ;  /* 0x0000007200827202 */ /* 0x000fe20000000f00 */
[----:B------:R-:W-:Y:S02]  /*2470*/  HADD2.F32 R165, -RZ, R129.H0_H0 ;  /* 0x20000081ffa57230 */ /* 0x000fe40000004100 */
[----:B------:R-:W-:Y:S02]  /*2480*/  HADD2.F32 R174, -RZ, R115.H0_H0 ;  /* 0x20000073ffae7230 */ /* 0x000fe40000004100 */
[----:B------:R-:W-:Y:S02]  /*2490*/  HADD2.F32 R115, -RZ, R154.H0_H0 ;  /* 0x2000009aff737230 */ /* 0x000fe40000004100 */
[----:B------:R-:W-:Y:S01]  /*24a0*/  FMUL.FTZ R154, R172, R177 ;  /* 0x000000b1ac9a7220 */ /* 0x000fe20000410000 */
[----:B------:R-:W-:-:S02]  /*24b0*/  HADD2.F32 R186, -RZ, R186.H0_H0 ;  /* 0x200000baffba7230 */ /* 0x000fc40000004100 */
[----:B--2---:R-:W-:Y:S01]  /*24c0*/  FADD.FTZ R108, -R167, R108 ;  /* 0x0000006ca76c7221 */ /* 0x004fe20000010100 */
[----:B------:R-:W-:Y:S02]  /*24d0*/  HADD2.F32 R129, -RZ, R182.H0_H0 ;  /* 0x200000b6ff817230 */ /* 0x000fe40000004100 */
[----:B------:R-:W-:Y:S01]  /*24e0*/  FMUL.FTZ R152, R152, R165 ;  /* 0x000000a598987220 */ /* 0x000fe20000410000 */
[----:B------:R-:W-:Y:S02]  /*24f0*/  HADD2.F32 R114, -RZ, R130.H0_H0 ;  /* 0x20000082ff727230 */ /* 0x000fe40000004100 */
[----:B------:R-:W-:Y:S01]  /*2500*/  FFMA.FTZ R154, R155, R186, R154 ;  /* 0x000000ba9b9a7223 */ /* 0x000fe2000001009a */
[----:B------:R-:W-:Y:S02]  /*2510*/  HADD2.F32 R113, -RZ, R184.H1_H1 ;  /* 0x300000b8ff717230 */ /* 0x000fe40000004100 */
[----:B------:R-:W-:Y:S02]  /*2520*/  HADD2.F32 R116, -RZ, R116.H0_H0 ;  /* 0x20000074ff747230 */ /* 0x000fe40000004100 */
[----:B-----5:R-:W-:Y:S01]  /*2530*/  FMUL.FTZ R155, R121, R108 ;  /* 0x0000006c799b7220 */ /* 0x020fe20000410000 */
[----:B------:R-:W-:Y:S01]  /*2540*/  FADD.FTZ R110, -R167, R110 ;  /* 0x0000006ea76e7221 */ /* 0x000fe20000010100 */
[----:B------:R-:W-:-:S02]  /*2550*/  HADD2.F32 R130, -RZ, R182.H1_H1 ;  /* 0x300000b6ff827230 */ /* 0x000fc40000004100 */
[----:B------:R-:W-:Y:S01]  /*2560*/  FFMA.FTZ R129, R129, R114, R152 ;  /* 0x0000007281817223 */ /* 0x000fe20000010098 */
[----:B------:R-:W-:Y:S01]  /*2570*/  FMUL.FTZ R113, R113, R116 ;  /* 0x0000007471717220 */ /* 0x000fe20000410000 */
[----:B------:R-:W-:Y:S01]  /*2580*/  FADD.FTZ R172, -R167, R109 ;  /* 0x0000006da7ac7221 */ /* 0x000fe20000010100 */
[----:B------:R-:W-:Y:S01]  /*2590*/  FADD.FTZ R4, R4, R165 ;  /* 0x000000a504047221 */ /* 0x000fe20000010000 */
[----:B------:R-:W-:Y:S01]  /*25a0*/  FFMA.FTZ R24, R155, R165, R24 ;  /* 0x000000a59b187223 */ /* 0x000fe20000010018 */
[----:B------:R-:W-:Y:S01]  /*25b0*/  FMUL.FTZ R165, R121, R110 ;  /* 0x0000006e79a57220 */ /* 0x000fe20000410000 */
[----:B------:R-:W-:Y:S02]  /*25c0*/  HADD2.F32 R152, -RZ, R183.H0_H0 ;  /* 0x200000b7ff987230 */ /* 0x000fe40000004100 */
[----:B------:R-:W-:Y:S01]  /*25d0*/  FADD.FTZ R108, -R167, R111 ;  /* 0x0000006fa76c7221 */ /* 0x000fe20000010100 */
[----:B------:R-:W-:Y:S01]  /*25e0*/  FMUL.FTZ R117, R117, R174 ;  /* 0x000000ae75757220 */ /* 0x000fe20000410000 */
[----:B------:R-:W-:Y:S01]  /*25f0*/  FFMA.FTZ R130, R130, R112, R113 ;  /* 0x0000007082827223 */ /* 0x000fe20000010071 */
[----:B------:R-:W-:Y:S01]  /*2600*/  FMUL.FTZ R172, R121, R172 ;  /* 0x000000ac79ac7220 */ /* 0x000fe20000410000 */
[----:B------:R-:W-:Y:S01]  /*2610*/  FADD.FTZ R109, R176, R129 ;  /* 0x00000081b06d7221 */ /* 0x000fe20000010000 */
[----:B------:R-:W-:Y:S01]  /*2620*/  FFMA.FTZ R111, R155, R129, R178 ;  /* 0x000000819b6f7223 */ /* 0x000fe200000100b2 */
[----:B------:R-:W-:Y:S01]  /*2630*/  FADD.FTZ R6, R6, R174 ;  /* 0x000000ae06067221 */ /* 0x000fe20000010000 */
        /* <DEDUP_REMOVED lines=21> */
.L_x_3318:
[----:B------:R-:W-:Y:S05]  /*2790*/  BSYNC.RECONVERGENT B0 ;  /* 0x0000000000007941 */ /* 0x000fea0003800200 */
.L_x_3317:
        /* <DEDUP_REMOVED lines=32> */
.L_x_3320:
[----:B------:R-:W-:Y:S05]  /*29a0*/  BSYNC.RECONVERGENT B0 ;  /* 0x0000000000007941 */ /* 0x000fea0003800200 */
.L_x_3319:
        /* <DEDUP_REMOVED lines=17> */
[----:B------:R-:W-:Y:S01]  /*2ac0*/  P2R R116, PR, RZ, 0x20 ;  /* 0x00000020ff747803 */ /* 0x000fe20000000000 */
[----:B0-----:R-:W-:Y:S01]  /*2ad0*/  FADD.FTZ R177, RZ, R108 ;  /* 0x0000006cffb17221 */ /* 0x001fe20000010000 */
[----:B------:R-:W-:Y:S01]  /*2ae0*/  FADD.FTZ R108, RZ, R109 ;  /* 0x0000006dff6c7221 */ /* 0x000fe20000010000 */
[----:B------:R-:W-:Y:S02]  /*2af0*/  P2R R109, PR, RZ, 0x40 ;  /* 0x00000040ff6d7803 */ /* 0x000fe40000000000 */
        /* <DEDUP_REMOVED lines=40> */
.L_x_3325:
        /* <DEDUP_REMOVED lines=23> */
.L_x_3324:
        /* <DEDUP_REMOVED lines=20> */
.L_x_3327:
        /* <DEDUP_REMOVED lines=21> */
.L_x_3323:
        /* <DEDUP_REMOVED lines=27> */
.L_x_3329:
        /* <DEDUP_REMOVED lines=23> */
.L_x_3328:
        /* <DEDUP_REMOVED lines=18> */
[----:B------:R-:W-:Y:S01]  /*35c0*/  PRMT R177, R176, 0x7632, R177 ;  /* 0x00007632b0b17816 */ /* 0x000fe200000000b1 */
[----:B------:R-:W-:Y:S06]  /*35d0*/  BRA `(.L_x_3326) ;  /* 0x0000000000507947 */ /* 0x000fec0003800000 */
.L_x_3330:
        /* <DEDUP_REMOVED lines=19> */
[----:B------:R-:W-:-:S07]  /*3710*/  PRMT R133, R117, 0x7610, R133 ;  /* 0x0000761075857816 */ /* 0x000fce0000000085 */
.L_x_3326:
        /* <DEDUP_REMOVED lines=24> */
.L_x_3331:
[----:B------:R-:W-:-:S07]  /*38a0*/  IADD3 R118, PT, PT, R118, 0x80, RZ ;  /* 0x0000008076767810 */ /* 0x000fce0007ffe0ff */
.L_x_3322:
[----:B------:R-:W-:Y:S05]  /*38b0*/  BSYNC.RECONVERGENT B0 ;  /* 0x0000000000007941 */ /* 0x000fea0003800200 */
.L_x_3321:
        /* <DEDUP_REMOVED lines=33> */
.L_x_3336:
        /* <DEDUP_REMOVED lines=14> */
[----:B------:R-:W-:Y:S02]  /*3bb0*/  PRMT R110, R117, 0x7632, R110 ;  /* 0x00007632756e7816 */ /* 0x000fe4000000006e */
[----:B------:R-:W-:Y:S01]  /*3bc0*/  PRMT R177, R176, 0x7632, R177 ;  /* 0x00007632b0b17816 */ /* 0x000fe200000000b1 */
[----:B------:R-:W-:Y:S06]  /*3bd0*/  BRA `(.L_x_3337) ;  /* 0x0000000800187947 */ /* 0x000fec0003800000 */
.L_x_3335:
        /* <DEDUP_REMOVED lines=26> */
.L_x_3338:
        /* <DEDUP_REMOVED lines=19> */
.L_x_3334:
        /* <DEDUP_REMOVED lines=28> */
.L_x_3340:
        /* <DEDUP_REMOVED lines=17> */
.L_x_3339:
        /* <DEDUP_REMOVED lines=26> */
.L_x_3341:
        /* <DEDUP_REMOVED lines=18> */
.L_x_3337:
        /* <DEDUP_REMOVED lines=20> */
.L_x_3342:
[----:B------:R-:W-:-:S07]  /*4580*/  IADD3 R118, PT, PT, R118, 0x80, RZ ;  /* 0x0000008076767810 */ /* 0x000fce0007ffe0ff */
.L_x_3333:
[----:B------:R-:W-:Y:S05]  /*4590*/  BSYNC.RECONVERGENT B0 ;  /* 0x0000000000007941 */ /* 0x000fea0003800200 */
.L_x_3332:
        /* <DEDUP_REMOVED lines=33> */
.L_x_3347:
        /* <DEDUP_REMOVED lines=17> */
.L_x_3346:
        /* <DEDUP_REMOVED lines=26> */
.L_x_3349:
        /* <DEDUP_REMOVED lines=19> */
.L_x_3345:
        /* <DEDUP_REMOVED lines=28> */
.L_x_3351:
        /* <DEDUP_REMOVED lines=17> */
.L_x_3350:
        /* <DEDUP_REMOVED lines=26> */
.L_x_3352:
        /* <DEDUP_REMOVED lines=18> */
.L_x_3348:
        /* <DEDUP_REMOVED lines=20> */
.L_x_3353:
[----:B------:R-:W-:-:S07]  /*5260*/  IADD3 R118, PT, PT, R118, 0x80, RZ ;  /* 0x0000008076767810 */ /* 0x000fce0007ffe0ff */
.L_x_3344:
[----:B------:R-:W-:Y:S05]  /*5270*/  BSYNC.RECONVERGENT B0 ;  /* 0x0000000000007941 */ /* 0x000fea0003800200 */
.L_x_3343:
        /* <DEDUP_REMOVED lines=33> */
.L_x_3358:
        /* <DEDUP_REMOVED lines=17> */
.L_x_3357:
        /* <DEDUP_REMOVED lines=26> */
.L_x_3360:
        /* <DEDUP_REMOVED lines=19> */
.L_x_3356:
        /* <DEDUP_REMOVED lines=28> */
.L_x_3362:
        /* <DEDUP_REMOVED lines=17> */
.L_x_3361:
        /* <DEDUP_REMOVED lines=26> */
.L_x_3363:
        /* <DEDUP_REMOVED lines=18> */
.L_x_3359:
        /* <DEDUP_REMOVED lines=20> */
.L_x_3364:
[----:B------:R-:W-:-:S07]  /*5f40*/  IADD3 R118, PT, PT, R118, 0x80, RZ ;  /* 0x0000008076767810 */ /* 0x000fce0007ffe0ff */
.L_x_3355:
[----:B------:R-:W-:Y:S05]  /*5f50*/  BSYNC.RECONVERGENT B0 ;  /* 0x0000000000007941 */ /* 0x000fea0003800200 */
.L_x_3354:
        /* <DEDUP_REMOVED lines=19> */
[----:B------:R-:W-:Y:S02]  /*6090*/  FADD.FTZ R108, R130, -R113 ;  /* 0x80000071826c7221 */ /* 0x000fe40000010000 */
        /* <DEDUP_REMOVED lines=13> */
.L_x_3369:
        /* <DEDUP_REMOVED lines=17> */
.L_x_3368:
        /* <DEDUP_REMOVED lines=26> */
.L_x_3371:
        /* <DEDUP_REMOVED lines=19> */
.L_x_3367:
        /* <DEDUP_REMOVED lines=28> */
.L_x_3373:
        /* <DEDUP_REMOVED lines=17> */
.L_x_3372:
        /* <DEDUP_REMOVED lines=26> */
.L_x_3374:
        /* <DEDUP_REMOVED lines=18> */
.L_x_3370:
        /* <DEDUP_REMOVED lines=20> */
.L_x_3366:
[----:B------:R-:W-:Y:S05]  /*6c20*/  BSYNC.RECONVERGENT B0 ;  /* 0x0000000000007941 */ /* 0x000fea0003800200 */
.L_x_3365:
[----:B------:R-:W-:Y:S01]  /*6c30*/  UPLOP3.LUT UP1, UPT, UPT, UPT, UP1, 0x40, 0x4 ;  /* 0x000000000004789c */ /* 0x000fe20003f2e810 */
[----:B------:R-:W-:Y:S10]  /*6c40*/  @!P6 BRA `(.L_x_3375) ;  /* 0xffffffa00020e947 */ /* 0x000ff4000383ffff */
.L_x_3308:
        /* <DEDUP_REMOVED lines=18> */
.L_x_3377:
[----:B------:R-:W-:Y:S05]  /*6d70*/  BSYNC.RECONVERGENT B0 ;  /* 0x0000000000007941 */ /* 0x000fea0003800200 */
.L_x_3376:
[----:B------:R-:W-:Y:S04]  /*6d80*/  BSSY.RECONVERGENT B0, `(.L_x_3378) ;  /* 0x000000f000007945 */ /* 0x000fe80003800200 */
[----:B------:R-:W-:Y:S05]  /*6d90*/  @!P1 BRA `(.L_x_3379) ;  /* 0x0000000000349947 */ /* 0x000fea0003800000 */
[----:B----4-:R-:W4:Y:S08]  /*6da0*/  LDC.64 R2, c[0x0][0x440] ;  /* 0x00011000ff027b82 */ /* 0x010f300000000a00 */
[----:B------:R-:W0:Y:S08]  /*6db0*/  LDC.64 R20, c[0x0][0x448] ;  /* 0x00011200ff147b82 */ /* 0x000e300000000a00 */
        /* <DEDUP_REMOVED lines=11> */
.L_x_3379:
[----:B------:R-:W-:Y:S05]  /*6e70*/  BSYNC.RECONVERGENT B0 ;  /* 0x0000000000007941 */ /* 0x000fea0003800200 */
.L_x_3378:
        /* <DEDUP_REMOVED lines=15> */
.L_x_3381:
[----:B------:R-:W-:Y:S05]  /*6f70*/  BSYNC.RECONVERGENT B0 ;  /* 0x0000000000007941 */ /* 0x000fea0003800200 */
.L_x_3380:
        /* <DEDUP_REMOVED lines=15> */
.L_x_3383:
[----:B------:R-:W-:Y:S05]  /*7070*/  BSYNC.RECONVERGENT B0 ;  /* 0x0000000000007941 */ /* 0x000fea0003800200 */
.L_x_3382:
[----:B------:R-:W-:Y:S05]  /*7080*/  @!P4 EXIT ;  /* 0x000000000000c94d */ /* 0x000fea0003800000 */
[----:B----4-:R-:W4:Y:S08]  /*7090*/  LDC.64 R2, c[0x0][0x440] ;  /* 0x00011000ff027b82 */ /* 0x010f300000000a00 */
[----:B------:R-:W0:Y:S08]  /*70a0*/  LDC.64 R8, c[0x0][0x448] ;  /* 0x00011200ff087b82 */ /* 0x000e300000000a00 */
        /* <DEDUP_REMOVED lines=11> */
.L_x_3384:
        /* <DEDUP_REMOVED lines=10> */
.L_x_5444:


//--------------------- .text._ZN10layer_norm31ln_parallel_residual_bwd_kernelINS_13Kernel_traitsI6__halfS2_fS2_fjLj2560ELj1ELj1ELj4ELj8ENS_18Kernel_traits_baseILj2560ES2_S2_fS2_fjLj128EEEEELb0ELb0ELb1EEEvNS_9BwdParamsE --------------------------
	.section	.text._ZN10layer_norm31ln_parallel_residual_bwd_kernelINS_13Kernel_traitsI6__halfS2_fS2_fjLj2560ELj1ELj1ELj4ELj8ENS_18Kernel_traits_baseILj2560ES2_S2_fS2_fjLj128EEEEELb0ELb0ELb1EEEvNS_9BwdParamsE,"ax",@progbits
	.align	128
        .global         _ZN10layer_norm31ln_parallel_residual_bwd_kernelINS_13Kernel_traitsI6__halfS2_fS2_fjLj2560ELj1ELj1ELj4ELj8ENS_18Kernel_traits_baseILj2560ES2_S2_fS2_fjLj128EEEEELb0ELb0ELb1EEEvNS_9BwdParamsE
        .type           _ZN10layer_norm31ln_parallel_residual_bwd_kernelINS_13Kernel_traitsI6__halfS2_fS2_fjLj2560ELj1ELj1ELj4ELj8ENS_18Kernel_traits_baseILj2560ES2_S2_fS2_fjLj128EEEEELb0ELb0ELb1EEEvNS_9BwdParamsE,@function
        .size           _ZN10layer_norm31ln_parallel_residual_bwd_kernelINS_13Kernel_traitsI6__halfS2_fS2_fjLj2560ELj1ELj1ELj4ELj8ENS_18Kernel_traits_baseILj2560ES2_S2_fS2_fjLj128EEEEELb0ELb0ELb1EEEvNS_9BwdParamsE,(.L_x_5445 - _ZN10layer_norm31ln_parallel_residual_bwd_kernelINS_13Kernel_traitsI6__halfS2_fS2_fjLj2560ELj1ELj1ELj4ELj8ENS_18Kernel_traits_baseILj2560ES2_S2_fS2_fjLj128EEEEELb0ELb0ELb1EEEvNS_9BwdParamsE)
        .other          _ZN10layer_norm31ln_parallel_residual_bwd_kernelINS_13Kernel_traitsI6__halfS2_fS2_fjLj2560ELj1ELj1ELj4ELj8ENS_18Kernel_traits_baseILj2560ES2_S2_fS2_fjLj128EEEEELb0ELb0ELb1EEEvNS_9BwdParamsE,@"STO_CUDA_ENTRY STV_DEFAULT"
_ZN10layer_norm31ln_parallel_residual_bwd_kernelINS_13Kernel_traitsI6__halfS2_fS2_fjLj2560ELj1ELj1ELj4ELj8ENS_18Kernel_traits_baseILj2560ES2_S2_fS2_fjLj128EEEEELb0ELb0ELb1EEEvNS_9BwdParamsE:
.text._ZN10layer_norm31ln_parallel_residual_bwd_kernelINS_13Kernel_traitsI6__halfS2_fS2_fjLj2560ELj1ELj1ELj4ELj8ENS_18Kernel_traits_baseILj2560ES2_S2_fS2_fjLj128EEEEELb0ELb0ELb1EEEvNS_9BwdParamsE:
        /* <DEDUP_REMOVED lines=170> */
.L_x_3433:
        /* <DEDUP_REMOVED lines=21> */
[C-C-:B0-----:R-:W-:Y:S01]  /*0bf0*/  IMAD.WIDE.U32 R140, R189.reuse, 0x8, R156.reuse ;  /* 0x00000008bd8c7825 */ /* 0x141fe200078e009c */
[----:B------:R-:W-:Y:S01]  /*0c00*/  IADD3 R197, PT, PT, R189, 0x200, RZ ;  /* 0x00000200bdc57810 */ /* 0x000fe20007ffe0ff */
[----:B------:R-:W3:Y:S02]  /*0c10*/  LDG.E.128 R84, desc[UR12][R84.64] ;  /* 0x0000000c54547981 */ /* 0x000ee4000c1e1d00 */
        /* <DEDUP_REMOVED lines=8> */
[--C-:B------:R-:W-:Y:S02]  /*0ca0*/  IMAD.WIDE.U32 R88, R195, 0x10, R92.reuse ;  /* 0x00000010c3587825 */ /* 0x100fe400078e005c */
[----:B------:R-:W3:Y:S02]  /*0cb0*/  LDG.E.64 R156, desc[UR12][R156.64] ;  /* 0x0000000c9c9c7981 */ /* 0x000ee4000c1e1b00 */
[----:B------:R-:W-:Y:S02]  /*0cc0*/  IMAD.WIDE.U32 R92, R197, 0x10, R92 ;  /* 0x00000010c55c7825 */ /* 0x000fe400078e005c */
[----:B------:R-:W3:Y:S02]  /*0cd0*/  LDG.E.128 R88, desc[UR12][R88.64] ;  /* 0x0000000c58587981 */ /* 0x000ee4000c1e1d00 */
[----:B------:R-:W-:-:S02]  /*0ce0*/  IMAD.WIDE.U32 R150, R195, 0x8, R154 ;  /* 0x00000008c3967825 */ /* 0x000fc400078e009a */
[----:B------:R-:W3:Y:S02]  /*0cf0*/  LDG.E.128 R92, desc[UR12][R92.64] ;  /* 0x0000000c5c5c7981 */ /* 0x000ee4000c1e1d00 */
[----:B-1----:R-:W-:Y:S02]  /*0d00*/  IMAD.WIDE R158, R167, 0x4, R158 ;  /* 0x00000004a79e7825 */ /* 0x002fe400078e029e */
[----:B------:R-:W3:Y:S02]  /*0d10*/  LDG.E.64 R150, desc[UR12][R150.64] ;  /* 0x0000000c96967981 */ /* 0x000ee4000c1e1b00 */
[--C-:B------:R-:W-:Y:S02]  /*0d20*/  IMAD.WIDE.U32 R142, R191, 0x8, R154.reuse ;  /* 0x00000008bf8e7825 */ /* 0x100fe400078e009a */
[----:B------:R0:W3:Y:S02]  /*0d30*/  LDG.E R159, desc[UR12][R158.64] ;  /* 0x0000000c9e9f7981 */ /* 0x0000e4000c1e1900 */
[----:B------:R-:W-:-:S02]  /*0d40*/  IMAD.WIDE.U32 R146, R193, 0x8, R154 ;  /* 0x00000008c1927825 */ /* 0x000fc400078e009a */
        /* <DEDUP_REMOVED lines=19> */
[----:B------:R-:W4:Y:S01]  /*0e80*/  @P0 LDC.64 R82, c[0x0][0x438] ;  /* 0x00010e00ff520b82 */ /* 0x000f220000000a00 */
[----:B---3--:R-:W-:Y:S01]  /*0e90*/  MOV R201, R138 ;  /* 0x0000008a00c97202 */ /* 0x008fe20000000f00 */
[C---:B------:R-:W-:Y:S01]  /*0ea0*/  FADD.FTZ R214, -R194.reuse, R84 ;  /* 0x00000054c2d67221 */ /* 0x040fe20000010100 */
[----:B------:R-:W-:Y:S01]  /*0eb0*/  FADD.FTZ R216, -R194, R85 ;  /* 0x00000055c2d87221 */ /* 0x000fe20000010100 */
[----:B------:R-:W-:Y:S01]  /*0ec0*/  SHF.R.U64 R138, R138, 0x10, R139 ;  /* 0x000000108a8a7819 */ /* 0x000fe2000000128b */
[----:B-1----:R-:W-:Y:S01]  /*0ed0*/  @P0 IMAD.WIDE.U32 R78, R191, 0x10, R78 ;  /* 0x00000010bf4e0825 */ /* 0x002fe200078e004e */
[----:B------:R-:W-:-:S02]  /*0ee0*/  MOV R203, R139 ;  /* 0x0000008b00cb7202 */ /* 0x000fc40000000f00 */
[----:B------:R-:W-:Y:S01]  /*0ef0*/  SHF.R.U32.HI R204, RZ, 0x10, R139 ;  /* 0x00000010ffcc7819 */ /* 0x000fe2000001168b */
[----:B------:R-:W1:Y:S01]  /*0f00*/  @P0 LDC.64 R84, c[0x0][0x438] ;  /* 0x00010e00ff540b82 */ /* 0x000e620000000a00 */
[----:B------:R-:W-:Y:S01]  /*0f10*/  MOV R139, R140 ;  /* 0x0000008c008b7202 */ /* 0x000fe20000000f00 */
[----:B--2---:R-:W-:Y:S01]  /*0f20*/  @P0 IMAD.WIDE.U32 R80, R193, 0x10, R80 ;  /* 0x00000010c1500825 */ /* 0x004fe200078e0050 */
[----:B------:R-:W-:Y:S01]  /*0f30*/  SHF.R.U64 R140, R140, 0x10, R141 ;  /* 0x000000108c8c7819 */ /* 0x000fe2000000128d */
[----:B-----5:R2:W5:Y:S01]  /*0f40*/  @P0 LDG.E.128 R56, desc[UR12][R78.64] ;  /* 0x0000000c4e380981 */ /* 0x020562000c1e1d00 */
[----:B0-----:R-:W-:Y:S01]  /*0f50*/  MOV R158, R141 ;  /* 0x0000008d009e7202 */ /* 0x001fe20000000f00 */
[----:B----4-:R-:W-:Y:S01]  /*0f60*/  @P0 IMAD.WIDE.U32 R76, R189, 0x10, R76 ;  /* 0x00000010bd4c0825 */ /* 0x010fe200078e004c */
[----:B------:R-:W-:Y:S01]  /*0f70*/  MOV R226, R156 ;  /* 0x0000009c00e27202 */ /* 0x000fe20000000f00 */
[----:B------:R0:W5:Y:S02]  /*0f80*/  @P0 LDG.E.128 R60, desc[UR12][R80.64] ;  /* 0x0000000c503c0981 */ /* 0x000164000c1e1d00 */
[----:B--2---:R-:W-:-:S02]  /*0f90*/  HADD2.F32 R79, -RZ, R139.H0_H0 ;  /* 0x2000008bff4f7230 */ /* 0x004fc40000004100 */
[----:B------:R2:W5:Y:S01]  /*0fa0*/  @P0 LDG.E.128 R52, desc[UR12][R76.64] ;  /* 0x0000000c4c340981 */ /* 0x000562000c1e1d00 */
[----:B------:R-:W-:Y:S02]  /*0fb0*/  HADD2.F32 R201, -RZ, R201.H0_H0 ;  /* 0x200000c9ffc97230 */ /* 0x000fe40000004100 */
[----:B------:R-:W-:Y:S02]  /*0fc0*/  HADD2.F32 R158, -RZ, R158.H0_H0 ;  /* 0x2000009eff9e7230 */ /* 0x000fe40000004100 */
[----:B0-----:R-:W-:Y:S01]  /*0fd0*/  HADD2.F32 R81, -RZ, R140.H0_H0 ;  /* 0x2000008cff517230 */ /* 0x001fe20000004100 */
[----:B------:R-:W-:Y:S01]  /*0fe0*/  SHF.R.U32.HI R141, RZ, 0x10, R141 ;  /* 0x00000010ff8d7819 */ /* 0x000fe2000001168d */
[----:B------:R-:W-:-:S04]  /*0ff0*/  @P0 IMAD.WIDE.U32 R82, R195, 0x10, R82 ;  /* 0x00000010c3520825 */ /* 0x000fc800078e0052 */
[----:B--2---:R-:W-:Y:S01]  /*1000*/  FMUL.FTZ R77, R132, R79 ;  /* 0x0000004f844d7220 */ /* 0x004fe20000410000 */
[----:B------:R-:W-:Y:S02]  /*1010*/  HADD2.F32 R78, -RZ, R138.H0_H0 ;  /* 0x2000008aff4e7230 */ /* 0x000fe40000004100 */
[----:B------:R-:W-:Y:S01]  /*1020*/  FADD.FTZ R232, -R194, R92 ;  /* 0x0000005cc2e87221 */ /* 0x000fe20000010100 */
[----:B------:R-:W-:Y:S02]  /*1030*/  HADD2.F32 R80, -RZ, R203.H0_H0 ;  /* 0x200000cbff507230 */ /* 0x000fe40000004100 */
[----:B------:R-:W-:Y:S01]  /*1040*/  FMUL.FTZ R203, R176, R81 ;  /* 0x00000051b0cb7220 */ /* 0x000fe20000410000 */
[----:B------:R-:W-:Y:S02]  /*1050*/  HADD2.F32 R241, -RZ, R226.H0_H0 ;  /* 0x200000e2fff17230 */ /* 0x000fe40000004100 */
[----:B------:R-:W-:Y:S01]  /*1060*/  FFMA.FTZ R226, R164, R201, R77 ;  /* 0x000000c9a4e27223 */ /* 0x000fe2000001004d */
[C---:B------:R-:W-:Y:S01]  /*1070*/  FADD.FTZ R218, -R194.reuse, R87 ;  /* 0x00000057c2da7221 */ /* 0x040fe20000010100 */
[C---:B------:R-:W-:Y:S01]  /*1080*/  FADD.FTZ R220, -R194.reuse, R89 ;  /* 0x00000059c2dc7221 */ /* 0x040fe20000010100 */
[----:B------:R-:W-:Y:S01]  /*1090*/  FMUL.FTZ R76, R133, R158 ;  /* 0x0000009e854c7220 */ /* 0x000fe20000410000 */
[----:B------:R-:W-:Y:S01]  /*10a0*/  MOV R209, R144 ;  /* 0x0000009000d17202 */ /* 0x000fe20000000f00 */
[----:B------:R0:W5:Y:S01]  /*10b0*/  @P0 LDG.E.128 R64, desc[UR12][R82.64] ;  /* 0x0000000c52400981 */ /* 0x000162000c1e1d00 */
[----:B------:R-:W-:Y:S01]  /*10c0*/  MOV R89, R150 ;  /* 0x0000009600597202 */ /* 0x000fe20000000f00 */
[----:B------:R-:W-:Y:S01]  /*10d0*/  FMUL.FTZ R87, R159, R198 ;  /* 0x000000c69f577220 */ /* 0x000fe20000410000 */
[----:B------:R-:W-:Y:S01]  /*10e0*/  MOV R207, R143 ;  /* 0x0000008f00cf7202 */ /* 0x000fe20000000f00 */
[C---:B------:R-:W-:Y:S01]  /*10f0*/  FADD.FTZ R228, -R194.reuse, R94 ;  /* 0x0000005ec2e47221 */ /* 0x040fe20000010100 */
[----:B------:R-:W-:Y:S01]  /*1100*/  MOV R213, R146 ;  /* 0x0000009200d57202 */ /* 0x000fe20000000f00 */
[----:B------:R-:W-:Y:S01]  /*1110*/  FADD.FTZ R86, -R194, R86 ;  /* 0x00000056c2567221 */ /* 0x000fe20000010100 */
[----:B------:R-:W-:Y:S01]  /*1120*/  SHF.R.U64 R146, R146, 0x10, R147 ;  /* 0x0000001092927819 */ /* 0x000fe20000001293 */
[C---:B------:R-:W-:Y:S01]  /*1130*/  FADD.FTZ R88, -R194.reuse, R88 ;  /* 0x00000058c2587221 */ /* 0x040fe20000010100 */
[----:B------:R-:W-:Y:S01]  /*1140*/  FADD.FTZ R90, -R194, R90 ;  /* 0x0000005ac25a7221 */ /* 0x000fe20000010100 */
[----:B0-----:R-:W-:-:S02]  /*1150*/  HADD2.F32 R82, -RZ, R141.H0_H0 ;  /* 0x2000008dff527230 */ /* 0x001fc40000004100 */
[C---:B------:R-:W-:Y:S01]  /*1160*/  FADD.FTZ R222, -R194.reuse, R91 ;  /* 0x0000005bc2de7221 */ /* 0x040fe20000010100 */
[----:B------:R-:W-:Y:S01]  /*1170*/  FADD.FTZ R230, -R194, R93 ;  /* 0x0000005dc2e67221 */ /* 0x000fe20000010100 */
[----:B------:R-:W-:Y:S01]  /*1180*/  FFMA.FTZ R238, R186, R78, R203 ;  /* 0x0000004ebaee7223 */ /* 0x000fe200000100cb */
[----:B------:R-:W-:Y:S01]  /*1190*/  FADD.FTZ R77, RZ, R226 ;  /* 0x000000e2ff4d7221 */ /* 0x000fe20000010000 */
[----:B------:R-:W-:Y:S01]  /*11a0*/  FMUL.FTZ R94, R159, R232 ;  /* 0x000000e89f5e7220 */ /* 0x000fe20000410000 */
[----:B------:R-:W-:Y:S01]  /*11b0*/  MOV R215, R147 ;  /* 0x0000009300d77202 */ /* 0x000fe20000000f00 */
[----:B------:R-:W-:Y:S01]  /*11c0*/  FADD.FTZ R194, -R194, R95 ;  /* 0x0000005fc2c27221 */ /* 0x000fe20000010100 */
[----:B------:R-:W-:Y:S01]  /*11d0*/  FFMA.FTZ R232, R165, R80, R76 ;  /* 0x00000050a5e87223 */ /* 0x000fe2000001004c */
[----:B------:R-:W-:Y:S01]  /*11e0*/  MOV R205, R142 ;  /* 0x0000008e00cd7202 */ /* 0x000fe20000000f00 */
[C---:B------:R-:W-:Y:S01]  /*11f0*/  FMUL.FTZ R229, R159.reuse, R196 ;  /* 0x000000c49fe57220 */ /* 0x040fe20000410000 */
[----:B------:R-:W-:Y:S01]  /*1200*/  SHF.R.U64 R144, R144, 0x10, R145 ;  /* 0x0000001090907819 */ /* 0x000fe20000001291 */
[----:B------:R-:W-:Y:S01]  /*1210*/  FMUL.FTZ R95, R159, R206 ;  /* 0x000000ce9f5f7220 */ /* 0x000fe20000410000 */
[----:B------:R-:W-:Y:S01]  /*1220*/  SHF.R.U64 R91, R150, 0x10, R151 ;  /* 0x00000010965b7819 */ /* 0x000fe20000001297 */
[----:B------:R-:W-:Y:S01]  /*1230*/  FFMA.FTZ R76, R87, R226, RZ ;  /* 0x000000e2574c7223 */ /* 0x000fe200000100ff */
[----:B------:R-:W-:-:S02]  /*1240*/  HADD2.F32 R204, -RZ, R204.H0_H0 ;  /* 0x200000ccffcc7230 */ /* 0x000fc40000004100 */
[----:B------:R-:W-:Y:S01]  /*1250*/  FMUL.FTZ R138, R177, R82 ;  /* 0x00000052b18a7220 */ /* 0x000fe20000410000 */
[----:B------:R-:W-:Y:S02]  /*1260*/  HADD2.F32 R209, -RZ, R209.H0_H0 ;  /* 0x200000d1ffd17230 */ /* 0x000fe40000004100 */
[----:B------:R-:W-:Y:S02]  /*1270*/  HADD2.F32 R206, -RZ, R89.H0_H0 ;  /* 0x20000059ffce7230 */ /* 0x000fe40000004100 */
[----:B------:R-:W-:Y:S01]  /*1280*/  FADD.FTZ R89, R238, R77 ;  /* 0x0000004dee597221 */ /* 0x000fe20000010000 */
[----:B------:R-:W-:Y:S01]  /*1290*/  HADD2.F32 R196, -RZ, R207.H0_H0 ;  /* 0x200000cfffc47230 */ /* 0x000fe20000004100 */
[----:B------:R-:W-:Y:S01]  /*12a0*/  MOV R221, R151 ;  /* 0x0000009700dd7202 */ /* 0x000fe20000000f00 */
[----:B-1----:R-:W-:Y:S01]  /*12b0*/  @P0 IMAD.WIDE.U32 R84, R197, 0x10, R84 ;  /* 0x00000010c5540825 */ /* 0x002fe200078e0054 */
[----:B------:R-:W-:-:S03]  /*12c0*/  SHF.R.U64 R142, R142, 0x10, R143 ;  /* 0x000000108e8e7819 */ /* 0x000fc6000000128f */
[----:B------:R-:W-:Y:S01]  /*12d0*/  FMUL.FTZ R231, R159, R200 ;  /* 0x000000c89fe77220 */ /* 0x000fe20000410000 */
[----:B------:R-:W-:Y:S01]  /*12e0*/  MOV R211, R145 ;  /* 0x0000009100d37202 */ /* 0x000fe20000000f00 */
[----:B------:R-:W-:Y:S01]  /*12f0*/  HADD2.F32 R207, -RZ, R146.H0_H0 ;  /* 0x20000092ffcf7230 */ /* 0x000fe20000004100 */
[----:B------:R-:W-:Y:S01]  /*1300*/  SHF.R.U32.HI R150, RZ, 0x10, R151 ;  /* 0x00000010ff967819 */ /* 0x000fe20000011697 */
[----:B------:R-:W-:Y:S02]  /*1310*/  HADD2.F32 R146, -RZ, R215.H0_H0 ;  /* 0x200000d7ff927230 */ /* 0x000fe40000004100 */
[----:B------:R-:W-:Y:S01]  /*1320*/  FFMA.FTZ R76, R229, R238, R76 ;  /* 0x000000eee54c7223 */ /* 0x000fe2000001004c */
[----:B------:R-:W-:Y:S02]  /*1330*/  HADD2.F32 R83, -RZ, R205.H0_H0 ;  /* 0x200000cdff537230 */ /* 0x000fe40000004100 */
[----:B------:R-:W-:Y:S01]  /*1340*/  FFMA.FTZ R240, R187, R204, R138 ;  /* 0x000000ccbbf07223 */ /* 0x000fe2000001008a */
[----:B------:R-:W-:-:S02]  /*1350*/  HADD2.F32 R144, -RZ, R144.H0_H0 ;  /* 0x20000090ff907230 */ /* 0x000fc40000004100 */
[----:B------:R-:W-:Y:S01]  /*1360*/  FMUL.FTZ R77, R130, R209 ;  /* 0x000000d1824d7220 */ /* 0x000fe20000410000 */
[----:B------:R-:W-:Y:S02]  /*1370*/  HADD2.F32 R215, -RZ, R91.H0_H0 ;  /* 0x2000005bffd77230 */ /* 0x000fe40000004100 */
[----:B------:R-:W-:Y:S01]  /*1380*/  FADD.FTZ R91, R232, R89 ;  /* 0x00000059e85b7221 */ /* 0x000fe20000010000 */
[----:B------:R-:W-:Y:S01]  /*1390*/  SHF.R.U32.HI R145, RZ, 0x10, R145 ;  /* 0x00000010ff917819 */ /* 0x000fe20000011691 */
[C---:B------:R-:W-:Y:S01]  /*13a0*/  FMUL.FTZ R139, R159.reuse, R208 ;  /* 0x000000d09f8b7220 */ /* 0x040fe20000410000 */
[----:B------:R-:W-:Y:S01]  /*13b0*/  MOV R151, R152 ;  /* 0x0000009800977202 */ /* 0x000fe20000000f00 */
[----:B------:R0:W5:Y:S01]  /*13c0*/  @P0 LDG.E.128 R68, desc[UR12][R84.64] ;  /* 0x0000000c54440981 */ /* 0x000162000c1e1d00 */
[----:B------:R-:W-:Y:S01]  /*13d0*/  MOV R224, R154 ;  /* 0x0000009a00e07202 */ /* 0x000fe20000000f00 */
[----:B------:R-:W-:Y:S01]  /*13e0*/  FMUL.FTZ R233, R159, R202 ;  /* 0x000000ca9fe97220 */ /* 0x000fe20000410000 */
[----:B------:R-:W-:Y:S01]  /*13f0*/  SHF.R.U64 R152, R152, 0x10, R153 ;  /* 0x0000001098987819 */ /* 0x000fe20000001299 */
[----:B------:R-:W-:Y:S01]  /*1400*/  HADD2.F32 R208, -RZ, R221.H0_H0 ;  /* 0x200000ddffd07230 */ /* 0x000fe20000004100 */
[----:B------:R-:W-:Y:S01]  /*1410*/  SHF.R.U64 R154, R154, 0x10, R155 ;  /* 0x000000109a9a7819 */ /* 0x000fe2000000129b */
[----:B------:R-:W-:Y:S01]  /*1420*/  FFMA.FTZ R76, R231, R232, R76 ;  /* 0x000000e8e74c7223 */ /* 0x000fe2000001004c */
[----:B------:R-:W-:-:S02]  /*1430*/  HADD2.F32 R198, -RZ, R211.H0_H0 ;  /* 0x200000d3ffc67230 */ /* 0x000fc40000004100 */
[----:B------:R-:W-:Y:S01]  /*1440*/  FMUL.FTZ R89, R174, R144 ;  /* 0x00000090ae597220 */ /* 0x000fe20000410000 */
[----:B------:R-:W-:Y:S02]  /*1450*/  HADD2.F32 R221, -RZ, R150.H0_H0 ;  /* 0x20000096ffdd7230 */ /* 0x000fe40000004100 */
[----:B------:R-:W-:Y:S01]  /*1460*/  FFMA.FTZ R150, R162, R83, R77 ;  /* 0x00000053a2967223 */ /* 0x000fe2000001004d */
[----:B0-----:R-:W-:Y:S02]  /*1470*/  HADD2.F32 R84, -RZ, R142.H0_H0 ;  /* 0x2000008eff547230 */ /* 0x001fe40000004100 */
[----:B------:R-:W-:Y:S01]  /*1480*/  FADD.FTZ R91, R240, R91 ;  /* 0x0000005bf05b7221 */ /* 0x000fe20000010000 */
[----:B------:R-:W-:Y:S01]  /*1490*/  SHF.R.U32.HI R143, RZ, 0x10, R143 ;  /* 0x00000010ff8f7819 */ /* 0x000fe2000001168f */
[C---:B------:R-:W-:Y:S01]  /*14a0*/  FMUL.FTZ R92, R159.reuse, R86 ;  /* 0x000000569f5c7220 */ /* 0x040fe20000410000 */
[----:B------:R-:W-:Y:S02]  /*14b0*/  HADD2.F32 R200, -RZ, R145.H0_H0 ;  /* 0x20000091ffc87230 */ /* 0x000fe40000004100 */
[----:B------:R-:W-:Y:S01]  /*14c0*/  FMUL.FTZ R93, R159, R216 ;  /* 0x000000d89f5d7220 */ /* 0x000fe20000410000 */
[----:B------:R-:W-:Y:S01]  /*14d0*/  FFMA.FTZ R86, R233, R240, R76 ;  /* 0x000000f0e9567223 */ /* 0x000fe2000001004c */
[----:B------:R-:W-:Y:S01]  /*14e0*/  MOV R217, R148 ;  /* 0x0000009400d97202 */ /* 0x000fe20000000f00 */
[----:B------:R-:W-:-:S02]  /*14f0*/  HADD2.F32 R216, -RZ, R152.H0_H0 ;  /* 0x20000098ffd87230 */ /* 0x000fc40000004100 */
[----:B------:R-:W-:Y:S01]  /*1500*/  FFMA.FTZ R152, R184, R84, R89 ;  /* 0x00000054b8987223 */ /* 0x000fe20000010059 */
[----:B------:R-:W-:Y:S02]  /*1510*/  HADD2.F32 R239, -RZ, R154.H0_H0 ;  /* 0x2000009affef7230 */ /* 0x000fe40000004100 */
[----:B------:R-:W-:Y:S01]  /*1520*/  FMUL.FTZ R154, R131, R198 ;  /* 0x000000c6839a7220 */ /* 0x000fe20000410000 */
[----:B------:R-:W-:Y:S01]  /*1530*/  FADD.FTZ R91, R150, R91 ;  /* 0x0000005b965b7221 */ /* 0x000fe20000010000 */
[----:B------:R-:W-:Y:S01]  /*1540*/  SHF.R.U64 R148, R148, 0x10, R149 ;  /* 0x0000001094947819 */ /* 0x000fe20000001295 */
[----:B------:R-:W-:Y:S01]  /*1550*/  HADD2.F32 R85, -RZ, R143.H0_H0 ;  /* 0x2000008fff557230 */ /* 0x000fe20000004100 */
[--C-:B------:R-:W-:Y:S01]  /*1560*/  SHF.R.U64 R156, R156, 0x10, R157.reuse ;  /* 0x000000109c9c7819 */ /* 0x100fe2000000129d */
[----:B------:R-:W-:Y:S01]  /*1570*/  FFMA.FTZ R86, R95, R150, R86 ;  /* 0x000000965f567223 */ /* 0x000fe20000010056 */
[----:B------:R-:W-:Y:S01]  /*1580*/  MOV R227, R157 ;  /* 0x0000009d00e37202 */ /* 0x000fe20000000f00 */
[----:B------:R-:W-:Y:S01]  /*1590*/  FMUL.FTZ R76, R175, R200 ;  /* 0x000000c8af4c7220 */ /* 0x000fe20000410000 */
[----:B------:R-:W-:Y:S01]  /*15a0*/  MOV R219, R149 ;  /* 0x0000009500db7202 */ /* 0x000fe20000000f00 */
[----:B------:R-:W-:Y:S01]  /*15b0*/  HADD2.F32 R217, -RZ, R217.H0_H0 ;  /* 0x200000d9ffd97230 */ /* 0x000fe20000004100 */
[----:B------:R-:W-:Y:S01]  /*15c0*/  SHF.R.U32.HI R157, RZ, 0x10, R157 ;  /* 0x00000010ff9d7819 */ /* 0x000fe2000001169d */
[----:B------:R-:W-:Y:S01]  /*15d0*/  FFMA.FTZ R154, R163, R196, R154 ;  /* 0x000000c4a39a7223 */ /* 0x000fe2000001009a */
[----:B------:R-:W-:Y:S01]  /*15e0*/  FADD.FTZ R91, R152, R91 ;  /* 0x0000005b985b7221 */ /* 0x000fe20000010000 */
[----:B------:R-:W-:Y:S01]  /*15f0*/  FMUL.FTZ R141, R159, R210 ;  /* 0x000000d29f8d7220 */ /* 0x000fe20000410000 */
[----:B------:R-:W-:Y:S01]  /*1600*/  FFMA.FTZ R86, R139, R152, R86 ;  /* 0x000000988b567223 */ /* 0x000fe20000010056 */
[----:B------:R-:W-:-:S02]  /*1610*/  HADD2.F32 R148, -RZ, R148.H0_H0 ;  /* 0x20000094ff947230 */ /* 0x000fc40000004100 */
[----:B------:R-:W-:Y:S01]  /*1620*/  FFMA.FTZ R211, R185, R85, R76 ;  /* 0x00000055b9d37223 */ /* 0x000fe2000001004c */
[----:B------:R-:W-:Y:S02]  /*1630*/  HADD2.F32 R235, -RZ, R213.H0_H0 ;  /* 0x200000d5ffeb7230 */ /* 0x000fe40000004100 */
[----:B------:R-:W-:Y:S01]  /*1640*/  FADD.FTZ R76, R154, R91 ;  /* 0x0000005b9a4c7221 */ /* 0x000fe20000010000 */
[----:B------:R-:W-:Y:S02]  /*1650*/  HADD2.F32 R219, -RZ, R219.H0_H0 ;  /* 0x200000dbffdb7230 */ /* 0x000fe40000004100 */
[----:B------:R-:W-:Y:S02]  /*1660*/  HADD2.F32 R236, -RZ, R157.H0_H0 ;  /* 0x2000009dffec7230 */ /* 0x000fe40000004100 */
        /* <DEDUP_REMOVED lines=11> */
[----:B------:R-:W-:-:S02]  /*1720*/  HADD2.F32 R202, -RZ, R149.H0_H0 ;  /* 0x20000095ffca7230 */ /* 0x000fc40000004100 */
[----:B------:R-:W-:Y:S01]  /*1730*/  FFMA.FTZ R142, R182, R207, R77 ;  /* 0x000000cfb68e7223 */ /* 0x000fe2000001004d */
[----:B------:R-:W-:Y:S01]  /*1740*/  FADD.FTZ R77, R157, R86 ;  /* 0x000000569d4d7221 */ /* 0x000fe20000010000 */
[----:B------:R-:W-:Y:S01]  /*1750*/  FFMA.FTZ R203, R161, R146, R76 ;  /* 0x00000092a1cb7223 */ /* 0x000fe2000001004c */
[----:B------:R-:W-:Y:S01]  /*1760*/  FFMA.FTZ R76, R214, R157, R89 ;  /* 0x0000009dd64c7223 */ /* 0x000fe20000010059 */
[----:B------:R-:W-:Y:S02]  /*1770*/  HADD2.F32 R213, -RZ, R147.H0_H0 ;  /* 0x20000093ffd57230 */ /* 0x000fe40000004100 */
[----:B------:R-:W-:Y:S01]  /*1780*/  FMUL.FTZ R86, R173, R202 ;  /* 0x000000caad567220 */ /* 0x000fe20000410000 */
[----:B------:R-:W-:Y:S02]  /*1790*/  HADD2.F32 R237, -RZ, R151.H0_H0 ;  /* 0x20000097ffed7230 */ /* 0x000fe40000004100 */
        /* <DEDUP_REMOVED lines=9> */
[----:B------:R-:W-:-:S02]  /*1830*/  HADD2.F32 R223, -RZ, R223.H0_H0 ;  /* 0x200000dfffdf7230 */ /* 0x000fc40000004100 */
[----:B------:R-:W-:Y:S01]  /*1840*/  FMUL.FTZ R149, R170, R216 ;  /* 0x000000d8aa957220 */ /* 0x000fe20000410000 */
[----:B------:R-:W-:Y:S01]  /*1850*/  FFMA.FTZ R151, R136, R206, R151 ;  /* 0x000000ce88977223 */ /* 0x000fe20000010097 */
[----:B------:R-:W-:Y:S01]  /*1860*/  FADD.FTZ R138, R205, R138 ;  /* 0x0000008acd8a7221 */ /* 0x000fe20000010000 */
[----:B------:R-:W-:Y:S01]  /*1870*/  FMUL.FTZ R88, R159, R88 ;  /* 0x000000589f587220 */ /* 0x000fe20000410000 */
        /* <DEDUP_REMOVED lines=13> */
[----:B------:R-:W-:-:S02]  /*1950*/  HADD2.F32 R224, -RZ, R224.H0_H0 ;  /* 0x200000e0ffe07230 */ /* 0x000fc40000004100 */
[----:B------:R-:W-:Y:S01]  /*1960*/  FFMA.FTZ R143, R181, R221, R86 ;  /* 0x000000ddb58f7223 */ /* 0x000fe20000010056 */
[----:B------:R-:W-:Y:S02]  /*1970*/  HADD2.F32 R156, -RZ, R156.H0_H0 ;  /* 0x2000009cff9c7230 */ /* 0x000fe40000004100 */
[----:B------:R-:W-:Y:S01]  /*1980*/  FADD.FTZ R138, R147, R138 ;  /* 0x0000008a938a7221 */ /* 0x000fe20000010000 */
[----:B------:R-:W-:Y:S02]  /*1990*/  HADD2.F32 R227, -RZ, R227.H0_H0 ;  /* 0x200000e3ffe37230 */ /* 0x000fe40000004100 */
[----:B------:R-:W-:Y:S01]  /*19a0*/  FMUL.FTZ R91, R124, R241 ;  /* 0x000000f17c5b7220 */ /* 0x000fe20000410000 */
        /* <DEDUP_REMOVED lines=14> */
[----:B------:R-:W-:-:S02]  /*1a90*/  HADD2.F32 R225, -RZ, R155.H0_H0 ;  /* 0x2000009bffe17230 */ /* 0x000fc40000004100 */
        /* <DEDUP_REMOVED lines=42> */
.L_x_3387:
[----:B------:R-:W-:Y:S05]  /*1d40*/  BSYNC.RECONVERGENT B0 ;  /* 0x0000000000007941 */ /* 0x000fea0003800200 */
.L_x_3386:
        /* <DEDUP_REMOVED lines=134> */
.L_x_3390:
        /* <DEDUP_REMOVED lines=23> */
.L_x_3389:
        /* <DEDUP_REMOVED lines=20> */
.L_x_3392:
        /* <DEDUP_REMOVED lines=21> */
.L_x_3388:
        /* <DEDUP_REMOVED lines=27> */
.L_x_3394:
        /* <DEDUP_REMOVED lines=23> */
.L_x_3393:
        /* <DEDUP_REMOVED lines=20> */
.L_x_3395:
        /* <DEDUP_REMOVED lines=20> */
.L_x_3391:
        /* <DEDUP_REMOVED lines=24> */
.L_x_3396:
        /* <DEDUP_REMOVED lines=15> */
[----:B-1----:R-:W-:Y:S02]  /*31c0*/  F2FP.F16.F32.PACK_AB R80, R75, R74 ;  /* 0x0000004a4b50723e */ /* 0x002fe400000000ff */
        /* <DEDUP_REMOVED lines=8> */
.L_x_3399:
        /* <DEDUP_REMOVED lines=14> */
[----:B------:R-:W-:Y:S02]  /*3330*/  PRMT R78, R81, 0x7632, R78 ;  /* 0x00007632514e7816 */ /* 0x000fe4000000004e */
[----:B------:R-:W-:Y:S01]  /*3340*/  PRMT R87, R80, 0x7632, R87 ;  /* 0x0000763250577816 */ /* 0x000fe20000000057 */
[----:B------:R-:W-:Y:S06]  /*3350*/  BRA `(.L_x_3400) ;  /* 0x0000000400f47947 */ /* 0x000fec0003800000 */
.L_x_3398:
        /* <DEDUP_REMOVED lines=24> */
.L_x_3401:
        /* <DEDUP_REMOVED lines=14> */
[C---:B01----:R-:W-:Y:S02]  /*35c0*/  PRMT R78, R95.reuse, 0x7632, R78 ;  /* 0x000076325f4e7816 */ /* 0x043fe4000000004e */
[----:B------:R-:W-:Y:S02]  /*35d0*/  PRMT R81, R95, 0x7610, R81 ;  /* 0x000076105f517816 */ /* 0x000fe40000000051 */
[C---:B------:R-:W-:Y:S02]  /*35e0*/  PRMT R87, R141.reuse, 0x7632, R87 ;  /* 0x000076328d577816 */ /* 0x040fe40000000057 */
[----:B------:R-:W-:Y:S01]  /*35f0*/  PRMT R80, R141, 0x7610, R80 ;  /* 0x000076108d507816 */ /* 0x000fe20000000050 */
[----:B------:R-:W-:Y:S06]  /*3600*/  BRA `(.L_x_3400) ;  /* 0x0000000400487947 */ /* 0x000fec0003800000 */
.L_x_3397:
        /* <DEDUP_REMOVED lines=23> */
.L_x_3403:
        /* <DEDUP_REMOVED lines=14> */
[----:B------:R-:W-:Y:S02]  /*3860*/  PRMT R78, R81, 0x7632, R78 ;  /* 0x00007632514e7816 */ /* 0x000fe4000000004e */
[----:B------:R-:W-:Y:S01]  /*3870*/  PRMT R87, R80, 0x7632, R87 ;  /* 0x0000763250577816 */ /* 0x000fe20000000057 */
[----:B------:R-:W-:Y:S06]  /*3880*/  BRA `(.L_x_3400) ;  /* 0x0000000000a87947 */ /* 0x000fec0003800000 */
.L_x_3402:
        /* <DEDUP_REMOVED lines=24> */
.L_x_3404:
        /* <DEDUP_REMOVED lines=18> */
.L_x_3400:
        /* <DEDUP_REMOVED lines=19> */
.L_x_3405:
        /* <DEDUP_REMOVED lines=24> */
.L_x_3408:
        /* <DEDUP_REMOVED lines=17> */
.L_x_3407:
        /* <DEDUP_REMOVED lines=24> */
.L_x_3410:
        /* <DEDUP_REMOVED lines=19> */
.L_x_3406:
        /* <DEDUP_REMOVED lines=23> */
.L_x_3412:
        /* <DEDUP_REMOVED lines=17> */
.L_x_3411:
        /* <DEDUP_REMOVED lines=24> */
.L_x_3413:
        /* <DEDUP_REMOVED lines=18> */
.L_x_3409:
        /* <DEDUP_REMOVED lines=19> */
.L_x_3414:
        /* <DEDUP_REMOVED lines=24> */
.L_x_3417:
        /* <DEDUP_REMOVED lines=17> */
.L_x_3416:
        /* <DEDUP_REMOVED lines=24> */
.L_x_3419:
        /* <DEDUP_REMOVED lines=19> */
.L_x_3415:
        /* <DEDUP_REMOVED lines=23> */
.L_x_3421:
        /* <DEDUP_REMOVED lines=17> */
.L_x_3420:
        /* <DEDUP_REMOVED lines=24> */
.L_x_3422:
        /* <DEDUP_REMOVED lines=18> */
.L_x_3418:
        /* <DEDUP_REMOVED lines=19> */
.L_x_3423:
        /* <DEDUP_REMOVED lines=15> */
[----:B------:R-:W-:Y:S02]  /*5470*/  F2FP.F16.F32.PACK_AB R82, R75, R74 ;  /* 0x0000004a4b52723e */ /* 0x000fe400000000ff */
[----:B------:R-:W-:Y:S02]  /*5480*/  F2FP.F16.F32.PACK_AB R83, R73, R72 ;  /* 0x000000484953723e */ /* 0x000fe400000000ff */
[C---:B------:R-:W-:Y:S02]  /*5490*/  PRMT R85, R82.reuse, 0x7632, R85 ;  /* 0x0000763252557816 */ /* 0x040fe40000000055 */
[----:B-1----:R-:W-:Y:S02]  /*54a0*/  PRMT R80, R83, 0x7632, R80 ;  /* 0x0000763253507816 */ /* 0x002fe40000000050 */
[----:B------:R-:W-:Y:S02]  /*54b0*/  PRMT R188, R85, 0x7610, R188 ;  /* 0x0000761055bc7816 */ /* 0x000fe400000000bc */
[----:B------:R-:W-:-:S02]  /*54c0*/  PRMT R199, R82, 0x7610, R199 ;  /* 0x0000761052c77816 */ /* 0x000fc400000000c7 */
[----:B------:R-:W-:Y:S02]  /*54d0*/  PRMT R190, R80, 0x7610, R190 ;  /* 0x0000761050be7816 */ /* 0x000fe400000000be */
[----:B------:R-:W-:Y:S01]  /*54e0*/  PRMT R192, R83, 0x7610, R192 ;  /* 0x0000761053c07816 */ /* 0x000fe200000000c0 */
[----:B------:R-:W-:Y:S06]  /*54f0*/  BRA `(.L_x_3427) ;  /* 0x0000000800387947 */ /* 0x000fec0003800000 */
.L_x_3426:
        /* <DEDUP_REMOVED lines=14> */
[----:B-1----:R-:W-:Y:S02]  /*55e0*/  PRMT R80, R83, 0x7632, R80 ;  /* 0x0000763253507816 */ /* 0x002fe40000000050 */
[----:B------:R-:W-:Y:S01]  /*55f0*/  PRMT R85, R82, 0x7632, R85 ;  /* 0x0000763252557816 */ /* 0x000fe20000000055 */
[----:B------:R-:W-:Y:S06]  /*5600*/  BRA `(.L_x_3427) ;  /* 0x0000000400f47947 */ /* 0x000fec0003800000 */
.L_x_3425:
        /* <DEDUP_REMOVED lines=24> */
.L_x_3428:
        /* <DEDUP_REMOVED lines=19> */
.L_x_3424:
        /* <DEDUP_REMOVED lines=23> */
.L_x_3430:
        /* <DEDUP_REMOVED lines=14> */
[----:B-1----:R-:W-:Y:S02]  /*5b10*/  PRMT R80, R83, 0x7632, R80 ;  /* 0x0000763253507816 */ /* 0x002fe40000000050 */
[----:B------:R-:W-:Y:S01]  /*5b20*/  PRMT R85, R82, 0x7632, R85 ;  /* 0x0000763252557816 */ /* 0x000fe20000000055 */
[----:B------:R-:W-:Y:S06]  /*5b30*/  BRA `(.L_x_3427) ;  /* 0x0000000000a87947 */ /* 0x000fec0003800000 */
.L_x_3429:
        /* <DEDUP_REMOVED lines=24> */
.L_x_3431:
        /* <DEDUP_REMOVED lines=18> */
.L_x_3427:
        /* <DEDUP_REMOVED lines=19> */
.L_x_3432:
        /* <DEDUP_REMOVED lines=81> */
.L_x_3385:
        /* <DEDUP_REMOVED lines=33> */
.L_x_3434:
        /* <DEDUP_REMOVED lines=13> */
.L_x_5445:


//--------------------- .text._ZN10layer_norm31ln_parallel_residual_bwd_kernelINS_13Kernel_traitsI6__halfS2_fS2_fjLj2560ELj1ELj1ELj4ELj8ENS_18Kernel_traits_baseILj2560ES2_S2_fS2_fjLj128EEEEELb0ELb1ELb0EEEvNS_9BwdParamsE --------------------------
	.section	.text._ZN10layer_norm31ln_parallel_residual_bwd_kernelINS_13Kernel_traitsI6__halfS2_fS2_fjLj2560ELj1ELj1ELj4ELj8ENS_18Kernel_traits_baseILj2560ES2_S2_fS2_fjLj128EEEEELb0ELb1ELb0EEEvNS_9BwdParamsE,"ax",@progbits
	.align	128
        .global         _ZN10layer_norm31ln_parallel_residual_bwd_kernelINS_13Kernel_traitsI6__halfS2_fS2_fjLj2560ELj1ELj1ELj4ELj8ENS_18Kernel_traits_baseILj2560ES2_S2_fS2_fjLj128EEEEELb0ELb1ELb0EEEvNS_9BwdParamsE
        .type           _ZN10layer_norm31ln_parallel_residual_bwd_kernelINS_13Kernel_traitsI6__halfS2_fS2_fjLj2560ELj1ELj1ELj4ELj8ENS_18Kernel_traits_baseILj2560ES2_S2_fS2_fjLj128EEEEELb0ELb1ELb0EEEvNS_9BwdParamsE,@function
        .size           _ZN10layer_norm31ln_parallel_residual_bwd_kernelINS_13Kernel_traitsI6__halfS2_fS2_fjLj2560ELj1ELj1ELj4ELj8ENS_18Kernel_traits_baseILj2560ES2_S2_fS2_fjLj128EEEEELb0ELb1ELb0EEEvNS_9BwdParamsE,(.L_x_5446 - _ZN10layer_norm31ln_parallel_residual_bwd_kernelINS_13Kernel_traitsI6__halfS2_fS2_fjLj2560ELj1ELj1ELj4ELj8ENS_18Kernel_traits_baseILj2560ES2_S2_fS2_fjLj128EEEEELb0ELb1ELb0EEEvNS_9BwdParamsE)
        .other          _ZN10layer_norm31ln_parallel_residual_bwd_kernelINS_13Kernel_traitsI6__halfS2_fS2_fjLj2560ELj1ELj1ELj4ELj8ENS_18Kernel_traits_baseILj2560ES2_S2_fS2_fjLj128EEEEELb0ELb1ELb0EEEvNS_9BwdParamsE,@"STO_CUDA_ENTRY STV_DEFAULT"
_ZN10layer_norm31ln_parallel_residual_bwd_kernelINS_13Kernel_traitsI6__halfS2_fS2_fjLj2560ELj1ELj1ELj4ELj8ENS_18Kernel_traits_baseILj2560ES2_S2_fS2_fjLj128EEEEELb0ELb1ELb0EEEvNS_9BwdParamsE:
.text._ZN10layer_norm31ln_parallel_residual_bwd_kernelINS_13Kernel_traitsI6__halfS2_fS2_fjLj2560ELj1ELj1ELj4ELj8ENS_18Kernel_traits_baseILj2560ES2_S2_fS2_fjLj128EEEEELb0ELb1ELb0EEEvNS_9BwdParamsE:
        /* <DEDUP_REMOVED lines=75> */
[----:B------:R-:W-:Y:S01]  /*04b0*/  PRMT R10, R10, 0x5410, R2 ;  /* 0x000054100a0a7816 */ /* 0x000fe20000000002 */
        /* <DEDUP_REMOVED lines=13> */
[----:B------:R-:W-:-:S02]  /*0590*/  MOV R134, R19 ;  /* 0x0000001300867202 */ /* 0x000fc40000000f00 */
[----:B------:R-:W-:Y:S02]  /*05a0*/  CS2R R40, SRZ ;  /* 0x0000000000287805 */ /* 0x000fe4000001ff00 */
[----:B------:R-:W-:Y:S02]  /*05b0*/  SHF.R.U32.HI R12, RZ, 0x10, R19 ;  /* 0x00000010ff0c7819 */ /* 0x000fe40000011613 */
[----:B------:R-:W-:Y:S02]  /*05c0*/  CS2R R42, SRZ ;  /* 0x00000000002a7805 */ /* 0x000fe4000001ff00 */
[--C-:B------:R-:W-:Y:S02]  /*05d0*/  SHF.R.U64 R135, R108, 0x10, R109.reuse ;  /* 0x000000106c877819 */ /* 0x100fe4000000126d */
[----:B------:R-:W-:Y:S02]  /*05e0*/  CS2R R36, SRZ ;  /* 0x0000000000247805 */ /* 0x000fe4000001ff00 */
[----:B------:R-:W-:-:S02]  /*05f0*/  SHF.R.U32.HI R2, RZ, 0x10, R109 ;  /* 0x00000010ff027819 */ /* 0x000fc4000001166d */
[----:B------:R-:W-:Y:S02]  /*0600*/  CS2R R38, SRZ ;  /* 0x0000000000267805 */ /* 0x000fe4000001ff00 */
[----:B------:R-:W-:Y:S02]  /*0610*/  PLOP3.LUT P0, PT, PT, PT, UP0, 0x80, 0x8 ;  /* 0x000000000008781c */ /* 0x000fe40003f0f008 */
[----:B------:R-:W-:Y:S02]  /*0620*/  CS2R R32, SRZ ;  /* 0x0000000000207805 */ /* 0x000fe4000001ff00 */
[----:B------:R-:W-:Y:S02]  /*0630*/  PRMT R130, R130, 0x5410, R5 ;  /* 0x0000541082827816 */ /* 0x000fe40000000005 */
        /* <DEDUP_REMOVED lines=15> */
[----:B------:R-:W-:Y:S02]  /*0730*/  MOV R5, UR11 ;  /* 0x0000000b00057c02 */ /* 0x000fe40008000f00 */
[----:B------:R-:W-:-:S07]  /*0740*/  P2R R92, PR, RZ, 0x1 ;  /* 0x00000001ff5c7803 */ /* 0x000fce0000000000 */
.L_x_3502:
[----:B-----5:R-:W4:Y:S01]  /*0750*/  LDC.64 R6, c[0x0][0x3c0] ;  /* 0x0000f000ff067b82 */ /* 0x020f220000000a00 */
[----:B------:R-:W-:-:S07]  /*0760*/  ISETP.NE.AND P5, PT, R92, RZ, PT ;  /* 0x000000ff5c00720c */ /* 0x000fce0003fa5270 */
[----:B0-----:R-:W0:Y:S01]  /*0770*/  LDC R2, c[0x0][0x388] ;  /* 0x0000e200ff027b82 */ /* 0x001e220000000800 */
[----:B-1234-:R-:W-:-:S07]  /*0780*/  IMAD.WIDE R90, R5, 0x4, R6 ;  /* 0x00000004055a7825 */ /* 0x01efce00078e0206 */
[----:B------:R-:W4:Y:S01]  /*0790*/  LDC.64 R6, c[0x0][0x3c8] ;  /* 0x0000f200ff067b82 */ /* 0x000f220000000a00 */
[----:B------:R-:W2:Y:S01]  /*07a0*/  LDG.E R90, desc[UR12][R90.64] ;  /* 0x0000000c5a5a7981 */ /* 0x000ea2000c1e1900 */
[----:B0-----:R-:W-:-:S05]  /*07b0*/  IMAD R92, R5, R2, RZ ;  /* 0x00000002055c7224 */ /* 0x001fca00078e02ff */
[----:B------:R-:W-:Y:S01]  /*07c0*/  SHF.R.S32.HI R93, RZ, 0x1f, R92 ;  /* 0x0000001fff5d7819 */ /* 0x000fe2000001145c */
[----:B----4-:R-:W-:-:S05]  /*07d0*/  IMAD.WIDE R88, R5, 0x4, R6 ;  /* 0x0000000405587825 */ /* 0x010fca00078e0206 */
[----:B------:R0:W5:Y:S01]  /*07e0*/  LDG.E R7, desc[UR12][R88.64] ;  /* 0x0000000c58077981 */ /* 0x000162000c1e1900 */
        /* <DEDUP_REMOVED lines=20> */
[----:B------:R-:W0:Y:S01]  /*0930*/  @P3 LDC.64 R88, c[0x0][0x438] ;  /* 0x00010e00ff583b82 */ /* 0x000e220000000a00 */
[----:B------:R-:W-:Y:S01]  /*0940*/  HADD2.F32 R18, -RZ, R108.H0_H0 ;  /* 0x2000006cff127230 */ /* 0x000fe20000004100 */
[C---:B------:R-:W-:Y:S01]  /*0950*/  IADD3 R127, PT, PT, R6.reuse, 0x80, RZ ;  /* 0x00000080067f7810 */ /* 0x040fe20007ffe0ff */
[----:B0-----:R-:W-:-:S05]  /*0960*/  @P3 IMAD.WIDE.U32 R88, R6, 0x10, R88 ;  /* 0x0000001006583825 */ /* 0x001fca00078e0058 */
[----:B------:R0:W5:Y:S01]  /*0970*/  @P3 LDG.E.128 R28, desc[UR12][R88.64] ;  /* 0x0000000c581c3981 */ /* 0x000162000c1e1d00 */
[----:B----4-:R-:W-:Y:S02]  /*0980*/  MOV R3, R16 ;  /* 0x0000001000037202 */ /* 0x010fe40000000f00 */
[----:B------:R-:W-:Y:S02]  /*0990*/  SHF.R.U64 R95, R16, 0x10, R17 ;  /* 0x00000010105f7819 */ /* 0x000fe40000001211 */
[----:B------:R-:W-:Y:S01]  /*09a0*/  MOV R91, R17 ;  /* 0x00000011005b7202 */ /* 0x000fe20000000f00 */
[C---:B--2---:R-:W-:Y:S01]  /*09b0*/  FADD.FTZ R16, -R120.reuse, R12 ;  /* 0x0000000c78107221 */ /* 0x044fe20000010100 */
[C---:B------:R-:W-:Y:S01]  /*09c0*/  FADD.FTZ R90, -R120.reuse, R13 ;  /* 0x0000000d785a7221 */ /* 0x040fe20000010100 */
[----:B------:R-:W-:Y:S02]  /*09d0*/  HADD2.F32 R13, -RZ, R3.H0_H0 ;  /* 0x20000003ff0d7230 */ /* 0x000fe40000004100 */
[C---:B------:R-:W-:Y:S01]  /*09e0*/  FADD.FTZ R94, -R120.reuse, R15 ;  /* 0x0000000f785e7221 */ /* 0x040fe20000010100 */
[----:B-----5:R-:W-:Y:S01]  /*09f0*/  FMUL.FTZ R3, R7, R16 ;  /* 0x0000001007037220 */ /* 0x020fe20000410000 */
[----:B------:R-:W-:Y:S01]  /*0a00*/  SHF.R.U32.HI R93, RZ, 0x10, R17 ;  /* 0x00000010ff5d7819 */ /* 0x000fe20000011611 */
[----:B------:R-:W-:Y:S01]  /*0a10*/  FADD.FTZ R92, -R120, R14 ;  /* 0x0000000e785c7221 */ /* 0x000fe20000010100 */
[----:B------:R-:W-:-:S02]  /*0a20*/  HADD2.F32 R15, -RZ, R135.H0_H0 ;  /* 0x20000087ff0f7230 */ /* 0x000fc40000004100 */
[----:B------:R-:W-:Y:S01]  /*0a30*/  FMUL.FTZ R14, R7, R90 ;  /* 0x0000005a070e7220 */ /* 0x000fe20000410000 */
[----:B------:R-:W-:Y:S02]  /*0a40*/  HADD2.F32 R16, -RZ, R95.H0_H0 ;  /* 0x2000005fff107230 */ /* 0x000fe40000004100 */
[-C--:B------:R-:W-:Y:S01]  /*0a50*/  FMUL.FTZ R12, R18, R13.reuse ;  /* 0x0000000d120c7220 */ /* 0x080fe20000410000 */
[----:B------:R-:W-:Y:S02]  /*0a60*/  HADD2.F32 R17, -RZ, R109.H0_H0 ;  /* 0x2000006dff117230 */ /* 0x000fe40000004100 */
[----:B------:R-:W-:Y:S02]  /*0a70*/  HADD2.F32 R91, -RZ, R91.H0_H0 ;  /* 0x2000005bff5b7230 */ /* 0x000fe40000004100 */
[----:B------:R-:W-:Y:S01]  /*0a80*/  FADD.FTZ R48, R48, R13 ;  /* 0x0000000d30307221 */ /* 0x000fe20000010000 */
[----:B------:R-:W-:Y:S01]  /*0a90*/  FFMA.FTZ R68, R3, R13, R68 ;  /* 0x0000000d03447223 */ /* 0x000fe20000010044 */
[-C--:B------:R-:W-:Y:S01]  /*0aa0*/  FMUL.FTZ R13, R15, R16.reuse ;  /* 0x000000100f0d7220 */ /* 0x080fe20000410000 */
[----:B------:R-:W-:Y:S01]  /*0ab0*/  FADD.FTZ R49, R49, R16 ;  /* 0x0000001031317221 */ /* 0x000fe20000010000 */
[----:B------:R-:W-:Y:S01]  /*0ac0*/  FFMA.FTZ R69, R14, R16, R69 ;  /* 0x000000100e457223 */ /* 0x000fe20000010045 */
[----:B------:R-:W-:Y:S01]  /*0ad0*/  FMUL.FTZ R16, R17, R91 ;  /* 0x0000005b11107220 */ /* 0x000fe20000410000 */
[----:B0-----:R-:W-:Y:S01]  /*0ae0*/  FADD.FTZ R88, RZ, R12 ;  /* 0x0000000cff587221 */ /* 0x001fe20000010000 */
[----:B------:R-:W-:Y:S01]  /*0af0*/  FFMA.FTZ R17, R3, R12, RZ ;  /* 0x0000000c03117223 */ /* 0x000fe200000100ff */
[----:B------:R-:W-:-:S02]  /*0b00*/  HADD2.F32 R90, -RZ, R135.H1_H1 ;  /* 0x30000087ff5a7230 */ /* 0x000fc40000004100 */
[----:B------:R-:W-:Y:S02]  /*0b10*/  HADD2.F32 R93, -RZ, R93.H0_H0 ;  /* 0x2000005dff5d7230 */ /* 0x000fe40000004100 */
[----:B------:R-:W-:Y:S01]  /*0b20*/  FADD.FTZ R89, R88, R13 ;  /* 0x0000000d58597221 */ /* 0x000fe20000010000 */
[C---:B------:R-:W-:Y:S01]  /*0b30*/  FMUL.FTZ R15, R7.reuse, R92 ;  /* 0x0000005c070f7220 */ /* 0x040fe20000410000 */
        /* <DEDUP_REMOVED lines=11> */
.L_x_3437:
[----:B-1-3--:R-:W-:Y:S05]  /*0bf0*/  BSYNC.RECONVERGENT B0 ;  /* 0x0000000000007941 */ /* 0x00afea0003800200 */
.L_x_3436:
        /* <DEDUP_REMOVED lines=11> */
[----:B------:R-:W-:Y:S02]  /*0cb0*/  HADD2.F32 R92, -RZ, R8.H1_H1 ;  /* 0x30000008ff5c7230 */ /* 0x000fe40000004100 */
        /* <DEDUP_REMOVED lines=8> */
[----:B------:R-:W-:-:S02]  /*0d40*/  HADD2.F32 R21, -RZ, R19.H0_H0 ;  /* 0x20000013ff157230 */ /* 0x000fc40000004100 */
[C---:B------:R-:W-:Y:S01]  /*0d50*/  FADD.FTZ R98, -R120.reuse, R23 ;  /* 0x0000001778627221 */ /* 0x040fe20000010100 */
[C---:B-----5:R-:W-:Y:S01]  /*0d60*/  FMUL.FTZ R19, R7.reuse, R88 ;  /* 0x0000005807137220 */ /* 0x060fe20000410000 */
[----:B------:R-:W-:Y:S01]  /*0d70*/  HADD2.F32 R23, -RZ, R9.H1_H1 ;  /* 0x30000009ff177230 */ /* 0x000fe20000004100 */
[----:B------:R-:W-:Y:S01]  /*0d80*/  SHF.R.U32.HI R95, RZ, 0x10, R89 ;  /* 0x00000010ff5f7819 */ /* 0x000fe20000011659 */
[----:B------:R-:W-:Y:S02]  /*0d90*/  HADD2.F32 R88, -RZ, R97.H0_H0 ;  /* 0x20000061ff587230 */ /* 0x000fe40000004100 */
[----:B------:R-:W-:Y:S01]  /*0da0*/  FADD.FTZ R96, -R120, R22 ;  /* 0x0000001678607221 */ /* 0x000fe20000010100 */
[----:B------:R-:W-:Y:S02]  /*0db0*/  HADD2.F32 R89, -RZ, R10.H1_H1 ;  /* 0x3000000aff597230 */ /* 0x000fe40000004100 */
[----:B------:R-:W-:Y:S01]  /*0dc0*/  FMUL.FTZ R22, R7, R94 ;  /* 0x0000005e07167220 */ /* 0x000fe20000410000 */
[----:B------:R-:W-:-:S02]  /*0dd0*/  HADD2.F32 R93, -RZ, R93.H0_H0 ;  /* 0x2000005dff5d7230 */ /* 0x000fc40000004100 */
[-C--:B------:R-:W-:Y:S01]  /*0de0*/  FMUL.FTZ R20, R92, R21.reuse ;  /* 0x000000155c147220 */ /* 0x080fe20000410000 */
[----:B------:R-:W-:Y:S01]  /*0df0*/  FADD.FTZ R44, R44, R21 ;  /* 0x000000152c2c7221 */ /* 0x000fe20000010000 */
[----:B------:R-:W-:Y:S01]  /*0e00*/  FFMA.FTZ R64, R19, R21, R64 ;  /* 0x0000001513407223 */ /* 0x000fe20000010040 */
[-C--:B------:R-:W-:Y:S01]  /*0e10*/  FMUL.FTZ R21, R23, R88.reuse ;  /* 0x0000005817157220 */ /* 0x080fe20000410000 */
[----:B------:R-:W-:Y:S01]  /*0e20*/  FADD.FTZ R45, R45, R88 ;  /* 0x000000582d2d7221 */ /* 0x000fe20000010000 */
[----:B------:R-:W-:Y:S01]  /*0e30*/  FFMA.FTZ R65, R22, R88, R65 ;  /* 0x0000005816417223 */ /* 0x000fe20000010041 */
[----:B------:R-:W-:Y:S01]  /*0e40*/  FMUL.FTZ R23, R7, R96 ;  /* 0x0000006007177220 */ /* 0x000fe20000410000 */
[----:B------:R-:W-:Y:S01]  /*0e50*/  FMUL.FTZ R96, R89, R93 ;  /* 0x0000005d59607220 */ /* 0x000fe20000410000 */
[----:B------:R-:W-:Y:S01]  /*0e60*/  FADD.FTZ R88, R121, R20 ;  /* 0x0000001479587221 */ /* 0x000fe20000010000 */
[----:B------:R-:W-:Y:S01]  /*0e70*/  FFMA.FTZ R89, R19, R20, R128 ;  /* 0x0000001413597223 */ /* 0x000fe20000010080 */
[----:B------:R-:W-:-:S02]  /*0e80*/  HADD2.F32 R97, -RZ, R11.H1_H1 ;  /* 0x3000000bff617230 */ /* 0x000fc40000004100 */
[----:B------:R-:W-:Y:S02]  /*0e90*/  HADD2.F32 R92, -RZ, R95.H0_H0 ;  /* 0x2000005fff5c7230 */ /* 0x000fe40000004100 */
[----:B0-----:R-:W-:Y:S01]  /*0ea0*/  FADD.FTZ R91, R88, R21 ;  /* 0x00000015585b7221 */ /* 0x001fe20000010000 */
        /* <DEDUP_REMOVED lines=11> */
.L_x_3439:
[----:B------:R-:W-:Y:S05]  /*0f60*/  BSYNC.RECONVERGENT B0 ;  /* 0x0000000000007941 */ /* 0x000fea0003800200 */
.L_x_3438:
[----:B------:R-:W-:Y:S04]  /*0f70*/  BSSY.RECONVERGENT B0, `(.L_x_3440) ;  /* 0x0000036000007945 */ /* 0x000fe80003800200 */
[----:B------:R-:W-:Y:S05]  /*0f80*/  @!P1 BRA `(.L_x_3441) ;  /* 0x0000000000d09947 */ /* 0x000fea0003800000 */
[----:B------:R-:W0:Y:S01]  /*0f90*/  LDC.64 R92, c[0x0][0x428] ;  /* 0x00010a00ff5c7b82 */ /* 0x000e220000000a00 */
[----:B------:R-:W-:-:S07]  /*0fa0*/  ISETP.NE.U32.AND P3, PT, RZ, UR16, PT ;  /* 0x00000010ff007c0c */ /* 0x000fce000bf65070 */
[----:B------:R-:W1:Y:S01]  /*0fb0*/  LDC.64 R88, c[0x0][0x3a8] ;  /* 0x0000ea00ff587b82 */ /* 0x000e620000000a00 */
[----:B------:R-:W-:-:S13]  /*0fc0*/  ISETP.NE.AND.EX P3, PT, RZ, UR17, PT, P3 ;  /* 0x00000011ff007c0c */ /* 0x000fda000bf65330 */
[----:B------:R-:W2:Y:S01]  /*0fd0*/  @P3 LDC.64 R94, c[0x0][0x438] ;  /* 0x00010e00ff5e3b82 */ /* 0x000ea20000000a00 */
[----:B0-----:R-:W-:-:S06]  /*0fe0*/  IMAD.WIDE.U32 R92, R127, 0x8, R92 ;  /* 0x000000087f5c7825 */ /* 0x001fcc00078e005c */
[----:B------:R-:W3:Y:S01]  /*0ff0*/  LDG.E.64 R92, desc[UR12][R92.64] ;  /* 0x0000000c5c5c7981 */ /* 0x000ee2000c1e1b00 */
[----:B-1----:R-:W-:-:S06]  /*1000*/  IMAD.WIDE.U32 R88, R127, 0x10, R88 ;  /* 0x000000107f587825 */ /* 0x002fcc00078e0058 */
[----:B------:R-:W4:Y:S01]  /*1010*/  LDG.E.128 R88, desc[UR12][R88.64] ;  /* 0x0000000c58587981 */ /* 0x000f22000c1e1d00 */
[----:B--2---:R-:W-:-:S05]  /*1020*/  @P3 IMAD.WIDE.U32 R94, R127, 0x10, R94 ;  /* 0x000000107f5e3825 */ /* 0x004fca00078e005e */
[----:B------:R0:W5:Y:S01]  /*1030*/  @P3 LDG.E.128 R72, desc[UR12][R94.64] ;  /* 0x0000000c5e483981 */ /* 0x000162000c1e1d00 */
[--C-:B------:R-:W-:Y:S02]  /*1040*/  HADD2.F32 R100, -RZ, R129.reuse.H0_H0 ;  /* 0x20000081ff647230 */ /* 0x100fe40000004100 */
[----:B------:R-:W-:Y:S02]  /*1050*/  HADD2.F32 R101, -RZ, R129.H1_H1 ;  /* 0x30000081ff657230 */ /* 0x000fe40000004100 */
[--C-:B------:R-:W-:Y:S02]  /*1060*/  HADD2.F32 R104, -RZ, R130.reuse.H0_H0 ;  /* 0x20000082ff687230 */ /* 0x100fe40000004100 */
[----:B------:R-:W-:Y:S01]  /*1070*/  HADD2.F32 R105, -RZ, R130.H1_H1 ;  /* 0x30000082ff697230 */ /* 0x000fe20000004100 */
[----:B------:R-:W-:Y:S02]  /*1080*/  IADD3 R127, PT, PT, R127, 0x80, RZ ;  /* 0x000000807f7f7810 */ /* 0x000fe40007ffe0ff */
[----:B---3--:R-:W-:-:S02]  /*1090*/  MOV R99, R92 ;  /* 0x0000005c00637202 */ /* 0x008fc40000000f00 */
[----:B------:R-:W-:Y:S02]  /*10a0*/  SHF.R.U64 R102, R92, 0x10, R93 ;  /* 0x000000105c667819 */ /* 0x000fe4000000125d */
[----:B------:R-:W-:Y:S01]  /*10b0*/  MOV R103, R93 ;  /* 0x0000005d00677202 */ /* 0x000fe20000000f00 */
[C---:B----4-:R-:W-:Y:S01]  /*10c0*/  FADD.FTZ R136, -R120.reuse, R89 ;  /* 0x0000005978887221 */ /* 0x050fe20000010100 */
[----:B------:R-:W-:Y:S02]  /*10d0*/  HADD2.F32 R89, -RZ, R99.H0_H0 ;  /* 0x20000063ff597230 */ /* 0x000fe40000004100 */
[C---:B------:R-:W-:Y:S01]  /*10e0*/  FADD.FTZ R92, -R120.reuse, R88 ;  /* 0x00000058785c7221 */ /* 0x040fe20000010100 */
[----:B------:R-:W-:Y:S02]  /*10f0*/  HADD2.F32 R88, -RZ, R102.H0_H0 ;  /* 0x20000066ff587230 */ /* 0x000fe40000004100 */
[----:B------:R-:W-:Y:S01]  /*1100*/  FADD.FTZ R90, -R120, R90 ;  /* 0x0000005a785a7221 */ /* 0x000fe20000010100 */
[C---:B-----5:R-:W-:Y:S01]  /*1110*/  FMUL.FTZ R102, R7.reuse, R136 ;  /* 0x0000008807667220 */ /* 0x060fe20000410000 */
[----:B------:R-:W-:Y:S01]  /*1120*/  FMUL.FTZ R99, R7, R92 ;  /* 0x0000005c07637220 */ /* 0x000fe20000410000 */
[-C--:B------:R-:W-:Y:S01]  /*1130*/  FMUL.FTZ R100, R100, R89.reuse ;  /* 0x0000005964647220 */ /* 0x080fe20000410000 */
[----:B------:R-:W-:Y:S01]  /*1140*/  FADD.FTZ R138, -R120, R91 ;  /* 0x0000005b788a7221 */ /* 0x000fe20000010100 */
[----:B------:R-:W-:Y:S01]  /*1150*/  HADD2.F32 R91, -RZ, R103.H0_H0 ;  /* 0x20000067ff5b7230 */ /* 0x000fe20000004100 */
[----:B------:R-:W-:Y:S01]  /*1160*/  SHF.R.U32.HI R106, RZ, 0x10, R93 ;  /* 0x00000010ff6a7819 */ /* 0x000fe2000001165d */
[-C--:B------:R-:W-:Y:S01]  /*1170*/  FMUL.FTZ R101, R101, R88.reuse ;  /* 0x0000005865657220 */ /* 0x080fe20000410000 */
[----:B------:R-:W-:Y:S01]  /*1180*/  FADD.FTZ R41, R41, R88 ;  /* 0x0000005829297221 */ /* 0x000fe20000010000 */
[----:B------:R-:W-:Y:S01]  /*1190*/  FFMA.FTZ R61, R102, R88, R61 ;  /* 0x00000058663d7223 */ /* 0x000fe2000001003d */
[----:B------:R-:W-:Y:S01]  /*11a0*/  FMUL.FTZ R103, R7, R90 ;  /* 0x0000005a07677220 */ /* 0x000fe20000410000 */
[----:B------:R-:W-:Y:S01]  /*11b0*/  FADD.FTZ R40, R40, R89 ;  /* 0x0000005928287221 */ /* 0x000fe20000010000 */
[----:B------:R-:W-:Y:S01]  /*11c0*/  FFMA.FTZ R60, R99, R89, R60 ;  /* 0x00000059633c7223 */ /* 0x000fe2000001003c */
[----:B------:R-:W-:Y:S01]  /*11d0*/  FADD.FTZ R88, R121, R100 ;  /* 0x0000006479587221 */ /* 0x000fe20000010000 */
[----:B------:R-:W-:Y:S01]  /*11e0*/  FFMA.FTZ R89, R99, R100, R128 ;  /* 0x0000006463597223 */ /* 0x000fe20000010080 */
[-C--:B------:R-:W-:Y:S01]  /*11f0*/  FMUL.FTZ R104, R104, R91.reuse ;  /* 0x0000005b68687220 */ /* 0x080fe20000410000 */
[----:B------:R-:W-:Y:S01]  /*1200*/  FADD.FTZ R42, R42, R91 ;  /* 0x0000005b2a2a7221 */ /* 0x000fe20000010000 */
[----:B------:R-:W-:Y:S01]  /*1210*/  FFMA.FTZ R62, R103, R91, R62 ;  /* 0x0000005b673e7223 */ /* 0x000fe2000001003e */
[----:B------:R-:W-:-:S02]  /*1220*/  HADD2.F32 R92, -RZ, R106.H0_H0 ;  /* 0x2000006aff5c7230 */ /* 0x000fc40000004100 */
        /* <DEDUP_REMOVED lines=9> */
[----:B0-----:R-:W-:-:S07]  /*12c0*/  FFMA.FTZ R128, R106, R105, R88 ;  /* 0x000000696a807223 */ /* 0x001fce0000010058 */
.L_x_3441:
[----:B------:R-:W-:Y:S05]  /*12d0*/  BSYNC.RECONVERGENT B0 ;  /* 0x0000000000007941 */ /* 0x000fea0003800200 */
.L_x_3440:
        /* <DEDUP_REMOVED lines=54> */
.L_x_3443:
[----:B------:R-:W-:Y:S05]  /*1640*/  BSYNC.RECONVERGENT B0 ;  /* 0x0000000000007941 */ /* 0x000fea0003800200 */
.L_x_3442:
        /* <DEDUP_REMOVED lines=15> */
[----:B------:R-:W-:Y:S01]  /*1740*/  HADD2.F32 R125, -RZ, R134.H1_H1 ;  /* 0x30000086ff7d7230 */ /* 0x000fe20000004100 */
[----:B---3--:R-:W-:Y:S02]  /*1750*/  MOV R117, R92 ;  /* 0x0000005c00757202 */ /* 0x008fe40000000f00 */
[----:B------:R-:W-:Y:S02]  /*1760*/  SHF.R.U64 R124, R92, 0x10, R93 ;  /* 0x000000105c7c7819 */ /* 0x000fe4000000125d */
[----:B------:R-:W-:Y:S01]  /*1770*/  MOV R123, R93 ;  /* 0x0000005d007b7202 */ /* 0x000fe20000000f00 */
[----:B----4-:R-:W-:Y:S01]  /*1780*/  FADD.FTZ R122, -R120, R89 ;  /* 0x00000059787a7221 */ /* 0x010fe20000010100 */
[----:B------:R-:W-:-:S02]  /*1790*/  HADD2.F32 R89, -RZ, R117.H0_H0 ;  /* 0x20000075ff597230 */ /* 0x000fc40000004100 */
[C---:B------:R-:W-:Y:S01]  /*17a0*/  FADD.FTZ R92, -R120.reuse, R88 ;  /* 0x00000058785c7221 */ /* 0x040fe20000010100 */
[----:B------:R-:W-:Y:S02]  /*17b0*/  HADD2.F32 R88, -RZ, R124.H0_H0 ;  /* 0x2000007cff587230 */ /* 0x000fe40000004100 */
[----:B------:R-:W-:Y:S01]  /*17c0*/  FADD.FTZ R90, -R120, R90 ;  /* 0x0000005a785a7221 */ /* 0x000fe20000010100 */
[C---:B-----5:R-:W-:Y:S01]  /*17d0*/  FMUL.FTZ R122, R7.reuse, R122 ;  /* 0x0000007a077a7220 */ /* 0x060fe20000410000 */
[----:B------:R-:W-:Y:S01]  /*17e0*/  FMUL.FTZ R117, R7, R92 ;  /* 0x0000005c07757220 */ /* 0x000fe20000410000 */
[----:B------:R-:W-:Y:S01]  /*17f0*/  FMUL.FTZ R118, R118, R89 ;  /* 0x0000005976767220 */ /* 0x000fe20000410000 */
[----:B------:R-:W-:Y:S01]  /*1800*/  FADD.FTZ R126, -R120, R91 ;  /* 0x0000005b787e7221 */ /* 0x000fe20000010100 */
[----:B------:R-:W-:Y:S01]  /*1810*/  HADD2.F32 R124, -RZ, R134.H0_H0 ;  /* 0x20000086ff7c7230 */ /* 0x000fe20000004100 */
[----:B------:R-:W-:Y:S01]  /*1820*/  SHF.R.U32.HI R127, RZ, 0x10, R93 ;  /* 0x00000010ff7f7819 */ /* 0x000fe2000001165d */
[----:B------:R-:W-:-:S02]  /*1830*/  HADD2.F32 R91, -RZ, R123.H0_H0 ;  /* 0x2000007bff5b7230 */ /* 0x000fc40000004100 */
        /* <DEDUP_REMOVED lines=22> */
.L_x_3445:
[----:B------:R-:W-:Y:S05]  /*19a0*/  BSYNC.RECONVERGENT B0 ;  /* 0x0000000000007941 */ /* 0x000fea0003800200 */
.L_x_3444:
        /* <DEDUP_REMOVED lines=32> */
.L_x_3447:
[----:B------:R-:W-:Y:S05]  /*1bb0*/  BSYNC.RECONVERGENT B0 ;  /* 0x0000000000007941 */ /* 0x000fea0003800200 */
.L_x_3446:
        /* <DEDUP_REMOVED lines=60> */
.L_x_3452:
        /* <DEDUP_REMOVED lines=23> */
.L_x_3451:
        /* <DEDUP_REMOVED lines=20> */
.L_x_3454:
        /* <DEDUP_REMOVED lines=21> */
.L_x_3450:
        /* <DEDUP_REMOVED lines=25> */
[----:B------:R-:W-:Y:S01]  /*2510*/  PRMT R127, R91, 0x7610, R127 ;  /* 0x000076105b7f7816 */ /* 0x000fe2000000007f */
[----:B------:R-:W-:Y:S06]  /*2520*/  BRA `(.L_x_3453) ;  /* 0x0000000000fc7947 */ /* 0x000fec0003800000 */
.L_x_3456:
        /* <DEDUP_REMOVED lines=23> */
.L_x_3455:
        /* <DEDUP_REMOVED lines=20> */
.L_x_3457:
        /* <DEDUP_REMOVED lines=15> */
[----:B------:R-:W-:Y:S02]  /*28d0*/  PRMT R90, R95, 0x7632, R90 ;  /* 0x000076325f5a7816 */ /* 0x000fe4000000005a */
[----:B------:R-:W-:Y:S02]  /*28e0*/  PRMT R8, R128, 0x7610, R8 ;  /* 0x0000761080087816 */ /* 0x000fe40000000008 */
[----:B------:R-:W-:-:S02]  /*28f0*/  PRMT R9, R127, 0x7610, R9 ;  /* 0x000076107f097816 */ /* 0x000fc40000000009 */
[----:B------:R-:W-:Y:S02]  /*2900*/  PRMT R10, R90, 0x7610, R10 ;  /* 0x000076105a0a7816 */ /* 0x000fe4000000000a */
[----:B------:R-:W-:-:S07]  /*2910*/  PRMT R11, R95, 0x7610, R11 ;  /* 0x000076105f0b7816 */ /* 0x000fce000000000b */
.L_x_3453:
        /* <DEDUP_REMOVED lines=24> */
.L_x_3458:
[----:B------:R-:W-:-:S07]  /*2aa0*/  IADD3 R6, PT, PT, R6, 0x80, RZ ;  /* 0x0000008006067810 */ /* 0x000fce0007ffe0ff */
.L_x_3449:
[----:B------:R-:W-:Y:S05]  /*2ab0*/  BSYNC.RECONVERGENT B0 ;  /* 0x0000000000007941 */ /* 0x000fea0003800200 */
.L_x_3448:
        /* <DEDUP_REMOVED lines=33> */
.L_x_3463:
        /* <DEDUP_REMOVED lines=17> */
.L_x_3462:
        /* <DEDUP_REMOVED lines=26> */
.L_x_3465:
        /* <DEDUP_REMOVED lines=19> */
.L_x_3461:
        /* <DEDUP_REMOVED lines=28> */
.L_x_3467:
        /* <DEDUP_REMOVED lines=17> */
.L_x_3466:
        /* <DEDUP_REMOVED lines=26> */
.L_x_3468:
        /* <DEDUP_REMOVED lines=18> */
.L_x_3464:
        /* <DEDUP_REMOVED lines=20> */
.L_x_3469:
[----:B------:R-:W-:-:S07]  /*3780*/  IADD3 R6, PT, PT, R6, 0x80, RZ ;  /* 0x0000008006067810 */ /* 0x000fce0007ffe0ff */
.L_x_3460:
[----:B------:R-:W-:Y:S05]  /*3790*/  BSYNC.RECONVERGENT B0 ;  /* 0x0000000000007941 */ /* 0x000fea0003800200 */
.L_x_3459:
        /* <DEDUP_REMOVED lines=33> */
.L_x_3474:
        /* <DEDUP_REMOVED lines=17> */
.L_x_3473:
        /* <DEDUP_REMOVED lines=26> */
.L_x_3476:
        /* <DEDUP_REMOVED lines=19> */
.L_x_3472:
        /* <DEDUP_REMOVED lines=28> */
.L_x_3478:
        /* <DEDUP_REMOVED lines=17> */
.L_x_3477:
        /* <DEDUP_REMOVED lines=26> */
.L_x_3479:
        /* <DEDUP_REMOVED lines=18> */
.L_x_3475:
        /* <DEDUP_REMOVED lines=20> */
.L_x_3480:
[----:B------:R-:W-:-:S07]  /*4460*/  IADD3 R6, PT, PT, R6, 0x80, RZ ;  /* 0x0000008006067810 */ /* 0x000fce0007ffe0ff */
.L_x_3471:
[----:B------:R-:W-:Y:S05]  /*4470*/  BSYNC.RECONVERGENT B0 ;  /* 0x0000000000007941 */ /* 0x000fea0003800200 */
.L_x_3470:
        /* <DEDUP_REMOVED lines=33> */
.L_x_3485:
        /* <DEDUP_REMOVED lines=17> */
.L_x_3484:
        /* <DEDUP_REMOVED lines=26> */
.L_x_3487:
        /* <DEDUP_REMOVED lines=19> */
.L_x_3483:
        /* <DEDUP_REMOVED lines=28> */
.L_x_3489:
        /* <DEDUP_REMOVED lines=17> */
.L_x_3488:
        /* <DEDUP_REMOVED lines=26> */
.L_x_3490:
        /* <DEDUP_REMOVED lines=18> */
.L_x_3486:
        /* <DEDUP_REMOVED lines=20> */
.L_x_3491:
[----:B------:R-:W-:-:S07]  /*5140*/  IADD3 R6, PT, PT, R6, 0x80, RZ ;  /* 0x0000008006067810 */ /* 0x000fce0007ffe0ff */
.L_x_3482:
[----:B------:R-:W-:Y:S05]  /*5150*/  BSYNC.RECONVERGENT B0 ;  /* 0x0000000000007941 */ /* 0x000fea0003800200 */
.L_x_3481:
        /* <DEDUP_REMOVED lines=33> */
.L_x_3496:
        /* <DEDUP_REMOVED lines=17> */
.L_x_3495:
        /* <DEDUP_REMOVED lines=26> */
.L_x_3498:
        /* <DEDUP_REMOVED lines=18> */
.L_x_3494:
        /* <DEDUP_REMOVED lines=28> */
.L_x_3500:
        /* <DEDUP_REMOVED lines=17> */
.L_x_3499:
        /* <DEDUP_REMOVED lines=25> */
.L_x_3501:
        /* <DEDUP_REMOVED lines=18> */
.L_x_3497:
        /* <DEDUP_REMOVED lines=20> */
.L_x_3493:
[----:B------:R-:W-:Y:S05]  /*5e00*/  BSYNC.RECONVERGENT B0 ;  /* 0x0000000000007941 */ /* 0x000fea0003800200 */
.L_x_3492:
[----:B------:R-:W-:Y:S01]  /*5e10*/  UPLOP3.LUT UP1, UPT, UPT, UPT, UP1, 0x40, 0x4 ;  /* 0x000000000004789c */ /* 0x000fe20003f2e810 */
[----:B------:R-:W-:Y:S10]  /*5e20*/  @!P6 BRA `(.L_x_3502) ;  /* 0xffffffa80048e947 */ /* 0x000ff4000383ffff */
.L_x_3435:
[----:B------:R-:W4:Y:S01]  /*5e30*/  LDC.64 R4, c[0x0][0x440] ;  /* 0x00011000ff047b82 */ /* 0x000f220000000a00 */
[----:B------:R-:W-:-:S05]  /*5e40*/  IMAD R3, R2, UR11, RZ ;  /* 0x0000000b02037c24 */ /* 0x000fca000f8e02ff */
[----:B------:R-:W-:Y:S02]  /*5e50*/  LEA.HI R21, R3, R0, RZ, 0x1e ;  /* 0x0000000003157211 */ /* 0x000fe400078ff0ff */
[----:B-----5:R-:W0:Y:S08]  /*5e60*/  LDC.64 R6, c[0x0][0x448] ;  /* 0x00011200ff067b82 */ /* 0x020e300000000a00 */
        /* <DEDUP_REMOVED lines=34> */
.L_x_3503:
        /* <DEDUP_REMOVED lines=15> */
.L_x_5446:


//--------------------- .text._ZN10layer_norm31ln_parallel_residual_bwd_kernelINS_13Kernel_traitsI6__halfS2_fS2_fjLj2560ELj1ELj1ELj4ELj8ENS_18Kernel_traits_baseILj2560ES2_S2_fS2_fjLj128EEEEELb0ELb1ELb1EEEvNS_9BwdParamsE --------------------------
	.section	.text._ZN10layer_norm31ln_parallel_residual_bwd_kernelINS_13Kernel_traitsI6__halfS2_fS2_fjLj2560ELj1ELj1ELj4ELj8ENS_18Kernel_traits_baseILj2560ES2_S2_fS2_fjLj128EEEEELb0ELb1ELb1EEEvNS_9BwdParamsE,"ax",@progbits
	.align	128
        .global         _ZN10layer_norm31ln_parallel_residual_bwd_kernelINS_13Kernel_traitsI6__halfS2_fS2_fjLj2560ELj1ELj1ELj4ELj8ENS_18Kernel_traits_baseILj2560ES2_S2_fS2_fjLj128EEEEELb0ELb1ELb1EEEvNS_9BwdParamsE
        .type           _ZN10layer_norm31ln_parallel_residual_bwd_kernelINS_13Kernel_traitsI6__halfS2_fS2_fjLj2560ELj1ELj1ELj4ELj8ENS_18Kernel_traits_baseILj2560ES2_S2_fS2_fjLj128EEEEELb0ELb1ELb1EEEvNS_9BwdParamsE,@function
        .size           _ZN10layer_norm31ln_parallel_residual_bwd_kernelINS_13Kernel_traitsI6__halfS2_fS2_fjLj2560ELj1ELj1ELj4ELj8ENS_18Kernel_traits_baseILj2560ES2_S2_fS2_fjLj128EEEEELb0ELb1ELb1EEEvNS_9BwdParamsE,(.L_x_5447 - _ZN10layer_norm31ln_parallel_residual_bwd_kernelINS_13Kernel_traitsI6__halfS2_fS2_fjLj2560ELj1ELj1ELj4ELj8ENS_18Kernel_traits_baseILj2560ES2_S2_fS2_fjLj128EEEEELb0ELb1ELb1EEEvNS_9BwdParamsE)
        .other          _ZN10layer_norm31ln_parallel_residual_bwd_kernelINS_13Kernel_traitsI6__halfS2_fS2_fjLj2560ELj1ELj1ELj4ELj8ENS_18Kernel_traits_baseILj2560ES2_S2_fS2_fjLj128EEEEELb0ELb1ELb1EEEvNS_9BwdParamsE,@"STO_CUDA_ENTRY STV_DEFAULT"
_ZN10layer_norm31ln_parallel_residual_bwd_kernelINS_13Kernel_traitsI6__halfS2_fS2_fjLj2560ELj1ELj1ELj4ELj8ENS_18Kernel_traits_baseILj2560ES2_S2_fS2_fjLj128EEEEELb0ELb1ELb1EEEvNS_9BwdParamsE:
.text._ZN10layer_norm31ln_parallel_residual_bwd_kernelINS_13Kernel_traitsI6__halfS2_fS2_fjLj2560ELj1ELj1ELj4ELj8ENS_18Kernel_traits_baseILj2560ES2_S2_fS2_fjLj128EEEEELb0ELb1ELb1EEEvNS_9BwdParamsE:
        /* <DEDUP_REMOVED lines=58> */
[--C-:B--2---:R-:W-:Y:S01]  /*03a0*/  SHF.R.U64 R101, R4, 0x10, R5.reuse ;  /* 0x0000001004657819 */ /* 0x104fe20000001205 */
[----:B------:R-:W-:Y:S01]  /*03b0*/  HADD2.F32 R113, -RZ, R4.H0_H0 ;  /* 0x20000004ff717230 */ /* 0x000fe20000004100 */
[----:B------:R-:W-:Y:S01]  /*03c0*/  SHF.R.U32.HI R100, RZ, 0x10, R5 ;  /* 0x00000010ff647819 */ /* 0x000fe20000011605 */
[----:B------:R-:W-:Y:S01]  /*03d0*/  HADD2.F32 R112, -RZ, R5.H0_H0 ;  /* 0x20000005ff707230 */ /* 0x000fe20000004100 */
[--C-:B-----5:R-:W-:Y:S01]  /*03e0*/  SHF.R.U64 R99, R6, 0x10, R7.reuse ;  /* 0x0000001006637819 */ /* 0x120fe20000001207 */
[----:B------:R-:W-:Y:S01]  /*03f0*/  HADD2.F32 R111, -RZ, R6.H0_H0 ;  /* 0x20000006ff6f7230 */ /* 0x000fe20000004100 */
[----:B------:R-:W-:Y:S01]  /*0400*/  SHF.R.U32.HI R98, RZ, 0x10, R7 ;  /* 0x00000010ff627819 */ /* 0x000fe20000011607 */
[----:B------:R-:W-:Y:S01]  /*0410*/  HADD2.F32 R110, -RZ, R7.H0_H0 ;  /* 0x20000007ff6e7230 */ /* 0x000fe20000004100 */
        /* <DEDUP_REMOVED lines=16> */
[----:B------:R-:W-:Y:S01]  /*0520*/  CS2R R4, SRZ ;  /* 0x0000000000047805 */ /* 0x000fe2000001ff00 */
        /* <DEDUP_REMOVED lines=9> */
[----:B0-----:R-:W-:-:S07]  /*05c0*/  HADD2.F32 R92, -RZ, R92.H0_H0 ;  /* 0x2000005cff5c7230 */ /* 0x001fce0000004100 */
.L_x_3552:
        /* <DEDUP_REMOVED lines=60> */
[C---:B------:R-:W-:Y:S01]  /*0990*/  FADD.FTZ R135, -R141.reuse, R58 ;  /* 0x0000003a8d877221 */ /* 0x040fe20000010100 */
[----:B------:R-:W-:Y:S02]  /*09a0*/  HADD2.F32 R162, -RZ, R143.H0_H0 ;  /* 0x2000008fffa27230 */ /* 0x000fe40000004100 */
[C---:B------:R-:W-:Y:S01]  /*09b0*/  FADD.FTZ R127, -R141.reuse, R59 ;  /* 0x0000003b8d7f7221 */ /* 0x040fe20000010100 */
[----:B------:R-:W-:Y:S01]  /*09c0*/  MOV R133, R119 ;  /* 0x0000007700857202 */ /* 0x000fe20000000f00 */
[C---:B------:R-:W-:Y:S01]  /*09d0*/  FADD.FTZ R123, -R141.reuse, R62 ;  /* 0x0000003e8d7b7221 */ /* 0x040fe20000010100 */
[----:B------:R-:W0:Y:S01]  /*09e0*/  @P0 LDC.64 R58, c[0x0][0x438] ;  /* 0x00010e00ff3a0b82 */ /* 0x000e220000000a00 */
[----:B-1----:R-:W-:Y:S01]  /*09f0*/  @P0 IMAD.WIDE.U32 R56, R86, 0x10, R56 ;  /* 0x0000001056380825 */ /* 0x002fe200078e0038 */
[----:B-----5:R1:W5:Y:S03]  /*0a00*/  @P0 LDG.E.128 R32, desc[UR12][R68.64] ;  /* 0x0000000c44200981 */ /* 0x020366000c1e1d00 */
[----:B------:R-:W-:Y:S01]  /*0a10*/  FADD.FTZ R160, -R141, R72 ;  /* 0x000000488da07221 */ /* 0x000fe20000010100 */
[----:B------:R-:W-:-:S02]  /*0a20*/  HADD2.F32 R62, -RZ, R137.H0_H0 ;  /* 0x20000089ff3e7230 */ /* 0x000fc40000004100 */
[C---:B------:R-:W-:Y:S01]  /*0a30*/  FADD.FTZ R164, -R141.reuse, R73 ;  /* 0x000000498da47221 */ /* 0x040fe20000010100 */
[----:B------:R-:W-:Y:S01]  /*0a40*/  SHF.R.U32.HI R129, RZ, 0x10, R119 ;  /* 0x00000010ff817819 */ /* 0x000fe20000011677 */
[C---:B------:R-:W-:Y:S01]  /*0a50*/  FADD.FTZ R156, -R141.reuse, R70 ;  /* 0x000000468d9c7221 */ /* 0x040fe20000010100 */
[----:B------:R-:W-:Y:S01]  /*0a60*/  FADD.FTZ R158, -R141, R71 ;  /* 0x000000478d9e7221 */ /* 0x000fe20000010100 */
[----:B--2---:R-:W-:Y:S01]  /*0a70*/  @P0 IMAD.WIDE.U32 R72, R89, 0x10, R60 ;  /* 0x0000001059480825 */ /* 0x004fe200078e003c */
[----:B------:R2:W5:Y:S03]  /*0a80*/  @P0 LDG.E.128 R48, desc[UR12][R56.64] ;  /* 0x0000000c38300981 */ /* 0x000566000c1e1d00 */
[----:B-1----:R-:W-:Y:S01]  /*0a90*/  FMUL.FTZ R69, R105, R162 ;  /* 0x000000a269457220 */ /* 0x002fe20000410000 */
[----:B---3--:R-:W-:-:S04]  /*0aa0*/  @P0 IMAD.WIDE.U32 R70, R90, 0x10, R64 ;  /* 0x000000105a460825 */ /* 0x008fc800078e0040 */
[----:B------:R-:W-:Y:S01]  /*0ab0*/  FMUL.FTZ R64, R93, R62 ;  /* 0x0000003e5d407220 */ /* 0x000fe20000410000 */
[----:B------:R1:W5:Y:S01]  /*0ac0*/  @P0 LDG.E.128 R40, desc[UR12][R72.64] ;  /* 0x0000000c48280981 */ /* 0x000362000c1e1d00 */
[----:B------:R-:W-:Y:S02]  /*0ad0*/  HADD2.F32 R61, -RZ, R133.H0_H0 ;  /* 0x20000085ff3d7230 */ /* 0x000fe40000004100 */
[----:B------:R-:W-:Y:S02]  /*0ae0*/  HADD2.F32 R60, -RZ, R129.H0_H0 ;  /* 0x20000081ff3c7230 */ /* 0x000fe40000004100 */
[----:B--2---:R-:W-:Y:S01]  /*0af0*/  FADD.FTZ R57, RZ, R69 ;  /* 0x00000045ff397221 */ /* 0x004fe20000010000 */
[----:B------:R-:W-:Y:S01]  /*0b00*/  FADD.FTZ R120, -R141, R63 ;  /* 0x0000003f8d787221 */ /* 0x000fe20000010100 */
[----:B------:R-:W-:Y:S01]  /*0b10*/  FMUL.FTZ R66, R104, R61 ;  /* 0x0000003d68427220 */ /* 0x000fe20000410000 */
[----:B------:R-:W-:Y:S01]  /*0b20*/  MOV R119, R131 ;  /* 0x0000008300777202 */ /* 0x000fe20000000f00 */
[----:B------:R-:W-:Y:S01]  /*0b30*/  FADD.FTZ R57, R57, R64 ;  /* 0x0000004039397221 */ /* 0x000fe20000010000 */
[----:B-1----:R-:W-:-:S02]  /*0b40*/  HADD2.F32 R72, -RZ, R125.H0_H0 ;  /* 0x2000007dff487230 */ /* 0x002fc40000004100 */
[----:B------:R-:W-:Y:S01]  /*0b50*/  FMUL.FTZ R68, R92, R60 ;  /* 0x0000003c5c447220 */ /* 0x000fe20000410000 */
[----:B------:R-:W-:Y:S01]  /*0b60*/  FADD.FTZ R159, -R141, R74 ;  /* 0x0000004a8d9f7221 */ /* 0x000fe20000010100 */
[----:B------:R-:W-:Y:S01]  /*0b70*/  FADD.FTZ R57, R57, R66 ;  /* 0x0000004239397221 */ /* 0x000fe20000010000 */
[----:B------:R-:W-:Y:S01]  /*0b80*/  FMUL.FTZ R74, R87, R120 ;  /* 0x00000078574a7220 */ /* 0x000fe20000410000 */
[----:B------:R-:W-:Y:S02]  /*0b90*/  HADD2.F32 R118, -RZ, R118.H0_H0 ;  /* 0x20000076ff767230 */ /* 0x000fe40000004100 */
[----:B------:R-:W-:Y:S01]  /*0ba0*/  FMUL.FTZ R120, R107, R72 ;  /* 0x000000486b787220 */ /* 0x000fe20000410000 */
[----:B------:R-:W-:Y:S01]  /*0bb0*/  FADD.FTZ R57, R57, R68 ;  /* 0x0000004439397221 */ /* 0x000fe20000010000 */
[----:B------:R-:W-:Y:S01]  /*0bc0*/  SHF.R.U32.HI R121, RZ, 0x10, R131 ;  /* 0x00000010ff797819 */ /* 0x000fe20000011683 */
[----:B------:R-:W-:Y:S02]  /*0bd0*/  HADD2.F32 R119, -RZ, R119.H0_H0 ;  /* 0x20000077ff777230 */ /* 0x000fe40000004100 */
[----:B------:R-:W-:Y:S01]  /*0be0*/  FMUL.FTZ R125, R95, R118 ;  /* 0x000000765f7d7220 */ /* 0x000fe20000410000 */
[----:B------:R-:W-:Y:S01]  /*0bf0*/  FADD.FTZ R56, R57, R120 ;  /* 0x0000007839387221 */ /* 0x000fe20000010000 */
[----:B------:R1:W5:Y:S01]  /*0c00*/  @P0 LDG.E.128 R36, desc[UR12][R70.64] ;  /* 0x0000000c46240981 */ /* 0x000362000c1e1d00 */
[----:B------:R-:W-:Y:S01]  /*0c10*/  MOV R126, R138 ;  /* 0x0000008a007e7202 */ /* 0x000fe20000000f00 */
[----:B0-----:R-:W-:-:S04]  /*0c20*/  @P0 IMAD.WIDE.U32 R58, R88, 0x10, R58 ;  /* 0x00000010583a0825 */ /* 0x001fc800078e003a */
[C---:B------:R-:W-:Y:S01]  /*0c30*/  FMUL.FTZ R0, R87.reuse, R0 ;  /* 0x0000000057007220 */ /* 0x040fe20000410000 */
[----:B------:R-:W-:Y:S01]  /*0c40*/  FADD.FTZ R57, R56, R125 ;  /* 0x0000007d38397221 */ /* 0x000fe20000010000 */
[----:B------:R-:W-:Y:S01]  /*0c50*/  HADD2.F32 R121, -RZ, R121.H0_H0 ;  /* 0x20000079ff797230 */ /* 0x000fe20000004100 */
[----:B------:R-:W-:Y:S01]  /*0c60*/  SHF.R.U64 R128, R138, 0x10, R139 ;  /* 0x000000108a807819 */ /* 0x000fe2000000128b */
[----:B------:R0:W5:Y:S01]  /*0c70*/  @P0 LDG.E.128 R44, desc[UR12][R58.64] ;  /* 0x0000000c3a2c0981 */ /* 0x000162000c1e1d00 */
[C---:B-1----:R-:W-:Y:S01]  /*0c80*/  FMUL.FTZ R71, R87.reuse, R127 ;  /* 0x0000007f57477220 */ /* 0x042fe20000410000 */
[----:B------:R-:W-:Y:S01]  /*0c90*/  FMUL.FTZ R127, R87, R124 ;  /* 0x0000007c577f7220 */ /* 0x000fe20000410000 */
[----:B------:R-:W-:Y:S01]  /*0ca0*/  FMUL.FTZ R124, R106, R119 ;  /* 0x000000776a7c7220 */ /* 0x000fe20000410000 */
[----:B------:R-:W-:Y:S02]  /*0cb0*/  HADD2.F32 R126, -RZ, R126.H0_H0 ;  /* 0x2000007eff7e7230 */ /* 0x000fe40000004100 */
[----:B------:R-:W-:Y:S01]  /*0cc0*/  FFMA.FTZ R56, R0, R69, RZ ;  /* 0x0000004500387223 */ /* 0x000fe200000100ff */
[----:B------:R-:W-:Y:S01]  /*0cd0*/  FMUL.FTZ R129, R94, R121 ;  /* 0x000000795e817220 */ /* 0x000fe20000410000 */
[----:B------:R-:W-:Y:S01]  /*0ce0*/  FADD.FTZ R63, -R141, R75 ;  /* 0x0000004b8d3f7221 */ /* 0x000fe20000010100 */
[----:B0-----:R-:W-:Y:S01]  /*0cf0*/  FADD.FTZ R58, R57, R124 ;  /* 0x0000007c393a7221 */ /* 0x001fe20000010000 */
[----:B------:R-:W-:Y:S01]  /*0d00*/  MOV R131, R139 ;  /* 0x0000008b00837202 */ /* 0x000fe20000000f00 */
[C---:B------:R-:W-:Y:S01]  /*0d10*/  FMUL.FTZ R75, R87.reuse, R123 ;  /* 0x0000007b574b7220 */ /* 0x040fe20000410000 */
[C---:B------:R-:W-:Y:S01]  /*0d20*/  FMUL.FTZ R65, R87.reuse, R135 ;  /* 0x0000008757417220 */ /* 0x040fe20000410000 */
[----:B------:R-:W-:Y:S01]  /*0d30*/  FMUL.FTZ R123, R87, R130 ;  /* 0x00000082577b7220 */ /* 0x000fe20000410000 */
[----:B------:R-:W-:-:S02]  /*0d40*/  HADD2.F32 R128, -RZ, R128.H0_H0 ;  /* 0x20000080ff807230 */ /* 0x000fc40000004100 */
[----:B------:R-:W-:Y:S01]  /*0d50*/  FFMA.FTZ R56, R67, R64, R56 ;  /* 0x0000004043387223 */ /* 0x000fe20000010038 */
[----:B------:R-:W-:Y:S01]  /*0d60*/  FMUL.FTZ R130, R109, R126 ;  /* 0x0000007e6d827220 */ /* 0x000fe20000410000 */
[----:B------:R-:W-:Y:S01]  /*0d70*/  FADD.FTZ R57, R58, R129 ;  /* 0x000000813a397221 */ /* 0x000fe20000010000 */
[----:B------:R-:W-:Y:S01]  /*0d80*/  SHF.R.U32.HI R132, RZ, 0x10, R139 ;  /* 0x00000010ff847819 */ /* 0x000fe2000001168b */
[----:B------:R-:W-:Y:S02]  /*0d90*/  HADD2.F32 R131, -RZ, R131.H0_H0 ;  /* 0x20000083ff837230 */ /* 0x000fe40000004100 */
[----:B------:R-:W-:Y:S01]  /*0da0*/  FFMA.FTZ R56, R65, R66, R56 ;  /* 0x0000004241387223 */ /* 0x000fe20000010038 */
[----:B------:R-:W-:Y:S01]  /*0db0*/  FMUL.FTZ R133, R97, R128 ;  /* 0x0000008061857220 */ /* 0x000fe20000410000 */
[----:B------:R-:W-:Y:S01]  /*0dc0*/  FADD.FTZ R58, R57, R130 ;  /* 0x00000082393a7221 */ /* 0x000fe20000010000 */
[----:B------:R-:W-:Y:S01]  /*0dd0*/  MOV R140, R144 ;  /* 0x00000090008c7202 */ /* 0x000fe20000000f00 */
[----:B------:R-:W-:Y:S01]  /*0de0*/  FMUL.FTZ R73, R87, R134 ;  /* 0x0000008657497220 */ /* 0x000fe20000410000 */
[----:B------:R-:W-:-:S02]  /*0df0*/  HADD2.F32 R132, -RZ, R132.H0_H0 ;  /* 0x20000084ff847230 */ /* 0x000fc40000004100 */
[----:B------:R-:W-:Y:S01]  /*0e00*/  FFMA.FTZ R56, R71, R68, R56 ;  /* 0x0000004447387223 */ /* 0x000fe20000010038 */
[----:B------:R-:W-:Y:S01]  /*0e10*/  FMUL.FTZ R134, R108, R131 ;  /* 0x000000836c867220 */ /* 0x000fe20000410000 */
[----:B------:R-:W-:Y:S01]  /*0e20*/  FADD.FTZ R59, R58, R133 ;  /* 0x000000853a3b7221 */ /* 0x000fe20000010000 */
[----:B------:R-:W-:Y:S01]  /*0e30*/  SHF.R.U64 R138, R144, 0x10, R145 ;  /* 0x00000010908a7819 */ /* 0x000fe20000001291 */
[----:B------:R-:W-:Y:S01]  /*0e40*/  FMUL.FTZ R70, R87, R148 ;  /* 0x0000009457467220 */ /* 0x000fe20000410000 */
[----:B------:R-:W-:Y:S02]  /*0e50*/  HADD2.F32 R135, -RZ, R140.H0_H0 ;  /* 0x2000008cff877230 */ /* 0x000fe40000004100 */
[----:B------:R-:W-:Y:S01]  /*0e60*/  FFMA.FTZ R57, R73, R120, R56 ;  /* 0x0000007849397223 */ /* 0x000fe20000010038 */
[----:B------:R-:W-:Y:S01]  /*0e70*/  FADD.FTZ R58, R59, R134 ;  /* 0x000000863b3a7221 */ /* 0x000fe20000010000 */
[----:B------:R-:W-:Y:S01]  /*0e80*/  FMUL.FTZ R137, R96, R132 ;  /* 0x0000008460897220 */ /* 0x000fe20000410000 */
[----:B------:R-:W-:Y:S01]  /*0e90*/  MOV R139, R145 ;  /* 0x00000091008b7202 */ /* 0x000fe20000000f00 */
[----:B------:R-:W-:-:S02]  /*0ea0*/  HADD2.F32 R138, -RZ, R138.H0_H0 ;  /* 0x2000008aff8a7230 */ /* 0x000fc40000004100 */
[----:B------:R-:W-:Y:S01]  /*0eb0*/  FFMA.FTZ R56, R70, R125, R57 ;  /* 0x0000007d46387223 */ /* 0x000fe20000010039 */
[----:B------:R-:W-:Y:S01]  /*0ec0*/  FADD.FTZ R59, R58, R137 ;  /* 0x000000893a3b7221 */ /* 0x000fe20000010000 */
[----:B------:R-:W-:Y:S01]  /*0ed0*/  FMUL.FTZ R140, R111, R135 ;  /* 0x000000876f8c7220 */ /* 0x000fe20000410000 */
[----:B------:R-:W-:Y:S01]  /*0ee0*/  SHF.R.U32.HI R142, RZ, 0x10, R145 ;  /* 0x00000010ff8e7819 */ /* 0x000fe20000011691 */
[----:B------:R-:W-:Y:S01]  /*0ef0*/  HADD2.F32 R139, -RZ, R139.H0_H0 ;  /* 0x2000008bff8b7230 */ /* 0x000fe20000004100 */
[----:B------:R-:W-:Y:S01]  /*0f00*/  MOV R144, R150 ;  /* 0x0000009600907202 */ /* 0x000fe20000000f00 */
[----:B------:R-:W-:Y:S01]  /*0f10*/  FFMA.FTZ R57, R75, R124, R56 ;  /* 0x0000007c4b397223 */ /* 0x000fe20000010038 */
[----:B------:R-:W-:Y:S01]  /*0f20*/  FADD.FTZ R56, R59, R140 ;  /* 0x0000008c3b387221 */ /* 0x000fe20000010000 */
[----:B------:R-:W-:Y:S01]  /*0f30*/  FMUL.FTZ R141, R99, R138 ;  /* 0x0000008a638d7220 */ /* 0x000fe20000410000 */
[----:B------:R-:W-:Y:S02]  /*0f40*/  HADD2.F32 R142, -RZ, R142.H0_H0 ;  /* 0x2000008eff8e7230 */ /* 0x000fe40000004100 */
[----:B------:R-:W-:Y:S01]  /*0f50*/  FFMA.FTZ R58, R74, R129, R57 ;  /* 0x000000814a3a7223 */ /* 0x000fe20000010039 */
[----:B------:R-:W-:-:S02]  /*0f60*/  HADD2.F32 R143, -RZ, R144.H0_H0 ;  /* 0x20000090ff8f7230 */ /* 0x000fc40000004100 */
[----:B------:R-:W-:Y:S01]  /*0f70*/  FADD.FTZ R59, R56, R141 ;  /* 0x0000008d383b7221 */ /* 0x000fe20000010000 */
[----:B------:R-:W-:Y:S01]  /*0f80*/  FMUL.FTZ R144, R110, R139 ;  /* 0x0000008b6e907220 */ /* 0x000fe20000410000 */
[----:B------:R-:W-:Y:S01]  /*0f90*/  SHF.R.U64 R146, R150, 0x10, R151 ;  /* 0x0000001096927819 */ /* 0x000fe20000001297 */
[----:B------:R-:W-:Y:S01]  /*0fa0*/  FMUL.FTZ R122, R87, R122 ;  /* 0x0000007a577a7220 */ /* 0x000fe20000410000 */
[----:B------:R-:W-:Y:S01]  /*0fb0*/  FFMA.FTZ R57, R123, R130, R58 ;  /* 0x000000827b397223 */ /* 0x000fe2000001003a */
[----:B------:R-:W-:Y:S01]  /*0fc0*/  FADD.FTZ R58, R59, R144 ;  /* 0x000000903b3a7221 */ /* 0x000fe20000010000 */
[----:B------:R-:W-:Y:S01]  /*0fd0*/  FMUL.FTZ R145, R98, R142 ;  /* 0x0000008e62917220 */ /* 0x000fe20000410000 */
[----:B------:R-:W-:Y:S01]  /*0fe0*/  MOV R147, R151 ;  /* 0x0000009700937202 */ /* 0x000fe20000000f00 */
[----:B------:R-:W-:Y:S01]  /*0ff0*/  FFMA.FTZ R56, R122, R133, R57 ;  /* 0x000000857a387223 */ /* 0x000fe20000010039 */
[----:B------:R-:W-:Y:S02]  /*1000*/  HADD2.F32 R146, -RZ, R146.H0_H0 ;  /* 0x20000092ff927230 */ /* 0x000fe40000004100 */
[----:B------:R-:W-:Y:S01]  /*1010*/  FADD.FTZ R149, R58, R145 ;  /* 0x000000913a957221 */ /* 0x000fe20000010000 */
[----:B------:R-:W-:Y:S01]  /*1020*/  FMUL.FTZ R148, R113, R143 ;  /* 0x0000008f71947220 */ /* 0x000fe20000410000 */
[----:B------:R-:W0:Y:S01]  /*1030*/  LDC.64 R58, c[0x0][0x380] ;  /* 0x0000e000ff3a7b82 */ /* 0x000e220000000a00 */
[----:B------:R-:W-:Y:S01]  /*1040*/  FFMA.FTZ R57, R127, R134, R56 ;  /* 0x000000867f397223 */ /* 0x000fe20000010038 */
[----:B------:R-:W-:Y:S01]  /*1050*/  SHF.R.U32.HI R150, RZ, 0x10, R151 ;  /* 0x00000010ff967819 */ /* 0x000fe20000011697 */
[----:B------:R-:W-:-:S02]  /*1060*/  HADD2.F32 R147, -RZ, R147.H0_H0 ;  /* 0x20000093ff937230 */ /* 0x000fc40000004100 */
[----:B------:R-:W-:Y:S01]  /*1070*/  FADD.FTZ R56, R149, R148 ;  /* 0x0000009495387221 */ /* 0x000fe20000010000 */
[----:B------:R-:W-:Y:S01]  /*1080*/  FMUL.FTZ R136, R87, R136 ;  /* 0x0000008857887220 */ /* 0x000fe20000410000 */
[----:B------:R-:W-:Y:S01]  /*1090*/  FMUL.FTZ R149, R101, R146 ;  /* 0x0000009265957220 */ /* 0x000fe20000410000 */
[C---:B------:R-:W-:Y:S01]  /*10a0*/  FMUL.FTZ R151, R87.reuse, R152 ;  /* 0x0000009857977220 */ /* 0x040fe20000410000 */
[----:B------:R-:W-:Y:S02]  /*10b0*/  HADD2.F32 R150, -RZ, R150.H0_H0 ;  /* 0x20000096ff967230 */ /* 0x000fe40000004100 */
        /* <DEDUP_REMOVED lines=54> */
.L_x_3506:
[----:B------:R-:W-:Y:S05]  /*1420*/  BSYNC.RECONVERGENT B0 ;  /* 0x0000000000007941 */ /* 0x000fea0003800200 */
.L_x_3505:
        /* <DEDUP_REMOVED lines=92> */
.L_x_3509:
        /* <DEDUP_REMOVED lines=23> */
.L_x_3508:
        /* <DEDUP_REMOVED lines=20> */
.L_x_3511:
        /* <DEDUP_REMOVED lines=21> */
.L_x_3507:
        /* <DEDUP_REMOVED lines=27> */
.L_x_3513:
        /* <DEDUP_REMOVED lines=23> */
.L_x_3512:
        /* <DEDUP_REMOVED lines=20> */
.L_x_3514:
        /* <DEDUP_REMOVED lines=20> */
.L_x_3510:
        /* <DEDUP_REMOVED lines=24> */
.L_x_3515:
        /* <DEDUP_REMOVED lines=24> */
.L_x_3518:
        /* <DEDUP_REMOVED lines=17> */
.L_x_3517:
        /* <DEDUP_REMOVED lines=24> */
.L_x_3520:
        /* <DEDUP_REMOVED lines=17> */
[----:B------:R-:W-:Y:S01]  /*2a30*/  PRMT R60, R74, 0x7610, R60 ;  /* 0x000076104a3c7816 */ /* 0x000fe2000000003c */
[----:B------:R-:W-:Y:S06]  /*2a40*/  BRA `(.L_x_3519) ;  /* 0x0000000400487947 */ /* 0x000fec0003800000 */
.L_x_3516:
        /* <DEDUP_REMOVED lines=23> */
.L_x_3522:
        /* <DEDUP_REMOVED lines=17> */
.L_x_3521:
        /* <DEDUP_REMOVED lines=24> */
.L_x_3523:
        /* <DEDUP_REMOVED lines=18> */
.L_x_3519:
        /* <DEDUP_REMOVED lines=19> */
.L_x_3524:
        /* <DEDUP_REMOVED lines=24> */
.L_x_3527:
        /* <DEDUP_REMOVED lines=17> */
.L_x_3526:
        /* <DEDUP_REMOVED lines=24> */
.L_x_3529:
        /* <DEDUP_REMOVED lines=19> */
.L_x_3525:
        /* <DEDUP_REMOVED lines=23> */
.L_x_3531:
        /* <DEDUP_REMOVED lines=17> */
.L_x_3530:
        /* <DEDUP_REMOVED lines=24> */
.L_x_3532:
        /* <DEDUP_REMOVED lines=18> */
.L_x_3528:
        /* <DEDUP_REMOVED lines=19> */
.L_x_3533:
        /* <DEDUP_REMOVED lines=24> */
.L_x_3536:
        /* <DEDUP_REMOVED lines=17> */
.L_x_3535:
        /* <DEDUP_REMOVED lines=24> */
.L_x_3538:
        /* <DEDUP_REMOVED lines=19> */
.L_x_3534:
        /* <DEDUP_REMOVED lines=23> */
.L_x_3540:
        /* <DEDUP_REMOVED lines=17> */
.L_x_3539:
        /* <DEDUP_REMOVED lines=24> */
.L_x_3541:
        /* <DEDUP_REMOVED lines=18> */
.L_x_3537:
        /* <DEDUP_REMOVED lines=19> */
.L_x_3542:
        /* <DEDUP_REMOVED lines=24> */
.L_x_3545:
        /* <DEDUP_REMOVED lines=17> */
.L_x_3544:
        /* <DEDUP_REMOVED lines=24> */
.L_x_3547:
        /* <DEDUP_REMOVED lines=19> */
.L_x_3543:
        /* <DEDUP_REMOVED lines=23> */
.L_x_3549:
        /* <DEDUP_REMOVED lines=17> */
.L_x_3548:
        /* <DEDUP_REMOVED lines=24> */
.L_x_3550:
        /* <DEDUP_REMOVED lines=18> */
.L_x_3546:
        /* <DEDUP_REMOVED lines=19> */
.L_x_3551:
        /* <DEDUP_REMOVED lines=42> */
.L_x_3504:
        /* <DEDUP_REMOVED lines=18> */
.L_x_3553:
        /* <DEDUP_REMOVED lines=15> */
.L_x_5447:


//--------------------- .text._ZN10layer_norm31ln_parallel_residual_bwd_kernelINS_13Kernel_traitsI6__halfS2_fS2_fjLj2560ELj1ELj1ELj4ELj8ENS_18Kernel_traits_baseILj2560ES2_S2_fS2_fjLj128EEEEELb1ELb0ELb0EEEvNS_9BwdParamsE --------------------------
	.section	.text._ZN10layer_norm31ln_parallel_residual_bwd_kernelINS_13Kernel_traitsI6__halfS2_fS2_fjLj2560ELj1ELj1ELj4ELj8ENS_18Kernel_traits_baseILj2560ES2_S2_fS2_fjLj128EEEEELb1ELb0ELb0EEEvNS_9BwdParamsE,"ax",@progbits
	.align	128
        .global         _ZN10layer_norm31ln_parallel_residual_bwd_kernelINS_13Kernel_traitsI6__halfS2_fS2_fjLj2560ELj1ELj1ELj4ELj8ENS_18Kernel_traits_baseILj2560ES2_S2_fS2_fjLj128EEEEELb1ELb0ELb0EEEvNS_9BwdParamsE
        .type           _ZN10layer_norm31ln_parallel_residual_bwd_kernelINS_13Kernel_traitsI6__halfS2_fS2_fjLj2560ELj1ELj1ELj4ELj8ENS_18Kernel_traits_baseILj2560ES2_S2_fS2_fjLj128EEEEELb1ELb0ELb0EEEvNS_9BwdParamsE,@function
        .size           _ZN10layer_norm31ln_parallel_residual_bwd_kernelINS_13Kernel_traitsI6__halfS2_fS2_fjLj2560ELj1ELj1ELj4ELj8ENS_18Kernel_traits_baseILj2560ES2_S2_fS2_fjLj128EEEEELb1ELb0ELb0EEEvNS_9BwdParamsE,(.L_x_5448 - _ZN10layer_norm31ln_parallel_residual_bwd_kernelINS_13Kernel_traitsI6__halfS2_fS2_fjLj2560ELj1ELj1ELj4ELj8ENS_18Kernel_traits_baseILj2560ES2_S2_fS2_fjLj128EEEEELb1ELb0ELb0EEEvNS_9BwdParamsE)
        .other          _ZN10layer_norm31ln_parallel_residual_bwd_kernelINS_13Kernel_traitsI6__halfS2_fS2_fjLj2560ELj1ELj1ELj4ELj8ENS_18Kernel_traits_baseILj2560ES2_S2_fS2_fjLj128EEEEELb1ELb0ELb0EEEvNS_9BwdParamsE,@"STO_CUDA_ENTRY STV_DEFAULT"
_ZN10layer_norm31ln_parallel_residual_bwd_kernelINS_13Kernel_traitsI6__halfS2_fS2_fjLj2560ELj1ELj1ELj4ELj8ENS_18Kernel_traits_baseILj2560ES2_S2_fS2_fjLj128EEEEELb1ELb0ELb0EEEvNS_9BwdParamsE:
.text._ZN10layer_norm31ln_parallel_residual_bwd_kernelINS_13Kernel_traitsI6__halfS2_fS2_fjLj2560ELj1ELj1ELj4ELj8ENS_18Kernel_traits_baseILj2560ES2_S2_fS2_fjLj128EEEEELb1ELb0ELb0EEEvNS_9BwdParamsE:
        /* <DEDUP_REMOVED lines=17> */
[----:B------:R-:W1:Y:S01]  /*0110*/  LDC.64 R24, c[0x0][0x3d0] ;  /* 0x0000f400ff187b82 */ /* 0x000e620000000a00 */
        /* <DEDUP_REMOVED lines=18> */
[----:B------:R-:W-:-:S04]  /*0240*/  @P2 IMAD.WIDE.U32 R34, R3, 0x8, R34 ;  /* 0x0000000803222825 */ /* 0x000fc800078e0022 */
[C---:B0-----:R-:W-:Y:S01]  /*0250*/  @P2 IMAD.WIDE.U32 R36, R3.reuse, 0x8, R36 ;  /* 0x0000000803242825 */ /* 0x041fe200078e0024 */
[----:B------:R-:W5:Y:S03]  /*0260*/  @P2 LDG.E.64 R16, desc[UR10][R34.64] ;  /* 0x0000000a22102981 */ /* 0x000f66000c1e1b00 */
[----:B------:R-:W-:Y:S01]  /*0270*/  @P2 VIADD R3, R3, 0x80 ;  /* 0x0000008003032836 */ /* 0x000fe20000000000 */
[----:B------:R-:W0:Y:S01]  /*0280*/  S2UR UR4, SR_CTAID.X ;  /* 0x00000000000479c3 */ /* 0x000e220000002500 */
[----:B------:R-:W5:Y:S02]  /*0290*/  @P2 LDG.E.64 R18, desc[UR10][R36.64] ;  /* 0x0000000a24122981 */ /* 0x000f64000c1e1b00 */
[----:B------:R-:W-:-:S04]  /*02a0*/  @P3 IMAD.WIDE.U32 R38, R3, 0x8, R38 ;  /* 0x0000000803263825 */ /* 0x000fc800078e0026 */
[C---:B--2---:R-:W-:Y:S01]  /*02b0*/  @P3 IMAD.WIDE.U32 R40, R3.reuse, 0x8, R40 ;  /* 0x0000000803283825 */ /* 0x044fe200078e0028 */
[----:B------:R-:W-:Y:S01]  /*02c0*/  @P3 IADD3 R3, PT, PT, R3, 0x80, RZ ;  /* 0x0000008003033810 */ /* 0x000fe20007ffe0ff */
[----:B------:R-:W5:Y:S04]  /*02d0*/  @P3 LDG.E.64 R20, desc[UR10][R38.64] ;  /* 0x0000000a26143981 */ /* 0x000f68000c1e1b00 */
[----:B---3--:R-:W-:Y:S01]  /*02e0*/  @P4 IMAD.WIDE.U32 R24, R3, 0x8, R42 ;  /* 0x0000000803184825 */ /* 0x008fe200078e002a */
[----:B------:R2:W5:Y:S04]  /*02f0*/  @P3 LDG.E.64 R22, desc[UR10][R40.64] ;  /* 0x0000000a28163981 */ /* 0x000568000c1e1b00 */
[----:B------:R-:W5:Y:S01]  /*0300*/  @P4 LDG.E.64 R26, desc[UR10][R24.64] ;  /* 0x0000000a181a4981 */ /* 0x000f62000c1e1b00 */
[----:B0-----:R-:W-:-:S05]  /*0310*/  IMAD.U32 R117, RZ, RZ, UR4 ;  /* 0x00000004ff757e24 */ /* 0x001fca000f8e00ff */
[----:B------:R-:W-:Y:S01]  /*0320*/  ISETP.GE.AND P5, PT, R117, UR5, PT ;  /* 0x0000000575007c0c */ /* 0x000fe2000bfa6270 */
[----:B-1----:R-:W-:Y:S01]  /*0330*/  @P4 IMAD.WIDE.U32 R28, R3, 0x8, R44 ;  /* 0x00000008031c4825 */ /* 0x002fe200078e002c */
[----:B------:R-:W-:Y:S02]  /*0340*/  CS2R R104, SRZ ;  /* 0x0000000000687805 */ /* 0x000fe4000001ff00 */
        /* <DEDUP_REMOVED lines=33> */
[----:B------:R-:W-:Y:S02]  /*0560*/  CS2R R42, SRZ ;  /* 0x00000000002a7805 */ /* 0x000fe4000001ff00 */
[----:B------:R-:W-:-:S02]  /*0570*/  CS2R R36, SRZ ;  /* 0x0000000000247805 */ /* 0x000fc4000001ff00 */
[----:B------:R-:W-:Y:S02]  /*0580*/  CS2R R38, SRZ ;  /* 0x0000000000267805 */ /* 0x000fe4000001ff00 */
[----:B------:R-:W-:Y:S02]  /*0590*/  CS2R R32, SRZ ;  /* 0x0000000000207805 */ /* 0x000fe4000001ff00 */
[----:B------:R-:W-:Y:S02]  /*05a0*/  CS2R R34, SRZ ;  /* 0x0000000000227805 */ /* 0x000fe4000001ff00 */
[----:B0-----:R-:W-:Y:S02]  /*05b0*/  CS2R R28, SRZ ;  /* 0x00000000001c7805 */ /* 0x001fe4000001ff00 */
[----:B------:R-:W-:Y:S01]  /*05c0*/  CS2R R30, SRZ ;  /* 0x00000000001e7805 */ /* 0x000fe2000001ff00 */
[----:B------:R-:W-:Y:S06]  /*05d0*/  @P5 BRA `(.L_x_3554) ;  /* 0x00000094001c5947 */ /* 0x000fec0003800000 */
[----:B------:R-:W0:Y:S01]  /*05e0*/  LDCU.U8 UR4, c[0x0][0x410] ;  /* 0x00008200ff0477ac */ /* 0x000e220008000000 */
[----:B-----5:R-:W-:Y:S01]  /*05f0*/  IMAD.MOV.U32 R139, RZ, RZ, R6 ;  /* 0x000000ffff8b7224 */ /* 0x020fe200078e0006 */
[--C-:B------:R-:W-:Y:S01]  /*0600*/  SHF.R.U64 R140, R6, 0x10, R7.reuse ;  /* 0x00000010068c7819 */ /* 0x100fe20000001207 */
[--C-:B------:R-:W-:Y:S01]  /*0610*/  IMAD.MOV.U32 R141, RZ, RZ, R7.reuse ;  /* 0x000000ffff8d7224 */ /* 0x100fe200078e0007 */
[----:B------:R-:W-:Y:S01]  /*0620*/  SHF.R.U32.HI R142, RZ, 0x10, R7 ;  /* 0x00000010ff8e7819 */ /* 0x000fe20000011607 */
[----:B------:R-:W-:Y:S01]  /*0630*/  IMAD.MOV.U32 R143, RZ, RZ, R10 ;  /* 0x000000ffff8f7224 */ /* 0x000fe200078e000a */
[----:B------:R-:W-:Y:S01]  /*0640*/  SHF.R.U64 R0, R10, 0x10, R11 ;  /* 0x000000100a007819 */ /* 0x000fe2000000120b */
[----:B------:R-:W-:Y:S01]  /*0650*/  IMAD.MOV.U32 R173, RZ, RZ, R12 ;  /* 0x000000ffffad7224 */ /* 0x000fe200078e000c */
[----:B------:R-:W-:Y:S01]  /*0660*/  MOV R144, R11 ;  /* 0x0000000b00907202 */ /* 0x000fe20000000f00 */
[----:B------:R-:W-:Y:S01]  /*0670*/  IMAD.MOV.U32 R175, RZ, RZ, R13 ;  /* 0x000000ffffaf7224 */ /* 0x000fe200078e000d */
[----:B------:R-:W-:Y:S01]  /*0680*/  SHF.R.U32.HI R3, RZ, 0x10, R11 ;  /* 0x00000010ff037819 */ /* 0x000fe2000001160b */
[----:B------:R-:W-:Y:S01]  /*0690*/  IMAD.MOV.U32 R185, RZ, RZ, R14 ;  /* 0x000000ffffb97224 */ /* 0x000fe200078e000e */
[----:B------:R-:W-:Y:S01]  /*06a0*/  SHF.R.U64 R4, R12, 0x10, R13 ;  /* 0x000000100c047819 */ /* 0x000fe2000000120d */
[----:B------:R-:W-:Y:S01]  /*06b0*/  IMAD.MOV.U32 R186, RZ, RZ, R15 ;  /* 0x000000ffffba7224 */ /* 0x000fe200078e000f */
[----:B------:R-:W-:Y:S01]  /*06c0*/  SHF.R.U32.HI R6, RZ, 0x10, R13 ;  /* 0x00000010ff067819 */ /* 0x000fe2000001160d */
[----:B------:R-:W-:Y:S01]  /*06d0*/  IMAD.MOV.U32 R188, RZ, RZ, R17 ;  /* 0x000000ffffbc7224 */ /* 0x000fe200078e0011 */
[--C-:B------:R-:W-:Y:S01]  /*06e0*/  SHF.R.U64 R5, R14, 0x10, R15.reuse ;  /* 0x000000100e057819 */ /* 0x100fe2000000120f */
[----:B------:R-:W-:Y:S01]  /*06f0*/  IMAD.MOV.U32 R189, RZ, RZ, R18 ;  /* 0x000000ffffbd7224 */ /* 0x000fe200078e0012 */
[----:B0-----:R-:W-:Y:S01]  /*0700*/  UISETP.NE.AND UP0, UPT, UR4, URZ, UPT ;  /* 0x000000ff0400728c */ /* 0x001fe2000bf05270 */
[----:B------:R-:W-:Y:S01]  /*0710*/  SHF.R.U32.HI R7, RZ, 0x10, R15 ;  /* 0x00000010ff077819 */ /* 0x000fe2000001160f */
[----:B------:R-:W-:Y:S01]  /*0720*/  IMAD.MOV.U32 R190, RZ, RZ, R19 ;  /* 0x000000ffffbe7224 */ /* 0x000fe200078e0013 */
[----:B------:R-:W-:Y:S01]  /*0730*/  MOV R187, R16 ;  /* 0x0000001000bb7202 */ /* 0x000fe20000000f00 */
[----:B------:R-:W-:Y:S01]  /*0740*/  IMAD.MOV.U32 R191, RZ, RZ, R20 ;  /* 0x000000ffffbf7224 */ /* 0x000fe200078e0014 */
[--C-:B------:R-:W-:Y:S01]  /*0750*/  SHF.R.U64 R8, R16, 0x10, R17.reuse ;  /* 0x0000001010087819 */ /* 0x100fe20000001211 */
[----:B------:R-:W-:Y:S01]  /*0760*/  IMAD.MOV.U32 R193, RZ, RZ, R22 ;  /* 0x000000ffffc17224 */ /* 0x000fe200078e0016 */
[----:B------:R-:W-:Y:S01]  /*0770*/  SHF.R.U32.HI R10, RZ, 0x10, R17 ;  /* 0x00000010ff0a7819 */ /* 0x000fe20000011611 */
[----:B------:R-:W-:Y:S01]  /*0780*/  IMAD.MOV.U32 R194, RZ, RZ, R23 ;  /* 0x000000ffffc27224 */ /* 0x000fe200078e0017 */
[--C-:B------:R-:W-:Y:S01]  /*0790*/  SHF.R.U64 R9, R18, 0x10, R19.reuse ;  /* 0x0000001012097819 */ /* 0x100fe20000001213 */
[----:B------:R-:W-:Y:S01]  /*07a0*/  IMAD.MOV.U32 R195, RZ, RZ, R26 ;  /* 0x000000ffffc37224 */ /* 0x000fe200078e001a */
[----:B------:R-:W-:Y:S01]  /*07b0*/  SHF.R.U32.HI R11, RZ, 0x10, R19 ;  /* 0x00000010ff0b7819 */ /* 0x000fe20000011613 */
[----:B------:R-:W-:Y:S01]  /*07c0*/  IMAD.MOV.U32 R196, RZ, RZ, R27 ;  /* 0x000000ffffc47224 */ /* 0x000fe200078e001b */
[----:B------:R-:W-:Y:S01]  /*07d0*/  SHF.R.U64 R12, R20, 0x10, R21 ;  /* 0x00000010140c7819 */ /* 0x000fe20000001215 */
[----:B------:R-:W-:Y:S01]  /*07e0*/  IMAD.MOV.U32 R198, RZ, RZ, R109 ;  /* 0x000000ffffc67224 */ /* 0x000fe200078e006d */
        /* <DEDUP_REMOVED lines=18> */
[----:B------:R-:W-:-:S02]  /*0910*/  PLOP3.LUT P1, PT, PT, PT, UP0, 0x80, 0x8 ;  /* 0x000000000008781c */ /* 0x000fc40003f2f008 */
        /* <DEDUP_REMOVED lines=60> */
.L_x_3621:
        /* <DEDUP_REMOVED lines=38> */
[----:B------:R-:W-:Y:S02]  /*0f40*/  HADD2.F32 R145, -RZ, R143.H0_H0 ;  /* 0x2000008fff917230 */ /* 0x000fe40000004100 */
[----:B0-----:R-:W-:-:S04]  /*0f50*/  IMAD.WIDE.U32 R120, R118, 0x4, R120 ;  /* 0x0000000476787825 */ /* 0x001fc800078e0078 */
[--C-:B------:R-:W-:Y:S02]  /*0f60*/  HADD2.F32 R158, -RZ, R144.reuse.H0_H0 ;  /* 0x20000090ff9e7230 */ /* 0x100fe40000004100 */
[----:B------:R-:W-:Y:S01]  /*0f70*/  HADD2.F32 R180, -RZ, R144.H1_H1 ;  /* 0x30000090ffb47230 */ /* 0x000fe20000004100 */
[----:B------:R0:W5:Y:S01]  /*0f80*/  LDG.E R120, desc[UR10][R120.64] ;  /* 0x0000000a78787981 */ /* 0x000162000c1e1900 */
[----:B-1----:R-:W-:-:S05]  /*0f90*/  @P0 IMAD.WIDE.U32 R160, R118, 0x10, R160 ;  /* 0x0000001076a00825 */ /* 0x002fca00078e00a0 */
[----:B------:R1:W5:Y:S01]  /*0fa0*/  @P0 LDG.E.128 R24, desc[UR10][R160.64] ;  /* 0x0000000aa0180981 */ /* 0x000362000c1e1d00 */
[----:B----4-:R-:W-:-:S05]  /*0fb0*/  @P5 IMAD.WIDE.U32 R178, R118, 0x4, R178 ;  /* 0x0000000476b25825 */ /* 0x010fca00078e00b2 */
[----:B------:R4:W5:Y:S01]  /*0fc0*/  @P5 LDG.E R119, desc[UR10][R178.64] ;  /* 0x0000000ab2775981 */ /* 0x000962000c1e1900 */
[----:B0-----:R-:W-:Y:S02]  /*0fd0*/  HADD2.F32 R121, -RZ, R140.H1_H1 ;  /* 0x3000008cff797230 */ /* 0x001fe40000004100 */
[----:B-1----:R-:W-:Y:S02]  /*0fe0*/  HADD2.F32 R161, -RZ, R142.H1_H1 ;  /* 0x3000008effa17230 */ /* 0x002fe40000004100 */
[----:B------:R-:W-:Y:S01]  /*0ff0*/  VIADD R183, R118, 0x80 ;  /* 0x0000008076b77836 */ /* 0x000fe20000000000 */
[----:B---3--:R-:W-:Y:S02]  /*1000*/  MOV R122, R114 ;  /* 0x00000072007a7202 */ /* 0x008fe40000000f00 */
[--C-:B------:R-:W-:Y:S01]  /*1010*/  SHF.R.U64 R114, R114, 0x10, R115.reuse ;  /* 0x0000001072727819 */ /* 0x100fe20000001273 */
[----:B------:R-:W-:Y:S02]  /*1020*/  IMAD.MOV.U32 R160, RZ, RZ, R115 ;  /* 0x000000ffffa07224 */ /* 0x000fe400078e0073 */
[----:B------:R-:W-:-:S02]  /*1030*/  HADD2.F32 R171, -RZ, R122.H0_H0 ;  /* 0x2000007affab7230 */ /* 0x000fc40000004100 */
[----:B------:R-:W-:Y:S01]  /*1040*/  IMAD.MOV.U32 R3, RZ, RZ, R112 ;  /* 0x000000ffff037224 */ /* 0x000fe200078e0070 */
[--C-:B------:R-:W-:Y:S01]  /*1050*/  SHF.R.U64 R112, R112, 0x10, R113.reuse ;  /* 0x0000001070707819 */ /* 0x100fe20000001271 */
[--C-:B------:R-:W-:Y:S01]  /*1060*/  IMAD.MOV.U32 R146, RZ, RZ, R113.reuse ;  /* 0x000000ffff927224 */ /* 0x100fe200078e0071 */
[----:B------:R-:W-:Y:S01]  /*1070*/  SHF.R.U32.HI R182, RZ, 0x10, R113 ;  /* 0x00000010ffb67819 */ /* 0x000fe20000011671 */
[----:B------:R-:W-:Y:S01]  /*1080*/  HADD2.F32 R114, -RZ, R114.H0_H0 ;  /* 0x20000072ff727230 */ /* 0x000fe20000004100 */
[----:B------:R-:W-:Y:S01]  /*1090*/  SHF.R.U32.HI R181, RZ, 0x10, R115 ;  /* 0x00000010ffb57819 */ /* 0x000fe20000011673 */
[----:B------:R-:W-:Y:S02]  /*10a0*/  HADD2.F32 R113, -RZ, R3.H0_H0 ;  /* 0x20000003ff717230 */ /* 0x000fe40000004100 */
[----:B------:R-:W-:Y:S02]  /*10b0*/  HADD2.F32 R3, -RZ, R143.H1_H1 ;  /* 0x3000008fff037230 */ /* 0x000fe40000004100 */
[----:B------:R-:W-:Y:S01]  /*10c0*/  FMUL.FTZ R145, R145, R171 ;  /* 0x000000ab91917220 */ /* 0x000fe20000410000 */
[----:B------:R-:W-:-:S02]  /*10d0*/  HADD2.F32 R122, -RZ, R139.H1_H1 ;  /* 0x3000008bff7a7230 */ /* 0x000fc40000004100 */
[----:B----4-:R-:W-:Y:S02]  /*10e0*/  HADD2.F32 R179, -RZ, R160.H0_H0 ;  /* 0x200000a0ffb37230 */ /* 0x010fe40000004100 */
[----:B------:R-:W-:Y:S02]  /*10f0*/  HADD2.F32 R181, -RZ, R181.H0_H0 ;  /* 0x200000b5ffb57230 */ /* 0x000fe40000004100 */
[----:B------:R-:W-:Y:S02]  /*1100*/  HADD2.F32 R115, -RZ, R146.H0_H0 ;  /* 0x20000092ff737230 */ /* 0x000fe40000004100 */
[----:B------:R-:W-:Y:S01]  /*1110*/  FMUL.FTZ R146, R3, R114 ;  /* 0x0000007203927220 */ /* 0x000fe20000410000 */
[----:B------:R-:W-:Y:S01]  /*1120*/  FFMA.FTZ R122, R122, R113, R145 ;  /* 0x000000717a7a7223 */ /* 0x000fe20000010091 */
[----:B--2---:R-:W-:Y:S01]  /*1130*/  FADD.FTZ R3, -R177, R108 ;  /* 0x0000006cb1037221 */ /* 0x004fe20000010100 */
[----:B------:R-:W-:Y:S02]  /*1140*/  HADD2.F32 R145, -RZ, R141.H1_H1 ;  /* 0x3000008dff917230 */ /* 0x000fe40000004100 */
[----:B------:R-:W-:Y:S01]  /*1150*/  FMUL.FTZ R158, R158, R179 ;  /* 0x000000b39e9e7220 */ /* 0x000fe20000410000 */
[----:B------:R-:W-:-:S02]  /*1160*/  HADD2.F32 R112, -RZ, R112.H0_H0 ;  /* 0x20000070ff707230 */ /* 0x000fc40000004100 */
[----:B------:R-:W-:Y:S01]  /*1170*/  FMUL.FTZ R180, R180, R181 ;  /* 0x000000b5b4b47220 */ /* 0x000fe20000410000 */
[----:B------:R-:W-:Y:S02]  /*1180*/  HADD2.F32 R178, -RZ, R182.H0_H0 ;  /* 0x200000b6ffb27230 */ /* 0x000fe40000004100 */
[----:B------:R-:W-:Y:S01]  /*1190*/  FADD.FTZ R109, -R177, R109 ;  /* 0x0000006db16d7221 */ /* 0x000fe20000010100 */
[C---:B-----5:R-:W-:Y:S01]  /*11a0*/  FMUL.FTZ R3, R116.reuse, R3 ;  /* 0x0000000374037220 */ /* 0x060fe20000410000 */
[----:B------:R-:W-:Y:S01]  /*11b0*/  FFMA.FTZ R121, R121, R112, R146 ;  /* 0x0000007079797223 */ /* 0x000fe20000010092 */
[----:B------:R-:W-:Y:S01]  /*11c0*/  FFMA.FTZ R145, R145, R115, R158 ;  /* 0x0000007391917223 */ /* 0x000fe2000001009e */
[----:B------:R-:W-:Y:S01]  /*11d0*/  FFMA.FTZ R146, R161, R178, R180 ;  /* 0x000000b2a1927223 */ /* 0x000fe200000100b4 */
[C---:B------:R-:W-:Y:S01]  /*11e0*/  FMUL.FTZ R158, R116.reuse, R109 ;  /* 0x0000006d749e7220 */ /* 0x040fe20000410000 */
[----:B------:R-:W-:Y:S01]  /*11f0*/  FADD.FTZ R161, -R177, R110 ;  /* 0x0000006eb1a17221 */ /* 0x000fe20000010100 */
[----:B------:R-:W-:Y:S01]  /*1200*/  FADD.FTZ R108, RZ, R122 ;  /* 0x0000007aff6c7221 */ /* 0x000fe20000010000 */
[----:B------:R-:W-:Y:S01]  /*1210*/  FFMA.FTZ R109, R3, R122, RZ ;  /* 0x0000007a036d7223 */ /* 0x000fe200000100ff */
        /* <DEDUP_REMOVED lines=25> */
.L_x_3556:
[----:B---34-:R-:W-:Y:S05]  /*13b0*/  BSYNC.RECONVERGENT B0 ;  /* 0x0000000000007941 */ /* 0x018fea0003800200 */
.L_x_3555:
        /* <DEDUP_REMOVED lines=18> */
[----:B------:R-:W-:Y:S02]  /*14e0*/  HADD2.F32 R147, -RZ, R185.H0_H0 ;  /* 0x200000b9ff937230 */ /* 0x000fe40000004100 */
[----:B0-----:R-:W-:-:S04]  /*14f0*/  IMAD.WIDE.U32 R162, R183, 0x4, R162 ;  /* 0x00000004b7a27825 */ /* 0x001fc800078e00a2 */
[----:B-1----:R-:W-:-:S05]  /*1500*/  @P5 IMAD.WIDE.U32 R148, R183, 0x4, R148 ;  /* 0x00000004b7945825 */ /* 0x002fca00078e0094 */
[----:B------:R0:W5:Y:S01]  /*1510*/  @P5 LDG.E R123, desc[UR10][R148.64] ;  /* 0x0000000a947b5981 */ /* 0x000162000c1e1900 */
[----:B------:R-:W-:-:S03]  /*1520*/  @P0 IMAD.WIDE.U32 R178, R183, 0x10, R124 ;  /* 0x00000010b7b20825 */ /* 0x000fc600078e007c */
[----:B------:R1:W5:Y:S04]  /*1530*/  LDG.E R124, desc[UR10][R162.64] ;  /* 0x0000000aa27c7981 */ /* 0x000368000c1e1900 */
[----:B------:R4:W5:Y:S01]  /*1540*/  @P0 LDG.E.128 R20, desc[UR10][R178.64] ;  /* 0x0000000ab2140981 */ /* 0x000962000c1e1d00 */
[----:B0-----:R-:W-:Y:S02]  /*1550*/  HADD2.F32 R149, -RZ, R186.H1_H1 ;  /* 0x300000baff957230 */ /* 0x001fe40000004100 */
[----:B-1----:R-:W-:Y:S02]  /*1560*/  HADD2.F32 R162, -RZ, R175.H1_H1 ;  /* 0x300000afffa27230 */ /* 0x002fe40000004100 */
[----:B------:R-:W-:Y:S01]  /*1570*/  VIADD R183, R183, 0x80 ;  /* 0x00000080b7b77836 */ /* 0x000fe20000000000 */
[----:B---3--:R-:W-:Y:S01]  /*1580*/  MOV R125, R112 ;  /* 0x00000070007d7202 */ /* 0x008fe20000000f00 */
[--C-:B------:R-:W-:Y:S01]  /*1590*/  IMAD.MOV.U32 R148, RZ, RZ, R113.reuse ;  /* 0x000000ffff947224 */ /* 0x100fe200078e0071 */
[----:B------:R-:W-:-:S02]  /*15a0*/  SHF.R.U32.HI R200, RZ, 0x10, R113 ;  /* 0x00000010ffc87819 */ /* 0x000fc40000011671 */
[----:B------:R-:W-:Y:S01]  /*15b0*/  SHF.R.U64 R164, R112, 0x10, R113 ;  /* 0x0000001070a47819 */ /* 0x000fe20000001271 */
[----:B------:R-:W-:Y:S02]  /*15c0*/  HADD2.F32 R171, -RZ, R125.H0_H0 ;  /* 0x2000007dffab7230 */ /* 0x000fe40000004100 */
[----:B----4-:R-:W-:Y:S01]  /*15d0*/  IMAD.MOV.U32 R126, RZ, RZ, R114 ;  /* 0x000000ffff7e7224 */ /* 0x010fe200078e0072 */
[--C-:B------:R-:W-:Y:S01]  /*15e0*/  SHF.R.U64 R199, R114, 0x10, R115.reuse ;  /* 0x0000001072c77819 */ /* 0x100fe20000001273 */
[--C-:B------:R-:W-:Y:S01]  /*15f0*/  IMAD.MOV.U32 R180, RZ, RZ, R115.reuse ;  /* 0x000000ffffb47224 */ /* 0x100fe200078e0073 */
[----:B------:R-:W-:Y:S01]  /*1600*/  SHF.R.U32.HI R181, RZ, 0x10, R115 ;  /* 0x00000010ffb57819 */ /* 0x000fe20000011673 */
[----:B------:R-:W-:Y:S02]  /*1610*/  HADD2.F32 R115, -RZ, R186.H0_H0 ;  /* 0x200000baff737230 */ /* 0x000fe40000004100 */
[----:B------:R-:W-:Y:S02]  /*1620*/  HADD2.F32 R179, -RZ, R148.H0_H0 ;  /* 0x20000094ffb37230 */ /* 0x000fe40000004100 */
[----:B------:R-:W-:-:S02]  /*1630*/  HADD2.F32 R200, -RZ, R200.H0_H0 ;  /* 0x200000c8ffc87230 */ /* 0x000fc40000004100 */
[----:B------:R-:W-:Y:S02]  /*1640*/  HADD2.F32 R125, -RZ, R173.H0_H0 ;  /* 0x200000adff7d7230 */ /* 0x000fe40000004100 */
[----:B------:R-:W-:Y:S02]  /*1650*/  HADD2.F32 R114, -RZ, R126.H0_H0 ;  /* 0x2000007eff727230 */ /* 0x000fe40000004100 */
[----:B------:R-:W-:Y:S01]  /*1660*/  FMUL.FTZ R126, R147, R171 ;  /* 0x000000ab937e7220 */ /* 0x000fe20000410000 */
[----:B------:R-:W-:Y:S02]  /*1670*/  HADD2.F32 R113, -RZ, R185.H1_H1 ;  /* 0x300000b9ff717230 */ /* 0x000fe40000004100 */
[----:B------:R-:W-:Y:S01]  /*1680*/  FMUL.FTZ R148, R115, R179 ;  /* 0x000000b373947220 */ /* 0x000fe20000410000 */
[----:B------:R-:W-:Y:S02]  /*1690*/  HADD2.F32 R164, -RZ, R164.H0_H0 ;  /* 0x200000a4ffa47230 */ /* 0x000fe40000004100 */
[----:B------:R-:W-:Y:S01]  /*16a0*/  FMUL.FTZ R115, R149, R200 ;  /* 0x000000c895737220 */ /* 0x000fe20000410000 */
[----:B------:R-:W-:Y:S01]  /*16b0*/  FFMA.FTZ R125, R125, R114, R126 ;  /* 0x000000727d7d7223 */ /* 0x000fe2000001007e */
[----:B------:R-:W-:-:S02]  /*16c0*/  HADD2.F32 R147, -RZ, R175.H0_H0 ;  /* 0x200000afff937230 */ /* 0x000fc40000004100 */
[----:B--2---:R-:W-:Y:S01]  /*16d0*/  FADD.FTZ R149, -R177, R108 ;  /* 0x0000006cb1957221 */ /* 0x004fe20000010100 */
[----:B------:R-:W-:Y:S02]  /*16e0*/  HADD2.F32 R180, -RZ, R180.H0_H0 ;  /* 0x200000b4ffb47230 */ /* 0x000fe40000004100 */
[----:B------:R-:W-:Y:S01]  /*16f0*/  FMUL.FTZ R113, R113, R164 ;  /* 0x000000a471717220 */ /* 0x000fe20000410000 */
[----:B------:R-:W-:Y:S02]  /*1700*/  HADD2.F32 R126, -RZ, R173.H1_H1 ;  /* 0x300000adff7e7230 */ /* 0x000fe40000004100 */
[----:B------:R-:W-:Y:S02]  /*1710*/  HADD2.F32 R112, -RZ, R199.H0_H0 ;  /* 0x200000c7ff707230 */ /* 0x000fe40000004100 */
[----:B------:R-:W-:Y:S02]  /*1720*/  HADD2.F32 R178, -RZ, R181.H0_H0 ;  /* 0x200000b5ffb27230 */ /* 0x000fe40000004100 */
[----:B------:R-:W-:Y:S01]  /*1730*/  FADD.FTZ R109, -R177, R109 ;  /* 0x0000006db16d7221 */ /* 0x000fe20000010100 */
[----:B-----5:R-:W-:Y:S01]  /*1740*/  FMUL.FTZ R149, R116, R149 ;  /* 0x0000009574957220 */ /* 0x020fe20000410000 */
[----:B------:R-:W-:Y:S01]  /*1750*/  FFMA.FTZ R147, R147, R180, R148 ;  /* 0x000000b493937223 */ /* 0x000fe20000010094 */
[----:B------:R-:W-:Y:S01]  /*1760*/  FFMA.FTZ R126, R126, R112, R113 ;  /* 0x000000707e7e7223 */ /* 0x000fe20000010071 */
[----:B------:R-:W-:Y:S01]  /*1770*/  FFMA.FTZ R148, R162, R178, R115 ;  /* 0x000000b2a2947223 */ /* 0x000fe20000010073 */
[C---:B------:R-:W-:Y:S01]  /*1780*/  FADD.FTZ R113, -R177.reuse, R111 ;  /* 0x0000006fb1717221 */ /* 0x040fe20000010100 */
[----:B------:R-:W-:Y:S01]  /*1790*/  FMUL.FTZ R162, R116, R109 ;  /* 0x0000006d74a27220 */ /* 0x000fe20000410000 */
[----:B------:R-:W-:Y:S01]  /*17a0*/  FADD.FTZ R163, -R177, R110 ;  /* 0x0000006eb1a37221 */ /* 0x000fe20000010100 */
[----:B------:R-:W-:Y:S01]  /*17b0*/  FADD.FTZ R109, R184, R125 ;  /* 0x0000007db86d7221 */ /* 0x000fe20000010000 */
[----:B------:R-:W-:-:S02]  /*17c0*/  FFMA.FTZ R111, R149, R125, R182 ;  /* 0x0000007d956f7223 */ /* 0x000fc400000100b6 */
        /* <DEDUP_REMOVED lines=24> */
.L_x_3558:
[----:B------:R-:W-:Y:S05]  /*1950*/  BSYNC.RECONVERGENT B0 ;  /* 0x0000000000007941 */ /* 0x000fea0003800200 */
.L_x_3557:
        /* <DEDUP_REMOVED lines=19> */
[----:B------:R-:W-:Y:S02]  /*1a90*/  HADD2.F32 R153, -RZ, R189.H0_H0 ;  /* 0x200000bdff997230 */ /* 0x000fe40000004100 */
[----:B------:R-:W5:Y:S01]  /*1aa0*/  LDG.E R128, desc[UR10][R128.64] ;  /* 0x0000000a80807981 */ /* 0x000f62000c1e1900 */
[----:B------:R-:W-:Y:S02]  /*1ab0*/  HADD2.F32 R180, -RZ, R190.H1_H1 ;  /* 0x300000beffb47230 */ /* 0x000fe40000004100 */
[----:B-1----:R-:W-:-:S05]  /*1ac0*/  @P5 IMAD.WIDE.U32 R150, R183, 0x4, R150 ;  /* 0x00000004b7965825 */ /* 0x002fca00078e0096 */
[----:B------:R0:W5:Y:S01]  /*1ad0*/  @P5 LDG.E R127, desc[UR10][R150.64] ;  /* 0x0000000a967f5981 */ /* 0x000162000c1e1900 */
[----:B------:R-:W-:-:S05]  /*1ae0*/  @P0 IMAD.WIDE.U32 R178, R183, 0x10, R178 ;  /* 0x00000010b7b20825 */ /* 0x000fca00078e00b2 */
[----:B------:R1:W5:Y:S01]  /*1af0*/  @P0 LDG.E.128 R16, desc[UR10][R178.64] ;  /* 0x0000000ab2100981 */ /* 0x000362000c1e1d00 */
[----:B0-----:R-:W-:Y:S02]  /*1b00*/  HADD2.F32 R151, -RZ, R190.H0_H0 ;  /* 0x200000beff977230 */ /* 0x001fe40000004100 */
[--C-:B------:R-:W-:Y:S02]  /*1b10*/  HADD2.F32 R150, -RZ, R188.reuse.H0_H0 ;  /* 0x200000bcff967230 */ /* 0x100fe40000004100 */
[----:B------:R-:W-:Y:S01]  /*1b20*/  HADD2.F32 R168, -RZ, R188.H1_H1 ;  /* 0x300000bcffa87230 */ /* 0x000fe20000004100 */
[----:B------:R-:W-:Y:S02]  /*1b30*/  IADD3 R183, PT, PT, R183, 0x80, RZ ;  /* 0x00000080b7b77810 */ /* 0x000fe40007ffe0ff */
[----:B---3--:R-:W-:-:S05]  /*1b40*/  MOV R165, R112 ;  /* 0x0000007000a57202 */ /* 0x008fca0000000f00 */
[----:B------:R-:W-:Y:S02]  /*1b50*/  HADD2.F32 R165, -RZ, R165.H0_H0 ;  /* 0x200000a5ffa57230 */ /* 0x000fe40000004100 */
[----:B----4-:R-:W-:Y:S01]  /*1b60*/  IMAD.MOV.U32 R130, RZ, RZ, R114 ;  /* 0x000000ffff827224 */ /* 0x010fe200078e0072 */
[--C-:B------:R-:W-:Y:S02]  /*1b70*/  SHF.R.U64 R171, R114, 0x10, R115.reuse ;  /* 0x0000001072ab7819 */ /* 0x100fe40000001273 */
[----:B------:R-:W-:Y:S01]  /*1b80*/  FMUL.FTZ R129, R153, R165 ;  /* 0x000000a599817220 */ /* 0x000fe20000410000 */
[--C-:B------:R-:W-:Y:S01]  /*1b90*/  IMAD.MOV.U32 R166, RZ, RZ, R115.reuse ;  /* 0x000000ffffa67224 */ /* 0x100fe200078e0073 */
[----:B------:R-:W-:Y:S01]  /*1ba0*/  SHF.R.U32.HI R181, RZ, 0x10, R115 ;  /* 0x00000010ffb57819 */ /* 0x000fe20000011673 */
[--C-:B------:R-:W-:Y:S01]  /*1bb0*/  IMAD.MOV.U32 R153, RZ, RZ, R113.reuse ;  /* 0x000000ffff997224 */ /* 0x100fe200078e0071 */
[--C-:B------:R-:W-:Y:S01]  /*1bc0*/  SHF.R.U32.HI R199, RZ, 0x10, R113.reuse ;  /* 0x00000010ffc77819 */ /* 0x100fe20000011671 */
[----:B------:R-:W-:Y:S01]  /*1bd0*/  HADD2.F32 R114, -RZ, R187.H0_H0 ;  /* 0x200000bbff727230 */ /* 0x000fe20000004100 */
[----:B------:R-:W-:Y:S01]  /*1be0*/  SHF.R.U64 R112, R112, 0x10, R113 ;  /* 0x0000001070707819 */ /* 0x000fe20000001271 */
[----:B------:R-:W-:-:S02]  /*1bf0*/  HADD2.F32 R115, -RZ, R130.H0_H0 ;  /* 0x20000082ff737230 */ /* 0x000fc40000004100 */
[----:B-1----:R-:W-:Y:S02]  /*1c00*/  HADD2.F32 R179, -RZ, R153.H0_H0 ;  /* 0x20000099ffb37230 */ /* 0x002fe40000004100 */
[----:B------:R-:W-:Y:S02]  /*1c10*/  HADD2.F32 R199, -RZ, R199.H0_H0 ;  /* 0x200000c7ffc77230 */ /* 0x000fe40000004100 */
[----:B------:R-:W-:Y:S01]  /*1c20*/  FFMA.FTZ R129, R114, R115, R129 ;  /* 0x0000007372817223 */ /* 0x000fe20000010081 */
[----:B------:R-:W-:Y:S02]  /*1c30*/  HADD2.F32 R113, -RZ, R189.H1_H1 ;  /* 0x300000bdff717230 */ /* 0x000fe40000004100 */
[----:B------:R-:W-:Y:S02]  /*1c40*/  HADD2.F32 R114, -RZ, R112.H0_H0 ;  /* 0x20000070ff727230 */ /* 0x000fe40000004100 */
[----:B--2---:R-:W-:Y:S01]  /*1c50*/  FADD.FTZ R153, -R177, R108 ;  /* 0x0000006cb1997221 */ /* 0x004fe20000010100 */
[----:B------:R-:W-:-:S02]  /*1c60*/  HADD2.F32 R112, -RZ, R171.H0_H0 ;  /* 0x200000abff707230 */ /* 0x000fc40000004100 */
[----:B------:R-:W-:Y:S01]  /*1c70*/  FMUL.FTZ R151, R151, R179 ;  /* 0x000000b397977220 */ /* 0x000fe20000410000 */
[----:B------:R-:W-:Y:S02]  /*1c80*/  HADD2.F32 R171, -RZ, R166.H0_H0 ;  /* 0x200000a6ffab7230 */ /* 0x000fe40000004100 */
[----:B------:R-:W-:Y:S02]  /*1c90*/  HADD2.F32 R178, -RZ, R181.H0_H0 ;  /* 0x200000b5ffb27230 */ /* 0x000fe40000004100 */
[----:B------:R-:W-:Y:S01]  /*1ca0*/  FMUL.FTZ R181, R180, R199 ;  /* 0x000000c7b4b57220 */ /* 0x000fe20000410000 */
[----:B------:R-:W-:Y:S02]  /*1cb0*/  HADD2.F32 R130, -RZ, R187.H1_H1 ;  /* 0x300000bbff827230 */ /* 0x000fe40000004100 */
[----:B------:R-:W-:Y:S01]  /*1cc0*/  FMUL.FTZ R113, R113, R114 ;  /* 0x0000007271717220 */ /* 0x000fe20000410000 */
[C---:B------:R-:W-:Y:S01]  /*1cd0*/  FADD.FTZ R109, -R177.reuse, R109 ;  /* 0x0000006db16d7221 */ /* 0x040fe20000010100 */
        /* <DEDUP_REMOVED lines=33> */
.L_x_3560:
[----:B------:R-:W-:Y:S05]  /*1ef0*/  BSYNC.RECONVERGENT B0 ;  /* 0x0000000000007941 */ /* 0x000fea0003800200 */
.L_x_3559:
        /* <DEDUP_REMOVED lines=19> */
[----:B------:R-:W-:Y:S02]  /*2030*/  HADD2.F32 R152, -RZ, R193.H0_H0 ;  /* 0x200000c1ff987230 */ /* 0x000fe40000004100 */
[----:B------:R-:W5:Y:S01]  /*2040*/  LDG.E R132, desc[UR10][R132.64] ;  /* 0x0000000a84847981 */ /* 0x000f62000c1e1900 */
[----:B-1----:R-:W-:-:S05]  /*2050*/  @P5 IMAD.WIDE.U32 R154, R183, 0x4, R154 ;  /* 0x00000004b79a5825 */ /* 0x002fca00078e009a */
[----:B------:R0:W5:Y:S01]  /*2060*/  @P5 LDG.E R131, desc[UR10][R154.64] ;  /* 0x0000000a9a835981 */ /* 0x000162000c1e1900 */
[----:B------:R-:W-:Y:S02]  /*2070*/  HADD2.F32 R180, -RZ, R194.H1_H1 ;  /* 0x300000c2ffb47230 */ /* 0x000fe40000004100 */
[----:B------:R-:W-:-:S05]  /*2080*/  @P0 IMAD.WIDE.U32 R170, R183, 0x10, R170 ;  /* 0x00000010b7aa0825 */ /* 0x000fca00078e00aa */
[----:B------:R1:W5:Y:S01]  /*2090*/  @P0 LDG.E.128 R12, desc[UR10][R170.64] ;  /* 0x0000000aaa0c0981 */ /* 0x000362000c1e1d00 */
[----:B0-----:R-:W-:Y:S02]  /*20a0*/  HADD2.F32 R154, -RZ, R194.H0_H0 ;  /* 0x200000c2ff9a7230 */ /* 0x001fe40000004100 */
[----:B-1----:R-:W-:Y:S02]  /*20b0*/  HADD2.F32 R170, -RZ, R192.H1_H1 ;  /* 0x300000c0ffaa7230 */ /* 0x002fe40000004100 */
[----:B------:R-:W-:Y:S02]  /*20c0*/  VIADD R183, R183, 0x80 ;  /* 0x00000080b7b77836 */ /* 0x000fe40000000000 */
[----:B---3--:R-:W-:-:S05]  /*20d0*/  IMAD.MOV.U32 R167, RZ, RZ, R112 ;  /* 0x000000ffffa77224 */ /* 0x008fca00078e0070 */
[----:B------:R-:W-:Y:S02]  /*20e0*/  HADD2.F32 R167, -RZ, R167.H0_H0 ;  /* 0x200000a7ffa77230 */ /* 0x000fe40000004100 */
[----:B----4-:R-:W-:Y:S01]  /*20f0*/  IMAD.MOV.U32 R134, RZ, RZ, R114 ;  /* 0x000000ffff867224 */ /* 0x010fe200078e0072 */
[--C-:B------:R-:W-:Y:S01]  /*2100*/  SHF.R.U64 R179, R114, 0x10, R115.reuse ;  /* 0x0000001072b37819 */ /* 0x100fe20000001273 */
[--C-:B------:R-:W-:Y:S01]  /*2110*/  IMAD.MOV.U32 R172, RZ, RZ, R115.reuse ;  /* 0x000000ffffac7224 */ /* 0x100fe200078e0073 */
[----:B------:R-:W-:Y:S01]  /*2120*/  SHF.R.U32.HI R178, RZ, 0x10, R115 ;  /* 0x00000010ffb27819 */ /* 0x000fe20000011673 */
[----:B------:R-:W-:Y:S02]  /*2130*/  HADD2.F32 R114, -RZ, R191.H0_H0 ;  /* 0x200000bfff727230 */ /* 0x000fe40000004100 */
[----:B------:R-:W-:Y:S01]  /*2140*/  FMUL.FTZ R133, R152, R167 ;  /* 0x000000a798857220 */ /* 0x000fe20000410000 */
[----:B------:R-:W-:Y:S01]  /*2150*/  HADD2.F32 R115, -RZ, R134.H0_H0 ;  /* 0x20000086ff737230 */ /* 0x000fe20000004100 */
[----:B------:R-:W-:-:S02]  /*2160*/  SHF.R.U64 R112, R112, 0x10, R113 ;  /* 0x0000001070707819 */ /* 0x000fc40000001271 */
[----:B------:R-:W-:Y:S02]  /*2170*/  MOV R155, R113 ;  /* 0x00000071009b7202 */ /* 0x000fe40000000f00 */
[----:B------:R-:W-:Y:S01]  /*2180*/  SHF.R.U32.HI R199, RZ, 0x10, R113 ;  /* 0x00000010ffc77819 */ /* 0x000fe20000011671 */
[----:B------:R-:W-:Y:S01]  /*2190*/  FFMA.FTZ R133, R114, R115, R133 ;  /* 0x0000007372857223 */ /* 0x000fe20000010085 */
[----:B------:R-:W-:Y:S02]  /*21a0*/  HADD2.F32 R114, -RZ, R112.H0_H0 ;  /* 0x20000070ff727230 */ /* 0x000fe40000004100 */
[----:B------:R-:W-:Y:S02]  /*21b0*/  HADD2.F32 R112, -RZ, R179.H0_H0 ;  /* 0x200000b3ff707230 */ /* 0x000fe40000004100 */
[----:B------:R-:W-:Y:S02]  /*21c0*/  HADD2.F32 R179, -RZ, R155.H0_H0 ;  /* 0x2000009bffb37230 */ /* 0x000fe40000004100 */
[----:B------:R-:W-:-:S02]  /*21d0*/  HADD2.F32 R199, -RZ, R199.H0_H0 ;  /* 0x200000c7ffc77230 */ /* 0x000fc40000004100 */
[----:B------:R-:W-:Y:S02]  /*21e0*/  HADD2.F32 R113, -RZ, R193.H1_H1 ;  /* 0x300000c1ff717230 */ /* 0x000fe40000004100 */
[----:B--2---:R-:W-:Y:S01]  /*21f0*/  FADD.FTZ R155, -R177, R108 ;  /* 0x0000006cb19b7221 */ /* 0x004fe20000010100 */
[----:B------:R-:W-:Y:S02]  /*2200*/  HADD2.F32 R152, -RZ, R192.H0_H0 ;  /* 0x200000c0ff987230 */ /* 0x000fe40000004100 */
[----:B------:R-:W-:Y:S01]  /*2210*/  FMUL.FTZ R181, R154, R179 ;  /* 0x000000b39ab57220 */ /* 0x000fe20000410000 */
[----:B------:R-:W-:Y:S02]  /*2220*/  HADD2.F32 R171, -RZ, R172.H0_H0 ;  /* 0x200000acffab7230 */ /* 0x000fe40000004100 */
[----:B------:R-:W-:Y:S01]  /*2230*/  FMUL.FTZ R201, R180, R199 ;  /* 0x000000c7b4c97220 */ /* 0x000fe20000410000 */
[----:B------:R-:W-:Y:S02]  /*2240*/  HADD2.F32 R178, -RZ, R178.H0_H0 ;  /* 0x200000b2ffb27230 */ /* 0x000fe40000004100 */
[----:B------:R-:W-:Y:S01]  /*2250*/  FMUL.FTZ R113, R113, R114 ;  /* 0x0000007271717220 */ /* 0x000fe20000410000 */
[----:B------:R-:W-:-:S02]  /*2260*/  HADD2.F32 R134, -RZ, R191.H1_H1 ;  /* 0x300000bfff867230 */ /* 0x000fc40000004100 */
        /* <DEDUP_REMOVED lines=34> */
.L_x_3562:
[----:B------:R-:W-:Y:S05]  /*2490*/  BSYNC.RECONVERGENT B0 ;  /* 0x0000000000007941 */ /* 0x000fea0003800200 */
.L_x_3561:
        /* <DEDUP_REMOVED lines=19> */
[----:B------:R-:W-:Y:S01]  /*25d0*/  HADD2.F32 R159, -RZ, R197.H0_H0 ;  /* 0x200000c5ff9f7230 */ /* 0x000fe20000004100 */
[----:B------:R-:W5:Y:S01]  /*25e0*/  LDG.E R135, desc[UR10][R180.64] ;  /* 0x0000000ab4877981 */ /* 0x000f62000c1e1900 */
[----:B-1----:R-:W-:-:S05]  /*25f0*/  @P5 IMAD.WIDE.U32 R156, R183, 0x4, R156 ;  /* 0x00000004b79c5825 */ /* 0x002fca00078e009c */
[----:B------:R0:W5:Y:S01]  /*2600*/  @P5 LDG.E R136, desc[UR10][R156.64] ;  /* 0x0000000a9c885981 */ /* 0x000162000c1e1900 */
[----:B------:R-:W-:-:S05]  /*2610*/  @P0 IMAD.WIDE.U32 R178, R183, 0x10, R178 ;  /* 0x00000010b7b20825 */ /* 0x000fca00078e00b2 */
[----:B------:R1:W5:Y:S01]  /*2620*/  @P0 LDG.E.128 R8, desc[UR10][R178.64] ;  /* 0x0000000ab2080981 */ /* 0x000362000c1e1d00 */
[--C-:B------:R-:W-:Y:S02]  /*2630*/  HADD2.F32 R174, -RZ, R196.reuse.H1_H1 ;  /* 0x300000c4ffae7230 */ /* 0x100fe40000004100 */
[----:B0-----:R-:W-:Y:S02]  /*2640*/  HADD2.F32 R156, -RZ, R196.H0_H0 ;  /* 0x200000c4ff9c7230 */ /* 0x001fe40000004100 */
[----:B---3--:R-:W-:Y:S01]  /*2650*/  IMAD.MOV.U32 R137, RZ, RZ, R112 ;  /* 0x000000ffff897224 */ /* 0x008fe200078e0070 */
[----:B------:R-:W-:-:S04]  /*2660*/  SHF.R.U32.HI R180, RZ, 0x10, R113 ;  /* 0x00000010ffb47819 */ /* 0x000fc80000011671 */
[----:B------:R-:W-:Y:S02]  /*2670*/  HADD2.F32 R169, -RZ, R137.H0_H0 ;  /* 0x20000089ffa97230 */ /* 0x000fe40000004100 */
[----:B----4-:R-:W-:Y:S01]  /*2680*/  IMAD.MOV.U32 R138, RZ, RZ, R114 ;  /* 0x000000ffff8a7224 */ /* 0x010fe200078e0072 */
[----:B------:R-:W-:Y:S02]  /*2690*/  SHF.R.U64 R199, R114, 0x10, R115 ;  /* 0x0000001072c77819 */ /* 0x000fe40000001273 */
[--C-:B------:R-:W-:Y:S01]  /*26a0*/  SHF.R.U64 R176, R112, 0x10, R113.reuse ;  /* 0x0000001070b07819 */ /* 0x100fe20000001271 */
[----:B------:R-:W-:Y:S02]  /*26b0*/  IMAD.MOV.U32 R157, RZ, RZ, R113 ;  /* 0x000000ffff9d7224 */ /* 0x000fe400078e0071 */
[----:B------:R-:W-:Y:S02]  /*26c0*/  HADD2.F32 R114, -RZ, R138.H0_H0 ;  /* 0x2000008aff727230 */ /* 0x000fe40000004100 */
[----:B------:R-:W-:Y:S01]  /*26d0*/  FMUL.FTZ R138, R159, R169 ;  /* 0x000000a99f8a7220 */ /* 0x000fe20000410000 */
[----:B------:R-:W-:-:S02]  /*26e0*/  HADD2.F32 R137, -RZ, R195.H0_H0 ;  /* 0x200000c3ff897230 */ /* 0x000fc40000004100 */
[----:B------:R-:W-:Y:S02]  /*26f0*/  HADD2.F32 R159, -RZ, R198.H1_H1 ;  /* 0x300000c6ff9f7230 */ /* 0x000fe40000004100 */
[----:B------:R-:W-:Y:S01]  /*2700*/  HADD2.F32 R180, -RZ, R180.H0_H0 ;  /* 0x200000b4ffb47230 */ /* 0x000fe20000004100 */
[----:B------:R-:W-:Y:S01]  /*2710*/  SHF.R.U32.HI R183, RZ, 0x10, R115 ;  /* 0x00000010ffb77819 */ /* 0x000fe20000011673 */
[----:B------:R-:W-:Y:S02]  /*2720*/  HADD2.F32 R113, -RZ, R197.H1_H1 ;  /* 0x300000c5ff717230 */ /* 0x000fe40000004100 */
[----:B------:R-:W-:Y:S02]  /*2730*/  HADD2.F32 R176, -RZ, R176.H0_H0 ;  /* 0x200000b0ffb07230 */ /* 0x000fe40000004100 */
[----:B------:R-:W-:Y:S01]  /*2740*/  FFMA.FTZ R137, R137, R114, R138 ;  /* 0x0000007289897223 */ /* 0x000fe2000001008a */
[----:B-1----:R-:W-:Y:S02]  /*2750*/  HADD2.F32 R178, -RZ, R157.H0_H0 ;  /* 0x2000009dffb27230 */ /* 0x002fe40000004100 */
[----:B------:R-:W-:Y:S01]  /*2760*/  FMUL.FTZ R157, R159, R180 ;  /* 0x000000b49f9d7220 */ /* 0x000fe20000410000 */
[----:B------:R-:W-:-:S02]  /*2770*/  HADD2.F32 R138, -RZ, R195.H1_H1 ;  /* 0x300000c3ff8a7230 */ /* 0x000fc40000004100 */
[----:B--2---:R-:W-:Y:S01]  /*2780*/  FADD.FTZ R159, -R177, R108 ;  /* 0x0000006cb19f7221 */ /* 0x004fe20000010100 */
[----:B------:R-:W-:Y:S02]  /*2790*/  HADD2.F32 R112, -RZ, R199.H0_H0 ;  /* 0x200000c7ff707230 */ /* 0x000fe40000004100 */
[----:B------:R-:W-:Y:S01]  /*27a0*/  FMUL.FTZ R113, R113, R176 ;  /* 0x000000b071717220 */ /* 0x000fe20000410000 */
[----:B------:R-:W-:Y:S01]  /*27b0*/  HADD2.F32 R179, -RZ, R183.H0_H0 ;  /* 0x200000b7ffb37230 */ /* 0x000fe20000004100 */
[----:B------:R-:W-:Y:S01]  /*27c0*/  MOV R171, R115 ;  /* 0x0000007300ab7202 */ /* 0x000fe20000000f00 */
[----:B------:R-:W-:Y:S02]  /*27d0*/  HADD2.F32 R115, -RZ, R198.H0_H0 ;  /* 0x200000c6ff737230 */ /* 0x000fe40000004100 */
[C---:B------:R-:W-:Y:S01]  /*27e0*/  FADD.FTZ R109, -R177.reuse, R109 ;  /* 0x0000006db16d7221 */ /* 0x040fe20000010100 */
[----:B-----5:R-:W-:Y:S01]  /*27f0*/  FMUL.FTZ R159, R116, R159 ;  /* 0x0000009f749f7220 */ /* 0x020fe20000410000 */
[----:B------:R-:W-:Y:S01]  /*2800*/  FFMA.FTZ R138, R138, R112, R113 ;  /* 0x000000708a8a7223 */ /* 0x000fe20000010071 */
[----:B------:R-:W-:Y:S01]  /*2810*/  FFMA.FTZ R157, R174, R179, R157 ;  /* 0x000000b3ae9d7223 */ /* 0x000fe2000001009d */
[----:B------:R-:W-:Y:S01]  /*2820*/  FADD.FTZ R113, -R177, R110 ;  /* 0x0000006eb1717221 */ /* 0x000fe20000010100 */
[----:B------:R-:W-:-:S02]  /*2830*/  HADD2.F32 R171, -RZ, R171.H0_H0 ;  /* 0x200000abffab7230 */ /* 0x000fc40000004100 */
[----:B------:R-:W-:Y:S01]  /*2840*/  FADD.FTZ R177, -R177, R111 ;  /* 0x0000006fb1b17221 */ /* 0x000fe20000010100 */
[----:B------:R-:W-:Y:S01]  /*2850*/  FMUL.FTZ R174, R116, R109 ;  /* 0x0000006d74ae7220 */ /* 0x000fe20000410000 */
        /* <DEDUP_REMOVED lines=28> */
.L_x_3564:
[----:B------:R-:W-:Y:S05]  /*2a20*/  BSYNC.RECONVERGENT B0 ;  /* 0x0000000000007941 */ /* 0x000fea0003800200 */
.L_x_3563:
        /* <DEDUP_REMOVED lines=32> */
.L_x_3566:
[----:B------:R-:W-:Y:S05]  /*2c30*/  BSYNC.RECONVERGENT B0 ;  /* 0x0000000000007941 */ /* 0x000fea0003800200 */
.L_x_3565:
        /* <DEDUP_REMOVED lines=45> */
[-C--:B------:R-:W-:Y:S01]  /*2f10*/  FFMA.FTZ R110, R161, R113.reuse, R114 ;  /* 0x00000071a16e7223 */ /* 0x080fe20000010072 */
[----:B------:R-:W-:Y:S01]  /*2f20*/  FADD.FTZ R109, R122, -R109 ;  /* 0x8000006d7a6d7221 */ /* 0x000fe20000010000 */
[----:B------:R-:W-:Y:S01]  /*2f30*/  FADD.FTZ R111, R121, -R108 ;  /* 0x8000006c796f7221 */ /* 0x000fe20000010000 */
[----:B------:R-:W-:Y:S02]  /*2f40*/  FFMA.FTZ R177, R160, R113, R114 ;  /* 0x00000071a0b17223 */ /* 0x000fe40000010072 */
        /* <DEDUP_REMOVED lines=24> */
.L_x_3571:
[-CC-:B------:R-:W-:Y:S01]  /*30d0*/  FFMA.FTZ R5, R3, R113.reuse, R114.reuse ;  /* 0x0000007103057223 */ /* 0x180fe20000010072 */
[----:B------:R-:W-:Y:S01]  /*30e0*/  LOP3.LUT P5, RZ, R120, 0xff, RZ, 0xc0, !PT ;  /* 0x000000ff78ff7812 */ /* 0x000fe200078ac0ff */
[----:B------:R-:W-:Y:S02]  /*30f0*/  FFMA.FTZ R6, R158, R113, R114 ;  /* 0x000000719e067223 */ /* 0x000fe40000010072 */
[----:B------:R-:W-:-:S04]  /*3100*/  FADD.FTZ R5, R122, -R5 ;  /* 0x800000057a057221 */ /* 0x000fc80000010000 */
[----:B-----5:R-:W-:-:S04]  /*3110*/  FMUL.FTZ R4, R116, R5 ;  /* 0x0000000574047220 */ /* 0x020fc80000410000 */
[----:B------:R-:W-:-:S05]  /*3120*/  FMUL.FTZ R5, R4, UR14 ;  /* 0x0000000e04057c20 */ /* 0x000fca0008410000 */
[----:B------:R-:W-:Y:S01]  /*3130*/  FSEL R108, R5, RZ, P5 ;  /* 0x000000ff056c7208 */ /* 0x000fe20002800000 */
[----:B------:R-:W-:Y:S01]  /*3140*/  FADD.FTZ R5, R121, -R6 ;  /* 0x8000000679057221 */ /* 0x000fe20000010000 */
[----:B------:R-:W-:-:S03]  /*3150*/  LOP3.LUT P5, RZ, R120, 0xff00, RZ, 0xc0, !PT ;  /* 0x0000ff0078ff7812 */ /* 0x000fc600078ac0ff */
[----:B------:R-:W-:-:S04]  /*3160*/  FMUL.FTZ R5, R116, R5 ;  /* 0x0000000574057220 */ /* 0x000fc80000410000 */
[----:B------:R-:W-:-:S05]  /*3170*/  FMUL.FTZ R6, R5, UR14 ;  /* 0x0000000e05067c20 */ /* 0x000fca0008410000 */
        /* <DEDUP_REMOVED lines=15> */
[----:B------:R-:W-:Y:S02]  /*3270*/  F2FP.F16.F32.PACK_AB R111, R111, R110 ;  /* 0x0000006e6f6f723e */ /* 0x000fe400000000ff */
[----:B------:R-:W-:Y:S02]  /*3280*/  PRMT R110, R108, 0x7632, R110 ;  /* 0x000076326c6e7816 */ /* 0x000fe4000000006e */
[C---:B------:R-:W-:Y:S02]  /*3290*/  PRMT R181, R111.reuse, 0x7632, R181 ;  /* 0x000076326fb57816 */ /* 0x040fe400000000b5 */
[----:B------:R-:W-:Y:S01]  /*32a0*/  PRMT R180, R111, 0x7610, R180 ;  /* 0x000076106fb47816 */ /* 0x000fe200000000b4 */
[----:B------:R-:W-:Y:S06]  /*32b0*/  BRA `(.L_x_3572) ;  /* 0x0000000c00f47947 */ /* 0x000fec0003800000 */
.L_x_3570:
[----:B------:R-:W-:Y:S01]  /*32c0*/  UMOV UR4, UR6 ;  /* 0x0000000600047c82 */ /* 0x000fe20008000000 */
[----:B------:R-:W-:Y:S01]  /*32d0*/  UMOV UR5, UR7 ;  /* 0x0000000700057c82 */ /* 0x000fe20008000000 */
[----:B------:R-:W-:-:S04]  /*32e0*/  UISETP.NE.U32.AND UP0, UPT, UR4, URZ, UPT ;  /* 0x000000ff0400728c */ /* 0x000fc8000bf05070 */
[----:B------:R-:W-:-:S09]  /*32f0*/  UISETP.NE.AND.EX UP0, UPT, UR5, URZ, UPT, UP0 ;  /* 0x000000ff0500728c */ /* 0x000fd2000bf05300 */
[----:B------:R-:W-:Y:S05]  /*3300*/  BRA.U UP0, `(.L_x_3573) ;  /* 0x00000001007c7547 */ /* 0x000fea000b800000 */
[-CC-:B------:R-:W-:Y:S01]  /*3310*/  FFMA.FTZ R109, R3, R113.reuse, R114.reuse ;  /* 0x00000071036d7223 */ /* 0x180fe20000010072 */
[----:B------:R-:W-:Y:S01]  /*3320*/  FFMA.FTZ R110, R158, R113, R114 ;  /* 0x000000719e6e7223 */ /* 0x000fe20000010072 */
[----:B------:R-:W-:Y:S02]  /*3330*/  LOP3.LUT P5, RZ, R120, 0xff, RZ, 0xc0, !PT ;  /* 0x000000ff78ff7812 */ /* 0x000fe400078ac0ff */
[----:B------:R-:W-:-:S04]  /*3340*/  FADD.FTZ R109, R122, -R109 ;  /* 0x8000006d7a6d7221 */ /* 0x000fc80000010000 */
[----:B-----5:R-:W-:Y:S01]  /*3350*/  FFMA.FTZ R108, R116, R109, R24 ;  /* 0x0000006d746c7223 */ /* 0x020fe20000010018 */
[----:B------:R-:W-:Y:S01]  /*3360*/  FADD.FTZ R109, R121, -R110 ;  /* 0x8000006e796d7221 */ /* 0x000fe20000010000 */
[----:B------:R-:W-:Y:S02]  /*3370*/  FFMA.FTZ R110, R161, R113, R114 ;  /* 0x00000071a16e7223 */ /* 0x000fe40000010072 */
[----:B------:R-:W-:Y:S01]  /*3380*/  FMUL.FTZ R108, R108, UR14 ;  /* 0x0000000e6c6c7c20 */ /* 0x000fe20008410000 */
[----:B------:R-:W-:Y:S01]  /*3390*/  FFMA.FTZ R109, R116, R109, R25 ;  /* 0x0000006d746d7223 */ /* 0x000fe20000010019 */
[----:B------:R-:W-:-:S03]  /*33a0*/  FADD.FTZ R111, R145, -R110 ;  /* 0x8000006e916f7221 */ /* 0x000fc60000010000 */
[----:B------:R-:W-:Y:S01]  /*33b0*/  FSEL R108, R108, RZ, P5 ;  /* 0x000000ff6c6c7208 */ /* 0x000fe20002800000 */
[----:B------:R-:W-:Y:S01]  /*33c0*/  FFMA.FTZ R110, R116, R111, R26 ;  /* 0x0000006f746e7223 */ /* 0x000fe2000001001a */
[----:B------:R-:W-:Y:S01]  /*33d0*/  FFMA.FTZ R111, R160, R113, R114 ;  /* 0x00000071a06f7223 */ /* 0x000fe20000010072 */
[----:B------:R-:W-:Y:S01]  /*33e0*/  FMUL.FTZ R109, R109, UR14 ;  /* 0x0000000e6d6d7c20 */ /* 0x000fe20008410000 */
[----:B------:R-:W-:Y:S01]  /*33f0*/  LOP3.LUT P5, RZ, R120, 0xff00, RZ, 0xc0, !PT ;  /* 0x0000ff0078ff7812 */ /* 0x000fe200078ac0ff */
[----:B------:R-:W-:Y:S01]  /*3400*/  FMUL.FTZ R110, R110, UR14 ;  /* 0x0000000e6e6e7c20 */ /* 0x000fe20008410000 */
[----:B------:R-:W-:Y:S02]  /*3410*/  FADD.FTZ R111, R146, -R111 ;  /* 0x8000006f926f7221 */ /* 0x000fe40000010000 */
[----:B------:R-:W-:Y:S02]  /*3420*/  FSEL R109, R109, RZ, P5 ;  /* 0x000000ff6d6d7208 */ /* 0x000fe40002800000 */
[----:B------:R-:W-:Y:S01]  /*3430*/  LOP3.LUT P5, RZ, R120, 0xff0000, RZ, 0xc0, !PT ;  /* 0x00ff000078ff7812 */ /* 0x000fe200078ac0ff */
[----:B------:R-:W-:Y:S01]  /*3440*/  FFMA.FTZ R111, R116, R111, R27 ;  /* 0x0000006f746f7223 */ /* 0x000fe2000001001b */
[----:B------:R-:W-:-:S02]  /*3450*/  F2FP.F16.F32.PACK_AB R108, R109, R108 ;  /* 0x0000006c6d6c723e */ /* 0x000fc400000000ff */
[----:B------:R-:W-:Y:S01]  /*3460*/  FSEL R110, R110, RZ, P5 ;  /* 0x000000ff6e6e7208 */ /* 0x000fe20002800000 */
[----:B------:R-:W-:Y:S01]  /*3470*/  FMUL.FTZ R111, R111, UR14 ;  /* 0x0000000e6f6f7c20 */ /* 0x000fe20008410000 */
[----:B------:R-:W-:Y:S02]  /*3480*/  ISETP.GE.U32.AND P5, PT, R120, 0x1000000, PT ;  /* 0x010000007800780c */ /* 0x000fe40003fa6070 */
[----:B------:R-:W-:Y:S02]  /*3490*/  PRMT R177, R108, 0x7610, R177 ;  /* 0x000076106cb17816 */ /* 0x000fe400000000b1 */
[----:B------:R-:W-:-:S04]  /*34a0*/  FSEL R111, R111, RZ, P5 ;  /* 0x000000ff6f6f7208 */ /* 0x000fc80002800000 */
[----:B------:R-:W-:Y:S02]  /*34b0*/  F2FP.F16.F32.PACK_AB R111, R111, R110 ;  /* 0x0000006e6f6f723e */ /* 0x000fe400000000ff */
[----:B------:R-:W-:Y:S02]  /*34c0*/  PRMT R110, R108, 0x7632, R110 ;  /* 0x000076326c6e7816 */ /* 0x000fe4000000006e */
[C---:B------:R-:W-:Y:S02]  /*34d0*/  PRMT R181, R111.reuse, 0x7632, R181 ;  /* 0x000076326fb57816 */ /* 0x040fe400000000b5 */
[----:B------:R-:W-:Y:S01]  /*34e0*/  PRMT R180, R111, 0x7610, R180 ;  /* 0x000076106fb47816 */ /* 0x000fe200000000b4 */
[----:B------:R-:W-:Y:S06]  /*34f0*/  BRA `(.L_x_3572) ;  /* 0x0000000c00647947 */ /* 0x000fec0003800000 */
.L_x_3573:
[-CC-:B------:R-:W-:Y:S01]  /*3500*/  FFMA.FTZ R5, R3, R113.reuse, R114.reuse ;  /* 0x0000007103057223 */ /* 0x180fe20000010072 */
[----:B------:R-:W-:Y:S01]  /*3510*/  FFMA.FTZ R6, R158, R113, R114 ;  /* 0x000000719e067223 */ /* 0x000fe20000010072 */
[----:B------:R-:W-:Y:S02]  /*3520*/  LOP3.LUT P5, RZ, R120, 0xff, RZ, 0xc0, !PT ;  /* 0x000000ff78ff7812 */ /* 0x000fe400078ac0ff */
[----:B------:R-:W-:Y:S01]  /*3530*/  FADD.FTZ R5, R122, -R5 ;  /* 0x800000057a057221 */ /* 0x000fe20000010000 */
[----:B------:R-:W-:-:S03]  /*3540*/  FADD.FTZ R6, R121, -R6 ;  /* 0x8000000679067221 */ /* 0x000fc60000010000 */
[----:B-----5:R-:W-:-:S04]  /*3550*/  FFMA.FTZ R4, R116, R5, R24 ;  /* 0x0000000574047223 */ /* 0x020fc80000010018 */
        /* <DEDUP_REMOVED lines=25> */
.L_x_3569:
        /* <DEDUP_REMOVED lines=8> */
[----:B------:R-:W-:Y:S01]  /*3770*/  FFMA.FTZ R108, R158, R113, R114 ;  /* 0x000000719e6c7223 */ /* 0x000fe20000010072 */
[----:B------:R-:W-:-:S03]  /*3780*/  LOP3.LUT P5, RZ, R120, 0xff00, RZ, 0xc0, !PT ;  /* 0x0000ff0078ff7812 */ /* 0x000fc600078ac0ff */
[----:B------:R-:W-:Y:S01]  /*3790*/  FADD.FTZ R109, R121, -R108 ;  /* 0x8000006c796d7221 */ /* 0x000fe20000010000 */
[----:B------:R-:W-:-:S03]  /*37a0*/  FFMA.FTZ R108, R161, R113, R114 ;  /* 0x00000071a16c7223 */ /* 0x000fc60000010072 */
[----:B-----5:R-:W-:Y:S01]  /*37b0*/  FMUL.FTZ R109, R116, R109 ;  /* 0x0000006d746d7220 */ /* 0x020fe20000410000 */
[----:B------:R-:W-:-:S03]  /*37c0*/  FADD.FTZ R111, R145, -R108 ;  /* 0x8000006c916f7221 */ /* 0x000fc60000010000 */
[----:B------:R-:W-:Y:S01]  /*37d0*/  FMUL.FTZ R109, R109, UR14 ;  /* 0x0000000e6d6d7c20 */ /* 0x000fe20008410000 */
[----:B------:R-:W-:-:S04]  /*37e0*/  FMUL.FTZ R111, R116, R111 ;  /* 0x0000006f746f7220 */ /* 0x000fc80000410000 */
[----:B------:R-:W-:Y:S01]  /*37f0*/  FSEL R178, R109, RZ, P5 ;  /* 0x000000ff6db27208 */ /* 0x000fe20002800000 */
[----:B------:R-:W-:Y:S01]  /*3800*/  FMUL.FTZ R111, R111, UR14 ;  /* 0x0000000e6f6f7c20 */ /* 0x000fe20008410000 */
        /* <DEDUP_REMOVED lines=11> */
[----:B------:R-:W-:Y:S01]  /*38c0*/  FADD.FTZ R111, R122, -R111 ;  /* 0x8000006f7a6f7221 */ /* 0x000fe20000010000 */
[----:B------:R-:W-:Y:S02]  /*38d0*/  PRMT R110, R109, 0x7610, R110 ;  /* 0x000076106d6e7816 */ /* 0x000fe4000000006e */
[----:B------:R-:W-:Y:S01]  /*38e0*/  PRMT R141, R179, 0x7632, R141 ;  /* 0x00007632b38d7816 */ /* 0x000fe2000000008d */
[----:B------:R-:W-:-:S04]  /*38f0*/  FMUL.FTZ R111, R116, R111 ;  /* 0x0000006f746f7220 */ /* 0x000fc80000410000 */
[----:B------:R-:W-:-:S05]  /*3900*/  FMUL.FTZ R111, R111, UR14 ;  /* 0x0000000e6f6f7c20 */ /* 0x000fca0008410000 */
[----:B------:R-:W-:Y:S02]  /*3910*/  FSEL R177, R111, RZ, P5 ;  /* 0x000000ff6fb17208 */ /* 0x000fe40002800000 */
[----:B------:R-:W-:-:S04]  /*3920*/  LOP3.LUT P5, RZ, R119, 0xff, RZ, 0xc0, !PT ;  /* 0x000000ff77ff7812 */ /* 0x000fc800078ac0ff */
[----:B------:R-:W-:Y:S01]  /*3930*/  FSEL R108, R111, RZ, P5 ;  /* 0x000000ff6f6c7208 */ /* 0x000fe20002800000 */
[----:B------:R-:W-:Y:S01]  /*3940*/  FFMA.FTZ R111, R160, R113, R114 ;  /* 0x00000071a06f7223 */ /* 0x000fe20000010072 */
[----:B------:R-:W-:Y:S02]  /*3950*/  ISETP.GE.U32.AND P5, PT, R120, 0x1000000, PT ;  /* 0x010000007800780c */ /* 0x000fe40003fa6070 */
[----:B------:R-:W-:Y:S01]  /*3960*/  F2FP.F16.F32.PACK_AB R177, R108, R177 ;  /* 0x000000b16cb1723e */ /* 0x000fe200000000ff */
[----:B------:R-:W-:-:S03]  /*3970*/  FADD.FTZ R111, R146, -R111 ;  /* 0x8000006f926f7221 */ /* 0x000fc60000010000 */
[----:B------:R-:W-:Y:S01]  /*3980*/  PRMT R139, R177, 0x7632, R139 ;  /* 0x00007632b18b7816 */ /* 0x000fe2000000008b */
[----:B------:R-:W-:-:S04]  /*3990*/  FMUL.FTZ R111, R116, R111 ;  /* 0x0000006f746f7220 */ /* 0x000fc80000410000 */
[----:B------:R-:W-:-:S05]  /*39a0*/  FMUL.FTZ R111, R111, UR14 ;  /* 0x0000000e6f6f7c20 */ /* 0x000fca0008410000 */
[----:B------:R-:W-:Y:S02]  /*39b0*/  FSEL R180, R111, RZ, P5 ;  /* 0x000000ff6fb47208 */ /* 0x000fe40002800000 */
[----:B------:R-:W-:-:S04]  /*39c0*/  ISETP.GE.U32.AND P5, PT, R119, 0x1000000, PT ;  /* 0x010000007700780c */ /* 0x000fc80003fa6070 */
[----:B------:R-:W-:-:S04]  /*39d0*/  FSEL R111, R111, RZ, P5 ;  /* 0x000000ff6f6f7208 */ /* 0x000fc80002800000 */
[----:B------:R-:W-:Y:S02]  /*39e0*/  F2FP.F16.F32.PACK_AB R111, R111, R180 ;  /* 0x000000b46f6f723e */ /* 0x000fe400000000ff */
[----:B------:R-:W-:Y:S02]  /*39f0*/  PRMT R180, R179, 0x7610, R180 ;  /* 0x00007610b3b47816 */ /* 0x000fe400000000b4 */
[C---:B------:R-:W-:Y:S02]  /*3a00*/  PRMT R142, R111.reuse, 0x7632, R142 ;  /* 0x000076326f8e7816 */ /* 0x040fe4000000008e */
[----:B------:R-:W-:Y:S01]  /*3a10*/  PRMT R181, R111, 0x7610, R181 ;  /* 0x000076106fb57816 */ /* 0x000fe200000000b5 */
[----:B------:R-:W-:Y:S06]  /*3a20*/  BRA `(.L_x_3572) ;  /* 0x0000000800187947 */ /* 0x000fec0003800000 */
.L_x_3575:
        /* <DEDUP_REMOVED lines=41> */
[----:B------:R-:W-:Y:S01]  /*3cc0*/  PRMT R142, R181, 0x7632, R142 ;  /* 0x00007632b58e7816 */ /* 0x000fe2000000008e */
[----:B------:R-:W-:Y:S06]  /*3cd0*/  BRA `(.L_x_3572) ;  /* 0x00000004006c7947 */ /* 0x000fec0003800000 */
.L_x_3574:
[----:B------:R-:W-:Y:S01]  /*3ce0*/  UMOV UR4, UR6 ;  /* 0x0000000600047c82 */ /* 0x000fe20008000000 */
[----:B------:R-:W-:Y:S01]  /*3cf0*/  UMOV UR5, UR7 ;  /* 0x0000000700057c82 */ /* 0x000fe20008000000 */
[----:B------:R-:W-:-:S04]  /*3d00*/  UISETP.NE.U32.AND UP0, UPT, UR4, URZ, UPT ;  /* 0x000000ff0400728c */ /* 0x000fc8000bf05070 */
[----:B------:R-:W-:-:S09]  /*3d10*/  UISETP.NE.AND.EX UP0, UPT, UR5, URZ, UPT, UP0 ;  /* 0x000000ff0500728c */ /* 0x000fd2000bf05300 */
[----:B------:R-:W-:Y:S05]  /*3d20*/  BRA.U UP0, `(.L_x_3576) ;  /* 0x0000000100b07547 */ /* 0x000fea000b800000 */
        /* <DEDUP_REMOVED lines=20> */
[----:B------:R-:W-:Y:S01]  /*3e70*/  F2FP.F16.F32.PACK_AB R179, R110, R179 ;  /* 0x000000b36eb3723e */ /* 0x000fe200000000ff */
[----:B------:R-:W-:Y:S01]  /*3e80*/  FADD.FTZ R111, R122, -R111 ;  /* 0x8000006f7a6f7221 */ /* 0x000fe20000010000 */
[----:B------:R-:W-:Y:S02]  /*3e90*/  PRMT R110, R109, 0x7610, R110 ;  /* 0x000076106d6e7816 */ /* 0x000fe4000000006e */
[----:B------:R-:W-:Y:S01]  /*3ea0*/  PRMT R141, R179, 0x7632, R141 ;  /* 0x00007632b38d7816 */ /* 0x000fe2000000008d */
[----:B------:R-:W-:-:S04]  /*3eb0*/  FFMA.FTZ R111, R116, R111, R24 ;  /* 0x0000006f746f7223 */ /* 0x000fc80000010018 */
        /* <DEDUP_REMOVED lines=9> */
[----:B------:R-:W-:-:S04]  /*3f50*/  FFMA.FTZ R111, R116, R111, R27 ;  /* 0x0000006f746f7223 */ /* 0x000fc8000001001b */
        /* <DEDUP_REMOVED lines=9> */
.L_x_3576:
[-CC-:B------:R-:W-:Y:S01]  /*3ff0*/  FFMA.FTZ R5, R3, R113.reuse, R114.reuse ;  /* 0x0000007103057223 */ /* 0x180fe20000010072 */
        /* <DEDUP_REMOVED lines=12> */
[----:B------:R-:W-:-:S03]  /*40c0*/  FMUL.FTZ R6, R5, UR14 ;  /* 0x0000000e05067c20 */ /* 0x000fc60008410000 */
[----:B------:R-:W-:Y:S02]  /*40d0*/  PRMT R139, R108, 0x7632, R139 ;  /* 0x000076326c8b7816 */ /* 0x000fe4000000008b */
        /* <DEDUP_REMOVED lines=24> */
[----:B------:R-:W-:Y:S02]  /*4260*/  F2FP.F16.F32.PACK_AB R181, R181, R180 ;  /* 0x000000b4b5b5723e */ /* 0x000fe400000000ff */
[----:B------:R-:W-:Y:S02]  /*4270*/  PRMT R180, R178, 0x7610, R180 ;  /* 0x00007610b2b47816 */ /* 0x000fe400000000b4 */
[----:B------:R-:W-:-:S07]  /*4280*/  PRMT R142, R181, 0x7632, R142 ;  /* 0x00007632b58e7816 */ /* 0x000fce000000008e */
.L_x_3572:
        /* <DEDUP_REMOVED lines=24> */
.L_x_3577:
[----:B------:R-:W-:-:S07]  /*4410*/  VIADD R118, R118, 0x80 ;  /* 0x0000008076767836 */ /* 0x000fce0000000000 */
.L_x_3568:
[----:B------:R-:W-:Y:S05]  /*4420*/  BSYNC.RECONVERGENT B0 ;  /* 0x0000000000007941 */ /* 0x000fea0003800200 */
.L_x_3567:
        /* <DEDUP_REMOVED lines=55> */
.L_x_3582:
[-CC-:B01----:R-:W-:Y:S01]  /*47a0*/  FFMA.FTZ R109, R162, R113.reuse, R114.reuse ;  /* 0x00000071a26d7223 */ /* 0x183fe20000010072 */
[----:B------:R-:W-:Y:S01]  /*47b0*/  LOP3.LUT P6, RZ, R124, 0xff00, RZ, 0xc0, !PT ;  /* 0x0000ff007cff7812 */ /* 0x000fe200078cc0ff */
[-CC-:B------:R-:W-:Y:S01]  /*47c0*/  FFMA.FTZ R108, R163, R113.reuse, R114.reuse ;  /* 0x00000071a36c7223 */ /* 0x180fe20000010072 */
[----:B------:R-:W-:Y:S01]  /*47d0*/  FFMA.FTZ R177, R164, R113, R114 ;  /* 0x00000071a4b17223 */ /* 0x000fe20000010072 */
[----:B------:R-:W-:-:S03]  /*47e0*/  FADD.FTZ R109, R126, -R109 ;  /* 0x8000006d7e6d7221 */ /* 0x000fc60000010000 */
[----:B------:R-:W-:Y:S01]  /*47f0*/  FADD.FTZ R177, R148, -R177 ;  /* 0x800000b194b17221 */ /* 0x000fe20000010000 */
[----:B-----5:R-:W-:-:S03]  /*4800*/  FFMA.FTZ R109, R116, R109, R21 ;  /* 0x0000006d746d7223 */ /* 0x020fc60000010015 */
[----:B------:R-:W-:Y:S01]  /*4810*/  FFMA.FTZ R177, R116, R177, R23 ;  /* 0x000000b174b17223 */ /* 0x000fe20000010017 */
        /* <DEDUP_REMOVED lines=9> */
[----:B------:R-:W-:-:S03]  /*48b0*/  FFMA.FTZ R109, R116, R109, R22 ;  /* 0x0000006d746d7223 */ /* 0x000fc60000010016 */
        /* <DEDUP_REMOVED lines=8> */
[----:B------:R-:W-:-:S03]  /*4940*/  FFMA.FTZ R109, R116, R109, R20 ;  /* 0x0000006d746d7223 */ /* 0x000fc60000010014 */
        /* <DEDUP_REMOVED lines=14> */
[----:B------:R-:W-:Y:S01]  /*4a30*/  PRMT R142, R181, 0x7632, R142 ;  /* 0x00007632b58e7816 */ /* 0x000fe2000000008e */
[----:B------:R-:W-:Y:S06]  /*4a40*/  BRA `(.L_x_3583) ;  /* 0x0000000c00807947 */ /* 0x000fec0003800000 */
.L_x_3581:
        /* <DEDUP_REMOVED lines=47> */
.L_x_3584:
        /* <DEDUP_REMOVED lines=43> */
.L_x_3580:
        /* <DEDUP_REMOVED lines=38> */
.L_x_3586:
[-CC-:B------:R-:W-:Y:S01]  /*5250*/  FFMA.FTZ R108, R149, R113.reuse, R114.reuse ;  /* 0x00000071956c7223 */ /* 0x180fe20000010072 */
[-CC-:B------:R-:W-:Y:S01]  /*5260*/  FFMA.FTZ R111, R162, R113.reuse, R114.reuse ;  /* 0x00000071a26f7223 */ /* 0x180fe20000010072 */
[----:B------:R-:W-:Y:S01]  /*5270*/  LOP3.LUT P6, RZ, R124, 0xff, RZ, 0xc0, !PT ;  /* 0x000000ff7cff7812 */ /* 0x000fe200078cc0ff */
[-C--:B------:R-:W-:Y:S01]  /*5280*/  FFMA.FTZ R110, R163, R113.reuse, R114 ;  /* 0x00000071a36e7223 */ /* 0x080fe20000010072 */
[----:B------:R-:W-:Y:S01]  /*5290*/  FADD.FTZ R109, R125, -R108 ;  /* 0x8000006c7d6d7221 */ /* 0x000fe20000010000 */
[----:B------:R-:W-:Y:S01]  /*52a0*/  FADD.FTZ R111, R126, -R111 ;  /* 0x8000006f7e6f7221 */ /* 0x000fe20000010000 */
[----:B------:R-:W-:Y:S02]  /*52b0*/  FFMA.FTZ R177, R164, R113, R114 ;  /* 0x00000071a4b17223 */ /* 0x000fe40000010072 */
[C---:B-----5:R-:W-:Y:S01]  /*52c0*/  FFMA.FTZ R109, R116.reuse, R109, R20 ;  /* 0x0000006d746d7223 */ /* 0x060fe20000010014 */
[----:B------:R-:W-:Y:S01]  /*52d0*/  FFMA.FTZ R111, R116, R111, R21 ;  /* 0x0000006f746f7223 */ /* 0x000fe20000010015 */
[----:B------:R-:W-:-:S02]  /*52e0*/  FADD.FTZ R177, R148, -R177 ;  /* 0x800000b194b17221 */ /* 0x000fc40000010000 */
[----:B------:R-:W-:Y:S01]  /*52f0*/  FMUL.FTZ R109, R109, UR14 ;  /* 0x0000000e6d6d7c20 */ /* 0x000fe20008410000 */
[----:B------:R-:W-:Y:S01]  /*5300*/  FMUL.FTZ R111, R111, UR14 ;  /* 0x0000000e6f6f7c20 */ /* 0x000fe20008410000 */
[----:B------:R-:W-:-:S03]  /*5310*/  FFMA.FTZ R177, R116, R177, R23 ;  /* 0x000000b174b17223 */ /* 0x000fc60000010017 */
[----:B------:R-:W-:Y:S01]  /*5320*/  FSEL R109, R109, RZ, P6 ;  /* 0x000000ff6d6d7208 */ /* 0x000fe20003000000 */
[----:B------:R-:W-:Y:S01]  /*5330*/  FMUL.FTZ R177, R177, UR14 ;  /* 0x0000000eb1b17c20 */ /* 0x000fe20008410000 */
[----:B------:R-:W-:-:S04]  /*5340*/  LOP3.LUT P6, RZ, R124, 0xff00, RZ, 0xc0, !PT ;  /* 0x0000ff007cff7812 */ /* 0x000fc800078cc0ff */
[----:B------:R-:W-:Y:S01]  /*5350*/  FSEL R108, R111, RZ, P6 ;  /* 0x000000ff6f6c7208 */ /* 0x000fe20003000000 */
[----:B------:R-:W-:Y:S01]  /*5360*/  FADD.FTZ R111, R147, -R110 ;  /* 0x8000006e936f7221 */ /* 0x000fe20000010000 */
[----:B------:R-:W-:Y:S02]  /*5370*/  LOP3.LUT P6, RZ, R124, 0xff0000, RZ, 0xc0, !PT ;  /* 0x00ff00007cff7812 */ /* 0x000fe400078cc0ff */
[----:B------:R-:W-:Y:S01]  /*5380*/  F2FP.F16.F32.PACK_AB R108, R108, R109 ;  /* 0x0000006d6c6c723e */ /* 0x000fe200000000ff */
        /* <DEDUP_REMOVED lines=11> */
.L_x_3585:
        /* <DEDUP_REMOVED lines=35> */
.L_x_3587:
        /* <DEDUP_REMOVED lines=30> */
.L_x_3583:
        /* <DEDUP_REMOVED lines=20> */
.L_x_3588:
[----:B------:R-:W-:-:S07]  /*5990*/  IADD3 R118, PT, PT, R118, 0x80, RZ ;  /* 0x0000008076767810 */ /* 0x000fce0007ffe0ff */
.L_x_3579:
[----:B------:R-:W-:Y:S05]  /*59a0*/  BSYNC.RECONVERGENT B0 ;  /* 0x0000000000007941 */ /* 0x000fea0003800200 */
.L_x_3578:
        /* <DEDUP_REMOVED lines=12> */
[-CC-:B-1----:R-:W-:Y:S01]  /*5a70*/  FFMA.FTZ R4, R153, R113.reuse, R114.reuse ;  /* 0x0000007199047223 */ /* 0x182fe20000010072 */
        /* <DEDUP_REMOVED lines=30> */
[----:B------:R-:W-:Y:S02]  /*5c60*/  ISETP.GE.U32.AND P6, PT, R128, 0x1000000, PT ;  /* 0x010000008000780c */ /* 0x000fe40003fc6070 */
[----:B------:R-:W-:Y:S01]  /*5c70*/  F2FP.F16.F32.PACK_AB R178, R179, R178 ;  /* 0x000000b2b3b2723e */ /* 0x000fe200000000ff */
[----:B------:R-:W-:-:S03]  /*5c80*/  FMUL.FTZ R177, R7, UR14 ;  /* 0x0000000e07b17c20 */ /* 0x000fc60008410000 */
[----:B------:R-:W-:Y:S02]  /*5c90*/  PRMT R141, R178, 0x7632, R141 ;  /* 0x00007632b28d7816 */ /* 0x000fe4000000008d */
        /* <DEDUP_REMOVED lines=8> */
.L_x_3593:
        /* <DEDUP_REMOVED lines=43> */
.L_x_3592:
[----:B01----:R-:W0:Y:S02]  /*5fd0*/  LDC.64 R108, c[0x0][0x478] ;  /* 0x00011e00ff6c7b82 */ /* 0x003e240000000a00 */
[----:B0-----:R-:W-:-:S04]  /*5fe0*/  ISETP.NE.U32.AND P5, PT, R108, RZ, PT ;  /* 0x000000ff6c00720c */ /* 0x001fc80003fa5070 */
[----:B------:R-:W-:-:S13]  /*5ff0*/  ISETP.NE.AND.EX P5, PT, R109, RZ, PT, P5 ;  /* 0x000000ff6d00720c */ /* 0x000fda0003fa5350 */
[----:B------:R-:W-:Y:S05]  /*6000*/  @!P5 BRA `(.L_x_3595) ;  /* 0x0000000000acd947 */ /* 0x000fea0003800000 */
[-CC-:B------:R-:W-:Y:S01]  /*6010*/  FFMA.FTZ R4, R153, R113.reuse, R114.reuse ;  /* 0x0000007199047223 */ /* 0x180fe20000010072 */
[----:B------:R-:W-:Y:S01]  /*6020*/  LOP3.LUT P6, RZ, R128, 0xff, RZ, 0xc0, !PT ;  /* 0x000000ff80ff7812 */ /* 0x000fe200078cc0ff */
[-CC-:B------:R-:W-:Y:S01]  /*6030*/  FFMA.FTZ R7, R165, R113.reuse, R114.reuse ;  /* 0x00000071a5077223 */ /* 0x180fe20000010072 */
[----:B------:R-:W-:Y:S01]  /*6040*/  FFMA.FTZ R180, R168, R113, R114 ;  /* 0x00000071a8b47223 */ /* 0x000fe20000010072 */
        /* <DEDUP_REMOVED lines=19> */
[----:B------:R-:W-:Y:S01]  /*6180*/  F2FP.F16.F32.PACK_AB R110, R111, R110 ;  /* 0x0000006e6f6e723e */ /* 0x000fe200000000ff */
[----:B------:R-:W-:-:S03]  /*6190*/  FMUL.FTZ R7, R6, UR14 ;  /* 0x0000000e06077c20 */ /* 0x000fc60008410000 */
[----:B------:R-:W-:Y:S02]  /*61a0*/  PRMT R140, R110, 0x7632, R140 ;  /* 0x000076326e8c7816 */ /* 0x000fe4000000008c */
[----:B------:R-:W-:Y:S02]  /*61b0*/  FSEL R178, R7, RZ, P6 ;  /* 0x000000ff07b27208 */ /* 0x000fe40003000000 */
[----:B------:R-:W-:-:S04]  /*61c0*/  LOP3.LUT P6, RZ, R127, 0xff0000, RZ, 0xc0, !PT ;  /* 0x00ff00007fff7812 */ /* 0x000fc800078cc0ff */
        /* <DEDUP_REMOVED lines=15> */
.L_x_3595:
        /* <DEDUP_REMOVED lines=43> */
.L_x_3591:
        /* <DEDUP_REMOVED lines=26> */
[----:B------:R-:W-:-:S03]  /*6710*/  FMUL.FTZ R7, R6, UR14 ;  /* 0x0000000e06077c20 */ /* 0x000fc60008410000 */
[----:B------:R-:W-:Y:S02]  /*6720*/  PRMT R177, R108, 0x7610, R177 ;  /* 0x000076106cb17816 */ /* 0x000fe400000000b1 */
[----:B------:R-:W-:Y:S01]  /*6730*/  FSEL R110, R7, RZ, P6 ;  /* 0x000000ff076e7208 */ /* 0x000fe20003000000 */
[----:B------:R-:W-:Y:S01]  /*6740*/  FFMA.FTZ R7, R116, R178, R19 ;  /* 0x000000b274077223 */ /* 0x000fe20000010013 */
[----:B------:R-:W-:-:S03]  /*6750*/  ISETP.GE.U32.AND P6, PT, R128, 0x1000000, PT ;  /* 0x010000008000780c */ /* 0x000fc60003fc6070 */
[----:B------:R-:W-:-:S05]  /*6760*/  FMUL.FTZ R111, R7, UR14 ;  /* 0x0000000e076f7c20 */ /* 0x000fca0008410000 */
[----:B------:R-:W-:-:S04]  /*6770*/  FSEL R111, R111, RZ, P6 ;  /* 0x000000ff6f6f7208 */ /* 0x000fc80003000000 */
[----:B------:R-:W-:Y:S02]  /*6780*/  F2FP.F16.F32.PACK_AB R111, R111, R110 ;  /* 0x0000006e6f6f723e */ /* 0x000fe400000000ff */
[----:B------:R-:W-:Y:S02]  /*6790*/  PRMT R110, R108, 0x7632, R110 ;  /* 0x000076326c6e7816 */ /* 0x000fe4000000006e */
[C---:B------:R-:W-:Y:S02]  /*67a0*/  PRMT R181, R111.reuse, 0x7632, R181 ;  /* 0x000076326fb57816 */ /* 0x040fe400000000b5 */
[----:B------:R-:W-:Y:S01]  /*67b0*/  PRMT R180, R111, 0x7610, R180 ;  /* 0x000076106fb47816 */ /* 0x000fe200000000b4 */
[----:B------:R-:W-:Y:S06]  /*67c0*/  BRA `(.L_x_3594) ;  /* 0x0000000400807947 */ /* 0x000fec0003800000 */
.L_x_3597:
        /* <DEDUP_REMOVED lines=31> */
.L_x_3596:
        /* <DEDUP_REMOVED lines=19> */
[----:B------:R-:W-:Y:S01]  /*6af0*/  FMUL.FTZ R6, R116, R7 ;  /* 0x0000000774067220 */ /* 0x000fe20000410000 */
[----:B------:R-:W-:Y:S02]  /*6b00*/  LOP3.LUT P6, RZ, R128, 0xff0000, RZ, 0xc0, !PT ;  /* 0x00ff000080ff7812 */ /* 0x000fe400078cc0ff */
[----:B------:R-:W-:Y:S01]  /*6b10*/  F2FP.F16.F32.PACK_AB R108, R109, R108 ;  /* 0x0000006c6d6c723e */ /* 0x000fe200000000ff */
[----:B------:R-:W-:-:S03]  /*6b20*/  FMUL.FTZ R7, R6, UR14 ;  /* 0x0000000e06077c20 */ /* 0x000fc60008410000 */
[----:B------:R-:W-:Y:S02]  /*6b30*/  PRMT R177, R108, 0x7610, R177 ;  /* 0x000076106cb17816 */ /* 0x000fe400000000b1 */
[----:B------:R-:W-:Y:S01]  /*6b40*/  FSEL R110, R7, RZ, P6 ;  /* 0x000000ff076e7208 */ /* 0x000fe20003000000 */
[----:B------:R-:W-:Y:S01]  /*6b50*/  FADD.FTZ R7, R151, -R178 ;  /* 0x800000b297077221 */ /* 0x000fe20000010000 */
[----:B------:R-:W-:-:S03]  /*6b60*/  ISETP.GE.U32.AND P6, PT, R128, 0x1000000, PT ;  /* 0x010000008000780c */ /* 0x000fc60003fc6070 */
        /* <DEDUP_REMOVED lines=8> */
.L_x_3598:
        /* <DEDUP_REMOVED lines=30> */
.L_x_3594:
        /* <DEDUP_REMOVED lines=20> */
.L_x_3599:
[----:B------:R-:W-:-:S07]  /*6f10*/  VIADD R118, R118, 0x80 ;  /* 0x0000008076767836 */ /* 0x000fce0000000000 */
.L_x_3590:
[----:B------:R-:W-:Y:S05]  /*6f20*/  BSYNC.RECONVERGENT B0 ;  /* 0x0000000000007941 */ /* 0x000fea0003800200 */
.L_x_3589:
        /* <DEDUP_REMOVED lines=14> */
[----:B------:R-:W-:Y:S02]  /*7010*/  FFMA.FTZ R7, R167, R113, R114 ;  /* 0x00000071a7077223 */ /* 0x000fe40000010072 */
[----:B------:R-:W-:Y:S02]  /*7020*/  FADD.FTZ R5, R133, -R4 ;  /* 0x8000000485057221 */ /* 0x000fe40000010000 */
[----:B------:R-:W-:Y:S02]  /*7030*/  FADD.FTZ R7, R152, -R7 ;  /* 0x8000000798077221 */ /* 0x000fe40000010000 */
        /* <DEDUP_REMOVED lines=38> */
.L_x_3604:
        /* <DEDUP_REMOVED lines=43> */
.L_x_3603:
        /* <DEDUP_REMOVED lines=47> */
.L_x_3606:
        /* <DEDUP_REMOVED lines=43> */
.L_x_3602:
        /* <DEDUP_REMOVED lines=38> */
.L_x_3608:
        /* <DEDUP_REMOVED lines=31> */
.L_x_3607:
        /* <DEDUP_REMOVED lines=35> */
.L_x_3609:
        /* <DEDUP_REMOVED lines=30> */
.L_x_3605:
        /* <DEDUP_REMOVED lines=20> */
.L_x_3610:
[----:B------:R-:W-:-:S07]  /*8490*/  VIADD R118, R118, 0x80 ;  /* 0x0000008076767836 */ /* 0x000fce0000000000 */
.L_x_3601:
[----:B------:R-:W-:Y:S05]  /*84a0*/  BSYNC.RECONVERGENT B0 ;  /* 0x0000000000007941 */ /* 0x000fea0003800200 */
.L_x_3600:
        /* <DEDUP_REMOVED lines=27> */
[----:B0-----:R-:W-:Y:S02]  /*8660*/  FSEL R108, R5, RZ, P6 ;  /* 0x000000ff056c7208 */ /* 0x001fe40003000000 */
        /* <DEDUP_REMOVED lines=21> */
[----:B------:R-:W-:Y:S02]  /*87c0*/  FSEL R177, R113, RZ, P6 ;  /* 0x000000ff71b17208 */ /* 0x000fe40003000000 */
[----:B------:R-:W-:Y:S02]  /*87d0*/  PRMT R113, R108, 0x7610, R113 ;  /* 0x000076106c717816 */ /* 0x000fe40000000071 */
[----:B------:R-:W-:Y:S02]  /*87e0*/  F2FP.F16.F32.PACK_AB R114, R177, R114 ;  /* 0x00000072b172723e */ /* 0x000fe400000000ff */
[----:B------:R-:W-:Y:S02]  /*87f0*/  PRMT R177, R178, 0x7610, R177 ;  /* 0x00007610b2b17816 */ /* 0x000fe400000000b1 */
[----:B------:R-:W-:Y:S01]  /*8800*/  PRMT R141, R114, 0x7632, R141 ;  /* 0x00007632728d7816 */ /* 0x000fe2000000008d */
[----:B------:R-:W-:Y:S06]  /*8810*/  BRA `(.L_x_3616) ;  /* 0x00000010002c7947 */ /* 0x000fec0003800000 */
.L_x_3615:
[-CC-:B01----:R-:W-:Y:S01]  /*8820*/  FFMA.FTZ R109, R174, R113.reuse, R114.reuse ;  /* 0x00000071ae6d7223 */ /* 0x183fe20000010072 */
[----:B------:R-:W-:Y:S01]  /*8830*/  LOP3.LUT P6, RZ, R135, 0xff00, RZ, 0xc0, !PT ;  /* 0x0000ff0087ff7812 */ /* 0x000fe200078cc0ff */
[----:B------:R-:W-:Y:S02]  /*8840*/  FFMA.FTZ R108, R159, R113, R114 ;  /* 0x000000719f6c7223 */ /* 0x000fe40000010072 */
[----:B------:R-:W-:-:S04]  /*8850*/  FADD.FTZ R109, R138, -R109 ;  /* 0x8000006d8a6d7221 */ /* 0x000fc80000010000 */
[----:B-----5:R-:W-:-:S04]  /*8860*/  FFMA.FTZ R109, R116, R109, R9 ;  /* 0x0000006d746d7223 */ /* 0x020fc80000010009 */
        /* <DEDUP_REMOVED lines=11> */
[C---:B------:R-:W-:Y:S02]  /*8920*/  FFMA.FTZ R109, R116.reuse, R109, R10 ;  /* 0x0000006d746d7223 */ /* 0x040fe4000001000a */
[----:B------:R-:W-:-:S02]  /*8930*/  FFMA.FTZ R114, R116, R114, R11 ;  /* 0x0000007274727223 */ /* 0x000fc4000001000b */
        /* <DEDUP_REMOVED lines=26> */
.L_x_3614:
        /* <DEDUP_REMOVED lines=47> */
.L_x_3617:
        /* <DEDUP_REMOVED lines=44> */
.L_x_3613:
        /* <DEDUP_REMOVED lines=15> */
[-CC-:B------:R-:W-:Y:S01]  /*9180*/  FFMA.FTZ R5, R174, R113.reuse, R114.reuse ;  /* 0x00000071ae057223 */ /* 0x180fe20000010072 */
[----:B------:R-:W-:Y:S01]  /*9190*/  LOP3.LUT P6, RZ, R135, 0xff00, RZ, 0xc0, !PT ;  /* 0x0000ff0087ff7812 */ /* 0x000fe200078cc0ff */
[----:B------:R-:W-:Y:S02]  /*91a0*/  FFMA.FTZ R114, R176, R113, R114 ;  /* 0x00000071b0727223 */ /* 0x000fe40000010072 */
[----:B------:R-:W-:Y:S02]  /*91b0*/  FADD.FTZ R5, R138, -R5 ;  /* 0x800000058a057221 */ /* 0x000fe40000010000 */
[----:B------:R-:W-:Y:S02]  /*91c0*/  FADD.FTZ R114, R157, -R114 ;  /* 0x800000729d727221 */ /* 0x000fe40000010000 */
        /* <DEDUP_REMOVED lines=18> */
.L_x_3619:
        /* <DEDUP_REMOVED lines=23> */
[----:B------:R-:W-:Y:S02]  /*9460*/  F2FP.F16.F32.PACK_AB R108, R108, R109 ;  /* 0x0000006d6c6c723e */ /* 0x000fe400000000ff */
[----:B------:R-:W-:-:S04]  /*9470*/  FSEL R113, R113, RZ, P6 ;  /* 0x000000ff71717208 */ /* 0x000fc80003000000 */
[----:B------:R-:W-:Y:S02]  /*9480*/  F2FP.F16.F32.PACK_AB R114, R110, R113 ;  /* 0x000000716e72723e */ /* 0x000fe400000000ff */
[C---:B------:R-:W-:Y:S02]  /*9490*/  PRMT R110, R108.reuse, 0x7632, R110 ;  /* 0x000076326c6e7816 */ /* 0x040fe4000000006e */
[----:B------:R-:W-:Y:S02]  /*94a0*/  PRMT R113, R108, 0x7610, R113 ;  /* 0x000076106c717816 */ /* 0x000fe40000000071 */
[----:B------:R-:W-:Y:S01]  /*94b0*/  PRMT R177, R114, 0x7632, R177 ;  /* 0x0000763272b17816 */ /* 0x000fe200000000b1 */
[----:B------:R-:W-:Y:S06]  /*94c0*/  BRA `(.L_x_3616) ;  /* 0x0000000400007947 */ /* 0x000fec0003800000 */
.L_x_3618:
        /* <DEDUP_REMOVED lines=12> */
[-CC-:B------:R-:W-:Y:S01]  /*9590*/  FFMA.FTZ R5, R174, R113.reuse, R114.reuse ;  /* 0x00000071ae057223 */ /* 0x180fe20000010072 */
[----:B------:R-:W-:Y:S01]  /*95a0*/  LOP3.LUT P6, RZ, R135, 0xff00, RZ, 0xc0, !PT ;  /* 0x0000ff0087ff7812 */ /* 0x000fe200078cc0ff */
[----:B------:R-:W-:Y:S02]  /*95b0*/  FFMA.FTZ R114, R176, R113, R114 ;  /* 0x00000071b0727223 */ /* 0x000fe40000010072 */
        /* <DEDUP_REMOVED lines=20> */
.L_x_3620:
[-CC-:B------:R-:W-:Y:S01]  /*9700*/  FFMA.FTZ R108, R176, R113.reuse, R114.reuse ;  /* 0x00000071b06c7223 */ /* 0x180fe20000010072 */
[----:B------:R-:W-:Y:S01]  /*9710*/  ISETP.GE.U32.AND P6, PT, R135, 0x1000000, PT ;  /* 0x010000008700780c */ /* 0x000fe20003fc6070 */
[-C--:B------:R-:W-:Y:S02]  /*9720*/  FFMA.FTZ R111, R174, R113.reuse, R114 ;  /* 0x00000071ae6f7223 */ /* 0x080fe40000010072 */
[----:B------:R-:W-:Y:S01]  /*9730*/  FADD.FTZ R109, R157, -R108 ;  /* 0x8000006c9d6d7221 */ /* 0x000fe20000010000 */
[-CC-:B------:R-:W-:Y:S01]  /*9740*/  FFMA.FTZ R108, R159, R113.reuse, R114.reuse ;  /* 0x000000719f6c7223 */ /* 0x180fe20000010072 */
        /* <DEDUP_REMOVED lines=23> */
[----:B------:R-:W-:-:S07]  /*98c0*/  PRMT R177, R114, 0x7632, R177 ;  /* 0x0000763272b17816 */ /* 0x000fce00000000b1 */
.L_x_3616:
        /* <DEDUP_REMOVED lines=20> */
.L_x_3612:
[----:B------:R-:W-:Y:S05]  /*9a10*/  BSYNC.RECONVERGENT B0 ;  /* 0x0000000000007941 */ /* 0x000fea0003800200 */
.L_x_3611:
[----:B------:R-:W-:Y:S01]  /*9a20*/  ISETP.NE.AND P5, PT, R115, RZ, PT ;  /* 0x000000ff7300720c */ /* 0x000fe20003fa5270 */
[----:B------:R-:W-:-:S12]  /*9a30*/  UPLOP3.LUT UP1, UPT, UPT, UPT, UP1, 0x40, 0x4 ;  /* 0x000000000004789c */ /* 0x000fd80003f2e810 */
[----:B------:R-:W-:Y:S05]  /*9a40*/  @!P5 BRA `(.L_x_3621) ;  /* 0xffffff7000a4d947 */ /* 0x000fea000383ffff */
.L_x_3554:
[----:B------:R-:W4:Y:S01]  /*9a50*/  S2UR UR4, SR_CTAID.X ;  /* 0x00000000000479c3 */ /* 0x000f220000002500 */
[----:B------:R-:W-:Y:S01]  /*9a60*/  BSSY.RECONVERGENT B0, `(.L_x_3622) ;  /* 0x0000011000007945 */ /* 0x000fe20003800200 */
[----:B----4-:R-:W-:-:S05]  /*9a70*/  IMAD R0, R0, UR4, RZ ;  /* 0x0000000400007c24 */ /* 0x010fca000f8e02ff */
[----:B------:R-:W-:Y:S01]  /*9a80*/  LEA.HI R171, R0, R171, RZ, 0x1e ;  /* 0x000000ab00ab7211 */ /* 0x000fe200078ff0ff */
[----:B------:R-:W-:Y:S06]  /*9a90*/  @!P0 BRA `(.L_x_3623) ;  /* 0x0000000000348947 */ /* 0x000fec0003800000 */
[----:B------:R-:W4:Y:S08]  /*9aa0*/  LDC.64 R2, c[0x0][0x440] ;  /* 0x00011000ff027b82 */ /* 0x000f300000000a00 */
[----:B-12---:R-:W1:Y:S08]  /*9ab0*/  LDC.64 R4, c[0x0][0x448] ;  /* 0x00011200ff047b82 */ /* 0x006e700000000a00 */
[----:B-----5:R-:W2:Y:S08]  /*9ac0*/  LDC.64 R6, c[0x0][0x450] ;  /* 0x00011400ff067b82 */ /* 0x020eb00000000a00 */
[----:B------:R-:W0:Y:S01]  /*9ad0*/  LDC.64 R8, c[0x0][0x458] ;  /* 0x00011600ff087b82 */ /* 0x000e220000000a00 */
[----:B----4-:R-:W-:-:S05]  /*9ae0*/  IMAD.WIDE.U32 R2, R171, 0x10, R2 ;  /* 0x00000010ab027825 */ /* 0x010fca00078e0002 */
[----:B------:R4:W-:Y:S01]  /*9af0*/  STG.E.128 desc[UR10][R2.64], R84 ;  /* 0x0000005402007986 */ /* 0x0009e2000c101d0a */
[----:B-1----:R-:W-:-:S05]  /*9b00*/  IMAD.WIDE.U32 R4, R171, 0x10, R4 ;  /* 0x00000010ab047825 */ /* 0x002fca00078e0004 */
[----:B------:R4:W-:Y:S01]  /*9b10*/  STG.E.128 desc[UR10][R4.64], R104 ;  /* 0x0000006804007986 */ /* 0x0009e2000c101d0a */
[----:B--2---:R-:W-:-:S05]  /*9b20*/  IMAD.WIDE.U32 R6, R171, 0x10, R6 ;  /* 0x00000010ab067825 */ /* 0x004fca00078e0006 */
[----:B------:R4:W-:Y:S01]  /*9b30*/  STG.E.128 desc[UR10][R6.64], R44 ;  /* 0x0000002c06007986 */ /* 0x0009e2000c101d0a */
[----:B0-----:R-:W-:-:S04]  /*9b40*/  IMAD.WIDE.U32 R8, R171, 0x10, R8 ;  /* 0x00000010ab087825 */ /* 0x001fc800078e0008 */
[----:B------:R-:W-:Y:S01]  /*9b50*/  VIADD R171, R171, 0x80 ;  /* 0x00000080abab7836 */ /* 0x000fe20000000000 */
[----:B------:R4:W-:Y:S06]  /*9b60*/  STG.E.128 desc[UR10][R8.64], R64 ;  /* 0x0000004008007986 */ /* 0x0009ec000c101d0a */
.L_x_3623:
[----:B------:R-:W-:Y:S05]  /*9b70*/  BSYNC.RECONVERGENT B0 ;  /* 0x0000000000007941 */ /* 0x000fea0003800200 */
.L_x_3622:
[----:B------:R-:W-:Y:S04]  /*9b80*/  BSSY.RECONVERGENT B0, `(.L_x_3624) ;  /* 0x000000f000007945 */ /* 0x000fe80003800200 */
[----:B------:R-:W-:Y:S05]  /*9b90*/  @!P1 BRA `(.L_x_3625) ;  /* 0x0000000000349947 */ /* 0x000fea0003800000 */
[----:B----4-:R-:W4:Y:S08]  /*9ba0*/  LDC.64 R2, c[0x0][0x440] ;  /* 0x00011000ff027b82 */ /* 0x010f300000000a00 */
        /* <DEDUP_REMOVED lines=9> */
[C---:B0-----:R-:W-:Y:S01]  /*9c40*/  IMAD.WIDE.U32 R8, R171.reuse, 0x10, R8 ;  /* 0x00000010ab087825 */ /* 0x041fe200078e0008 */
[----:B------:R-:W-:-:S04]  /*9c50*/  IADD3 R171, PT, PT, R171, 0x80, RZ ;  /* 0x00000080abab7810 */ /* 0x000fc80007ffe0ff */
[----:B------:R4:W-:Y:S03]  /*9c60*/  STG.E.128 desc[UR10][R8.64], R60 ;  /* 0x0000003c08007986 */ /* 0x0009e6000c101d0a */
.L_x_3625:
[----:B------:R-:W-:Y:S05]  /*9c70*/  BSYNC.RECONVERGENT B0 ;  /* 0x0000000000007941 */ /* 0x000fea0003800200 */
.L_x_3624:
        /* <DEDUP_REMOVED lines=15> */
.L_x_3627:
[----:B------:R-:W-:Y:S05]  /*9d70*/  BSYNC.RECONVERGENT B0 ;  /* 0x0000000000007941 */ /* 0x000fea0003800200 */
.L_x_3626:
        /* <DEDUP_REMOVED lines=15> */
.L_x_3629:
[----:B------:R-:W-:Y:S05]  /*9e70*/  BSYNC.RECONVERGENT B0 ;  /* 0x0000000000007941 */ /* 0x000fea0003800200 */
.L_x_3628:
[----:B------:R-:W-:Y:S05]  /*9e80*/  @!P4 EXIT ;  /* 0x000000000000c94d */ /* 0x000fea0003800000 */
[----:B----4-:R-:W4:Y:S08]  /*9e90*/  LDC.64 R2, c[0x0][0x440] ;  /* 0x00011000ff027b82 */ /* 0x010f300000000a00 */
[----:B-12---:R-:W1:Y:S08]  /*9ea0*/  LDC.64 R4, c[0x0][0x448] ;  /* 0x00011200ff047b82 */ /* 0x006e700000000a00 */
[----:B-----5:R-:W2:Y:S08]  /*9eb0*/  LDC.64 R6, c[0x0][0x450] ;  /* 0x00011400ff067b82 */ /* 0x020eb00000000a00 */
[----:B------:R-:W0:Y:S01]  /*9ec0*/  LDC.64 R8, c[0x0][0x458] ;  /* 0x00011600ff087b82 */ /* 0x000e220000000a00 */
[----:B----4-:R-:W-:-:S05]  /*9ed0*/  IMAD.WIDE.U32 R2, R171, 0x10, R2 ;  /* 0x00000010ab027825 */ /* 0x010fca00078e0002 */
[----:B------:R-:W-:Y:S01]  /*9ee0*/  STG.E.128 desc[UR10][R2.64], R68 ;  /* 0x0000004402007986 */ /* 0x000fe2000c101d0a */
[----:B-1----:R-:W-:-:S05]  /*9ef0*/  IMAD.WIDE.U32 R4, R171, 0x10, R4 ;  /* 0x00000010ab047825 */ /* 0x002fca00078e0004 */
[----:B------:R-:W-:Y:S01]  /*9f00*/  STG.E.128 desc[UR10][R4.64], R88 ;  /* 0x0000005804007986 */ /* 0x000fe2000c101d0a */
[----:B--2---:R-:W-:-:S05]  /*9f10*/  IMAD.WIDE.U32 R6, R171, 0x10, R6 ;  /* 0x00000010ab067825 */ /* 0x004fca00078e0006 */
[----:B------:R-:W-:Y:S01]  /*9f20*/  STG.E.128 desc[UR10][R6.64], R28 ;  /* 0x0000001c06007986 */ /* 0x000fe2000c101d0a */
[----:B0-----:R-:W-:-:S05]  /*9f30*/  IMAD.WIDE.U32 R8, R171, 0x10, R8 ;  /* 0x00000010ab087825 */ /* 0x001fca00078e0008 */
[----:B------:R-:W-:Y:S01]  /*9f40*/  STG.E.128 desc[UR10][R8.64], R48 ;  /* 0x0000003008007986 */ /* 0x000fe2000c101d0a */
[----:B------:R-:W-:Y:S05]  /*9f50*/  EXIT ;  /* 0x000000000000794d */ /* 0x000fea0003800000 */
.L_x_3630:
        /* <DEDUP_REMOVED lines=10> */
.L_x_5448:


//--------------------- .text._ZN10layer_norm31ln_parallel_residual_bwd_kernelINS_13Kernel_traitsI6__halfS2_fS2_fjLj2560ELj1ELj1ELj4ELj8ENS_18Kernel_traits_baseILj2560ES2_S2_fS2_fjLj128EEEEELb1ELb0ELb1EEEvNS_9BwdParamsE --------------------------
	.section	.text._ZN10layer_norm31ln_parallel_residual_bwd_kernelINS_13Kernel_traitsI6__halfS2_fS2_fjLj2560ELj1ELj1ELj4ELj8ENS_18Kernel_traits_baseILj2560ES2_S2_fS2_fjLj128EEEEELb1ELb0ELb1EEEvNS_9BwdParamsE,"ax",@progbits
	.align	128
        .global         _ZN10layer_norm31ln_parallel_residual_bwd_kernelINS_13Kernel_traitsI6__halfS2_fS2_fjLj2560ELj1ELj1ELj4ELj8ENS_18Kernel_traits_baseILj2560ES2_S2_fS2_fjLj128EEEEELb1ELb0ELb1EEEvNS_9BwdParamsE
        .type           _ZN10layer_norm31ln_parallel_residual_bwd_kernelINS_13Kernel_traitsI6__halfS2_fS2_fjLj2560ELj1ELj1ELj4ELj8ENS_18Kernel_traits_baseILj2560ES2_S2_fS2_fjLj128EEEEELb1ELb0ELb1EEEvNS_9BwdParamsE,@function
        .size           _ZN10layer_norm31ln_parallel_residual_bwd_kernelINS_13Kernel_traitsI6__halfS2_fS2_fjLj2560ELj1ELj1ELj4ELj8ENS_18Kernel_traits_baseILj2560ES2_S2_fS2_fjLj128EEEEELb1ELb0ELb1EEEvNS_9BwdParamsE,(.L_x_5449 - _ZN10layer_norm31ln_parallel_residual_bwd_kernelINS_13Kernel_traitsI6__halfS2_fS2_fjLj2560ELj1ELj1ELj4ELj8ENS_18Kernel_traits_baseILj2560ES2_S2_fS2_fjLj128EEEEELb1ELb0ELb1EEEvNS_9BwdParamsE)
        .other          _ZN10layer_norm31ln_parallel_residual_bwd_kernelINS_13Kernel_traitsI6__halfS2_fS2_fjLj2560ELj1ELj1ELj4ELj8ENS_18Kernel_traits_baseILj2560ES2_S2_fS2_fjLj128EEEEELb1ELb0ELb1EEEvNS_9BwdParamsE,@"STO_CUDA_ENTRY STV_DEFAULT"
_ZN10layer_norm31ln_parallel_residual_bwd_kernelINS_13Kernel_traitsI6__halfS2_fS2_fjLj2560ELj1ELj1ELj4ELj8ENS_18Kernel_traits_baseILj2560ES2_S2_fS2_fjLj128EEEEELb1ELb0ELb1EEEvNS_9BwdParamsE:
.text._ZN10layer_norm31ln_parallel_residual_bwd_kernelINS_13Kernel_traitsI6__halfS2_fS2_fjLj2560ELj1ELj1ELj4ELj8ENS_18Kernel_traits_baseILj2560ES2_S2_fS2_fjLj128EEEEELb1ELb0ELb1EEEvNS_9BwdParamsE:
        /* <DEDUP_REMOVED lines=171> */
.L_x_3679:
        /* <DEDUP_REMOVED lines=10> */
[----:B------:R-:W-:-:S06]  /*0b50*/  VIADD R132, R135, 0x180 ;  /* 0x0000018087847836 */ /* 0x000fcc0000000000 */
[----:B------:R-:W4:Y:S01]  /*0b60*/  LDC.64 R186, c[0x0][0x3c8] ;  /* 0x0000f200ffba7b82 */ /* 0x000f220000000a00 */
[C---:B-1----:R-:W-:Y:S01]  /*0b70*/  IMAD.WIDE.U32 R80, R135.reuse, 0x10, R96 ;  /* 0x0000001087507825 */ /* 0x042fe200078e0060 */
[----:B------:R-:W-:-:S03]  /*0b80*/  IADD3 R133, PT, PT, R135, 0x100, RZ ;  /* 0x0000010087857810 */ /* 0x000fc60007ffe0ff */
[C---:B------:R-:W-:Y:S02]  /*0b90*/  VIADD R134, R135.reuse, 0x80 ;  /* 0x0000008087867836 */ /* 0x040fe40000000000 */
[----:B------:R-:W3:Y:S01]  /*0ba0*/  LDG.E.128 R80, desc[UR10][R80.64] ;  /* 0x0000000a50507981 */ /* 0x000ee2000c1e1d00 */
[----:B--2---:R-:W-:Y:S01]  /*0bb0*/  IMAD.WIDE.U32 R204, R132, 0x8, R86 ;  /* 0x0000000884cc7825 */ /* 0x004fe200078e0056 */
[----:B------:R-:W-:-:S03]  /*0bc0*/  IADD3 R130, PT, PT, R135, 0x200, RZ ;  /* 0x0000020087827810 */ /* 0x000fc60007ffe0ff */
[C---:B------:R-:W-:Y:S02]  /*0bd0*/  IMAD.WIDE.U32 R198, R135.reuse, 0x8, R86 ;  /* 0x0000000887c67825 */ /* 0x040fe400078e0056 */
[----:B------:R-:W2:Y:S02]  /*0be0*/  LDG.E.64 R204, desc[UR10][R204.64] ;  /* 0x0000000acccc7981 */ /* 0x000ea4000c1e1b00 */
[----:B0-----:R-:W-:Y:S02]  /*0bf0*/  IMAD.WIDE.U32 R194, R135, 0x8, R84 ;  /* 0x0000000887c27825 */ /* 0x001fe400078e0054 */
[----:B------:R-:W2:Y:S02]  /*0c00*/  LDG.E.64 R198, desc[UR10][R198.64] ;  /* 0x0000000ac6c67981 */ /* 0x000ea4000c1e1b00 */
[--C-:B------:R-:W-:Y:S02]  /*0c10*/  IMAD.WIDE.U32 R192, R134, 0x8, R86.reuse ;  /* 0x0000000886c07825 */ /* 0x100fe400078e0056 */
[----:B------:R-:W2:Y:S02]  /*0c20*/  LDG.E.64 R194, desc[UR10][R194.64] ;  /* 0x0000000ac2c27981 */ /* 0x000ea4000c1e1b00 */
[----:B------:R-:W-:-:S02]  /*0c30*/  IMAD.WIDE.U32 R190, R133, 0x8, R86 ;  /* 0x0000000885be7825 */ /* 0x000fc400078e0056 */
[----:B------:R-:W2:Y:S02]  /*0c40*/  LDG.E.64 R192, desc[UR10][R192.64] ;  /* 0x0000000ac0c07981 */ /* 0x000ea4000c1e1b00 */
[--C-:B------:R-:W-:Y:S02]  /*0c50*/  IMAD.WIDE.U32 R208, R133, 0x8, R84.reuse ;  /* 0x0000000885d07825 */ /* 0x100fe400078e0054 */
[----:B------:R-:W2:Y:S02]  /*0c60*/  LDG.E.64 R190, desc[UR10][R190.64] ;  /* 0x0000000abebe7981 */ /* 0x000ea4000c1e1b00 */
[----:B------:R-:W-:Y:S02]  /*0c70*/  IMAD.WIDE.U32 R196, R132, 0x8, R84 ;  /* 0x0000000884c47825 */ /* 0x000fe400078e0054 */
        /* <DEDUP_REMOVED lines=41> */
[----:B------:R-:W-:Y:S01]  /*0f10*/  SHF.R.U64 R247, R198, 0x10, R199 ;  /* 0x00000010c6f77819 */ /* 0x000fe200000012c7 */
[----:B------:R-:W-:-:S03]  /*0f20*/  IMAD.MOV.U32 R240, RZ, RZ, R192 ;  /* 0x000000fffff07224 */ /* 0x000fc600078e00c0 */
[----:B------:R-:W2:Y:S01]  /*0f30*/  @P0 LDC.64 R82, c[0x0][0x3b8] ;  /* 0x0000ee00ff520b82 */ /* 0x000ea20000000a00 */
[----:B0-----:R-:W-:Y:S01]  /*0f40*/  @P0 IMAD.WIDE.U32 R80, R135, 0x4, R80 ;  /* 0x0000000487500825 */ /* 0x001fe200078e0050 */
[--C-:B------:R-:W-:Y:S02]  /*0f50*/  SHF.R.U64 R244, R194, 0x10, R195.reuse ;  /* 0x00000010c2f47819 */ /* 0x100fe400000012c3 */
[----:B------:R-:W-:Y:S01]  /*0f60*/  MOV R243, R195 ;  /* 0x000000c300f37202 */ /* 0x000fe20000000f00 */
[----:B------:R-:W-:Y:S01]  /*0f70*/  IMAD.MOV.U32 R245, RZ, RZ, R194 ;  /* 0x000000fffff57224 */ /* 0x000fe200078e00c2 */
[----:B------:R-:W-:Y:S01]  /*0f80*/  SHF.R.U32.HI R242, RZ, 0x10, R195 ;  /* 0x00000010fff27819 */ /* 0x000fe200000116c3 */
[----:B------:R0:W5:Y:S01]  /*0f90*/  @P0 LDG.E R129, desc[UR10][R80.64] ;  /* 0x0000000a50810981 */ /* 0x000162000c1e1900 */
[--C-:B------:R-:W-:Y:S01]  /*0fa0*/  SHF.R.U64 R239, R192, 0x10, R193.reuse ;  /* 0x00000010c0ef7819 */ /* 0x100fe200000012c1 */
[----:B------:R-:W-:Y:S01]  /*0fb0*/  IMAD.MOV.U32 R203, RZ, RZ, R190 ;  /* 0x000000ffffcb7224 */ /* 0x000fe200078e00be */
[----:B------:R-:W-:Y:S01]  /*0fc0*/  MOV R238, R193 ;  /* 0x000000c100ee7202 */ /* 0x000fe20000000f00 */
[----:B------:R-:W-:Y:S01]  /*0fd0*/  IMAD.MOV.U32 R232, RZ, RZ, R196 ;  /* 0x000000ffffe87224 */ /* 0x000fe200078e00c4 */
[----:B------:R-:W-:-:S02]  /*0fe0*/  SHF.R.U32.HI R237, RZ, 0x10, R193 ;  /* 0x00000010ffed7819 */ /* 0x000fc400000116c1 */
[--C-:B------:R-:W-:Y:S02]  /*0ff0*/  SHF.R.U64 R198, R190, 0x10, R191.reuse ;  /* 0x00000010bec67819 */ /* 0x100fe400000012bf */
[----:B------:R-:W-:Y:S01]  /*1000*/  MOV R195, R191 ;  /* 0x000000bf00c37202 */ /* 0x000fe20000000f00 */
[----:B0-----:R-:W0:Y:S01]  /*1010*/  LDC.64 R80, c[0x0][0x3b0] ;  /* 0x0000ec00ff507b82 */ /* 0x001e220000000a00 */
[----:B------:R-:W-:Y:S01]  /*1020*/  SHF.R.U32.HI R192, RZ, 0x10, R191 ;  /* 0x00000010ffc07819 */ /* 0x000fe200000116bf */
[----:B------:R-:W-:Y:S01]  /*1030*/  IMAD.MOV.U32 R191, RZ, RZ, R208 ;  /* 0x000000ffffbf7224 */ /* 0x000fe200078e00d0 */
[--C-:B------:R-:W-:Y:S02]  /*1040*/  SHF.R.U64 R190, R208, 0x10, R209.reuse ;  /* 0x00000010d0be7819 */ /* 0x100fe400000012d1 */
[----:B------:R-:W-:Y:S02]  /*1050*/  MOV R189, R209 ;  /* 0x000000d100bd7202 */ /* 0x000fe40000000f00 */
[----:B------:R-:W-:-:S02]  /*1060*/  SHF.R.U32.HI R227, RZ, 0x10, R209 ;  /* 0x00000010ffe37819 */ /* 0x000fc400000116d1 */
[--C-:B------:R-:W-:Y:S01]  /*1070*/  SHF.R.U64 R233, R196, 0x10, R197.reuse ;  /* 0x00000010c4e97819 */ /* 0x100fe200000012c5 */
[----:B------:R-:W3:Y:S01]  /*1080*/  @P0 LDC.64 R208, c[0x0][0x3b8] ;  /* 0x0000ee00ffd00b82 */ /* 0x000ee20000000a00 */
[----:B------:R-:W-:Y:S01]  /*1090*/  MOV R193, R197 ;  /* 0x000000c500c17202 */ /* 0x000fe20000000f00 */
[----:B------:R-:W-:Y:S01]  /*10a0*/  IMAD.MOV.U32 R196, RZ, RZ, R206 ;  /* 0x000000ffffc47224 */ /* 0x000fe200078e00ce */
[----:B------:R-:W-:Y:S02]  /*10b0*/  SHF.R.U32.HI R194, RZ, 0x10, R197 ;  /* 0x00000010ffc27819 */ /* 0x000fe400000116c5 */
[----:B------:R-:W-:Y:S01]  /*10c0*/  SHF.R.U64 R197, R206, 0x10, R207 ;  /* 0x00000010cec57819 */ /* 0x000fe200000012cf */
[----:B------:R-:W-:Y:S01]  /*10d0*/  IMAD.MOV.U32 R206, RZ, RZ, R182 ;  /* 0x000000ffffce7224 */ /* 0x000fe200078e00b6 */
[----:B------:R-:W-:Y:S01]  /*10e0*/  SHF.R.U64 R210, R182, 0x10, R183 ;  /* 0x00000010b6d27819 */ /* 0x000fe200000012b7 */
[----:B------:R-:W-:Y:S01]  /*10f0*/  FADD.FTZ R182, -R226, R84 ;  /* 0x00000054e2b67221 */ /* 0x000fe20000010100 */
[----:B------:R-:W-:-:S02]  /*1100*/  MOV R214, R183 ;  /* 0x000000b700d67202 */ /* 0x000fc40000000f00 */
[----:B------:R-:W-:Y:S01]  /*1110*/  SHF.R.U32.HI R218, RZ, 0x10, R183 ;  /* 0x00000010ffda7819 */ /* 0x000fe200000116b7 */
[----:B------:R-:W-:Y:S01]  /*1120*/  FADD.FTZ R183, -R226, R85 ;  /* 0x00000055e2b77221 */ /* 0x000fe20000010100 */
[----:B-1----:R-:W-:Y:S01]  /*1130*/  @P0 IMAD.WIDE.U32 R84, R132, 0x4, R204 ;  /* 0x0000000484540825 */ /* 0x002fe200078e00cc */
[----:B------:R-:W-:-:S04]  /*1140*/  MOV R246, R199 ;  /* 0x000000c700f67202 */ /* 0x000fc80000000f00 */
[----:B------:R1:W5:Y:S01]  /*1150*/  @P0 LDG.E R126, desc[UR10][R84.64] ;  /* 0x0000000a547e0981 */ /* 0x000362000c1e1900 */
[----:B------:R-:W-:Y:S01]  /*1160*/  SHF.R.U32.HI R241, RZ, 0x10, R199 ;  /* 0x00000010fff17819 */ /* 0x000fe200000116c7 */
[C---:B------:R-:W-:Y:S01]  /*1170*/  FADD.FTZ R205, -R226.reuse, R94 ;  /* 0x0000005ee2cd7221 */ /* 0x040fe20000010100 */
[----:B------:R-:W-:Y:S02]  /*1180*/  MOV R199, R207 ;  /* 0x000000cf00c77202 */ /* 0x000fe40000000f00 */
[----:B------:R-:W-:Y:S01]  /*1190*/  SHF.R.U32.HI R200, RZ, 0x10, R207 ;  /* 0x00000010ffc87819 */ /* 0x000fe200000116cf */
        /* <DEDUP_REMOVED lines=21> */
[----:B------:R2:W5:Y:S01]  /*12f0*/  LDG.E R89, desc[UR10][R96.64] ;  /* 0x0000000a60597981 */ /* 0x000562000c1e1900 */
[----:B------:R-:W-:Y:S01]  /*1300*/  FADD.FTZ R226, -R226, R99 ;  /* 0x00000063e2e27221 */ /* 0x000fe20000010100 */
[----:B------:R-:W-:-:S02]  /*1310*/  IMAD.WIDE.U32 R92, R135, 0x4, R80 ;  /* 0x00000004875c7825 */ /* 0x000fc400078e0050 */
[----:B------:R3:W5:Y:S02]  /*1320*/  @P0 LDG.E R127, desc[UR10][R208.64] ;  /* 0x0000000ad07f0981 */ /* 0x000764000c1e1900 */
[--C-:B------:R-:W-:Y:S02]  /*1330*/  IMAD.WIDE.U32 R98, R133, 0x4, R80.reuse ;  /* 0x0000000485627825 */ /* 0x100fe400078e0050 */
[----:B------:R-:W5:Y:S02]  /*1340*/  LDG.E R92, desc[UR10][R92.64] ;  /* 0x0000000a5c5c7981 */ /* 0x000f64000c1e1900 */
[----:B--2---:R-:W-:Y:S01]  /*1350*/  IMAD.WIDE.U32 R96, R132, 0x4, R80 ;  /* 0x0000000484607825 */ /* 0x004fe200078e0050 */
[----:B------:R-:W-:-:S03]  /*1360*/  MOV R234, R185 ;  /* 0x000000b900ea7202 */ /* 0x000fc60000000f00 */
[----:B----4-:R-:W-:Y:S01]  /*1370*/  FMUL.FTZ R0, R131, R0 ;  /* 0x0000000083007220 */ /* 0x010fe20000410000 */
[----:B------:R-:W5:Y:S01]  /*1380*/  LDG.E R98, desc[UR10][R98.64] ;  /* 0x0000000a62627981 */ /* 0x000f62000c1e1900 */
[----:B---3--:R-:W2:Y:S01]  /*1390*/  @P1 LDC.64 R208, c[0x0][0x438] ;  /* 0x00010e00ffd01b82 */ /* 0x008ea20000000a00 */
[----:B------:R-:W-:Y:S02]  /*13a0*/  IMAD.WIDE.U32 R80, R130, 0x4, R80 ;  /* 0x0000000482507825 */ /* 0x000fe400078e0050 */
[----:B------:R-:W5:Y:S02]  /*13b0*/  LDG.E R97, desc[UR10][R96.64] ;  /* 0x0000000a60617981 */ /* 0x000f64000c1e1900 */
[----:B------:R-:W-:Y:S02]  /*13c0*/  HADD2.F32 R245, -RZ, R245.H0_H0 ;  /* 0x200000f5fff57230 */ /* 0x000fe40000004100 */
[----:B-1----:R-:W-:-:S04]  /*13d0*/  @P1 IMAD.WIDE.U32 R84, R132, 0x10, R84 ;  /* 0x0000001084541825 */ /* 0x002fc800078e0054 */
[----:B------:R-:W-:Y:S01]  /*13e0*/  HADD2.F32 R248, -RZ, R248.H0_H0 ;  /* 0x200000f8fff87230 */ /* 0x000fe20000004100 */
[----:B------:R-:W5:Y:S01]  /*13f0*/  @P1 LDG.E.128 R72, desc[UR10][R84.64] ;  /* 0x0000000a54481981 */ /* 0x000f62000c1e1d00 */
[----:B------:R-:W-:-:S03]  /*1400*/  HADD2.F32 R244, -RZ, R244.H0_H0 ;  /* 0x200000f4fff47230 */ /* 0x000fc60000004100 */
[----:B------:R1:W5:Y:S01]  /*1410*/  LDG.E R96, desc[UR10][R80.64] ;  /* 0x0000000a50607981 */ /* 0x000362000c1e1900 */
[----:B------:R-:W-:-:S04]  /*1420*/  @P1 IMAD.WIDE.U32 R94, R133, 0x10, R94 ;  /* 0x00000010855e1825 */ /* 0x000fc800078e005e */
[----:B------:R-:W-:Y:S01]  /*1430*/  HADD2.F32 R247, -RZ, R247.H0_H0 ;  /* 0x200000f7fff77230 */ /* 0x000fe20000004100 */
[----:B------:R3:W5:Y:S01]  /*1440*/  @P1 LDG.E.128 R68, desc[UR10][R94.64] ;  /* 0x0000000a5e441981 */ /* 0x000762000c1e1d00 */
[----:B------:R-:W-:Y:S02]  /*1450*/  HADD2.F32 R243, -RZ, R243.H0_H0 ;  /* 0x200000f3fff37230 */ /* 0x000fe40000004100 */
[----:B-1----:R-:W-:Y:S01]  /*1460*/  FMUL.FTZ R81, R169, R245 ;  /* 0x000000f5a9517220 */ /* 0x002fe20000410000 */
[----:B------:R-:W-:Y:S02]  /*1470*/  HADD2.F32 R85, -RZ, R195.H0_H0 ;  /* 0x200000c3ff557230 */ /* 0x000fe40000004100 */
[----:B------:R-:W-:Y:S01]  /*1480*/  FMUL.FTZ R80, R147, R244 ;  /* 0x000000f493507220 */ /* 0x000fe20000410000 */
[----:B------:R-:W-:Y:S01]  /*1490*/  FFMA.FTZ R195, R159, R248, R81 ;  /* 0x000000f89fc37223 */ /* 0x000fe20000010051 */
[----:B------:R-:W-:Y:S01]  /*14a0*/  FMUL.FTZ R93, R131, R201 ;  /* 0x000000c9835d7220 */ /* 0x000fe20000410000 */
[----:B------:R-:W-:-:S02]  /*14b0*/  HADD2.F32 R246, -RZ, R246.H0_H0 ;  /* 0x200000f6fff67230 */ /* 0x000fc40000004100 */
[----:B---3--:R-:W-:Y:S01]  /*14c0*/  FMUL.FTZ R94, R131, R188 ;  /* 0x000000bc835e7220 */ /* 0x008fe20000410000 */
[----:B------:R-:W-:Y:S02]  /*14d0*/  HADD2.F32 R242, -RZ, R242.H0_H0 ;  /* 0x200000f2fff27230 */ /* 0x000fe40000004100 */
[----:B------:R-:W-:Y:S01]  /*14e0*/  FMUL.FTZ R201, R168, R243 ;  /* 0x000000f3a8c97220 */ /* 0x000fe20000410000 */
[----:B------:R-:W-:Y:S02]  /*14f0*/  HADD2.F32 R84, -RZ, R198.H0_H0 ;  /* 0x200000c6ff547230 */ /* 0x000fe40000004100 */
[----:B------:R-:W-:Y:S01]  /*1500*/  FFMA.FTZ R198, R137, R247, R80 ;  /* 0x000000f789c67223 */ /* 0x000fe20000010050 */
[----:B------:R-:W-:Y:S01]  /*1510*/  FADD.FTZ R81, RZ, R195 ;  /* 0x000000c3ff517221 */ /* 0x000fe20000010000 */
[----:B------:R-:W-:Y:S01]  /*1520*/  FMUL.FTZ R188, R131, R91 ;  /* 0x0000005b83bc7220 */ /* 0x000fe20000410000 */
[----:B------:R-:W-:Y:S02]  /*1530*/  HADD2.F32 R236, -RZ, R236.H0_H0 ;  /* 0x200000ecffec7230 */ /* 0x000fe40000004100 */
[----:B------:R-:W-:-:S02]  /*1540*/  HADD2.F32 R91, -RZ, R189.H0_H0 ;  /* 0x200000bdff5b7230 */ /* 0x000fc40000004100 */
[----:B------:R-:W-:Y:S01]  /*1550*/  FMUL.FTZ R189, R131, R88 ;  /* 0x0000005883bd7220 */ /* 0x000fe20000410000 */
[----:B------:R-:W-:Y:S02]  /*1560*/  HADD2.F32 R241, -RZ, R241.H0_H0 ;  /* 0x200000f1fff17230 */ /* 0x000fe40000004100 */
[----:B------:R-:W-:Y:S01]  /*1570*/  FMUL.FTZ R202, R146, R242 ;  /* 0x000000f292ca7220 */ /* 0x000fe20000410000 */
[----:B0-----:R-:W-:-:S04]  /*1580*/  @P1 IMAD.WIDE.U32 R82, R130, 0x10, R82 ;  /* 0x0000001082521825 */ /* 0x001fc800078e0052 */
[----:B------:R-:W-:Y:S01]  /*1590*/  FFMA.FTZ R201, R158, R246, R201 ;  /* 0x000000f69ec97223 */ /* 0x000fe200000100c9 */
[----:B------:R-:W-:Y:S01]  /*15a0*/  FADD.FTZ R88, R198, R81 ;  /* 0x00000051c6587221 */ /* 0x000fe20000010000 */
[----:B------:R-:W-:Y:S01]  /*15b0*/  FMUL.FTZ R80, R171, R236 ;  /* 0x000000ecab507220 */ /* 0x000fe20000410000 */
[----:B------:R-:W-:Y:S02]  /*15c0*/  HADD2.F32 R240, -RZ, R240.H0_H0 ;  /* 0x200000f0fff07230 */ /* 0x000fe40000004100 */
[----:B------:R-:W-:Y:S01]  /*15d0*/  FMUL.FTZ R95, R131, R187 ;  /* 0x000000bb835f7220 */ /* 0x000fe20000410000 */
[----:B------:R-:W-:Y:S02]  /*15e0*/  HADD2.F32 R235, -RZ, R235.H0_H0 ;  /* 0x200000ebffeb7230 */ /* 0x000fe40000004100 */
[----:B------:R-:W-:Y:S01]  /*15f0*/  FFMA.FTZ R202, R136, R241, R202 ;  /* 0x000000f188ca7223 */ /* 0x000fe200000100ca */
[----:B------:R-:W-:Y:S01]  /*1600*/  FADD.FTZ R81, R201, R88 ;  /* 0x00000058c9517221 */ /* 0x000fe20000010000 */
[----:B------:R0:W5:Y:S01]  /*1610*/  @P1 LDG.E.128 R76, desc[UR10][R82.64] ;  /* 0x0000000a524c1981 */ /* 0x000162000c1e1d00 */
[----:B------:R-:W-:Y:S01]  /*1620*/  FMUL.FTZ R187, R131, R90 ;  /* 0x0000005a83bb7220 */ /* 0x000fe20000410000 */
[----:B--2---:R-:W-:-:S04]  /*1630*/  @P1 IMAD.WIDE.U32 R208, R134, 0x10, R208 ;  /* 0x0000001086d01825 */ /* 0x004fc800078e00d0 */
[C---:B------:R-:W-:Y:S01]  /*1640*/  FMUL.FTZ R99, R131.reuse, R182 ;  /* 0x000000b683637220 */ /* 0x040fe20000410000 */
[----:B------:R-:W-:Y:S01]  /*1650*/  SHF.R.U32.HI R185, RZ, 0x10, R185 ;  /* 0x00000010ffb97819 */ /* 0x000fe200000116b9 */
[C---:B------:R-:W-:Y:S01]  /*1660*/  FMUL.FTZ R182, R131.reuse, R183 ;  /* 0x000000b783b67220 */ /* 0x040fe20000410000 */
[----:B------:R-:W-:Y:S02]  /*1670*/  HADD2.F32 R90, -RZ, R190.H0_H0 ;  /* 0x200000beff5a7230 */ /* 0x000fe40000004100 */
[----:B------:R-:W-:Y:S01]  /*1680*/  FMUL.FTZ R190, R131, R204 ;  /* 0x000000cc83be7220 */ /* 0x000fe20000410000 */
[----:B------:R-:W-:Y:S02]  /*1690*/  HADD2.F32 R239, -RZ, R239.H0_H0 ;  /* 0x200000efffef7230 */ /* 0x000fe40000004100 */
[----:B0-----:R-:W-:Y:S02]  /*16a0*/  HADD2.F32 R82, -RZ, R203.H0_H0 ;  /* 0x200000cbff527230 */ /* 0x001fe40000004100 */
[----:B------:R-:W-:Y:S01]  /*16b0*/  FFMA.FTZ R203, R161, R240, R80 ;  /* 0x000000f0a1cb7223 */ /* 0x000fe20000010050 */
[----:B------:R-:W-:-:S02]  /*16c0*/  HADD2.F32 R234, -RZ, R234.H0_H0 ;  /* 0x200000eaffea7230 */ /* 0x000fc40000004100 */
[----:B------:R-:W-:Y:S01]  /*16d0*/  FMUL.FTZ R183, R131, R184 ;  /* 0x000000b883b77220 */ /* 0x000fe20000410000 */
[----:B------:R-:W-:Y:S01]  /*16e0*/  FMUL.FTZ R204, R149, R235 ;  /* 0x000000eb95cc7220 */ /* 0x000fe20000410000 */
[----:B------:R-:W-:Y:S01]  /*16f0*/  FFMA.FTZ R88, R0, R195, RZ ;  /* 0x000000c300587223 */ /* 0x000fe200000100ff */
[----:B------:R-:W-:Y:S01]  /*1700*/  FADD.FTZ R80, R202, R81 ;  /* 0x00000051ca507221 */ /* 0x000fe20000010000 */
[C---:B------:R-:W-:Y:S01]  /*1710*/  FMUL.FTZ R184, R131.reuse, R87 ;  /* 0x0000005783b87220 */ /* 0x040fe20000410000 */
[----:B------:R-:W-:Y:S01]  /*1720*/  HADD2.F32 R87, -RZ, R191.H0_H0 ;  /* 0x200000bfff577230 */ /* 0x000fe20000004100 */
[----:B------:R0:W5:Y:S01]  /*1730*/  @P1 LDG.E.128 R64, desc[UR10][R208.64] ;  /* 0x0000000ad0401981 */ /* 0x000162000c1e1d00 */
[----:B------:R-:W-:Y:S02]  /*1740*/  HADD2.F32 R238, -RZ, R238.H0_H0 ;  /* 0x200000eeffee7230 */ /* 0x000fe40000004100 */
[----:B------:R-:W-:Y:S01]  /*1750*/  FMUL.FTZ R191, R131, R205 ;  /* 0x000000cd83bf7220 */ /* 0x000fe20000410000 */
[----:B------:R-:W-:-:S02]  /*1760*/  HADD2.F32 R83, -RZ, R185.H0_H0 ;  /* 0x200000b9ff537230 */ /* 0x000fc40000004100 */
[----:B------:R-:W-:Y:S01]  /*1770*/  FMUL.FTZ R205, R170, R234 ;  /* 0x000000eaaacd7220 */ /* 0x000fe20000410000 */
[----:B------:R-:W-:Y:S01]  /*1780*/  FFMA.FTZ R81, R95, R198, R88 ;  /* 0x000000c65f517223 */ /* 0x000fe20000010058 */
[----:B------:R-:W-:Y:S01]  /*1790*/  FFMA.FTZ R204, R139, R239, R204 ;  /* 0x000000ef8bcc7223 */ /* 0x000fe200000100cc */
[----:B------:R-:W-:Y:S01]  /*17a0*/  FMUL.FTZ R185, R131, R86 ;  /* 0x0000005683b97220 */ /* 0x000fe20000410000 */
[----:B0-----:R-:W-:Y:S01]  /*17b0*/  FADD.FTZ R209, R203, R80 ;  /* 0x00000050cbd17221 */ /* 0x001fe20000010000 */
[----:B------:R-:W-:Y:S02]  /*17c0*/  HADD2.F32 R86, -RZ, R192.H0_H0 ;  /* 0x200000c0ff567230 */ /* 0x000fe40000004100 */
[----:B------:R-:W-:Y:S01]  /*17d0*/  FMUL.FTZ R192, R131, R207 ;  /* 0x000000cf83c07220 */ /* 0x000fe20000410000 */
[----:B------:R-:W-:Y:S02]  /*17e0*/  HADD2.F32 R237, -RZ, R237.H0_H0 ;  /* 0x200000edffed7230 */ /* 0x000fe40000004100 */
[----:B------:R-:W-:Y:S01]  /*17f0*/  FFMA.FTZ R205, R160, R238, R205 ;  /* 0x000000eea0cd7223 */ /* 0x000fe200000100cd */
[----:B------:R-:W-:Y:S01]  /*1800*/  FFMA.FTZ R80, R94, R201, R81 ;  /* 0x000000c95e507223 */ /* 0x000fe20000010051 */
[----:B------:R-:W-:Y:S01]  /*1810*/  FADD.FTZ R208, R204, R209 ;  /* 0x000000d1ccd07221 */ /* 0x000fe20000010000 */
[----:B------:R-:W-:-:S02]  /*1820*/  FMUL.FTZ R207, R148, R83 ;  /* 0x0000005394cf7220 */ /* 0x000fc40000410000 */
        /* <DEDUP_REMOVED lines=9> */
[----:B------:R-:W-:Y:S02]  /*18c0*/  HADD2.F32 R227, -RZ, R227.H0_H0 ;  /* 0x200000e3ffe37230 */ /* 0x000fe40000004100 */
[----:B------:R-:W-:Y:S01]  /*18d0*/  FFMA.FTZ R80, R182, R204, R81 ;  /* 0x000000ccb6507223 */ /* 0x000fe20000010051 */
[----:B------:R-:W-:Y:S01]  /*18e0*/  FMUL.FTZ R211, R172, R91 ;  /* 0x0000005bacd37220 */ /* 0x000fe20000410000 */
[----:B------:R-:W-:Y:S01]  /*18f0*/  FADD.FTZ R88, R208, R213 ;  /* 0x000000d5d0587221 */ /* 0x000fe20000010000 */
[----:B------:R-:W-:-:S02]  /*1900*/  HADD2.F32 R232, -RZ, R232.H0_H0 ;  /* 0x200000e8ffe87230 */ /* 0x000fc40000004100 */
[----:B------:R-:W-:Y:S01]  /*1910*/  FFMA.FTZ R213, R183, R205, R80 ;  /* 0x000000cdb7d57223 */ /* 0x000fe20000010050 */
[----:B------:R-:W-:Y:S01]  /*1920*/  FFMA.FTZ R211, R162, R85, R211 ;  /* 0x00000055a2d37223 */ /* 0x000fe200000100d3 */
[----:B------:R-:W-:Y:S01]  /*1930*/  FADD.FTZ R216, R209, R88 ;  /* 0x00000058d1d87221 */ /* 0x000fe20000010000 */
[----:B------:R-:W-:Y:S01]  /*1940*/  FMUL.FTZ R81, R150, R227 ;  /* 0x000000e396517220 */ /* 0x000fe20000410000 */
[----:B------:R-:W-:Y:S02]  /*1950*/  HADD2.F32 R228, -RZ, R228.H0_H0 ;  /* 0x200000e4ffe47230 */ /* 0x000fe40000004100 */
[----:B------:R-:W-:Y:S01]  /*1960*/  FMUL.FTZ R80, R175, R232 ;  /* 0x000000e8af507220 */ /* 0x000fe20000410000 */
[----:B------:R-:W-:Y:S02]  /*1970*/  HADD2.F32 R233, -RZ, R233.H0_H0 ;  /* 0x200000e9ffe97230 */ /* 0x000fe40000004100 */
[----:B------:R-:W-:Y:S01]  /*1980*/  FFMA.FTZ R88, R184, R207, R213 ;  /* 0x000000cfb8587223 */ /* 0x000fe200000100d5 */
[----:B------:R-:W-:Y:S01]  /*1990*/  FFMA.FTZ R212, R140, R86, R81 ;  /* 0x000000568cd47223 */ /* 0x000fe20000010051 */
[----:B------:R-:W-:Y:S01]  /*19a0*/  FADD.FTZ R215, R211, R216 ;  /* 0x000000d8d3d77221 */ /* 0x000fe20000010000 */
[----:B------:R-:W-:-:S02]  /*19b0*/  HADD2.F32 R193, -RZ, R193.H0_H0 ;  /* 0x200000c1ffc17230 */ /* 0x000fc40000004100 */
[----:B------:R-:W-:Y:S01]  /*19c0*/  FFMA.FTZ R213, R165, R228, R80 ;  /* 0x000000e4a5d57223 */ /* 0x000fe20000010050 */
[----:B------:R-:W-:Y:S02]  /*19d0*/  HADD2.F32 R229, -RZ, R229.H0_H0 ;  /* 0x200000e5ffe57230 */ /* 0x000fe40000004100 */
[----:B------:R-:W-:Y:S01]  /*19e0*/  FFMA.FTZ R81, R185, R208, R88 ;  /* 0x000000d0b9517223 */ /* 0x000fe20000010058 */
[----:B------:R-:W-:Y:S02]  /*19f0*/  HADD2.F32 R194, -RZ, R194.H0_H0 ;  /* 0x200000c2ffc27230 */ /* 0x000fe40000004100 */
[----:B------:R-:W-:Y:S01]  /*1a00*/  FMUL.FTZ R80, R153, R233 ;  /* 0x000000e999507220 */ /* 0x000fe20000410000 */
[----:B------:R-:W-:Y:S01]  /*1a10*/  FMUL.FTZ R186, R131, R186 ;  /* 0x000000ba83ba7220 */ /* 0x000fe20000410000 */
[----:B------:R-:W-:Y:S01]  /*1a20*/  FADD.FTZ R88, R212, R215 ;  /* 0x000000d7d4587221 */ /* 0x000fe20000010000 */
[----:B------:R-:W-:Y:S02]  /*1a30*/  HADD2.F32 R230, -RZ, R230.H0_H0 ;  /* 0x200000e6ffe67230 */ /* 0x000fe40000004100 */
[----:B------:R-:W-:Y:S01]  /*1a40*/  FMUL.FTZ R217, R174, R193 ;  /* 0x000000c1aed97220 */ /* 0x000fe20000410000 */
[----:B------:R-:W-:-:S02]  /*1a50*/  HADD2.F32 R231, -RZ, R231.H0_H0 ;  /* 0x200000e7ffe77230 */ /* 0x000fc40000004100 */
[----:B------:R-:W-:Y:S01]  /*1a60*/  FFMA.FTZ R215, R143, R229, R80 ;  /* 0x000000e58fd77223 */ /* 0x000fe20000010050 */
[----:B------:R-:W-:Y:S01]  /*1a70*/  FMUL.FTZ R219, R152, R194 ;  /* 0x000000c298db7220 */ /* 0x000fe20000410000 */
[----:B------:R-:W-:Y:S01]  /*1a80*/  FFMA.FTZ R80, R186, R209, R81 ;  /* 0x000000d1ba507223 */ /* 0x000fe20000010051 */
[----:B------:R-:W-:Y:S01]  /*1a90*/  FADD.FTZ R88, R213, R88 ;  /* 0x00000058d5587221 */ /* 0x000fe20000010000 */
[----:B------:R-:W-:Y:S02]  /*1aa0*/  HADD2.F32 R206, -RZ, R206.H0_H0 ;  /* 0x200000ceffce7230 */ /* 0x000fe40000004100 */
[----:B------:R-:W-:Y:S01]  /*1ab0*/  FFMA.FTZ R216, R164, R230, R217 ;  /* 0x000000e6a4d87223 */ /* 0x000fe200000100d9 */
[----:B------:R-:W-:Y:S01]  /*1ac0*/  FFMA.FTZ R217, R142, R231, R219 ;  /* 0x000000e78ed97223 */ /* 0x000fe200000100db */
[----:B------:R-:W-:Y:S01]  /*1ad0*/  FFMA.FTZ R81, R187, R211, R80 ;  /* 0x000000d3bb517223 */ /* 0x000fe20000010050 */
[----:B------:R-:W-:Y:S01]  /*1ae0*/  FADD.FTZ R219, R215, R88 ;  /* 0x00000058d7db7221 */ /* 0x000fe20000010000 */
[----:B------:R-:W-:-:S02]  /*1af0*/  HADD2.F32 R196, -RZ, R196.H0_H0 ;  /* 0x200000c4ffc47230 */ /* 0x000fc40000004100 */
[----:B------:R-:W-:Y:S01]  /*1b00*/  FMUL.FTZ R88, R177, R206 ;  /* 0x000000ceb1587220 */ /* 0x000fe20000410000 */
[----:B------:R-:W-:Y:S02]  /*1b10*/  HADD2.F32 R210, -RZ, R210.H0_H0 ;  /* 0x200000d2ffd27230 */ /* 0x000fe40000004100 */
[----:B------:R-:W-:Y:S01]  /*1b20*/  FFMA.FTZ R80, R188, R212, R81 ;  /* 0x000000d4bc507223 */ /* 0x000fe20000010051 */
[----:B------:R-:W-:Y:S01]  /*1b30*/  FADD.FTZ R220, R216, R219 ;  /* 0x000000dbd8dc7221 */ /* 0x000fe20000010000 */
[----:B------:R-:W-:Y:S01]  /*1b40*/  FFMA.FTZ R219, R167, R196, R88 ;  /* 0x000000c4a7db7223 */ /* 0x000fe20000010058 */
[----:B------:R-:W-:Y:S02]  /*1b50*/  HADD2.F32 R197, -RZ, R197.H0_H0 ;  /* 0x200000c5ffc57230 */ /* 0x000fe40000004100 */
[----:B------:R-:W-:Y:S01]  /*1b60*/  FFMA.FTZ R81, R189, R213, R80 ;  /* 0x000000d5bd517223 */ /* 0x000fe20000010050 */
[----:B------:R-:W-:Y:S02]  /*1b70*/  HADD2.F32 R214, -RZ, R214.H0_H0 ;  /* 0x200000d6ffd67230 */ /* 0x000fe40000004100 */
[----:B------:R-:W-:Y:S01]  /*1b80*/  FADD.FTZ R88, R217, R220 ;  /* 0x000000dcd9587221 */ /* 0x000fe20000010000 */
[----:B------:R-:W-:Y:S01]  /*1b90*/  FMUL.FTZ R220, R155, R210 ;  /* 0x000000d29bdc7220 */ /* 0x000fe20000410000 */
[----:B------:R-:W-:-:S02]  /*1ba0*/  HADD2.F32 R199, -RZ, R199.H0_H0 ;  /* 0x200000c7ffc77230 */ /* 0x000fc40000004100 */
[----:B------:R-:W-:Y:S01]  /*1bb0*/  FFMA.FTZ R80, R190, R215, R81 ;  /* 0x000000d7be507223 */ /* 0x000fe20000010051 */
[----:B------:R-:W-:Y:S02]  /*1bc0*/  HADD2.F32 R218, -RZ, R218.H0_H0 ;  /* 0x200000daffda7230 */ /* 0x000fe40000004100 */
[----:B------:R-:W-:Y:S01]  /*1bd0*/  FMUL.FTZ R221, R176, R214 ;  /* 0x000000d6b0dd7220 */ /* 0x000fe20000410000 */
[----:B------:R-:W-:Y:S01]  /*1be0*/  FFMA.FTZ R220, R145, R197, R220 ;  /* 0x000000c591dc7223 */ /* 0x000fe200000100dc */
[----:B------:R-:W-:Y:S01]  /*1bf0*/  FADD.FTZ R223, R219, R88 ;  /* 0x00000058dbdf7221 */ /* 0x000fe20000010000 */
[----:B------:R-:W-:Y:S02]  /*1c00*/  HADD2.F32 R200, -RZ, R200.H0_H0 ;  /* 0x200000c8ffc87230 */ /* 0x000fe40000004100 */
        /* <DEDUP_REMOVED lines=48> */
.L_x_3633:
[----:B------:R-:W-:Y:S05]  /*1f10*/  BSYNC.RECONVERGENT B0 ;  /* 0x0000000000007941 */ /* 0x000fea0003800200 */
.L_x_3632:
        /* <DEDUP_REMOVED lines=146> */
.L_x_3636:
        /* <DEDUP_REMOVED lines=31> */
.L_x_3635:
        /* <DEDUP_REMOVED lines=36> */
.L_x_3638:
        /* <DEDUP_REMOVED lines=31> */
.L_x_3634:
        /* <DEDUP_REMOVED lines=52> */
.L_x_3640:
        /* <DEDUP_REMOVED lines=21> */
[----:B------:R-:W-:Y:S01]  /*32f0*/  F2FP.F16.F32.PACK_AB R84, R62, R63 ;  /* 0x0000003f3e54723e */ /* 0x000fe200000000ff */
[C---:B------:R-:W-:Y:S01]  /*3300*/  FMUL.FTZ R62, R131.reuse, R94 ;  /* 0x0000005e833e7220 */ /* 0x040fe20000410000 */
[----:B------:R-:W-:Y:S01]  /*3310*/  FMUL.FTZ R63, R131, R202 ;  /* 0x000000ca833f7220 */ /* 0x000fe20000410000 */
[----:B------:R-:W-:-:S02]  /*3320*/  FSEL R81, R0, RZ, P6 ;  /* 0x000000ff00517208 */ /* 0x000fc40003000000 */
[----:B------:R-:W-:Y:S01]  /*3330*/  FMUL.FTZ R0, R62, UR6 ;  /* 0x000000063e007c20 */ /* 0x000fe20008410000 */
[----:B------:R-:W-:Y:S01]  /*3340*/  LOP3.LUT P4, RZ, R129, 0xff0000, RZ, 0xc0, !PT ;  /* 0x00ff000081ff7812 */ /* 0x000fe2000788c0ff */
[----:B------:R-:W-:Y:S01]  /*3350*/  FMUL.FTZ R82, R63, UR6 ;  /* 0x000000063f527c20 */ /* 0x000fe20008410000 */
[----:B------:R-:W-:Y:S02]  /*3360*/  ISETP.GE.U32.AND P6, PT, R129, 0x1000000, PT ;  /* 0x010000008100780c */ /* 0x000fe40003fc6070 */
[----:B------:R-:W-:Y:S02]  /*3370*/  F2FP.F16.F32.PACK_AB R85, R81, R80 ;  /* 0x000000505155723e */ /* 0x000fe400000000ff */
[C---:B------:R-:W-:Y:S02]  /*3380*/  FSEL R80, R0.reuse, RZ, P2 ;  /* 0x000000ff00507208 */ /* 0x040fe40001000000 */
        /* <DEDUP_REMOVED lines=13> */
.L_x_3639:
        /* <DEDUP_REMOVED lines=49> */
.L_x_3641:
        /* <DEDUP_REMOVED lines=22> */
[C---:B------:R-:W-:Y:S01]  /*38d0*/  FFMA.FTZ R62, R131.reuse, R94, R58 ;  /* 0x0000005e833e7223 */ /* 0x040fe2000001003a */
[----:B------:R-:W-:Y:S01]  /*38e0*/  FFMA.FTZ R63, R131, R202, R59 ;  /* 0x000000ca833f7223 */ /* 0x000fe2000001003b */
        /* <DEDUP_REMOVED lines=18> */
[----:B------:R-:W-:-:S07]  /*3a10*/  PRMT R93, R83, 0x7610, R93 ;  /* 0x00007610535d7816 */ /* 0x000fce000000005d */
.L_x_3637:
        /* <DEDUP_REMOVED lines=22> */
.L_x_3642:
        /* <DEDUP_REMOVED lines=47> */
.L_x_3645:
        /* <DEDUP_REMOVED lines=45> */
.L_x_3644:
        /* <DEDUP_REMOVED lines=45> */
.L_x_3647:
        /* <DEDUP_REMOVED lines=45> */
.L_x_3643:
        /* <DEDUP_REMOVED lines=32> */
.L_x_3649:
        /* <DEDUP_REMOVED lines=28> */
[C---:B------:R-:W-:Y:S02]  /*4aa0*/  PRMT R89, R184.reuse, 0x7632, R89 ;  /* 0x00007632b8597816 */ /* 0x040fe40000000059 */
[----:B------:R-:W-:Y:S01]  /*4ab0*/  PRMT R84, R184, 0x7610, R84 ;  /* 0x00007610b8547816 */ /* 0x000fe20000000054 */
[----:B------:R-:W-:Y:S06]  /*4ac0*/  BRA `(.L_x_3646) ;  /* 0x0000000000f47947 */ /* 0x000fec0003800000 */
.L_x_3648:
        /* <DEDUP_REMOVED lines=31> */
.L_x_3650:
        /* <DEDUP_REMOVED lines=29> */
[----:B------:R-:W-:-:S07]  /*4e90*/  PRMT R84, R82, 0x7610, R84 ;  /* 0x0000761052547816 */ /* 0x000fce0000000054 */
.L_x_3646:
        /* <DEDUP_REMOVED lines=19> */
.L_x_3651:
        /* <DEDUP_REMOVED lines=32> */
[----:B------:R-:W-:Y:S02]  /*51d0*/  F2FP.F16.F32.PACK_AB R84, R85, R84 ;  /* 0x000000545554723e */ /* 0x000fe400000000ff */
[----:B------:R-:W-:-:S02]  /*51e0*/  F2FP.F16.F32.PACK_AB R85, R83, R82 ;  /* 0x000000525355723e */ /* 0x000fc400000000ff */
        /* <DEDUP_REMOVED lines=13> */
.L_x_3654:
        /* <DEDUP_REMOVED lines=44> */
.L_x_3653:
        /* <DEDUP_REMOVED lines=45> */
.L_x_3656:
        /* <DEDUP_REMOVED lines=44> */
.L_x_3652:
        /* <DEDUP_REMOVED lines=32> */
.L_x_3658:
        /* <DEDUP_REMOVED lines=31> */
.L_x_3657:
        /* <DEDUP_REMOVED lines=31> */
.L_x_3659:
        /* <DEDUP_REMOVED lines=28> */
[----:B------:R-:W-:-:S07]  /*62b0*/  PRMT R89, R84, 0x7632, R89 ;  /* 0x0000763254597816 */ /* 0x000fce0000000059 */
.L_x_3655:
        /* <DEDUP_REMOVED lines=19> */
.L_x_3660:
        /* <DEDUP_REMOVED lines=47> */
.L_x_3663:
        /* <DEDUP_REMOVED lines=45> */
.L_x_3662:
        /* <DEDUP_REMOVED lines=45> */
.L_x_3665:
        /* <DEDUP_REMOVED lines=45> */
.L_x_3661:
        /* <DEDUP_REMOVED lines=32> */
.L_x_3667:
        /* <DEDUP_REMOVED lines=31> */
.L_x_3666:
        /* <DEDUP_REMOVED lines=31> */
.L_x_3668:
        /* <DEDUP_REMOVED lines=30> */
.L_x_3664:
        /* <DEDUP_REMOVED lines=19> */
.L_x_3669:
        /* <DEDUP_REMOVED lines=22> */
[----:B------:R-:W-:Y:S01]  /*79a0*/  F2FP.F16.F32.PACK_AB R86, R63, R62 ;  /* 0x0000003e3f56723e */ /* 0x000fe200000000ff */
        /* <DEDUP_REMOVED lines=24> */
.L_x_3672:
        /* <DEDUP_REMOVED lines=44> */
.L_x_3671:
        /* <DEDUP_REMOVED lines=45> */
.L_x_3674:
        /* <DEDUP_REMOVED lines=44> */
.L_x_3670:
        /* <DEDUP_REMOVED lines=33> */
.L_x_3676:
        /* <DEDUP_REMOVED lines=31> */
.L_x_3675:
        /* <DEDUP_REMOVED lines=32> */
.L_x_3677:
        /* <DEDUP_REMOVED lines=29> */
[----:B------:R-:W-:-:S07]  /*8b50*/  PRMT R86, R85, 0x7610, R86 ;  /* 0x0000761055567816 */ /* 0x000fce0000000056 */
.L_x_3673:
        /* <DEDUP_REMOVED lines=19> */
.L_x_3678:
[----:B------:R-:W-:Y:S01]  /*8c90*/  UPLOP3.LUT UP1, UPT, UPT, UPT, UP1, 0x40, 0x4 ;  /* 0x000000000004789c */ /* 0x000fe20003f2e810 */
[----:B------:R-:W-:Y:S10]  /*8ca0*/  @!P3 BRA `(.L_x_3679) ;  /* 0xffffff7c0080b947 */ /* 0x000ff4000383ffff */
[----:B------:R-:W-:Y:S01]  /*8cb0*/  IMAD.MOV.U32 R94, RZ, RZ, R16 ;  /* 0x000000ffff5e7224 */ /* 0x000fe200078e0010 */
[----:B------:R-:W-:Y:S01]  /*8cc0*/  MOV R95, R17 ;  /* 0x00000011005f7202 */ /* 0x000fe20000000f00 */
[----:B01----:R-:W-:Y:S01]  /*8cd0*/  IMAD.MOV.U32 R81, RZ, RZ, R102 ;  /* 0x000000ffff517224 */ /* 0x003fe200078e0066 */
        /* <DEDUP_REMOVED lines=74> */
.L_x_3631:
        /* <DEDUP_REMOVED lines=33> */
.L_x_3680:
        /* <DEDUP_REMOVED lines=15> */
.L_x_5449:


//--------------------- .text._ZN10layer_norm22ln_bwd_finalize_kernelINS_22Kernel_traits_finalizeILj2560E6__halfS2_fS2_fjLb0ELj1024ELj4ENS_18Kernel_traits_baseILj2560ES2_S2_fS2_fjLj1024EEEEELb0ELb0EEEvNS_9BwdParamsE --------------------------
	.section	.text._ZN10layer_norm22ln_bwd_finalize_kernelINS_22Kernel_traits_finalizeILj2560E6__halfS2_fS2_fjLb0ELj1024ELj4ENS_18Kernel_traits_baseILj2560ES2_S2_fS2_fjLj1024EEEEELb0ELb0EEEvNS_9BwdParamsE,"ax",@progbits
	.align	128
        .global         _ZN10layer_norm22ln_bwd_finalize_kernelINS_22Kernel_traits_finalizeILj2560E6__halfS2_fS2_fjLb0ELj1024ELj4ENS_18Kernel_traits_baseILj2560ES2_S2_fS2_fjLj1024EEEEELb0ELb0EEEvNS_9BwdParamsE
        .type           _ZN10layer_norm22ln_bwd_finalize_kernelINS_22Kernel_traits_finalizeILj2560E6__halfS2_fS2_fjLb0ELj1024ELj4ENS_18Kernel_traits_baseILj2560ES2_S2_fS2_fjLj1024EEEEELb0ELb0EEEvNS_9BwdParamsE,@function
        .size           _ZN10layer_norm22ln_bwd_finalize_kernelINS_22Kernel_traits_finalizeILj2560E6__halfS2_fS2_fjLb0ELj1024ELj4ENS_18Kernel_traits_baseILj2560ES2_S2_fS2_fjLj1024EEEEELb0ELb0EEEvNS_9BwdParamsE,(.L_x_5450 - _ZN10layer_norm22ln_bwd_finalize_kernelINS_22Kernel_traits_finalizeILj2560E6__halfS2_fS2_fjLb0ELj1024ELj4ENS_18Kernel_traits_baseILj2560ES2_S2_fS2_fjLj1024EEEEELb0ELb0EEEvNS_9BwdParamsE)
        .other          _ZN10layer_norm22ln_bwd_finalize_kernelINS_22Kernel_traits_finalizeILj2560E6__halfS2_fS2_fjLb0ELj1024ELj4ENS_18Kernel_traits_baseILj2560ES2_S2_fS2_fjLj1024EEEEELb0ELb0EEEvNS_9BwdParamsE,@"STO_CUDA_ENTRY STV_DEFAULT"
_ZN10layer_norm22ln_bwd_finalize_kernelINS_22Kernel_traits_finalizeILj2560E6__halfS2_fS2_fjLb0ELj1024ELj4ENS_18Kernel_traits_baseILj2560ES2_S2_fS2_fjLj1024EEEEELb0ELb0EEEvNS_9BwdParamsE:
.text._ZN10layer_norm22ln_bwd_finalize_kernelINS_22Kernel_traits_finalizeILj2560E6__halfS2_fS2_fjLb0ELj1024ELj4ENS_18Kernel_traits_baseILj2560ES2_S2_fS2_fjLj1024EEEEELb0ELb0EEEvNS_9BwdParamsE:
        /* <DEDUP_REMOVED lines=78> */
.L_x_3685:
        /* <DEDUP_REMOVED lines=118> */
.L_x_3684:
[----:B------:R-:W-:Y:S05]  /*0c40*/  BSYNC.RECONVERGENT B1 ;  /* 0x0000000000017941 */ /* 0x000fea0003800200 */
.L_x_3683:
        /* <DEDUP_REMOVED lines=68> */
.L_x_3687:
[----:B------:R-:W-:Y:S05]  /*1090*/  BSYNC.RECONVERGENT B1 ;  /* 0x0000000000017941 */ /* 0x000fea0003800200 */
.L_x_3686:
        /* <DEDUP_REMOVED lines=37> */
.L_x_3689:
[----:B------:R-:W-:Y:S05]  /*12f0*/  BSYNC.RECONVERGENT B1 ;  /* 0x0000000000017941 */ /* 0x000fea0003800200 */
.L_x_3688:
[----:B------:R-:W-:Y:S05]  /*1300*/  @!P1 BRA `(.L_x_3682) ;  /* 0x00000000003c9947 */ /* 0x000fea0003800000 */
[----:B------:R-:W0:Y:S01]  /*1310*/  LDC.64 R8, c[0x0][0x440] ;  /* 0x00011000ff087b82 */ /* 0x000e220000000a00 */
[----:B------:R-:W-:Y:S01]  /*1320*/  IMAD R2, R2, R54, R7 ;  /* 0x0000003602027224 */ /* 0x000fe200078e0207 */
[----:B------:R-:W-:-:S04]  /*1330*/  IADD3 R0, PT, PT, -R0, RZ, RZ ;  /* 0x000000ff00007210 */ /* 0x000fc80007ffe1ff */
[----:B------:R-:W-:Y:S02]  /*1340*/  IADD3 R13, PT, PT, R57, R2, RZ ;  /* 0x00000002390d7210 */ /* 0x000fe40007ffe0ff */
[----:B------:R-:W1:Y:S05]  /*1350*/  LDC.64 R10, c[0x0][0x448] ;  /* 0x00011200ff0a7b82 */ /* 0x000e6a0000000a00 */
.L_x_3690:
        /* <DEDUP_REMOVED lines=10> */
.L_x_3682:
[----:B------:R-:W-:Y:S05]  /*1400*/  BSYNC.RECONVERGENT B0 ;  /* 0x0000000000007941 */ /* 0x000fea0003800200 */
.L_x_3681:
        /* <DEDUP_REMOVED lines=62> */
.L_x_3691:
        /* <DEDUP_REMOVED lines=9> */
.L_x_5450:


//--------------------- .text._ZN10layer_norm40ln_parallel_residual_bwd_finalize_kernelINS_22Kernel_traits_finalizeILj2560E6__halfS2_fS2_fjLb0ELj1024ELj4ENS_18Kernel_traits_baseILj2560ES2_S2_fS2_fjLj1024EEEEELb0EEEvNS_9BwdParamsE --------------------------
	.section	.text._ZN10layer_norm40ln_parallel_residual_bwd_finalize_kernelINS_22Kernel_traits_finalizeILj2560E6__halfS2_fS2_fjLb0ELj1024ELj4ENS_18Kernel_traits_baseILj2560ES2_S2_fS2_fjLj1024EEEEELb0EEEvNS_9BwdParamsE,"ax",@progbits
	.align	128
        .global         _ZN10layer_norm40ln_parallel_residual_bwd_finalize_kernelINS_22Kernel_traits_finalizeILj2560E6__halfS2_fS2_fjLb0ELj1024ELj4ENS_18Kernel_traits_baseILj2560ES2_S2_fS2_fjLj1024EEEEELb0EEEvNS_9BwdParamsE
        .type           _ZN10layer_norm40ln_parallel_residual_bwd_finalize_kernelINS_22Kernel_traits_finalizeILj2560E6__halfS2_fS2_fjLb0ELj1024ELj4ENS_18Kernel_traits_baseILj2560ES2_S2_fS2_fjLj1024EEEEELb0EEEvNS_9BwdParamsE,@function
        .size           _ZN10layer_norm40ln_parallel_residual_bwd_finalize_kernelINS_22Kernel_traits_finalizeILj2560E6__halfS2_fS2_fjLb0ELj1024ELj4ENS_18Kernel_traits_baseILj2560ES2_S2_fS2_fjLj1024EEEEELb0EEEvNS_9BwdParamsE,(.L_x_5451 - _ZN10layer_norm40ln_parallel_residual_bwd_finalize_kernelINS_22Kernel_traits_finalizeILj2560E6__halfS2_fS2_fjLb0ELj1024ELj4ENS_18Kernel_traits_baseILj2560ES2_S2_fS2_fjLj1024EEEEELb0EEEvNS_9BwdParamsE)
        .other          _ZN10layer_norm40ln_parallel_residual_bwd_finalize_kernelINS_22Kernel_traits_finalizeILj2560E6__halfS2_fS2_fjLb0ELj1024ELj4ENS_18Kernel_traits_baseILj2560ES2_S2_fS2_fjLj1024EEEEELb0EEEvNS_9BwdParamsE,@"STO_CUDA_ENTRY STV_DEFAULT"
_ZN10layer_norm40ln_parallel_residual_bwd_finalize_kernelINS_22Kernel_traits_finalizeILj2560E6__halfS2_fS2_fjLb0ELj1024ELj4ENS_18Kernel_traits_baseILj2560ES2_S2_fS2_fjLj1024EEEEELb0EEEvNS_9BwdParamsE:
.text._ZN10layer_norm40ln_parallel_residual_bwd_finalize_kernelINS_22Kernel_traits_finalizeILj2560E6__halfS2_fS2_fjLb0ELj1024ELj4ENS_18Kernel_traits_baseILj2560ES2_S2_fS2_fjLj1024EEEEELb0EEEvNS_9BwdParamsE:
        /* <DEDUP_REMOVED lines=58> */
.L_x_3696:
        /* <DEDUP_REMOVED lines=112> */
.L_x_3695:
[----:B------:R-:W-:Y:S05]  /*0aa0*/  BSYNC.RECONVERGENT B1 ;  /* 0x0000000000017941 */ /* 0x000fea0003800200 */
.L_x_3694:
        /* <DEDUP_REMOVED lines=66> */
.L_x_3698:
[----:B------:R-:W-:Y:S05]  /*0ed0*/  BSYNC.RECONVERGENT B1 ;  /* 0x0000000000017941 */ /* 0x000fea0003800200 */
.L_x_3697:
        /* <DEDUP_REMOVED lines=36> */
.L_x_3700:
[----:B------:R-:W-:Y:S05]  /*1120*/  BSYNC.RECONVERGENT B1 ;  /* 0x0000000000017941 */ /* 0x000fea0003800200 */
.L_x_3699:
        /* <DEDUP_REMOVED lines=18> */
.L_x_3693:
[----:B------:R-:W-:Y:S05]  /*1250*/  BSYNC.RECONVERGENT B0 ;  /* 0x0000000000007941 */ /* 0x000fea0003800200 */
.L_x_3692:
        /* <DEDUP_REMOVED lines=96> */
.L_x_3701:
        /* <DEDUP_REMOVED lines=10> */
.L_x_5451:


//--------------------- .text._ZN10layer_norm31ln_parallel_residual_bwd_kernelINS_13Kernel_traitsI6__halfS2_fS2_fjLj2560ELj1ELj1ELj4ELj8ENS_18Kernel_traits_baseILj2560ES2_S2_fS2_fjLj128EEEEELb1ELb1ELb0EEEvNS_9BwdParamsE --------------------------
	.section	.text._ZN10layer_norm31ln_parallel_residual_bwd_kernelINS_13Kernel_traitsI6__halfS2_fS2_fjLj2560ELj1ELj1ELj4ELj8ENS_18Kernel_traits_baseILj2560ES2_S2_fS2_fjLj128EEEEELb1ELb1ELb0EEEvNS_9BwdParamsE,"ax",@progbits
	.align	128
        .global         _ZN10layer_norm31ln_parallel_residual_bwd_kernelINS_13Kernel_traitsI6__halfS2_fS2_fjLj2560ELj1ELj1ELj4ELj8ENS_18Kernel_traits_baseILj2560ES2_S2_fS2_fjLj128EEEEELb1ELb1ELb0EEEvNS_9BwdParamsE
        .type           _ZN10layer_norm31ln_parallel_residual_bwd_kernelINS_13Kernel_traitsI6__halfS2_fS2_fjLj2560ELj1ELj1ELj4ELj8ENS_18Kernel_traits_baseILj2560ES2_S2_fS2_fjLj128EEEEELb1ELb1ELb0EEEvNS_9BwdParamsE,@function
        .size           _ZN10layer_norm31ln_parallel_residual_bwd_kernelINS_13Kernel_traitsI6__halfS2_fS2_fjLj2560ELj1ELj1ELj4ELj8ENS_18Kernel_traits_baseILj2560ES2_S2_fS2_fjLj128EEEEELb1ELb1ELb0EEEvNS_9BwdParamsE,(.L_x_5452 - _ZN10layer_norm31ln_parallel_residual_bwd_kernelINS_13Kernel_traitsI6__halfS2_fS2_fjLj2560ELj1ELj1ELj4ELj8ENS_18Kernel_traits_baseILj2560ES2_S2_fS2_fjLj128EEEEELb1ELb1ELb0EEEvNS_9BwdParamsE)
        .other          _ZN10layer_norm31ln_parallel_residual_bwd_kernelINS_13Kernel_traitsI6__halfS2_fS2_fjLj2560ELj1ELj1ELj4ELj8ENS_18Kernel_traits_baseILj2560ES2_S2_fS2_fjLj128EEEEELb1ELb1ELb0EEEvNS_9BwdParamsE,@"STO_CUDA_ENTRY STV_DEFAULT"
_ZN10layer_norm31ln_parallel_residual_bwd_kernelINS_13Kernel_traitsI6__halfS2_fS2_fjLj2560ELj1ELj1ELj4ELj8ENS_18Kernel_traits_baseILj2560ES2_S2_fS2_fjLj128EEEEELb1ELb1ELb0EEEvNS_9BwdParamsE:
.text._ZN10layer_norm31ln_parallel_residual_bwd_kernelINS_13Kernel_traitsI6__halfS2_fS2_fjLj2560ELj1ELj1ELj4ELj8ENS_18Kernel_traits_baseILj2560ES2_S2_fS2_fjLj128EEEEELb1ELb1ELb0EEEvNS_9BwdParamsE:
        /* <DEDUP_REMOVED lines=122> */
.L_x_3769:
        /* <DEDUP_REMOVED lines=13> */
[C---:B------:R-:W-:Y:S01]  /*0870*/  ISETP.GE.U32.AND P3, PT, R13.reuse, 0x180, PT ;  /* 0x000001800d00780c */ /* 0x040fe20003f66070 */
[----:B------:R-:W-:Y:S01]  /*0880*/  IMAD.MOV.U32 R133, RZ, RZ, RZ ;  /* 0x000000ffff857224 */ /* 0x000fe200078e00ff */
[C---:B------:R-:W-:Y:S01]  /*0890*/  ISETP.GE.U32.AND P4, PT, R13.reuse, 0x200, PT ;  /* 0x000002000d00780c */ /* 0x040fe20003f86070 */
[----:B------:R-:W-:Y:S01]  /*08a0*/  ULEA.HI UR7, UR7, UR6, URZ, 0x2 ;  /* 0x0000000607077291 */ /* 0x000fe2000f8f10ff */
[----:B------:R-:W-:Y:S01]  /*08b0*/  ISETP.GE.U32.AND P5, PT, R13, 0x280, PT ;  /* 0x000002800d00780c */ /* 0x000fe20003fa6070 */
[----:B------:R-:W-:-:S04]  /*08c0*/  IMAD.MOV.U32 R130, RZ, RZ, RZ ;  /* 0x000000ffff827224 */ /* 0x000fc800078e00ff */
        /* <DEDUP_REMOVED lines=25> */
[----:B0-----:R-:W-:Y:S02]  /*0a60*/  HADD2.F32 R91, -RZ, R17.H1_H1 ;  /* 0x30000011ff5b7230 */ /* 0x001fe40000004100 */
[----:B---3--:R-:W-:Y:S01]  /*0a70*/  IMAD.MOV.U32 R94, RZ, RZ, R18 ;  /* 0x000000ffff5e7224 */ /* 0x008fe200078e0012 */
[--C-:B------:R-:W-:Y:S01]  /*0a80*/  SHF.R.U64 R131, R18, 0x10, R19.reuse ;  /* 0x0000001012837819 */ /* 0x100fe20000001213 */
[--C-:B------:R-:W-:Y:S01]  /*0a90*/  IMAD.MOV.U32 R96, RZ, RZ, R19.reuse ;  /* 0x000000ffff607224 */ /* 0x100fe200078e0013 */
[----:B------:R-:W-:Y:S01]  /*0aa0*/  SHF.R.U32.HI R130, RZ, 0x10, R19 ;  /* 0x00000010ff827819 */ /* 0x000fe20000011613 */
[----:B------:R-:W-:Y:S02]  /*0ab0*/  HADD2.F32 R18, -RZ, R14.H1_H1 ;  /* 0x3000000eff127230 */ /* 0x000fe40000004100 */
[----:B------:R-:W-:Y:S02]  /*0ac0*/  HADD2.F32 R19, -RZ, R94.H0_H0 ;  /* 0x2000005eff137230 */ /* 0x000fe40000004100 */
[C---:B----4-:R-:W-:Y:S01]  /*0ad0*/  FADD.FTZ R3, -R129.reuse, R20 ;  /* 0x0000001481037221 */ /* 0x050fe20000010100 */
[C---:B------:R-:W-:Y:S01]  /*0ae0*/  FADD.FTZ R20, -R129.reuse, R21 ;  /* 0x0000001581147221 */ /* 0x040fe20000010100 */
[C---:B------:R-:W-:Y:S01]  /*0af0*/  FADD.FTZ R95, -R129.reuse, R22 ;  /* 0x00000016815f7221 */ /* 0x040fe20000010100 */
[----:B------:R-:W-:Y:S01]  /*0b00*/  FADD.FTZ R90, -R129, R23 ;  /* 0x00000017815a7221 */ /* 0x000fe20000010100 */
[----:B------:R-:W-:-:S02]  /*0b10*/  HADD2.F32 R21, -RZ, R15.H1_H1 ;  /* 0x3000000fff157230 */ /* 0x000fc40000004100 */
[----:B------:R-:W-:Y:S01]  /*0b20*/  FMUL.FTZ R3, R3, UR23 ;  /* 0x0000001703037c20 */ /* 0x000fe20008410000 */
[----:B------:R-:W-:Y:S02]  /*0b30*/  HADD2.F32 R22, -RZ, R131.H0_H0 ;  /* 0x20000083ff167230 */ /* 0x000fe40000004100 */
[----:B------:R-:W-:Y:S01]  /*0b40*/  FMUL.FTZ R20, R20, UR23 ;  /* 0x0000001714147c20 */ /* 0x000fe20008410000 */
[----:B------:R-:W-:Y:S02]  /*0b50*/  HADD2.F32 R23, -RZ, R16.H1_H1 ;  /* 0x30000010ff177230 */ /* 0x000fe40000004100 */
[-C--:B------:R-:W-:Y:S01]  /*0b60*/  FMUL.FTZ R18, R18, R19.reuse ;  /* 0x0000001312127220 */ /* 0x080fe20000410000 */
[----:B------:R-:W-:Y:S02]  /*0b70*/  HADD2.F32 R96, -RZ, R96.H0_H0 ;  /* 0x20000060ff607230 */ /* 0x000fe40000004100 */
[----:B------:R-:W-:Y:S01]  /*0b80*/  FADD.FTZ R44, R44, R19 ;  /* 0x000000132c2c7221 */ /* 0x000fe20000010000 */
[----:B------:R-:W-:Y:S01]  /*0b90*/  FFMA.FTZ R64, R3, R19, R64 ;  /* 0x0000001303407223 */ /* 0x000fe20000010040 */
[-C--:B------:R-:W-:Y:S01]  /*0ba0*/  FMUL.FTZ R19, R21, R22.reuse ;  /* 0x0000001615137220 */ /* 0x080fe20000410000 */
[----:B------:R-:W-:Y:S01]  /*0bb0*/  FADD.FTZ R45, R45, R22 ;  /* 0x000000162d2d7221 */ /* 0x000fe20000010000 */
[----:B------:R-:W-:Y:S01]  /*0bc0*/  FFMA.FTZ R65, R20, R22, R65 ;  /* 0x0000001614417223 */ /* 0x000fe20000010041 */
[----:B------:R-:W-:Y:S01]  /*0bd0*/  FMUL.FTZ R22, R23, R96 ;  /* 0x0000006017167220 */ /* 0x000fe20000410000 */
[----:B-1----:R-:W-:Y:S01]  /*0be0*/  FADD.FTZ R88, RZ, R18 ;  /* 0x00000012ff587221 */ /* 0x002fe20000010000 */
[----:B------:R-:W-:Y:S01]  /*0bf0*/  FFMA.FTZ R23, R3, R18, RZ ;  /* 0x0000001203177223 */ /* 0x000fe200000100ff */
[----:B------:R-:W-:Y:S01]  /*0c00*/  FMUL.FTZ R21, R95, UR23 ;  /* 0x000000175f157c20 */ /* 0x000fe20008410000 */
[----:B------:R-:W-:-:S02]  /*0c10*/  HADD2.F32 R92, -RZ, R130.H0_H0 ;  /* 0x20000082ff5c7230 */ /* 0x000fc40000004100 */
[----:B------:R-:W-:Y:S01]  /*0c20*/  FADD.FTZ R89, R88, R19 ;  /* 0x0000001358597221 */ /* 0x000fe20000010000 */
[----:B------:R-:W-:Y:S01]  /*0c30*/  FFMA.FTZ R88, R20, R19, R23 ;  /* 0x0000001314587223 */ /* 0x000fe20000010017 */
        /* <DEDUP_REMOVED lines=8> */
[----:B------:R-:W-:-:S02]  /*0cc0*/  VIADD R131, R12, 0x80 ;  /* 0x000000800c837836 */ /* 0x000fc40000000000 */
[----:B------:R-:W-:Y:S01]  /*0cd0*/  FADD.FTZ R133, R90, R23 ;  /* 0x000000175a857221 */ /* 0x000fe20000010000 */
[----:B------:R-:W-:-:S07]  /*0ce0*/  FFMA.FTZ R130, R96, R23, R88 ;  /* 0x0000001760827223 */ /* 0x000fce0000010058 */
.L_x_3704:
[----:B----4-:R-:W-:Y:S05]  /*0cf0*/  BSYNC.RECONVERGENT B0 ;  /* 0x0000000000007941 */ /* 0x010fea0003800200 */
.L_x_3703:
        /* <DEDUP_REMOVED lines=18> */
[----:B------:R-:W5:Y:S01]  /*0e20*/  LDG.E R8, desc[UR10][R100.64] ;  /* 0x0000000a64087981 */ /* 0x000f62000c1e1900 */
[----:B0-----:R-:W-:-:S05]  /*0e30*/  @P1 IMAD.WIDE.U32 R98, R131, 0x4, R98 ;  /* 0x0000000483621825 */ /* 0x001fca00078e0062 */
[----:B------:R0:W5:Y:S02]  /*0e40*/  @P1 LDG.E R9, desc[UR10][R98.64] ;  /* 0x0000000a62091981 */ /* 0x000164000c1e1900 */
[--C-:B0-----:R-:W-:Y:S02]  /*0e50*/  HADD2.F32 R99, -RZ, R132.reuse.H1_H1 ;  /* 0x30000084ff637230 */ /* 0x101fe40000004100 */
[----:B------:R-:W-:Y:S02]  /*0e60*/  VIADD R131, R131, 0x80 ;  /* 0x0000008083837836 */ /* 0x000fe40000000000 */
[----:B---3--:R-:W-:Y:S01]  /*0e70*/  IMAD.MOV.U32 R97, RZ, RZ, R92 ;  /* 0x000000ffff617224 */ /* 0x008fe200078e005c */
[--C-:B------:R-:W-:Y:S01]  /*0e80*/  SHF.R.U64 R102, R92, 0x10, R93.reuse ;  /* 0x000000105c667819 */ /* 0x100fe2000000125d */
[--C-:B------:R-:W-:Y:S01]  /*0e90*/  IMAD.MOV.U32 R103, RZ, RZ, R93.reuse ;  /* 0x000000ffff677224 */ /* 0x100fe200078e005d */
[----:B------:R-:W-:Y:S01]  /*0ea0*/  SHF.R.U32.HI R104, RZ, 0x10, R93 ;  /* 0x00000010ff687819 */ /* 0x000fe2000001165d */
[----:B------:R-:W-:-:S02]  /*0eb0*/  HADD2.F32 R92, -RZ, R132.H0_H0 ;  /* 0x20000084ff5c7230 */ /* 0x000fc40000004100 */
[C---:B----4-:R-:W-:Y:S01]  /*0ec0*/  FADD.FTZ R88, -R129.reuse, R88 ;  /* 0x0000005881587221 */ /* 0x050fe20000010100 */
[----:B------:R-:W-:Y:S01]  /*0ed0*/  FADD.FTZ R93, -R129, R89 ;  /* 0x00000059815d7221 */ /* 0x000fe20000010100 */
[----:B------:R-:W-:Y:S02]  /*0ee0*/  HADD2.F32 R89, -RZ, R97.H0_H0 ;  /* 0x20000061ff597230 */ /* 0x000fe40000004100 */
[----:B------:R-:W-:Y:S01]  /*0ef0*/  FMUL.FTZ R97, R88, UR23 ;  /* 0x0000001758617c20 */ /* 0x000fe20008410000 */
[----:B------:R-:W-:Y:S02]  /*0f00*/  HADD2.F32 R88, -RZ, R102.H0_H0 ;  /* 0x20000066ff587230 */ /* 0x000fe40000004100 */
[----:B------:R-:W-:Y:S01]  /*0f10*/  FMUL.FTZ R100, R93, UR23 ;  /* 0x000000175d647c20 */ /* 0x000fe20008410000 */
[-C--:B------:R-:W-:Y:S01]  /*0f20*/  FMUL.FTZ R98, R92, R89.reuse ;  /* 0x000000595c627220 */ /* 0x080fe20000410000 */
[C---:B------:R-:W-:Y:S01]  /*0f30*/  FADD.FTZ R91, -R129.reuse, R91 ;  /* 0x0000005b815b7221 */ /* 0x040fe20000010100 */
[----:B------:R-:W-:Y:S01]  /*0f40*/  FADD.FTZ R90, -R129, R90 ;  /* 0x0000005a815a7221 */ /* 0x000fe20000010100 */
[-C--:B------:R-:W-:Y:S01]  /*0f50*/  FMUL.FTZ R99, R99, R88.reuse ;  /* 0x0000005863637220 */ /* 0x080fe20000410000 */
[----:B------:R-:W-:Y:S01]  /*0f60*/  FADD.FTZ R41, R41, R88 ;  /* 0x0000005829297221 */ /* 0x000fe20000010000 */
[----:B------:R-:W-:Y:S01]  /*0f70*/  FFMA.FTZ R61, R100, R88, R61 ;  /* 0x00000058643d7223 */ /* 0x000fe2000001003d */
[----:B------:R-:W-:Y:S01]  /*0f80*/  FADD.FTZ R40, R40, R89 ;  /* 0x0000005928287221 */ /* 0x000fe20000010000 */
[----:B------:R-:W-:Y:S01]  /*0f90*/  FFMA.FTZ R60, R97, R89, R60 ;  /* 0x00000059613c7223 */ /* 0x000fe2000001003c */
[----:B------:R-:W-:-:S02]  /*0fa0*/  HADD2.F32 R102, -RZ, R134.H0_H0 ;  /* 0x20000086ff667230 */ /* 0x000fc40000004100 */
[----:B------:R-:W-:Y:S01]  /*0fb0*/  FADD.FTZ R88, R133, R98 ;  /* 0x0000006285587221 */ /* 0x000fe20000010000 */
[----:B------:R-:W-:Y:S02]  /*0fc0*/  HADD2.F32 R103, -RZ, R103.H0_H0 ;  /* 0x20000067ff677230 */ /* 0x000fe40000004100 */
[----:B------:R-:W-:Y:S01]  /*0fd0*/  FFMA.FTZ R89, R97, R98, R130 ;  /* 0x0000006261597223 */ /* 0x000fe20000010082 */
[----:B------:R-:W-:Y:S02]  /*0fe0*/  HADD2.F32 R93, -RZ, R104.H0_H0 ;  /* 0x20000068ff5d7230 */ /* 0x000fe40000004100 */
[----:B------:R-:W-:Y:S01]  /*0ff0*/  FMUL.FTZ R104, R91, UR23 ;  /* 0x000000175b687c20 */ /* 0x000fe20008410000 */
[----:B------:R-:W-:Y:S02]  /*1000*/  HADD2.F32 R92, -RZ, R134.H1_H1 ;  /* 0x30000086ff5c7230 */ /* 0x000fe40000004100 */
[----:B------:R-:W-:Y:S01]  /*1010*/  FMUL.FTZ R101, R90, UR23 ;  /* 0x000000175a657c20 */ /* 0x000fe20008410000 */
[----:B------:R-:W-:Y:S01]  /*1020*/  FADD.FTZ R91, R88, R99 ;  /* 0x00000063585b7221 */ /* 0x000fe20000010000 */
[----:B------:R-:W-:Y:S01]  /*1030*/  FMUL.FTZ R102, R102, R103 ;  /* 0x0000006766667220 */ /* 0x000fe20000410000 */
        /* <DEDUP_REMOVED lines=10> */
.L_x_3706:
[----:B------:R-:W-:Y:S05]  /*10e0*/  BSYNC.RECONVERGENT B0 ;  /* 0x0000000000007941 */ /* 0x000fea0003800200 */
.L_x_3705:
        /* <DEDUP_REMOVED lines=16> */
[----:B------:R2:W5:Y:S01]  /*11f0*/  LDG.E R6, desc[UR10][R106.64] ;  /* 0x0000000a6a067981 */ /* 0x000562000c1e1900 */
[----:B0-----:R-:W-:-:S04]  /*1200*/  @P1 IMAD.WIDE.U32 R108, R131, 0x4, R108 ;  /* 0x00000004836c1825 */ /* 0x001fc800078e006c */
[----:B--2---:R-:W-:Y:S01]  /*1210*/  HADD2.F32 R107, -RZ, R135.H1_H1 ;  /* 0x30000087ff6b7230 */ /* 0x004fe20000004100 */
[----:B------:R-:W5:Y:S01]  /*1220*/  @P1 LDG.E R7, desc[UR10][R108.64] ;  /* 0x0000000a6c071981 */ /* 0x000f62000c1e1900 */
[----:B-1----:R-:W-:-:S05]  /*1230*/  @P0 IMAD.WIDE.U32 R92, R131, 0x10, R92 ;  /* 0x00000010835c0825 */ /* 0x002fca00078e005c */
[----:B------:R0:W5:Y:S01]  /*1240*/  @P0 LDG.E.128 R72, desc[UR10][R92.64] ;  /* 0x0000000a5c480981 */ /* 0x000162000c1e1d00 */
[----:B------:R-:W-:Y:S02]  /*1250*/  VIADD R131, R131, 0x80 ;  /* 0x0000008083837836 */ /* 0x000fe40000000000 */
[----:B0-----:R-:W-:Y:S02]  /*1260*/  HADD2.F32 R92, -RZ, R136.H1_H1 ;  /* 0x30000088ff5c7230 */ /* 0x001fe40000004100 */
[----:B---3--:R-:W-:Y:S01]  /*1270*/  IMAD.MOV.U32 R105, RZ, RZ, R94 ;  /* 0x000000ffff697224 */ /* 0x008fe200078e005e */
[--C-:B------:R-:W-:Y:S01]  /*1280*/  SHF.R.U64 R110, R94, 0x10, R95.reuse ;  /* 0x000000105e6e7819 */ /* 0x100fe2000000125f */
[--C-:B------:R-:W-:Y:S01]  /*1290*/  IMAD.MOV.U32 R111, RZ, RZ, R95.reuse ;  /* 0x000000ffff6f7224 */ /* 0x100fe200078e005f */
[----:B------:R-:W-:Y:S01]  /*12a0*/  SHF.R.U32.HI R112, RZ, 0x10, R95 ;  /* 0x00000010ff707819 */ /* 0x000fe2000001165f */
[----:B------:R-:W-:Y:S02]  /*12b0*/  HADD2.F32 R94, -RZ, R135.H0_H0 ;  /* 0x20000087ff5e7230 */ /* 0x000fe40000004100 */
[C---:B----4-:R-:W-:Y:S01]  /*12c0*/  FADD.FTZ R88, -R129.reuse, R88 ;  /* 0x0000005881587221 */ /* 0x050fe20000010100 */
[----:B------:R-:W-:Y:S01]  /*12d0*/  FADD.FTZ R95, -R129, R89 ;  /* 0x00000059815f7221 */ /* 0x000fe20000010100 */
[----:B------:R-:W-:-:S02]  /*12e0*/  HADD2.F32 R89, -RZ, R105.H0_H0 ;  /* 0x20000069ff597230 */ /* 0x000fc40000004100 */
        /* <DEDUP_REMOVED lines=30> */
.L_x_3708:
[----:B------:R-:W-:Y:S05]  /*14d0*/  BSYNC.RECONVERGENT B0 ;  /* 0x0000000000007941 */ /* 0x000fea0003800200 */
.L_x_3707:
        /* <DEDUP_REMOVED lines=62> */
.L_x_3710:
[----:B------:R-:W-:Y:S05]  /*18c0*/  BSYNC.RECONVERGENT B0 ;  /* 0x0000000000007941 */ /* 0x000fea0003800200 */
.L_x_3709:
        /* <DEDUP_REMOVED lines=20> */
[----:B------:R0:W5:Y:S02]  /*1a10*/  @P0 LDG.E.128 R80, desc[UR10][R122.64] ;  /* 0x0000000a7a500981 */ /* 0x000164000c1e1d00 */
[--C-:B0-----:R-:W-:Y:S02]  /*1a20*/  HADD2.F32 R123, -RZ, R139.reuse.H1_H1 ;  /* 0x3000008bff7b7230 */ /* 0x101fe40000004100 */
        /* <DEDUP_REMOVED lines=12> */
[----:B------:R-:W-:Y:S01]  /*1af0*/  FADD.FTZ R90, -R129, R90 ;  /* 0x0000005a815a7221 */ /* 0x000fe20000010100 */
[----:B------:R-:W-:Y:S01]  /*1b00*/  FADD.FTZ R28, R28, R89 ;  /* 0x000000591c1c7221 */ /* 0x000fe20000010000 */
[-C--:B------:R-:W-:Y:S01]  /*1b10*/  FMUL.FTZ R123, R123, R88.reuse ;  /* 0x000000587b7b7220 */ /* 0x080fe20000410000 */
[----:B------:R-:W-:Y:S01]  /*1b20*/  FADD.FTZ R29, R29, R88 ;  /* 0x000000581d1d7221 */ /* 0x000fe20000010000 */
[----:B------:R-:W-:Y:S01]  /*1b30*/  FFMA.FTZ R49, R124, R88, R49 ;  /* 0x000000587c317223 */ /* 0x000fe20000010031 */
[----:B------:R-:W-:Y:S01]  /*1b40*/  FFMA.FTZ R48, R121, R89, R48 ;  /* 0x0000005979307223 */ /* 0x000fe20000010030 */
[----:B------:R-:W-:-:S02]  /*1b50*/  HADD2.F32 R126, -RZ, R140.H0_H0 ;  /* 0x2000008cff7e7230 */ /* 0x000fc40000004100 */
[----:B------:R-:W-:Y:S01]  /*1b60*/  FADD.FTZ R88, R133, R122 ;  /* 0x0000007a85587221 */ /* 0x000fe20000010000 */
[----:B------:R-:W-:Y:S02]  /*1b70*/  HADD2.F32 R127, -RZ, R127.H0_H0 ;  /* 0x2000007fff7f7230 */ /* 0x000fe40000004100 */
[----:B------:R-:W-:Y:S01]  /*1b80*/  FFMA.FTZ R89, R121, R122, R130 ;  /* 0x0000007a79597223 */ /* 0x000fe20000010082 */
[----:B------:R-:W-:Y:S01]  /*1b90*/  FADD.FTZ R128, -R129, R91 ;  /* 0x0000005b81807221 */ /* 0x000fe20000010100 */
[----:B------:R-:W-:Y:S02]  /*1ba0*/  HADD2.F32 R92, -RZ, R140.H1_H1 ;  /* 0x3000008cff5c7230 */ /* 0x000fe40000004100 */
[----:B------:R-:W-:Y:S01]  /*1bb0*/  FMUL.FTZ R125, R90, UR23 ;  /* 0x000000175a7d7c20 */ /* 0x000fe20008410000 */
[----:B------:R-:W-:Y:S02]  /*1bc0*/  HADD2.F32 R93, -RZ, R131.H0_H0 ;  /* 0x20000083ff5d7230 */ /* 0x000fe40000004100 */
[----:B------:R-:W-:Y:S01]  /*1bd0*/  FADD.FTZ R91, R88, R123 ;  /* 0x0000007b585b7221 */ /* 0x000fe20000010000 */
[----:B------:R-:W-:Y:S01]  /*1be0*/  FMUL.FTZ R126, R126, R127 ;  /* 0x0000007f7e7e7220 */ /* 0x000fe20000410000 */
[----:B------:R-:W-:Y:S01]  /*1bf0*/  FFMA.FTZ R88, R124, R123, R89 ;  /* 0x0000007b7c587223 */ /* 0x000fe20000010059 */
[----:B------:R-:W-:Y:S01]  /*1c00*/  FADD.FTZ R30, R30, R127 ;  /* 0x0000007f1e1e7221 */ /* 0x000fe20000010000 */
[----:B------:R-:W-:Y:S01]  /*1c10*/  FFMA.FTZ R50, R125, R127, R50 ;  /* 0x0000007f7d327223 */ /* 0x000fe20000010032 */
[----:B------:R-:W-:Y:S01]  /*1c20*/  FMUL.FTZ R128, R128, UR23 ;  /* 0x0000001780807c20 */ /* 0x000fe20008410000 */
[-C--:B------:R-:W-:Y:S01]  /*1c30*/  FMUL.FTZ R127, R92, R93.reuse ;  /* 0x0000005d5c7f7220 */ /* 0x080fe20000410000 */
[----:B------:R-:W-:Y:S01]  /*1c40*/  FADD.FTZ R90, R91, R126 ;  /* 0x0000007e5b5a7221 */ /* 0x000fe20000010000 */
[----:B------:R-:W-:Y:S01]  /*1c50*/  FFMA.FTZ R88, R125, R126, R88 ;  /* 0x0000007e7d587223 */ /* 0x000fe20000010058 */
[----:B------:R-:W-:Y:S01]  /*1c60*/  FADD.FTZ R31, R31, R93 ;  /* 0x0000005d1f1f7221 */ /* 0x000fe20000010000 */
[----:B------:R-:W-:Y:S01]  /*1c70*/  FFMA.FTZ R51, R128, R93, R51 ;  /* 0x0000005d80337223 */ /* 0x000fe20000010033 */
[----:B------:R-:W-:Y:S01]  /*1c80*/  FADD.FTZ R133, R90, R127 ;  /* 0x0000007f5a857221 */ /* 0x000fe20000010000 */
[----:B------:R-:W-:-:S07]  /*1c90*/  FFMA.FTZ R130, R128, R127, R88 ;  /* 0x0000007f80827223 */ /* 0x000fce0000010058 */
.L_x_3712:
[----:B------:R-:W-:Y:S05]  /*1ca0*/  BSYNC.RECONVERGENT B0 ;  /* 0x0000000000007941 */ /* 0x000fea0003800200 */
.L_x_3711:
        /* <DEDUP_REMOVED lines=32> */
.L_x_3714:
[----:B------:R-:W-:Y:S05]  /*1eb0*/  BSYNC.RECONVERGENT B0 ;  /* 0x0000000000007941 */ /* 0x000fea0003800200 */
.L_x_3713:
        /* <DEDUP_REMOVED lines=69> */
.L_x_3719:
        /* <DEDUP_REMOVED lines=14> */
[----:B-----5:R-:W-:Y:S01]  /*23f0*/  LOP3.LUT P6, RZ, R10, 0xff, RZ, 0xc0, !PT ;  /* 0x000000ff0aff7812 */ /* 0x020fe200078cc0ff */
        /* <DEDUP_REMOVED lines=16> */
.L_x_3718:
        /* <DEDUP_REMOVED lines=34> */
.L_x_3721:
        /* <DEDUP_REMOVED lines=31> */
.L_x_3717:
        /* <DEDUP_REMOVED lines=16> */
[----:B------:R-:W-:-:S02]  /*2a10*/  FMUL.FTZ R89, R89, UR23 ;  /* 0x0000001759597c20 */ /* 0x000fc40008410000 */
[----:B------:R-:W-:Y:S01]  /*2a20*/  FMUL.FTZ R90, R88, UR25 ;  /* 0x00000019585a7c20 */ /* 0x000fe20008410000 */
[----:B------:R-:W-:Y:S01]  /*2a30*/  FFMA.FTZ R88, R96, UR6, R94 ;  /* 0x0000000660587c23 */ /* 0x000fe2000801005e */
[----:B------:R-:W-:-:S03]  /*2a40*/  FMUL.FTZ R93, R91, UR25 ;  /* 0x000000195b5d7c20 */ /* 0x000fc60008410000 */
[----:B------:R-:W-:Y:S01]  /*2a50*/  FADD.FTZ R91, R23, -R88 ;  /* 0x80000058175b7221 */ /* 0x000fe20000010000 */
[----:B------:R-:W-:Y:S01]  /*2a60*/  FMUL.FTZ R88, R89, UR25 ;  /* 0x0000001959587c20 */ /* 0x000fe20008410000 */
[C---:B------:R-:W-:Y:S02]  /*2a70*/  FSEL R92, R90.reuse, RZ, P6 ;  /* 0x000000ff5a5c7208 */ /* 0x040fe40003000000 */
[----:B------:R-:W-:Y:S01]  /*2a80*/  FSEL R89, R90, RZ, P0 ;  /* 0x000000ff5a597208 */ /* 0x000fe20000000000 */
[----:B------:R-:W-:Y:S01]  /*2a90*/  FMUL.FTZ R90, R91, UR23 ;  /* 0x000000175b5a7c20 */ /* 0x000fe20008410000 */
[C---:B------:R-:W-:Y:S02]  /*2aa0*/  LOP3.LUT P6, RZ, R10.reuse, 0xff0000, RZ, 0xc0, !PT ;  /* 0x00ff00000aff7812 */ /* 0x040fe400078cc0ff */
[----:B------:R-:W-:Y:S01]  /*2ab0*/  LOP3.LUT P0, RZ, R10, 0xff, RZ, 0xc0, !PT ;  /* 0x000000ff0aff7812 */ /* 0x000fe2000780c0ff */
[----:B------:R-:W-:Y:S01]  /*2ac0*/  FMUL.FTZ R95, R90, UR25 ;  /* 0x000000195a5f7c20 */ /* 0x000fe20008410000 */
[----:B------:R-:W-:-:S02]  /*2ad0*/  FSEL R131, R93, RZ, P6 ;  /* 0x000000ff5d837208 */ /* 0x000fc40003000000 */
[C---:B------:R-:W-:Y:S02]  /*2ae0*/  FSEL R91, R88.reuse, RZ, P0 ;  /* 0x000000ff585b7208 */ /* 0x040fe40000000000 */
[C---:B------:R-:W-:Y:S02]  /*2af0*/  LOP3.LUT P6, RZ, R11.reuse, 0xff, RZ, 0xc0, !PT ;  /* 0x000000ff0bff7812 */ /* 0x040fe400078cc0ff */
[----:B------:R-:W-:Y:S02]  /*2b00*/  LOP3.LUT P0, RZ, R11, 0xff0000, RZ, 0xc0, !PT ;  /* 0x00ff00000bff7812 */ /* 0x000fe4000780c0ff */
[----:B------:R-:W-:Y:S02]  /*2b10*/  FSEL R88, R88, RZ, P6 ;  /* 0x000000ff58587208 */ /* 0x000fe40003000000 */
[----:B------:R-:W-:Y:S02]  /*2b20*/  FSEL R90, R93, RZ, P0 ;  /* 0x000000ff5d5a7208 */ /* 0x000fe40000000000 */
[----:B------:R-:W-:-:S02]  /*2b30*/  ISETP.GE.U32.AND P6, PT, R10, 0x1000000, PT ;  /* 0x010000000a00780c */ /* 0x000fc40003fc6070 */
[----:B------:R-:W-:Y:S02]  /*2b40*/  ISETP.GE.U32.AND P0, PT, R11, 0x1000000, PT ;  /* 0x010000000b00780c */ /* 0x000fe40003f06070 */
[----:B------:R-:W-:Y:S02]  /*2b50*/  F2FP.F16.F32.PACK_AB R91, R88, R91 ;  /* 0x0000005b585b723e */ /* 0x000fe400000000ff */
[----:B------:R-:W-:Y:S02]  /*2b60*/  F2FP.F16.F32.PACK_AB R92, R89, R92 ;  /* 0x0000005c595c723e */ /* 0x000fe400000000ff */
[C---:B------:R-:W-:Y:S02]  /*2b70*/  FSEL R89, R95.reuse, RZ, P6 ;  /* 0x000000ff5f597208 */ /* 0x040fe40003000000 */
[----:B------:R-:W-:Y:S02]  /*2b80*/  FSEL R88, R95, RZ, P0 ;  /* 0x000000ff5f587208 */ /* 0x000fe40000000000 */
        /* <DEDUP_REMOVED lines=10> */
.L_x_3723:
[--C-:B------:R-:W-:Y:S01]  /*2c30*/  FFMA.FTZ R85, R3, UR6, R94.reuse ;  /* 0x0000000603557c23 */ /* 0x100fe2000801005e */
        /* <DEDUP_REMOVED lines=9> */
[----:B------:R-:W-:Y:S01]  /*2cd0*/  FADD.FTZ R89, R22, -R85 ;  /* 0x8000005516597221 */ /* 0x000fe20000010000 */
        /* <DEDUP_REMOVED lines=14> */
[C---:B------:R-:W-:Y:S02]  /*2dc0*/  LOP3.LUT P0, RZ, R11.reuse, 0xff0000, RZ, 0xc0, !PT ;  /* 0x00ff00000bff7812 */ /* 0x040fe4000780c0ff */
[C---:B------:R-:W-:Y:S02]  /*2dd0*/  FSEL R93, R92.reuse, RZ, P6 ;  /* 0x000000ff5c5d7208 */ /* 0x040fe40003000000 */
[----:B------:R-:W-:Y:S02]  /*2de0*/  FSEL R92, R92, RZ, P0 ;  /* 0x000000ff5c5c7208 */ /* 0x000fe40000000000 */
[----:B------:R-:W-:Y:S02]  /*2df0*/  ISETP.GE.U32.AND P6, PT, R10, 0x1000000, PT ;  /* 0x010000000a00780c */ /* 0x000fe40003fc6070 */
[----:B------:R-:W-:-:S02]  /*2e00*/  ISETP.GE.U32.AND P0, PT, R11, 0x1000000, PT ;  /* 0x010000000b00780c */ /* 0x000fc40003f06070 */
[----:B------:R-:W-:Y:S02]  /*2e10*/  F2FP.F16.F32.PACK_AB R130, R89, R88 ;  /* 0x000000585982723e */ /* 0x000fe400000000ff */
        /* <DEDUP_REMOVED lines=14> */
.L_x_3722:
        /* <DEDUP_REMOVED lines=13> */
[----:B------:R-:W-:-:S02]  /*2fd0*/  FFMA.FTZ R91, R91, UR23, R26 ;  /* 0x000000175b5b7c23 */ /* 0x000fc4000801001a */
[----:B------:R-:W-:Y:S01]  /*2fe0*/  FMUL.FTZ R90, R88, UR25 ;  /* 0x00000019585a7c20 */ /* 0x000fe20008410000 */
[----:B------:R-:W-:Y:S01]  /*2ff0*/  FFMA.FTZ R88, R96, UR6, R94 ;  /* 0x0000000660587c23 */ /* 0x000fe2000801005e */
[----:B------:R-:W-:-:S03]  /*3000*/  FMUL.FTZ R93, R91, UR25 ;  /* 0x000000195b5d7c20 */ /* 0x000fc60008410000 */
[----:B------:R-:W-:Y:S01]  /*3010*/  FADD.FTZ R130, R23, -R88 ;  /* 0x8000005817827221 */ /* 0x000fe20000010000 */
[----:B------:R-:W-:Y:S01]  /*3020*/  FMUL.FTZ R88, R89, UR25 ;  /* 0x0000001959587c20 */ /* 0x000fe20008410000 */
[C---:B------:R-:W-:Y:S02]  /*3030*/  FSEL R92, R90.reuse, RZ, P0 ;  /* 0x000000ff5a5c7208 */ /* 0x040fe40000000000 */
[----:B------:R-:W-:Y:S01]  /*3040*/  FSEL R89, R90, RZ, P6 ;  /* 0x000000ff5a597208 */ /* 0x000fe20003000000 */
[----:B------:R-:W-:Y:S01]  /*3050*/  FFMA.FTZ R130, R130, UR23, R27 ;  /* 0x0000001782827c23 */ /* 0x000fe2000801001b */
        /* <DEDUP_REMOVED lines=25> */
.L_x_3724:
        /* <DEDUP_REMOVED lines=21> */
[----:B------:R-:W-:Y:S02]  /*3340*/  FSEL R91, R90, RZ, P6 ;  /* 0x000000ff5a5b7208 */ /* 0x000fe40003000000 */
[----:B------:R-:W-:Y:S01]  /*3350*/  LOP3.LUT P6, RZ, R10, 0xff0000, RZ, 0xc0, !PT ;  /* 0x00ff00000aff7812 */ /* 0x000fe200078cc0ff */
[----:B------:R-:W-:Y:S01]  /*3360*/  FMUL.FTZ R95, R87, UR25 ;  /* 0x00000019575f7c20 */ /* 0x000fe20008410000 */
[----:B------:R-:W-:-:S02]  /*3370*/  FSEL R90, R90, RZ, P0 ;  /* 0x000000ff5a5a7208 */ /* 0x000fc40000000000 */
[C---:B------:R-:W-:Y:S02]  /*3380*/  LOP3.LUT P0, RZ, R11.reuse, 0xff0000, RZ, 0xc0, !PT ;  /* 0x00ff00000bff7812 */ /* 0x040fe4000780c0ff */
[C---:B------:R-:W-:Y:S02]  /*3390*/  FSEL R93, R92.reuse, RZ, P6 ;  /* 0x000000ff5c5d7208 */ /* 0x040fe40003000000 */
[----:B------:R-:W-:Y:S02]  /*33a0*/  FSEL R92, R92, RZ, P0 ;  /* 0x000000ff5c5c7208 */ /* 0x000fe40000000000 */
[----:B------:R-:W-:Y:S02]  /*33b0*/  ISETP.GE.U32.AND P6, PT, R10, 0x1000000, PT ;  /* 0x010000000a00780c */ /* 0x000fe40003fc6070 */
[----:B------:R-:W-:Y:S02]  /*33c0*/  ISETP.GE.U32.AND P0, PT, R11, 0x1000000, PT ;  /* 0x010000000b00780c */ /* 0x000fe40003f06070 */
[----:B------:R-:W-:-:S02]  /*33d0*/  F2FP.F16.F32.PACK_AB R130, R89, R88 ;  /* 0x000000585982723e */ /* 0x000fc400000000ff */
        /* <DEDUP_REMOVED lines=12> */
[----:B------:R-:W-:-:S07]  /*34a0*/  PRMT R131, R88, 0x7610, R131 ;  /* 0x0000761058837816 */ /* 0x000fce0000000083 */
.L_x_3720:
        /* <DEDUP_REMOVED lines=24> */
.L_x_3725:
[----:B------:R-:W-:-:S07]  /*3630*/  VIADD R12, R12, 0x80 ;  /* 0x000000800c0c7836 */ /* 0x000fce0000000000 */
.L_x_3716:
[----:B------:R-:W-:Y:S05]  /*3640*/  BSYNC.RECONVERGENT B0 ;  /* 0x0000000000007941 */ /* 0x000fea0003800200 */
.L_x_3715:
        /* <DEDUP_REMOVED lines=55> */
.L_x_3730:
        /* <DEDUP_REMOVED lines=36> */
[----:B------:R-:W-:Y:S02]  /*3c00*/  PRMT R14, R95, 0x7632, R14 ;  /* 0x000076325f0e7816 */ /* 0x000fe4000000000e */
[----:B------:R-:W-:Y:S02]  /*3c10*/  PRMT R15, R90, 0x7632, R15 ;  /* 0x000076325a0f7816 */ /* 0x000fe4000000000f */
[C---:B------:R-:W-:Y:S02]  /*3c20*/  PRMT R16, R92.reuse, 0x7632, R16 ;  /* 0x000076325c107816 */ /* 0x040fe40000000010 */
[----:B------:R-:W-:Y:S02]  /*3c30*/  PRMT R91, R92, 0x7610, R91 ;  /* 0x000076105c5b7816 */ /* 0x000fe4000000005b */
[C---:B------:R-:W-:Y:S02]  /*3c40*/  PRMT R17, R88.reuse, 0x7632, R17 ;  /* 0x0000763258117816 */ /* 0x040fe40000000011 */
[----:B------:R-:W-:Y:S01]  /*3c50*/  PRMT R130, R88, 0x7610, R130 ;  /* 0x0000761058827816 */ /* 0x000fe20000000082 */
[----:B------:R-:W-:Y:S06]  /*3c60*/  BRA `(.L_x_3731) ;  /* 0x0000000c00687947 */ /* 0x000fec0003800000 */
.L_x_3729:
        /* <DEDUP_REMOVED lines=47> */
.L_x_3732:
        /* <DEDUP_REMOVED lines=43> */
.L_x_3728:
        /* <DEDUP_REMOVED lines=36> */
.L_x_3734:
        /* <DEDUP_REMOVED lines=30> */
.L_x_3733:
        /* <DEDUP_REMOVED lines=33> */
.L_x_3735:
        /* <DEDUP_REMOVED lines=28> */
[----:B------:R-:W-:-:S07]  /*4a00*/  PRMT R130, R91, 0x7632, R130 ;  /* 0x000076325b827816 */ /* 0x000fce0000000082 */
.L_x_3731:
        /* <DEDUP_REMOVED lines=23> */
.L_x_3736:
[----:B------:R-:W-:-:S07]  /*4b80*/  VIADD R12, R12, 0x80 ;  /* 0x000000800c0c7836 */ /* 0x000fce0000000000 */
.L_x_3727:
[----:B------:R-:W-:Y:S05]  /*4b90*/  BSYNC.RECONVERGENT B0 ;  /* 0x0000000000007941 */ /* 0x000fea0003800200 */
.L_x_3726:
        /* <DEDUP_REMOVED lines=56> */
.L_x_3741:
        /* <DEDUP_REMOVED lines=44> */
.L_x_3740:
        /* <DEDUP_REMOVED lines=48> */
.L_x_3743:
        /* <DEDUP_REMOVED lines=44> */
.L_x_3739:
        /* <DEDUP_REMOVED lines=36> */
.L_x_3745:
        /* <DEDUP_REMOVED lines=30> */
.L_x_3744:
        /* <DEDUP_REMOVED lines=33> */
.L_x_3746:
        /* <DEDUP_REMOVED lines=29> */
.L_x_3742:
        /* <DEDUP_REMOVED lines=23> */
.L_x_3747:
[----:B------:R-:W-:-:S07]  /*6110*/  VIADD R12, R12, 0x80 ;  /* 0x000000800c0c7836 */ /* 0x000fce0000000000 */
.L_x_3738:
[----:B------:R-:W-:Y:S05]  /*6120*/  BSYNC.RECONVERGENT B0 ;  /* 0x0000000000007941 */ /* 0x000fea0003800200 */
.L_x_3737:
        /* <DEDUP_REMOVED lines=56> */
.L_x_3752:
        /* <DEDUP_REMOVED lines=44> */
.L_x_3751:
        /* <DEDUP_REMOVED lines=48> */
.L_x_3754:
        /* <DEDUP_REMOVED lines=44> */
.L_x_3750:
        /* <DEDUP_REMOVED lines=36> */
.L_x_3756:
        /* <DEDUP_REMOVED lines=30> */
.L_x_3755:
        /* <DEDUP_REMOVED lines=33> */
.L_x_3757:
        /* <DEDUP_REMOVED lines=29> */
.L_x_3753:
        /* <DEDUP_REMOVED lines=23> */
.L_x_3758:
[----:B------:R-:W-:-:S07]  /*76a0*/  VIADD R12, R12, 0x80 ;  /* 0x000000800c0c7836 */ /* 0x000fce0000000000 */
.L_x_3749:
[----:B------:R-:W-:Y:S05]  /*76b0*/  BSYNC.RECONVERGENT B0 ;  /* 0x0000000000007941 */ /* 0x000fea0003800200 */
.L_x_3748:
        /* <DEDUP_REMOVED lines=41> */
[----:B------:R-:W-:Y:S02]  /*7950*/  F2FP.F16.F32.PACK_AB R88, R88, R89 ;  /* 0x000000595858723e */ /* 0x000fe400000000ff */
[----:B------:R-:W-:Y:S02]  /*7960*/  FSEL R92, R92, RZ, P6 ;  /* 0x000000ff5c5c7208 */ /* 0x000fe40003000000 */
[----:B------:R-:W-:Y:S02]  /*7970*/  FSEL R89, R94, RZ, P0 ;  /* 0x000000ff5e597208 */ /* 0x000fe40000000000 */
[----:B------:R-:W-:Y:S02]  /*7980*/  F2FP.F16.F32.PACK_AB R90, R90, R91 ;  /* 0x0000005b5a5a723e */ /* 0x000fe400000000ff */
        /* <DEDUP_REMOVED lines=9> */
.L_x_3763:
        /* <DEDUP_REMOVED lines=38> */
[----:B------:R-:W-:Y:S02]  /*7c80*/  PRMT R16, R92, 0x7632, R16 ;  /* 0x000076325c107816 */ /* 0x000fe40000000010 */
[C---:B------:R-:W-:Y:S02]  /*7c90*/  PRMT R17, R88.reuse, 0x7632, R17 ;  /* 0x0000763258117816 */ /* 0x040fe40000000011 */
[----:B------:R-:W-:Y:S01]  /*7ca0*/  PRMT R93, R88, 0x7610, R93 ;  /* 0x00007610585d7816 */ /* 0x000fe2000000005d */
[----:B------:R-:W-:Y:S06]  /*7cb0*/  BRA `(.L_x_3764) ;  /* 0x0000000c00707947 */ /* 0x000fec0003800000 */
.L_x_3762:
        /* <DEDUP_REMOVED lines=46> */
.L_x_3765:
        /* <DEDUP_REMOVED lines=42> */
.L_x_3761:
        /* <DEDUP_REMOVED lines=37> */
.L_x_3767:
        /* <DEDUP_REMOVED lines=31> */
.L_x_3766:
        /* <DEDUP_REMOVED lines=34> */
.L_x_3768:
        /* <DEDUP_REMOVED lines=29> */
[----:B------:R-:W-:-:S07]  /*8a70*/  PRMT R92, R91, 0x7610, R92 ;  /* 0x000076105b5c7816 */ /* 0x000fce000000005c */
.L_x_3764:
        /* <DEDUP_REMOVED lines=23> */
.L_x_3760:
[----:B------:R-:W-:Y:S05]  /*8bf0*/  BSYNC.RECONVERGENT B0 ;  /* 0x0000000000007941 */ /* 0x000fea0003800200 */
.L_x_3759:
[----:B------:R-:W-:Y:S01]  /*8c00*/  UPLOP3.LUT UP3, UPT, UPT, UPT, UP3, 0x40, 0x4 ;  /* 0x000000000004789c */ /* 0x000fe20003f6e830 */
[----:B------:R-:W-:Y:S10]  /*8c10*/  BRA.U !UP1, `(.L_x_3769) ;  /* 0xffffff7909e07547 */ /* 0x000ff4000b83ffff */
.L_x_3702:
        /* <DEDUP_REMOVED lines=40> */
.L_x_3770:
        /* <DEDUP_REMOVED lines=14> */
.L_x_5452:


//--------------------- .text._ZN10layer_norm22ln_bwd_finalize_kernelINS_22Kernel_traits_finalizeILj2560E6__halfS2_fS2_fjLb0ELj1024ELj4ENS_18Kernel_traits_baseILj2560ES2_S2_fS2_fjLj1024EEEEELb0ELb1EEEvNS_9BwdParamsE --------------------------
	.section	.text._ZN10layer_norm22ln_bwd_finalize_kernelINS_22Kernel_traits_finalizeILj2560E6__halfS2_fS2_fjLb0ELj1024ELj4ENS_18Kernel_traits_baseILj2560ES2_S2_fS2_fjLj1024EEEEELb0ELb1EEEvNS_9BwdParamsE,"ax",@progbits
	.align	128
        .global         _ZN10layer_norm22ln_bwd_finalize_kernelINS_22Kernel_traits_finalizeILj2560E6__halfS2_fS2_fjLb0ELj1024ELj4ENS_18Kernel_traits_baseILj2560ES2_S2_fS2_fjLj1024EEEEELb0ELb1EEEvNS_9BwdParamsE
        .type           _ZN10layer_norm22ln_bwd_finalize_kernelINS_22Kernel_traits_finalizeILj2560E6__halfS2_fS2_fjLb0ELj1024ELj4ENS_18Kernel_traits_baseILj2560ES2_S2_fS2_fjLj1024EEEEELb0ELb1EEEvNS_9BwdParamsE,@function
        .size           _ZN10layer_norm22ln_bwd_finalize_kernelINS_22Kernel_traits_finalizeILj2560E6__halfS2_fS2_fjLb0ELj1024ELj4ENS_18Kernel_traits_baseILj2560ES2_S2_fS2_fjLj1024EEEEELb0ELb1EEEvNS_9BwdParamsE,(.L_x_5453 - _ZN10layer_norm22ln_bwd_finalize_kernelINS_22Kernel_traits_finalizeILj2560E6__halfS2_fS2_fjLb0ELj1024ELj4ENS_18Kernel_traits_baseILj2560ES2_S2_fS2_fjLj1024EEEEELb0ELb1EEEvNS_9BwdParamsE)
        .other          _ZN10layer_norm22ln_bwd_finalize_kernelINS_22Kernel_traits_finalizeILj2560E6__halfS2_fS2_fjLb0ELj1024ELj4ENS_18Kernel_traits_baseILj2560ES2_S2_fS2_fjLj1024EEEEELb0ELb1EEEvNS_9BwdParamsE,@"STO_CUDA_ENTRY STV_DEFAULT"
_ZN10layer_norm22ln_bwd_finalize_kernelINS_22Kernel_traits_finalizeILj2560E6__halfS2_fS2_fjLb0ELj1024ELj4ENS_18Kernel_traits_baseILj2560ES2_S2_fS2_fjLj1024EEEEELb0ELb1EEEvNS_9BwdParamsE:
.text._ZN10layer_norm22ln_bwd_finalize_kernelINS_22Kernel_traits_finalizeILj2560E6__halfS2_fS2_fjLb0ELj1024ELj4ENS_18Kernel_traits_baseILj2560ES2_S2_fS2_fjLj1024EEEEELb0ELb1EEEvNS_9BwdParamsE:
        /* <DEDUP_REMOVED lines=77> */
.L_x_3775:
        /* <DEDUP_REMOVED lines=118> */
.L_x_3774:
[----:B------:R-:W-:Y:S05]  /*0c30*/  BSYNC.RECONVERGENT B1 ;  /* 0x0000000000017941 */ /* 0x000fea0003800200 */
.L_x_3773:
        /* <DEDUP_REMOVED lines=69> */
.L_x_3777:
[----:B------:R-:W-:Y:S05]  /*1090*/  BSYNC.RECONVERGENT B1 ;  /* 0x0000000000017941 */ /* 0x000fea0003800200 */
.L_x_3776:
        /* <DEDUP_REMOVED lines=38> */
.L_x_3779:
[----:B------:R-:W-:Y:S05]  /*1300*/  BSYNC.RECONVERGENT B1 ;  /* 0x0000000000017941 */ /* 0x000fea0003800200 */
.L_x_3778:
[----:B------:R-:W-:Y:S05]  /*1310*/  @!P1 BRA `(.L_x_3772) ;  /* 0x0000000000409947 */ /* 0x000fea0003800000 */
[----:B------:R-:W0:Y:S01]  /*1320*/  LDC R12, c[0x0][0x388] ;  /* 0x0000e200ff0c7b82 */ /* 0x000e220000000800 */
[----:B------:R-:W-:-:S07]  /*1330*/  IADD3 R0, PT, PT, -R0, RZ, RZ ;  /* 0x000000ff00007210 */ /* 0x000fce0007ffe1ff */
[----:B------:R-:W1:Y:S08]  /*1340*/  LDC.64 R8, c[0x0][0x440] ;  /* 0x00011000ff087b82 */ /* 0x000e700000000a00 */
[----:B------:R-:W2:Y:S01]  /*1350*/  LDC.64 R10, c[0x0][0x448] ;  /* 0x00011200ff0a7b82 */ /* 0x000ea20000000a00 */
[----:B0-----:R-:W-:-:S05]  /*1360*/  IMAD R2, R2, R12, R5 ;  /* 0x0000000c02027224 */ /* 0x001fca00078e0205 */
[----:B------:R-:W-:-:S07]  /*1370*/  IADD3 R13, PT, PT, R57, R2, RZ ;  /* 0x00000002390d7210 */ /* 0x000fce0007ffe0ff */
.L_x_3780:
        /* <DEDUP_REMOVED lines=10> */
.L_x_3772:
[----:B------:R-:W-:Y:S05]  /*1420*/  BSYNC.RECONVERGENT B0 ;  /* 0x0000000000007941 */ /* 0x000fea0003800200 */
.L_x_3771:
        /* <DEDUP_REMOVED lines=59> */
.L_x_3781:
        /* <DEDUP_REMOVED lines=10> */
.L_x_5453:


//--------------------- .text._ZN10layer_norm40ln_parallel_residual_bwd_finalize_kernelINS_22Kernel_traits_finalizeILj2560E6__halfS2_fS2_fjLb0ELj1024ELj4ENS_18Kernel_traits_baseILj2560ES2_S2_fS2_fjLj1024EEEEELb1EEEvNS_9BwdParamsE --------------------------
	.section	.text._ZN10layer_norm40ln_parallel_residual_bwd_finalize_kernelINS_22Kernel_traits_finalizeILj2560E6__halfS2_fS2_fjLb0ELj1024ELj4ENS_18Kernel_traits_baseILj2560ES2_S2_fS2_fjLj1024EEEEELb1EEEvNS_9BwdParamsE,"ax",@progbits
	.align	128
        .global         _ZN10layer_norm40ln_parallel_residual_bwd_finalize_kernelINS_22Kernel_traits_finalizeILj2560E6__halfS2_fS2_fjLb0ELj1024ELj4ENS_18Kernel_traits_baseILj2560ES2_S2_fS2_fjLj1024EEEEELb1EEEvNS_9BwdParamsE
        .type           _ZN10layer_norm40ln_parallel_residual_bwd_finalize_kernelINS_22Kernel_traits_finalizeILj2560E6__halfS2_fS2_fjLb0ELj1024ELj4ENS_18Kernel_traits_baseILj2560ES2_S2_fS2_fjLj1024EEEEELb1EEEvNS_9BwdParamsE,@function
        .size           _ZN10layer_norm40ln_parallel_residual_bwd_finalize_kernelINS_22Kernel_traits_finalizeILj2560E6__halfS2_fS2_fjLb0ELj1024ELj4ENS_18Kernel_traits_baseILj2560ES2_S2_fS2_fjLj1024EEEEELb1EEEvNS_9BwdParamsE,(.L_x_5454 - _ZN10layer_norm40ln_parallel_residual_bwd_finalize_kernelINS_22Kernel_traits_finalizeILj2560E6__halfS2_fS2_fjLb0ELj1024ELj4ENS_18Kernel_traits_baseILj2560ES2_S2_fS2_fjLj1024EEEEELb1EEEvNS_9BwdParamsE)
        .other          _ZN10layer_norm40ln_parallel_residual_bwd_finalize_kernelINS_22Kernel_traits_finalizeILj2560E6__halfS2_fS2_fjLb0ELj1024ELj4ENS_18Kernel_traits_baseILj2560ES2_S2_fS2_fjLj1024EEEEELb1EEEvNS_9BwdParamsE,@"STO_CUDA_ENTRY STV_DEFAULT"
_ZN10layer_norm40ln_parallel_residual_bwd_finalize_kernelINS_22Kernel_traits_finalizeILj2560E6__halfS2_fS2_fjLb0ELj1024ELj4ENS_18Kernel_traits_baseILj2560ES2_S2_fS2_fjLj1024EEEEELb1EEEvNS_9BwdParamsE:
.text._ZN10layer_norm40ln_parallel_residual_bwd_finalize_kernelINS_22Kernel_traits_finalizeILj2560E6__halfS2_fS2_fjLb0ELj1024ELj4ENS_18Kernel_traits_baseILj2560ES2_S2_fS2_fjLj1024EEEEELb1EEEvNS_9BwdParamsE:
        /* <DEDUP_REMOVED lines=57> */
.L_x_3786:
        /* <DEDUP_REMOVED lines=112> */
.L_x_3785:
[----:B------:R-:W-:Y:S05]  /*0a90*/  BSYNC.RECONVERGENT B1 ;  /* 0x0000000000017941 */ /* 0x000fea0003800200 */
.L_x_3784:
        /* <DEDUP_REMOVED lines=67> */
.L_x_3788:
[----:B------:R-:W-:Y:S05]  /*0ed0*/  BSYNC.RECONVERGENT B1 ;  /* 0x0000000000017941 */ /* 0x000fea0003800200 */
.L_x_3787:
        /* <DEDUP_REMOVED lines=37> */
.L_x_3790:
[----:B------:R-:W-:Y:S05]  /*1130*/  BSYNC.RECONVERGENT B1 ;  /* 0x0000000000017941 */ /* 0x000fea0003800200 */
.L_x_3789:
        /* <DEDUP_REMOVED lines=19> */
.L_x_3783:
[----:B------:R-:W-:Y:S05]  /*1270*/  BSYNC.RECONVERGENT B0 ;  /* 0x0000000000007941 */ /* 0x000fea0003800200 */
.L_x_3782:
        /* <DEDUP_REMOVED lines=93> */
.L_x_3791:
        /* <DEDUP_REMOVED lines=11> */
.L_x_5454:


//--------------------- .text._ZN10layer_norm31ln_parallel_residual_bwd_kernelINS_13Kernel_traitsI6__halfS2_fS2_fjLj2560ELj1ELj1ELj4ELj8ENS_18Kernel_traits_baseILj2560ES2_S2_fS2_fjLj128EEEEELb1ELb1ELb1EEEvNS_9BwdParamsE --------------------------
	.section	.text._ZN10layer_norm31ln_parallel_residual_bwd_kernelINS_13Kernel_traitsI6__halfS2_fS2_fjLj2560ELj1ELj1ELj4ELj8ENS_18Kernel_traits_baseILj2560ES2_S2_fS2_fjLj128EEEEELb1ELb1ELb1EEEvNS_9BwdParamsE,"ax",@progbits
	.align	128
        .global         _ZN10layer_norm31ln_parallel_residual_bwd_kernelINS_13Kernel_traitsI6__halfS2_fS2_fjLj2560ELj1ELj1ELj4ELj8ENS_18Kernel_traits_baseILj2560ES2_S2_fS2_fjLj128EEEEELb1ELb1ELb1EEEvNS_9BwdParamsE
        .type           _ZN10layer_norm31ln_parallel_residual_bwd_kernelINS_13Kernel_traitsI6__halfS2_fS2_fjLj2560ELj1ELj1ELj4ELj8ENS_18Kernel_traits_baseILj2560ES2_S2_fS2_fjLj128EEEEELb1ELb1ELb1EEEvNS_9BwdParamsE,@function
        .size           _ZN10layer_norm31ln_parallel_residual_bwd_kernelINS_13Kernel_traitsI6__halfS2_fS2_fjLj2560ELj1ELj1ELj4ELj8ENS_18Kernel_traits_baseILj2560ES2_S2_fS2_fjLj128EEEEELb1ELb1ELb1EEEvNS_9BwdParamsE,(.L_x_5455 - _ZN10layer_norm31ln_parallel_residual_bwd_kernelINS_13Kernel_traitsI6__halfS2_fS2_fjLj2560ELj1ELj1ELj4ELj8ENS_18Kernel_traits_baseILj2560ES2_S2_fS2_fjLj128EEEEELb1ELb1ELb1EEEvNS_9BwdParamsE)
        .other          _ZN10layer_norm31ln_parallel_residual_bwd_kernelINS_13Kernel_traitsI6__halfS2_fS2_fjLj2560ELj1ELj1ELj4ELj8ENS_18Kernel_traits_baseILj2560ES2_S2_fS2_fjLj128EEEEELb1ELb1ELb1EEEvNS_9BwdParamsE,@"STO_CUDA_ENTRY STV_DEFAULT"
_ZN10layer_norm31ln_parallel_residual_bwd_kernelINS_13Kernel_traitsI6__halfS2_fS2_fjLj2560ELj1ELj1ELj4ELj8ENS_18Kernel_traits_baseILj2560ES2_S2_fS2_fjLj128EEEEELb1ELb1ELb1EEEvNS_9BwdParamsE:
.text._ZN10layer_norm31ln_parallel_residual_bwd_kernelINS_13Kernel_traitsI6__halfS2_fS2_fjLj2560ELj1ELj1ELj4ELj8ENS_18Kernel_traits_baseILj2560ES2_S2_fS2_fjLj128EEEEELb1ELb1ELb1EEEvNS_9BwdParamsE:
        /* <DEDUP_REMOVED lines=101> */
[----:B01-3--:R-:W-:-:S07]  /*0650*/  HADD2.F32 R100, -RZ, R100.H0_H0 ;  /* 0x20000064ff647230 */ /* 0x00bfce0000004100 */
.L_x_3840:
        /* <DEDUP_REMOVED lines=8> */
[----:B------:R-:W-:Y:S01]  /*06e0*/  IMAD.U32 R99, RZ, RZ, UR6 ;  /* 0x00000006ff637e24 */ /* 0x000fe2000f8e00ff */
[----:B------:R-:W-:Y:S02]  /*06f0*/  UIMAD.WIDE UR10, UR4, 0x4, UR12 ;  /* 0x00000004040a78a5 */ /* 0x000fe4000f8e020c */
[----:B------:R1:W2:Y:S01]  /*0700*/  LDG.E R0, desc[UR16][R56.64] ;  /* 0x0000001038007981 */ /* 0x0002a2000c1e1900 */
[----:B------:R-:W-:Y:S01]  /*0710*/  ISETP.NE.U32.AND P1, PT, RZ, UR22, PT ;  /* 0x00000016ff007c0c */ /* 0x000fe2000bf25070 */
[----:B------:R-:W3:Y:S01]  /*0720*/  @P0 LDC.64 R142, c[0x0][0x438] ;  /* 0x00010e00ff8e0b82 */ /* 0x000ee20000000a00 */
[----:B------:R-:W-:-:S04]  /*0730*/  LEA.HI.SX32 R99, R99, R64, 0x1e ;  /* 0x0000004063637211 */ /* 0x000fc800078ff2ff */
[C---:B------:R-:W-:Y:S01]  /*0740*/  IADD3 R98, PT, PT, R99.reuse, 0x80, RZ ;  /* 0x0000008063627810 */ /* 0x040fe20007ffe0ff */
[C---:B------:R-:W-:Y:S02]  /*0750*/  VIADD R97, R99.reuse, 0x100 ;  /* 0x0000010063617836 */ /* 0x040fe40000000000 */
[C---:B------:R-:W-:Y:S01]  /*0760*/  VIADD R96, R99.reuse, 0x180 ;  /* 0x0000018063607836 */ /* 0x040fe20000000000 */
[----:B------:R-:W4:Y:S01]  /*0770*/  LDC.64 R130, c[0x0][0x3b0] ;  /* 0x0000ec00ff827b82 */ /* 0x000f220000000a00 */
[C---:B------:R-:W-:Y:S02]  /*0780*/  VIADD R95, R99.reuse, 0x200 ;  /* 0x00000200635f7836 */ /* 0x040fe40000000000 */
[----:B0-----:R-:W-:-:S04]  /*0790*/  IMAD.WIDE.U32 R138, R99, 0x8, R132 ;  /* 0x00000008638a7825 */ /* 0x001fc800078e0084 */
[--C-:B------:R-:W-:Y:S01]  /*07a0*/  IMAD.WIDE.U32 R136, R98, 0x8, R132.reuse ;  /* 0x0000000862887825 */ /* 0x100fe200078e0084 */
[----:B------:R-:W-:Y:S01]  /*07b0*/  MOV R161, UR11 ;  /* 0x0000000b00a17c02 */ /* 0x000fe20008000f00 */
        /* <DEDUP_REMOVED lines=9> */
[----:B-1----:R-:W-:-:S03]  /*0850*/  IMAD.WIDE.U32 R56, R99, 0x10, R72 ;  /* 0x0000001063387825 */ /* 0x002fc600078e0048 */
[----:B------:R-:W2:Y:S01]  /*0860*/  LDG.E R160, desc[UR16][R160.64] ;  /* 0x00000010a0a07981 */ /* 0x000ea2000c1e1900 */
[----:B------:R-:W-:-:S03]  /*0870*/  IMAD.WIDE.U32 R60, R98, 0x10, R72 ;  /* 0x00000010623c7825 */ /* 0x000fc600078e0048 */
[----:B------:R-:W2:Y:S01]  /*0880*/  LDG.E.128 R56, desc[UR16][R56.64] ;  /* 0x0000001038387981 */ /* 0x000ea2000c1e1d00 */
[----:B------:R-:W-:-:S03]  /*0890*/  IMAD.WIDE.U32 R64, R97, 0x10, R72 ;  /* 0x0000001061407825 */ /* 0x000fc600078e0048 */
[----:B------:R-:W2:Y:S01]  /*08a0*/  LDG.E.128 R60, desc[UR16][R60.64] ;  /* 0x000000103c3c7981 */ /* 0x000ea2000c1e1d00 */
[----:B------:R-:W-:-:S03]  /*08b0*/  IMAD.WIDE.U32 R68, R96, 0x10, R72 ;  /* 0x0000001060447825 */ /* 0x000fc600078e0048 */
[----:B------:R-:W2:Y:S01]  /*08c0*/  LDG.E.128 R64, desc[UR16][R64.64] ;  /* 0x0000001040407981 */ /* 0x000ea2000c1e1d00 */
[----:B------:R-:W-:-:S03]  /*08d0*/  IMAD.WIDE.U32 R72, R95, 0x10, R72 ;  /* 0x000000105f487825 */ /* 0x000fc600078e0048 */
        /* <DEDUP_REMOVED lines=48> */
[----:B-1----:R-:W-:Y:S01]  /*0be0*/  IMAD.MOV.U32 R130, RZ, RZ, R138 ;  /* 0x000000ffff827224 */ /* 0x002fe200078e008a */
[----:B---3--:R-:W-:-:S03]  /*0bf0*/  SHF.R.U64 R129, R138, 0x10, R139 ;  /* 0x000000108a817819 */ /* 0x008fc6000000128b */
[----:B------:R-:W-:Y:S01]  /*0c00*/  FADD.FTZ R0, -R160, R56 ;  /* 0x00000038a0007221 */ /* 0x000fe20000010100 */
[----:B------:R-:W-:-:S03]  /*0c10*/  HADD2.F32 R131, -RZ, R130.H0_H0 ;  /* 0x20000082ff837230 */ /* 0x000fc60000004100 */
[----:B------:R-:W-:Y:S01]  /*0c20*/  FMUL.FTZ R0, R0, UR11 ;  /* 0x0000000b00007c20 */ /* 0x000fe20008410000 */
[----:B------:R-:W-:Y:S01]  /*0c30*/  IMAD.MOV.U32 R128, RZ, RZ, R139 ;  /* 0x000000ffff807224 */ /* 0x000fe200078e008b */
[----:B------:R-:W-:Y:S01]  /*0c40*/  MOV R142, R134 ;  /* 0x00000086008e7202 */ /* 0x000fe20000000f00 */
[----:B------:R-:W-:Y:S01]  /*0c50*/  FADD.FTZ R59, -R160, R59 ;  /* 0x0000003ba03b7221 */ /* 0x000fe20000010100 */
[----:B----4-:R-:W-:Y:S01]  /*0c60*/  SHF.R.U64 R140, R134, 0x10, R135 ;  /* 0x00000010868c7819 */ /* 0x010fe20000001287 */
[----:B------:R-:W-:Y:S01]  /*0c70*/  FADD.FTZ R134, -R160, R57 ;  /* 0x00000039a0867221 */ /* 0x000fe20000010100 */
[----:B------:R-:W-:Y:S02]  /*0c80*/  HADD2.F32 R129, -RZ, R129.H0_H0 ;  /* 0x20000081ff817230 */ /* 0x000fe40000004100 */
[-C--:B------:R-:W-:Y:S01]  /*0c90*/  FFMA.FTZ R110, R0, R131.reuse, R110 ;  /* 0x00000083006e7223 */ /* 0x080fe2000001006e */
[----:B------:R-:W-:Y:S01]  /*0ca0*/  FADD.FTZ R84, R131, R84 ;  /* 0x0000005483547221 */ /* 0x000fe20000010000 */
[----:B------:R-:W-:Y:S01]  /*0cb0*/  FMUL.FTZ R131, R112, R131 ;  /* 0x0000008370837220 */ /* 0x000fe20000410000 */
[----:B0-----:R-:W-:Y:S01]  /*0cc0*/  @P0 IMAD.WIDE.U32 R132, R96, 0x10, R132 ;  /* 0x0000001060840825 */ /* 0x001fe200078e0084 */
[----:B------:R-:W-:-:S03]  /*0cd0*/  SHF.R.U32.HI R125, RZ, 0x10, R139 ;  /* 0x00000010ff7d7819 */ /* 0x000fc6000001168b */
[----:B------:R-:W-:Y:S01]  /*0ce0*/  FADD.FTZ R58, -R160, R58 ;  /* 0x0000003aa03a7221 */ /* 0x000fe20000010100 */
[----:B------:R-:W-:Y:S01]  /*0cf0*/  FMUL.FTZ R134, R134, UR11 ;  /* 0x0000000b86867c20 */ /* 0x000fe20008410000 */
[----:B------:R-:W-:Y:S01]  /*0d00*/  HADD2.F32 R128, -RZ, R128.H0_H0 ;  /* 0x20000080ff807230 */ /* 0x000fe20000004100 */
[----:B------:R0:W5:Y:S01]  /*0d10*/  @P0 LDG.E.128 R44, desc[UR16][R132.64] ;  /* 0x00000010842c0981 */ /* 0x000162000c1e1d00 */
[-C--:B------:R-:W-:Y:S01]  /*0d20*/  FMUL.FTZ R130, R101, R129.reuse ;  /* 0x0000008165827220 */ /* 0x080fe20000410000 */
[----:B------:R-:W-:Y:S02]  /*0d30*/  IMAD.MOV.U32 R146, RZ, RZ, R136 ;  /* 0x000000ffff927224 */ /* 0x000fe400078e0088 */
[----:B------:R-:W-:Y:S01]  /*0d40*/  FADD.FTZ R60, -R160, R60 ;  /* 0x0000003ca03c7221 */ /* 0x000fe20000010100 */
[----:B------:R-:W-:Y:S02]  /*0d50*/  HADD2.F32 R125, -RZ, R125.H0_H0 ;  /* 0x2000007dff7d7230 */ /* 0x000fe40000004100 */
[----:B------:R-:W-:Y:S01]  /*0d60*/  FFMA.FTZ R83, R134, R129, R83 ;  /* 0x0000008186537223 */ /* 0x000fe20000010053 */
[----:B------:R-:W-:Y:S01]  /*0d70*/  FADD.FTZ R82, R129, R82 ;  /* 0x0000005281527221 */ /* 0x000fe20000010000 */
[----:B0-----:R-:W-:Y:S01]  /*0d80*/  FMUL.FTZ R132, R59, UR11 ;  /* 0x0000000b3b847c20 */ /* 0x001fe20008410000 */
[----:B------:R-:W-:Y:S01]  /*0d90*/  FADD.FTZ R59, RZ, R131 ;  /* 0x00000083ff3b7221 */ /* 0x000fe20000010000 */
[----:B------:R-:W-:Y:S01]  /*0da0*/  FMUL.FTZ R133, R58, UR11 ;  /* 0x0000000b3a857c20 */ /* 0x000fe20008410000 */
[----:B------:R-:W-:Y:S01]  /*0db0*/  FMUL.FTZ R129, R111, R128 ;  /* 0x000000806f817220 */ /* 0x000fe20000410000 */
[----:B------:R-:W-:Y:S01]  /*0dc0*/  FADD.FTZ R158, -R160, R73 ;  /* 0x00000049a09e7221 */ /* 0x000fe20000010100 */
[----:B------:R-:W-:Y:S01]  /*0dd0*/  FADD.FTZ R58, R130, R59 ;  /* 0x0000003b823a7221 */ /* 0x000fe20000010000 */
[----:B------:R-:W-:Y:S01]  /*0de0*/  SHF.R.U64 R148, R136, 0x10, R137 ;  /* 0x0000001088947819 */ /* 0x000fe20000001289 */
[----:B------:R-:W-:-:S02]  /*0df0*/  HADD2.F32 R73, -RZ, R146.H0_H0 ;  /* 0x20000092ff497230 */ /* 0x000fc40000004100 */
[----:B------:R-:W-:Y:S01]  /*0e00*/  FFMA.FTZ R81, R133, R128, R81 ;  /* 0x0000008085517223 */ /* 0x000fe20000010051 */
[----:B------:R-:W-:Y:S01]  /*0e10*/  FADD.FTZ R80, R128, R80 ;  /* 0x0000005080507221 */ /* 0x000fe20000010000 */
[----:B------:R-:W-:Y:S01]  /*0e20*/  FMUL.FTZ R127, R60, UR11 ;  /* 0x0000000b3c7f7c20 */ /* 0x000fe20008410000 */
[----:B------:R-:W-:Y:S01]  /*0e30*/  FMUL.FTZ R128, R100, R125 ;  /* 0x0000007d64807220 */ /* 0x000fe20000410000 */
[----:B------:R-:W-:Y:S01]  /*0e40*/  FADD.FTZ R59, R129, R58 ;  /* 0x0000003a813b7221 */ /* 0x000fe20000010000 */
[----:B------:R-:W-:Y:S02]  /*0e50*/  IMAD.MOV.U32 R150, RZ, RZ, R137 ;  /* 0x000000ffff967224 */ /* 0x000fe400078e0089 */
[-C--:B------:R-:W-:Y:S01]  /*0e60*/  FFMA.FTZ R2, R127, R73.reuse, R2 ;  /* 0x000000497f027223 */ /* 0x080fe20000010002 */
[----:B------:R-:W-:Y:S02]  /*0e70*/  HADD2.F32 R148, -RZ, R148.H0_H0 ;  /* 0x20000094ff947230 */ /* 0x000fe40000004100 */
[----:B------:R-:W-:Y:S01]  /*0e80*/  FADD.FTZ R18, R73, R18 ;  /* 0x0000001249127221 */ /* 0x000fe20000010000 */
[----:B------:R-:W-:Y:S01]  /*0e90*/  FMUL.FTZ R73, R114, R73 ;  /* 0x0000004972497220 */ /* 0x000fe20000410000 */
[----:B------:R-:W-:Y:S01]  /*0ea0*/  FADD.FTZ R58, R128, R59 ;  /* 0x0000003b803a7221 */ /* 0x000fe20000010000 */
[----:B------:R-:W-:Y:S01]  /*0eb0*/  SHF.R.U32.HI R144, RZ, 0x10, R137 ;  /* 0x00000010ff907819 */ /* 0x000fe20000011689 */
[C---:B------:R-:W-:Y:S01]  /*0ec0*/  FADD.FTZ R62, -R160.reuse, R62 ;  /* 0x0000003ea03e7221 */ /* 0x040fe20000010100 */
[----:B------:R-:W-:Y:S01]  /*0ed0*/  FADD.FTZ R157, -R160, R72 ;  /* 0x00000048a09d7221 */ /* 0x000fe20000010100 */
[----:B------:R-:W-:-:S02]  /*0ee0*/  HADD2.F32 R56, -RZ, R150.H0_H0 ;  /* 0x20000096ff387230 */ /* 0x000fc40000004100 */
[----:B------:R-:W-:Y:S01]  /*0ef0*/  FMUL.FTZ R72, R103, R148 ;  /* 0x0000009467487220 */ /* 0x000fe20000410000 */
[----:B------:R-:W-:Y:S01]  /*0f00*/  FADD.FTZ R59, R73, R58 ;  /* 0x0000003a493b7221 */ /* 0x000fe20000010000 */
[----:B------:R-:W-:Y:S01]  /*0f10*/  FFMA.FTZ R79, R132, R125, R79 ;  /* 0x0000007d844f7223 */ /* 0x000fe2000001004f */
[----:B------:R-:W-:Y:S01]  /*0f20*/  FADD.FTZ R78, R125, R78 ;  /* 0x0000004e7d4e7221 */ /* 0x000fe20000010000 */
[--C-:B------:R-:W-:Y:S01]  /*0f30*/  SHF.R.U64 R137, R152, 0x10, R153.reuse ;  /* 0x0000001098897819 */ /* 0x100fe20000001299 */
[--C-:B------:R-:W-:Y:S01]  /*0f40*/  IMAD.MOV.U32 R139, RZ, RZ, R153.reuse ;  /* 0x000000ffff8b7224 */ /* 0x100fe200078e0099 */
[----:B------:R-:W-:Y:S01]  /*0f50*/  SHF.R.U32.HI R141, RZ, 0x10, R153 ;  /* 0x00000010ff8d7819 */ /* 0x000fe20000011699 */
[----:B------:R-:W-:Y:S01]  /*0f60*/  FADD.FTZ R61, -R160, R61 ;  /* 0x0000003da03d7221 */ /* 0x000fe20000010100 */
[----:B------:R-:W-:Y:S01]  /*0f70*/  FMUL.FTZ R125, R62, UR11 ;  /* 0x0000000b3e7d7c20 */ /* 0x000fe20008410000 */
[C---:B------:R-:W-:Y:S01]  /*0f80*/  FADD.FTZ R57, -R160.reuse, R65 ;  /* 0x00000041a0397221 */ /* 0x040fe20000010100 */
[----:B------:R-:W-:Y:S01]  /*0f90*/  FADD.FTZ R153, -R160, R69 ;  /* 0x00000045a0997221 */ /* 0x000fe20000010100 */
[----:B------:R-:W-:-:S02]  /*0fa0*/  HADD2.F32 R62, -RZ, R144.H0_H0 ;  /* 0x20000090ff3e7230 */ /* 0x000fc40000004100 */
[----:B------:R-:W-:Y:S01]  /*0fb0*/  FMUL.FTZ R69, R113, R56 ;  /* 0x0000003871457220 */ /* 0x000fe20000410000 */
[----:B------:R-:W-:Y:S01]  /*0fc0*/  FADD.FTZ R58, R72, R59 ;  /* 0x0000003b483a7221 */ /* 0x000fe20000010000 */
[C---:B------:R-:W-:Y:S01]  /*0fd0*/  FADD.FTZ R156, -R160.reuse, R71 ;  /* 0x00000047a09c7221 */ /* 0x040fe20000010100 */
[----:B------:R-:W-:Y:S01]  /*0fe0*/  FMUL.FTZ R126, R61, UR11 ;  /* 0x0000000b3d7e7c20 */ /* 0x000fe20008410000 */
[C---:B------:R-:W-:Y:S01]  /*0ff0*/  FADD.FTZ R64, -R160.reuse, R64 ;  /* 0x00000040a0407221 */ /* 0x040fe20000010100 */
[----:B------:R-:W-:Y:S01]  /*1000*/  FADD.FTZ R151, -R160, R68 ;  /* 0x00000044a0977221 */ /* 0x000fe20000010100 */
[----:B------:R-:W-:Y:S01]  /*1010*/  FMUL.FTZ R71, R57, UR11 ;  /* 0x0000000b39477c20 */ /* 0x000fe20008410000 */
[----:B------:R-:W-:Y:S02]  /*1020*/  HADD2.F32 R61, -RZ, R142.H0_H0 ;  /* 0x2000008eff3d7230 */ /* 0x000fe40000004100 */
        /* <DEDUP_REMOVED lines=9> */
[----:B------:R-:W-:Y:S02]  /*10c0*/  HADD2.F32 R60, -RZ, R140.H0_H0 ;  /* 0x2000008cff3c7230 */ /* 0x000fe40000004100 */
        /* <DEDUP_REMOVED lines=8> */
[----:B------:R-:W-:-:S02]  /*1150*/  HADD2.F32 R59, -RZ, R138.H0_H0 ;  /* 0x2000008aff3b7230 */ /* 0x000fc40000004100 */
[----:B------:R-:W-:Y:S01]  /*1160*/  FMUL.FTZ R66, R105, R60 ;  /* 0x0000003c69427220 */ /* 0x000fe20000410000 */
[----:B------:R-:W-:Y:S01]  /*1170*/  FFMA.FTZ R57, R133, R129, R58 ;  /* 0x0000008185397223 */ /* 0x000fe2000001003a */
[----:B------:R-:W-:Y:S01]  /*1180*/  FADD.FTZ R63, R67, R64 ;  /* 0x00000040433f7221 */ /* 0x000fe20000010000 */
[----:B------:R-:W-:Y:S02]  /*1190*/  IMAD.MOV.U32 R136, RZ, RZ, R152 ;  /* 0x000000ffff887224 */ /* 0x000fe400078e0098 */
[----:B------:R-:W-:Y:S02]  /*11a0*/  HADD2.F32 R58, -RZ, R135.H0_H0 ;  /* 0x20000087ff3a7230 */ /* 0x000fe40000004100 */
[----:B------:R-:W-:Y:S01]  /*11b0*/  FFMA.FTZ R64, R132, R128, R57 ;  /* 0x0000008084407223 */ /* 0x000fe20000010039 */
[----:B------:R-:W-:Y:S01]  /*11c0*/  FADD.FTZ R138, R66, R63 ;  /* 0x0000003f428a7221 */ /* 0x000fe20000010000 */
[----:B------:R-:W-:Y:S01]  /*11d0*/  FMUL.FTZ R135, R115, R59 ;  /* 0x0000003b73877220 */ /* 0x000fe20000410000 */
[----:B------:R-:W-:-:S02]  /*11e0*/  HADD2.F32 R136, -RZ, R136.H0_H0 ;  /* 0x20000088ff887230 */ /* 0x000fc40000004100 */
[----:B------:R-:W-:Y:S01]  /*11f0*/  FFMA.FTZ R57, R127, R73, R64 ;  /* 0x000000497f397223 */ /* 0x000fe20000010040 */
[----:B------:R-:W-:Y:S01]  /*1200*/  FADD.FTZ R63, R135, R138 ;  /* 0x0000008a873f7221 */ /* 0x000fe20000010000 */
[----:B------:R-:W-:Y:S01]  /*1210*/  FMUL.FTZ R138, R104, R58 ;  /* 0x0000003a688a7220 */ /* 0x000fe20000410000 */
[----:B------:R-:W-:Y:S02]  /*1220*/  HADD2.F32 R137, -RZ, R137.H0_H0 ;  /* 0x20000089ff897230 */ /* 0x000fe40000004100 */
[----:B------:R-:W-:Y:S01]  /*1230*/  FFMA.FTZ R64, R126, R72, R57 ;  /* 0x000000487e407223 */ /* 0x000fe20000010039 */
[----:B------:R-:W-:Y:S01]  /*1240*/  FMUL.FTZ R140, R118, R136 ;  /* 0x00000088768c7220 */ /* 0x000fe20000410000 */
[----:B------:R-:W-:Y:S01]  /*1250*/  FADD.FTZ R63, R138, R63 ;  /* 0x0000003f8a3f7221 */ /* 0x000fe20000010000 */
[----:B------:R-:W-:Y:S02]  /*1260*/  HADD2.F32 R139, -RZ, R139.H0_H0 ;  /* 0x2000008bff8b7230 */ /* 0x000fe40000004100 */
[----:B------:R-:W-:Y:S01]  /*1270*/  FFMA.FTZ R64, R125, R69, R64 ;  /* 0x000000457d407223 */ /* 0x000fe20000010040 */
[----:B------:R-:W-:Y:S01]  /*1280*/  FMUL.FTZ R142, R107, R137 ;  /* 0x000000896b8e7220 */ /* 0x000fe20000410000 */
[----:B------:R-:W-:Y:S01]  /*1290*/  FADD.FTZ R63, R140, R63 ;  /* 0x0000003f8c3f7221 */ /* 0x000fe20000010000 */
[----:B------:R-:W-:-:S02]  /*12a0*/  HADD2.F32 R141, -RZ, R141.H0_H0 ;  /* 0x2000008dff8d7230 */ /* 0x000fc40000004100 */
[----:B------:R-:W-:Y:S01]  /*12b0*/  FFMA.FTZ R57, R75, R68, R64 ;  /* 0x000000444b397223 */ /* 0x000fe20000010040 */
[----:B------:R-:W-:Y:S01]  /*12c0*/  FMUL.FTZ R144, R117, R139 ;  /* 0x0000008b75907220 */ /* 0x000fe20000410000 */
[----:B------:R-:W-:Y:S01]  /*12d0*/  FADD.FTZ R63, R142, R63 ;  /* 0x0000003f8e3f7221 */ /* 0x000fe20000010000 */
[----:B------:R-:W-:Y:S02]  /*12e0*/  HADD2.F32 R143, -RZ, R143.H0_H0 ;  /* 0x2000008fff8f7230 */ /* 0x000fe40000004100 */
[----:B------:R-:W-:Y:S01]  /*12f0*/  FFMA.FTZ R64, R74, R67, R57 ;  /* 0x000000434a407223 */ /* 0x000fe20000010039 */
[----:B------:R-:W-:Y:S01]  /*1300*/  FMUL.FTZ R146, R106, R141 ;  /* 0x0000008d6a927220 */ /* 0x000fe20000410000 */
[----:B------:R-:W-:Y:S01]  /*1310*/  FADD.FTZ R63, R144, R63 ;  /* 0x0000003f903f7221 */ /* 0x000fe20000010000 */
[----:B------:R-:W-:Y:S01]  /*1320*/  FFMA.FTZ R3, R126, R148, R3 ;  /* 0x000000947e037223 */ /* 0x000fe20000010003 */
[----:B------:R-:W-:Y:S01]  /*1330*/  FADD.FTZ R19, R148, R19 ;  /* 0x0000001394137221 */ /* 0x000fe20000010000 */
[----:B------:R-:W-:-:S02]  /*1340*/  HADD2.F32 R145, -RZ, R145.H0_H0 ;  /* 0x20000091ff917230 */ /* 0x000fc40000004100 */
[----:B------:R-:W-:Y:S01]  /*1350*/  FFMA.FTZ R57, R71, R66, R64 ;  /* 0x0000004247397223 */ /* 0x000fe20000010040 */
[----:B------:R-:W-:Y:S01]  /*1360*/  FADD.FTZ R63, R146, R63 ;  /* 0x0000003f923f7221 */ /* 0x000fe20000010000 */
[----:B------:R-:W-:Y:S01]  /*1370*/  FMUL.FTZ R148, R120, R143 ;  /* 0x0000008f78947220 */ /* 0x000fe20000410000 */
[----:B------:R-:W-:Y:S01]  /*1380*/  FMUL.FTZ R65, R65, UR11 ;  /* 0x0000000b41417c20 */ /* 0x000fe20008410000 */
[----:B------:R-:W-:Y:S02]  /*1390*/  HADD2.F32 R147, -RZ, R147.H0_H0 ;  /* 0x20000093ff937230 */ /* 0x000fe40000004100 */
[----:B------:R-:W-:Y:S01]  /*13a0*/  FFMA.FTZ R64, R70, R135, R57 ;  /* 0x0000008746407223 */ /* 0x000fe20000010039 */
[----:B------:R-:W-:Y:S01]  /*13b0*/  FADD.FTZ R63, R148, R63 ;  /* 0x0000003f943f7221 */ /* 0x000fe20000010000 */
[----:B------:R-:W-:Y:S01]  /*13c0*/  FMUL.FTZ R150, R109, R145 ;  /* 0x000000916d967220 */ /* 0x000fe20000410000 */
[----:B------:R-:W-:Y:S02]  /*13d0*/  HADD2.F32 R149, -RZ, R149.H0_H0 ;  /* 0x20000095ff957230 */ /* 0x000fe40000004100 */
[----:B------:R-:W-:Y:S01]  /*13e0*/  FMUL.FTZ R151, R151, UR11 ;  /* 0x0000000b97977c20 */ /* 0x000fe20008410000 */
[----:B------:R-:W-:Y:S01]  /*13f0*/  FFMA.FTZ R64, R65, R138, R64 ;  /* 0x0000008a41407223 */ /* 0x000fe20000010040 */
        /* <DEDUP_REMOVED lines=54> */
.L_x_3794:
[----:B------:R-:W-:Y:S05]  /*1760*/  BSYNC.RECONVERGENT B0 ;  /* 0x0000000000007941 */ /* 0x000fea0003800200 */
.L_x_3793:
        /* <DEDUP_REMOVED lines=93> */
.L_x_3797:
        /* <DEDUP_REMOVED lines=31> */
.L_x_3796:
        /* <DEDUP_REMOVED lines=36> */
.L_x_3799:
        /* <DEDUP_REMOVED lines=31> */
.L_x_3795:
        /* <DEDUP_REMOVED lines=53> */
.L_x_3801:
        /* <DEDUP_REMOVED lines=20> */
[----:B------:R-:W-:Y:S01]  /*27f0*/  F2FP.F16.F32.PACK_AB R60, R54, R55 ;  /* 0x00000037363c723e */ /* 0x000fe200000000ff */
        /* <DEDUP_REMOVED lines=23> */
.L_x_3800:
        /* <DEDUP_REMOVED lines=49> */
.L_x_3802:
        /* <DEDUP_REMOVED lines=21> */
[----:B------:R-:W-:Y:S01]  /*2dd0*/  F2FP.F16.F32.PACK_AB R60, R54, R55 ;  /* 0x00000037363c723e */ /* 0x000fe200000000ff */
[----:B------:R-:W-:Y:S01]  /*2de0*/  FFMA.FTZ R54, R129, UR11, R38 ;  /* 0x0000000b81367c23 */ /* 0x000fe20008010026 */
[----:B------:R-:W-:Y:S01]  /*2df0*/  FFMA.FTZ R55, R128, UR11, R39 ;  /* 0x0000000b80377c23 */ /* 0x000fe20008010027 */
[----:B------:R-:W-:-:S02]  /*2e00*/  FSEL R57, R0, RZ, P6 ;  /* 0x000000ff00397208 */ /* 0x000fc40003000000 */
[----:B------:R-:W-:Y:S01]  /*2e10*/  FMUL.FTZ R0, R54, UR7 ;  /* 0x0000000736007c20 */ /* 0x000fe20008410000 */
[C---:B------:R-:W-:Y:S01]  /*2e20*/  LOP3.LUT P4, RZ, R94.reuse, 0xff0000, RZ, 0xc0, !PT ;  /* 0x00ff00005eff7812 */ /* 0x040fe2000788c0ff */
        /* <DEDUP_REMOVED lines=16> */
.L_x_3798:
        /* <DEDUP_REMOVED lines=22> */
.L_x_3803:
        /* <DEDUP_REMOVED lines=47> */
.L_x_3806:
        /* <DEDUP_REMOVED lines=44> */
.L_x_3805:
        /* <DEDUP_REMOVED lines=45> */
.L_x_3808:
        /* <DEDUP_REMOVED lines=45> */
.L_x_3804:
        /* <DEDUP_REMOVED lines=32> */
.L_x_3810:
        /* <DEDUP_REMOVED lines=31> */
.L_x_3809:
        /* <DEDUP_REMOVED lines=31> */
.L_x_3811:
        /* <DEDUP_REMOVED lines=30> */
.L_x_3807:
        /* <DEDUP_REMOVED lines=19> */
.L_x_3812:
        /* <DEDUP_REMOVED lines=47> */
.L_x_3815:
        /* <DEDUP_REMOVED lines=44> */
.L_x_3814:
        /* <DEDUP_REMOVED lines=45> */
.L_x_3817:
        /* <DEDUP_REMOVED lines=32> */
[----:B------:R-:W-:Y:S02]  /*4f50*/  FSEL R65, R65, RZ, P6 ;  /* 0x000000ff41417208 */ /* 0x000fe40003000000 */
[----:B------:R-:W-:Y:S02]  /*4f60*/  F2FP.F16.F32.PACK_AB R58, R71, R58 ;  /* 0x0000003a473a723e */ /* 0x000fe400000000ff */
[----:B------:R-:W-:Y:S02]  /*4f70*/  F2FP.F16.F32.PACK_AB R60, R59, R60 ;  /* 0x0000003c3b3c723e */ /* 0x000fe400000000ff */
[----:B------:R-:W-:Y:S02]  /*4f80*/  F2FP.F16.F32.PACK_AB R65, R65, R0 ;  /* 0x000000004141723e */ /* 0x000fe400000000ff */
[----:B------:R-:W-:-:S02]  /*4f90*/  PRMT R121, R61, 0x7632, R121 ;  /* 0x000076323d797816 */ /* 0x000fc40000000079 */
[C---:B------:R-:W-:Y:S02]  /*4fa0*/  PRMT R122, R58.reuse, 0x7632, R122 ;  /* 0x000076323a7a7816 */ /* 0x040fe4000000007a */
[----:B------:R-:W-:Y:S02]  /*4fb0*/  PRMT R0, R58, 0x7610, R0 ;  /* 0x000076103a007816 */ /* 0x000fe40000000000 */
[----:B------:R-:W-:Y:S02]  /*4fc0*/  PRMT R123, R60, 0x7632, R123 ;  /* 0x000076323c7b7816 */ /* 0x000fe4000000007b */
[----:B------:R-:W-:Y:S01]  /*4fd0*/  PRMT R124, R65, 0x7632, R124 ;  /* 0x00007632417c7816 */ /* 0x000fe2000000007c */
[----:B------:R-:W-:Y:S06]  /*4fe0*/  BRA `(.L_x_3816) ;  /* 0x0000000400f07947 */ /* 0x000fec0003800000 */
.L_x_3813:
        /* <DEDUP_REMOVED lines=32> */
.L_x_3819:
        /* <DEDUP_REMOVED lines=27> */
[----:B01----:R-:W-:Y:S02]  /*53a0*/  PRMT R61, R66, 0x7610, R61 ;  /* 0x00007610423d7816 */ /* 0x003fe4000000003d */
[C---:B------:R-:W-:Y:S02]  /*53b0*/  PRMT R65, R135.reuse, 0x7632, R65 ;  /* 0x0000763287417816 */ /* 0x040fe40000000041 */
[----:B------:R-:W-:Y:S01]  /*53c0*/  PRMT R60, R135, 0x7610, R60 ;  /* 0x00007610873c7816 */ /* 0x000fe2000000003c */
[----:B------:R-:W-:Y:S06]  /*53d0*/  BRA `(.L_x_3816) ;  /* 0x0000000000f47947 */ /* 0x000fec0003800000 */
.L_x_3818:
        /* <DEDUP_REMOVED lines=31> */
.L_x_3820:
        /* <DEDUP_REMOVED lines=29> */
[----:B------:R-:W-:-:S07]  /*57a0*/  PRMT R60, R70, 0x7610, R60 ;  /* 0x00007610463c7816 */ /* 0x000fce000000003c */
.L_x_3816:
        /* <DEDUP_REMOVED lines=19> */
.L_x_3821:
        /* <DEDUP_REMOVED lines=47> */
.L_x_3824:
        /* <DEDUP_REMOVED lines=44> */
.L_x_3823:
        /* <DEDUP_REMOVED lines=45> */
.L_x_3826:
        /* <DEDUP_REMOVED lines=45> */
.L_x_3822:
        /* <DEDUP_REMOVED lines=32> */
.L_x_3828:
        /* <DEDUP_REMOVED lines=31> */
.L_x_3827:
        /* <DEDUP_REMOVED lines=31> */
.L_x_3829:
        /* <DEDUP_REMOVED lines=30> */
.L_x_3825:
        /* <DEDUP_REMOVED lines=19> */
.L_x_3830:
        /* <DEDUP_REMOVED lines=46> */
.L_x_3833:
        /* <DEDUP_REMOVED lines=45> */
.L_x_3832:
        /* <DEDUP_REMOVED lines=44> */
.L_x_3835:
        /* <DEDUP_REMOVED lines=45> */
.L_x_3831:
        /* <DEDUP_REMOVED lines=33> */
.L_x_3837:
        /* <DEDUP_REMOVED lines=31> */
.L_x_3836:
        /* <DEDUP_REMOVED lines=32> */
.L_x_3838:
        /* <DEDUP_REMOVED lines=30> */
.L_x_3834:
        /* <DEDUP_REMOVED lines=19> */
.L_x_3839:
[----:B------:R-:W-:Y:S01]  /*8170*/  UPLOP3.LUT UP1, UPT, UPT, UPT, UP1, 0x40, 0x4 ;  /* 0x000000000004789c */ /* 0x000fe20003f2e810 */
[----:B------:R-:W-:Y:S10]  /*8180*/  BRA.U !UP2, `(.L_x_3840) ;  /* 0xffffff850a347547 */ /* 0x000ff4000b83ffff */
        /* <DEDUP_REMOVED lines=38> */
[----:B------:R-:W-:-:S07]  /*83f0*/  IMAD.MOV.U32 R15, RZ, RZ, R77 ;  /* 0x000000ffff0f7224 */ /* 0x000fce00078e004d */
.L_x_3792:
        /* <DEDUP_REMOVED lines=19> */
.L_x_3841:
        /* <DEDUP_REMOVED lines=13> */
.L_x_5455:


//--------------------- .text._ZN10layer_norm31ln_parallel_residual_bwd_kernelINS_13Kernel_traitsIf6__halffS2_fjLj2560ELj1ELj1ELj4ELj8ENS_18Kernel_traits_baseILj2560EfS2_fS2_fjLj128EEEEELb0ELb0ELb0EEEvNS_9BwdParamsE --------------------------
	.section	.text._ZN10layer_norm31ln_parallel_residual_bwd_kernelINS_13Kernel_traitsIf6__halffS2_fjLj2560ELj1ELj1ELj4ELj8ENS_18Kernel_traits_baseILj2560EfS2_fS2_fjLj128EEEEELb0ELb0ELb0EEEvNS_9BwdParamsE,"ax",@progbits
	.align	128
        .global         _ZN10layer_norm31ln_parallel_residual_bwd_kernelINS_13Kernel_traitsIf6__halffS2_fjLj2560ELj1ELj1ELj4ELj8ENS_18Kernel_traits_baseILj2560EfS2_fS2_fjLj128EEEEELb0ELb0ELb0EEEvNS_9BwdParamsE
        .type           _ZN10layer_norm31ln_parallel_residual_bwd_kernelINS_13Kernel_traitsIf6__halffS2_fjLj2560ELj1ELj1ELj4ELj8ENS_18Kernel_traits_baseILj2560EfS2_fS2_fjLj128EEEEELb0ELb0ELb0EEEvNS_9BwdParamsE,@function
        .size           _ZN10layer_norm31ln_parallel_residual_bwd_kernelINS_13Kernel_traitsIf6__halffS2_fjLj2560ELj1ELj1ELj4ELj8ENS_18Kernel_traits_baseILj2560EfS2_fS2_fjLj128EEEEELb0ELb0ELb0EEEvNS_9BwdParamsE,(.L_x_5456 - _ZN10layer_norm31ln_parallel_residual_bwd_kernelINS_13Kernel_traitsIf6__halffS2_fjLj2560ELj1ELj1ELj4ELj8ENS_18Kernel_traits_baseILj2560EfS2_fS2_fjLj128EEEEELb0ELb0ELb0EEEvNS_9BwdParamsE)
        .other          _ZN10layer_norm31ln_parallel_residual_bwd_kernelINS_13Kernel_traitsIf6__halffS2_fjLj2560ELj1ELj1ELj4ELj8ENS_18Kernel_traits_baseILj2560EfS2_fS2_fjLj128EEEEELb0ELb0ELb0EEEvNS_9BwdParamsE,@"STO_CUDA_ENTRY STV_DEFAULT"
_ZN10layer_norm31ln_parallel_residual_bwd_kernelINS_13Kernel_traitsIf6__halffS2_fjLj2560ELj1ELj1ELj4ELj8ENS_18Kernel_traits_baseILj2560EfS2_fS2_fjLj128EEEEELb0ELb0ELb0EEEvNS_9BwdParamsE:
.text._ZN10layer_norm31ln_parallel_residual_bwd_kernelINS_13Kernel_traitsIf6__halffS2_fjLj2560ELj1ELj1ELj4ELj8ENS_18Kernel_traits_baseILj2560EfS2_fS2_fjLj128EEEEELb0ELb0ELb0EEEvNS_9BwdParamsE:
        /* <DEDUP_REMOVED lines=143> */
.L_x_3909:
        /* <DEDUP_REMOVED lines=43> */
[----:B------:R-:W-:Y:S01]  /*0ba0*/  HADD2.F32 R173, -RZ, R11.H0_H0 ;  /* 0x2000000bffad7230 */ /* 0x000fe20000004100 */
[----:B------:R-:W-:Y:S01]  /*0bb0*/  MOV R3, R174 ;  /* 0x000000ae00037202 */ /* 0x000fe20000000f00 */
[C---:B--2---:R-:W-:Y:S01]  /*0bc0*/  FADD.FTZ R16, -R176.reuse, R13 ;  /* 0x0000000db0107221 */ /* 0x044fe20000010100 */
[C---:B------:R-:W-:Y:S01]  /*0bd0*/  FADD.FTZ R12, -R176.reuse, R12 ;  /* 0x0000000cb00c7221 */ /* 0x040fe20000010100 */
[----:B------:R-:W-:Y:S02]  /*0be0*/  HADD2.F32 R172, -RZ, R172.H0_H0 ;  /* 0x200000acffac7230 */ /* 0x000fe40000004100 */
[----:B------:R-:W-:Y:S01]  /*0bf0*/  FADD.FTZ R174, -R176, R14 ;  /* 0x0000000eb0ae7221 */ /* 0x000fe20000010100 */
[----:B0-----:R-:W-:Y:S02]  /*0c00*/  HADD2.F32 R179, -RZ, R175.H0_H0 ;  /* 0x200000afffb37230 */ /* 0x001fe40000004100 */
[----:B-----5:R-:W-:Y:S01]  /*0c10*/  FMUL.FTZ R14, R7, R16 ;  /* 0x00000010070e7220 */ /* 0x020fe20000410000 */
[----:B------:R-:W-:-:S02]  /*0c20*/  HADD2.F32 R206, -RZ, R206.H0_H0 ;  /* 0x200000ceffce7230 */ /* 0x000fc40000004100 */
[----:B------:R-:W-:Y:S01]  /*0c30*/  FMUL.FTZ R13, R148, R173 ;  /* 0x000000ad940d7220 */ /* 0x000fe20000410000 */
[----:B------:R-:W-:Y:S02]  /*0c40*/  HADD2.F32 R11, -RZ, R3.H0_H0 ;  /* 0x20000003ff0b7230 */ /* 0x000fe40000004100 */
[----:B------:R-:W-:Y:S01]  /*0c50*/  FMUL.FTZ R3, R7, R12 ;  /* 0x0000000c07037220 */ /* 0x000fe20000410000 */
[----:B------:R-:W-:Y:S02]  /*0c60*/  HADD2.F32 R18, -RZ, R18.H0_H0 ;  /* 0x20000012ff127230 */ /* 0x000fe40000004100 */
[----:B------:R-:W-:Y:S01]  /*0c70*/  FADD.FTZ R178, -R176, R15 ;  /* 0x0000000fb0b27221 */ /* 0x000fe20000010100 */
[-C--:B------:R-:W-:Y:S01]  /*0c80*/  FMUL.FTZ R16, R149, R172.reuse ;  /* 0x000000ac95107220 */ /* 0x080fe20000410000 */
[----:B------:R-:W-:Y:S02]  /*0c90*/  HADD2.F32 R177, -RZ, R177.H0_H0 ;  /* 0x200000b1ffb17230 */ /* 0x000fe40000004100 */
[----:B------:R-:W-:Y:S01]  /*0ca0*/  FADD.FTZ R53, R53, R172 ;  /* 0x000000ac35357221 */ /* 0x000fe20000010000 */
[----:B------:R-:W-:Y:S01]  /*0cb0*/  FFMA.FTZ R73, R14, R172, R73 ;  /* 0x000000ac0e497223 */ /* 0x000fe20000010049 */
[----:B------:R-:W-:-:S02]  /*0cc0*/  HADD2.F32 R204, -RZ, R204.H0_H0 ;  /* 0x200000ccffcc7230 */ /* 0x000fc40000004100 */
        /* <DEDUP_REMOVED lines=31> */
.L_x_3844:
[----:B---3--:R-:W-:Y:S05]  /*0ec0*/  BSYNC.RECONVERGENT B0 ;  /* 0x0000000000007941 */ /* 0x008fea0003800200 */
.L_x_3843:
        /* <DEDUP_REMOVED lines=26> */
[----:B------:R-:W-:Y:S02]  /*1070*/  HADD2.F32 R173, -RZ, R19.H0_H0 ;  /* 0x20000013ffad7230 */ /* 0x000fe40000004100 */
[C---:B------:R-:W-:Y:S01]  /*1080*/  FADD.FTZ R20, -R176.reuse, R20 ;  /* 0x00000014b0147221 */ /* 0x040fe20000010100 */
[----:B------:R-:W-:Y:S02]  /*1090*/  HADD2.F32 R172, -RZ, R172.H0_H0 ;  /* 0x200000acffac7230 */ /* 0x000fe40000004100 */
[----:B------:R-:W-:Y:S01]  /*10a0*/  FADD.FTZ R174, -R176, R22 ;  /* 0x00000016b0ae7221 */ /* 0x000fe20000010100 */
[----:B------:R-:W-:-:S02]  /*10b0*/  HADD2.F32 R203, -RZ, R203.H0_H0 ;  /* 0x200000cbffcb7230 */ /* 0x000fc40000004100 */
[C---:B-----5:R-:W-:Y:S01]  /*10c0*/  FMUL.FTZ R22, R7.reuse, R24 ;  /* 0x0000001807167220 */ /* 0x060fe20000410000 */
[----:B------:R-:W-:Y:S02]  /*10d0*/  HADD2.F32 R208, -RZ, R208.H0_H0 ;  /* 0x200000d0ffd07230 */ /* 0x000fe40000004100 */
[----:B------:R-:W-:Y:S01]  /*10e0*/  FMUL.FTZ R21, R140, R173 ;  /* 0x000000ad8c157220 */ /* 0x000fe20000410000 */
[----:B------:R-:W-:Y:S02]  /*10f0*/  HADD2.F32 R19, -RZ, R17.H0_H0 ;  /* 0x20000011ff137230 */ /* 0x000fe40000004100 */
[----:B------:R-:W-:Y:S01]  /*1100*/  FMUL.FTZ R17, R7, R20 ;  /* 0x0000001407117220 */ /* 0x000fe20000410000 */
[----:B------:R-:W-:Y:S02]  /*1110*/  HADD2.F32 R26, -RZ, R26.H0_H0 ;  /* 0x2000001aff1a7230 */ /* 0x000fe40000004100 */
[----:B0-----:R-:W-:Y:S01]  /*1120*/  FADD.FTZ R204, -R176, R23 ;  /* 0x00000017b0cc7221 */ /* 0x001fe20000010100 */
[----:B------:R-:W-:Y:S01]  /*1130*/  FMUL.FTZ R24, R141, R172 ;  /* 0x000000ac8d187220 */ /* 0x000fe20000410000 */
[----:B------:R-:W-:-:S02]  /*1140*/  HADD2.F32 R201, -RZ, R201.H0_H0 ;  /* 0x200000c9ffc97230 */ /* 0x000fc40000004100 */
        /* <DEDUP_REMOVED lines=33> */
.L_x_3846:
[----:B------:R-:W-:Y:S05]  /*1360*/  BSYNC.RECONVERGENT B0 ;  /* 0x0000000000007941 */ /* 0x000fea0003800200 */
.L_x_3845:
        /* <DEDUP_REMOVED lines=22> */
[----:B------:R-:W-:Y:S01]  /*14d0*/  SHF.R.U32.HI R203, RZ, 0x10, R181 ;  /* 0x00000010ffcb7819 */ /* 0x000fe200000116b5 */
[----:B------:R-:W-:Y:S01]  /*14e0*/  HADD2.F32 R181, -RZ, R27.H0_H0 ;  /* 0x2000001bffb57230 */ /* 0x000fe20000004100 */
[----:B------:R-:W-:Y:S01]  /*14f0*/  MOV R201, R183 ;  /* 0x000000b700c97202 */ /* 0x000fe20000000f00 */
[C---:B--2---:R-:W-:Y:S01]  /*1500*/  FADD.FTZ R172, -R176.reuse, R172 ;  /* 0x000000acb0ac7221 */ /* 0x044fe20000010100 */
[C---:B------:R-:W-:Y:S01]  /*1510*/  FADD.FTZ R206, -R176.reuse, R174 ;  /* 0x000000aeb0ce7221 */ /* 0x040fe20000010100 */
[----:B------:R-:W-:Y:S01]  /*1520*/  SHF.R.U32.HI R183, RZ, 0x10, R183 ;  /* 0x00000010ffb77819 */ /* 0x000fe200000116b7 */
[----:B------:R-:W-:Y:S01]  /*1530*/  FADD.FTZ R182, -R176, R173 ;  /* 0x000000adb0b67221 */ /* 0x000fe20000010100 */
[----:B------:R-:W-:Y:S02]  /*1540*/  HADD2.F32 R174, -RZ, R180.H0_H0 ;  /* 0x200000b4ffae7230 */ /* 0x000fe40000004100 */
[----:B------:R-:W-:Y:S02]  /*1550*/  HADD2.F32 R27, -RZ, R25.H0_H0 ;  /* 0x20000019ff1b7230 */ /* 0x000fe40000004100 */
[----:B-----5:R-:W-:Y:S01]  /*1560*/  FMUL.FTZ R25, R7, R172 ;  /* 0x000000ac07197220 */ /* 0x020fe20000410000 */
[----:B------:R-:W-:Y:S01]  /*1570*/  FMUL.FTZ R173, R132, R181 ;  /* 0x000000b584ad7220 */ /* 0x000fe20000410000 */
[----:B------:R-:W-:-:S02]  /*1580*/  HADD2.F32 R172, -RZ, R184.H0_H0 ;  /* 0x200000b8ffac7230 */ /* 0x000fc40000004100 */
[----:B------:R-:W-:Y:S01]  /*1590*/  FMUL.FTZ R182, R7, R182 ;  /* 0x000000b607b67220 */ /* 0x000fe20000410000 */
[-C--:B------:R-:W-:Y:S01]  /*15a0*/  FMUL.FTZ R184, R133, R174.reuse ;  /* 0x000000ae85b87220 */ /* 0x080fe20000410000 */
[----:B------:R-:W-:Y:S02]  /*15b0*/  HADD2.F32 R201, -RZ, R201.H0_H0 ;  /* 0x200000c9ffc97230 */ /* 0x000fe40000004100 */
[----:B0-----:R-:W-:Y:S02]  /*15c0*/  HADD2.F32 R204, -RZ, R183.H0_H0 ;  /* 0x200000b7ffcc7230 */ /* 0x001fe40000004100 */
        /* <DEDUP_REMOVED lines=11> */
[----:B------:R-:W-:-:S02]  /*1680*/  HADD2.F32 R173, -RZ, R186.H0_H0 ;  /* 0x200000baffad7230 */ /* 0x000fc40000004100 */
[----:B------:R-:W-:Y:S01]  /*1690*/  FMUL.FTZ R175, R134, R201 ;  /* 0x000000c986af7220 */ /* 0x000fe20000410000 */
[----:B------:R-:W-:Y:S02]  /*16a0*/  HADD2.F32 R174, -RZ, R203.H0_H0 ;  /* 0x200000cbffae7230 */ /* 0x000fe40000004100 */
        /* <DEDUP_REMOVED lines=21> */
.L_x_3848:
[----:B------:R-:W-:Y:S05]  /*1800*/  BSYNC.RECONVERGENT B0 ;  /* 0x0000000000007941 */ /* 0x000fea0003800200 */
.L_x_3847:
        /* <DEDUP_REMOVED lines=28> */
[C---:B------:R-:W-:Y:S01]  /*19d0*/  FADD.FTZ R190, -R176.reuse, R173 ;  /* 0x000000adb0be7221 */ /* 0x040fe20000010100 */
[----:B------:R-:W-:Y:S02]  /*19e0*/  HADD2.F32 R174, -RZ, R188.H0_H0 ;  /* 0x200000bcffae7230 */ /* 0x000fe40000004100 */
[----:B------:R-:W-:Y:S01]  /*19f0*/  FADD.FTZ R208, -R176, R175 ;  /* 0x000000afb0d07221 */ /* 0x000fe20000010100 */
[----:B------:R-:W-:-:S02]  /*1a00*/  HADD2.F32 R173, -RZ, R185.H0_H0 ;  /* 0x200000b9ffad7230 */ /* 0x000fc40000004100 */
[C---:B-----5:R-:W-:Y:S01]  /*1a10*/  FMUL.FTZ R185, R7.reuse, R172 ;  /* 0x000000ac07b97220 */ /* 0x060fe20000410000 */
[----:B------:R-:W-:Y:S01]  /*1a20*/  FMUL.FTZ R175, R124, R187 ;  /* 0x000000bb7caf7220 */ /* 0x000fe20000410000 */
[----:B------:R-:W-:Y:S02]  /*1a30*/  HADD2.F32 R172, -RZ, R192.H0_H0 ;  /* 0x200000c0ffac7230 */ /* 0x000fe40000004100 */
[----:B------:R-:W-:Y:S01]  /*1a40*/  FMUL.FTZ R190, R7, R190 ;  /* 0x000000be07be7220 */ /* 0x000fe20000410000 */
[-C--:B------:R-:W-:Y:S01]  /*1a50*/  FMUL.FTZ R192, R125, R174.reuse ;  /* 0x000000ae7dc07220 */ /* 0x080fe20000410000 */
[----:B------:R-:W-:Y:S02]  /*1a60*/  HADD2.F32 R201, -RZ, R189.H0_H0 ;  /* 0x200000bdffc97230 */ /* 0x000fe40000004100 */
[----:B0-----:R-:W-:Y:S02]  /*1a70*/  HADD2.F32 R204, -RZ, R191.H0_H0 ;  /* 0x200000bfffcc7230 */ /* 0x001fe40000004100 */
        /* <DEDUP_REMOVED lines=34> */
.L_x_3850:
[----:B------:R-:W-:Y:S05]  /*1ca0*/  BSYNC.RECONVERGENT B0 ;  /* 0x0000000000007941 */ /* 0x000fea0003800200 */
.L_x_3849:
        /* <DEDUP_REMOVED lines=16> */
[----:B---3--:R-:W-:-:S05]  /*1db0*/  MOV R193, R198 ;  /* 0x000000c600c17202 */ /* 0x008fca0000000f00 */
[----:B------:R-:W-:Y:S01]  /*1dc0*/  HADD2.F32 R195, -RZ, R193.H0_H0 ;  /* 0x200000c1ffc37230 */ /* 0x000fe20000004100 */
[----:B----4-:R-:W-:Y:S02]  /*1dd0*/  MOV R179, R196 ;  /* 0x000000c400b37202 */ /* 0x010fe40000000f00 */
[----:B------:R-:W-:Y:S02]  /*1de0*/  SHF.R.U64 R205, R196, 0x10, R197 ;  /* 0x00000010c4cd7819 */ /* 0x000fe400000012c5 */
[----:B------:R-:W-:Y:S01]  /*1df0*/  SHF.R.U64 R196, R198, 0x10, R199 ;  /* 0x00000010c6c47819 */ /* 0x000fe200000012c7 */
[----:B------:R-:W-:Y:S02]  /*1e00*/  HADD2.F32 R179, -RZ, R179.H0_H0 ;  /* 0x200000b3ffb37230 */ /* 0x000fe40000004100 */
[C---:B--2---:R-:W-:Y:S01]  /*1e10*/  FADD.FTZ R172, -R176.reuse, R172 ;  /* 0x000000acb0ac7221 */ /* 0x044fe20000010100 */
[----:B------:R-:W-:Y:S01]  /*1e20*/  MOV R202, R197 ;  /* 0x000000c500ca7202 */ /* 0x000fe20000000f00 */
[----:B------:R-:W-:Y:S01]  /*1e30*/  FADD.FTZ R198, -R176, R173 ;  /* 0x000000adb0c67221 */ /* 0x000fe20000010100 */
[----:B------:R-:W-:Y:S01]  /*1e40*/  SHF.R.U32.HI R203, RZ, 0x10, R197 ;  /* 0x00000010ffcb7819 */ /* 0x000fe200000116c5 */
[----:B------:R-:W-:Y:S01]  /*1e50*/  FMUL.FTZ R173, R116, R195 ;  /* 0x000000c374ad7220 */ /* 0x000fe20000410000 */
[----:B------:R-:W-:Y:S01]  /*1e60*/  MOV R197, R199 ;  /* 0x000000c700c57202 */ /* 0x000fe20000000f00 */
[----:B-----5:R-:W-:Y:S01]  /*1e70*/  FMUL.FTZ R193, R7, R172 ;  /* 0x000000ac07c17220 */ /* 0x020fe20000410000 */
[----:B0-----:R-:W-:Y:S01]  /*1e80*/  FADD.FTZ R200, -R176, R174 ;  /* 0x000000aeb0c87221 */ /* 0x001fe20000010100 */
[----:B------:R-:W-:-:S02]  /*1e90*/  HADD2.F32 R174, -RZ, R196.H0_H0 ;  /* 0x200000c4ffae7230 */ /* 0x000fc40000004100 */
[----:B------:R-:W-:Y:S01]  /*1ea0*/  FADD.FTZ R76, R76, R179 ;  /* 0x000000b34c4c7221 */ /* 0x000fe20000010000 */
[-C--:B------:R-:W-:Y:S01]  /*1eb0*/  FFMA.FTZ R196, R120, R179.reuse, R173 ;  /* 0x000000b378c47223 */ /* 0x080fe200000100ad */
[----:B------:R-:W-:Y:S01]  /*1ec0*/  FFMA.FTZ R96, R193, R179, R96 ;  /* 0x000000b3c1607223 */ /* 0x000fe20000010060 */
[----:B------:R-:W-:Y:S02]  /*1ed0*/  HADD2.F32 R179, -RZ, R197.H0_H0 ;  /* 0x200000c5ffb37230 */ /* 0x000fe40000004100 */
[----:B------:R-:W-:Y:S01]  /*1ee0*/  FADD.FTZ R204, -R176, R175 ;  /* 0x000000afb0cc7221 */ /* 0x000fe20000010100 */
[----:B------:R-:W-:Y:S01]  /*1ef0*/  HADD2.F32 R172, -RZ, R205.H0_H0 ;  /* 0x200000cdffac7230 */ /* 0x000fe20000004100 */
[----:B------:R-:W-:Y:S01]  /*1f00*/  SHF.R.U32.HI R199, RZ, 0x10, R199 ;  /* 0x00000010ffc77819 */ /* 0x000fe200000116c7 */
[----:B------:R-:W-:Y:S01]  /*1f10*/  FMUL.FTZ R176, R117, R174 ;  /* 0x000000ae75b07220 */ /* 0x000fe20000410000 */
[----:B------:R-:W-:Y:S02]  /*1f20*/  HADD2.F32 R173, -RZ, R202.H0_H0 ;  /* 0x200000caffad7230 */ /* 0x000fe40000004100 */
[C---:B------:R-:W-:Y:S01]  /*1f30*/  FMUL.FTZ R198, R7.reuse, R198 ;  /* 0x000000c607c67220 */ /* 0x040fe20000410000 */
[----:B------:R-:W-:Y:S01]  /*1f40*/  FMUL.FTZ R175, R118, R179 ;  /* 0x000000b376af7220 */ /* 0x000fe20000410000 */
[----:B------:R-:W-:Y:S01]  /*1f50*/  FMUL.FTZ R197, R7, R200 ;  /* 0x000000c807c57220 */ /* 0x000fe20000410000 */
[----:B------:R-:W-:Y:S01]  /*1f60*/  FADD.FTZ R36, R36, R195 ;  /* 0x000000c324247221 */ /* 0x000fe20000010000 */
[----:B------:R-:W-:Y:S01]  /*1f70*/  FFMA.FTZ R56, R193, R195, R56 ;  /* 0x000000c3c1387223 */ /* 0x000fe20000010038 */
[-C--:B------:R-:W-:Y:S01]  /*1f80*/  FFMA.FTZ R195, R121, R172.reuse, R176 ;  /* 0x000000ac79c37223 */ /* 0x080fe200000100b0 */
[----:B------:R-:W-:Y:S01]  /*1f90*/  FADD.FTZ R77, R77, R172 ;  /* 0x000000ac4d4d7221 */ /* 0x000fe20000010000 */
[----:B------:R-:W-:Y:S01]  /*1fa0*/  FFMA.FTZ R97, R198, R172, R97 ;  /* 0x000000acc6617223 */ /* 0x000fe20000010061 */
[----:B------:R-:W-:-:S02]  /*1fb0*/  HADD2.F32 R176, -RZ, R199.H0_H0 ;  /* 0x200000c7ffb07230 */ /* 0x000fc40000004100 */
[----:B------:R-:W-:Y:S01]  /*1fc0*/  FADD.FTZ R78, R78, R173 ;  /* 0x000000ad4e4e7221 */ /* 0x000fe20000010000 */
[-C--:B------:R-:W-:Y:S01]  /*1fd0*/  FFMA.FTZ R200, R122, R173.reuse, R175 ;  /* 0x000000ad7ac87223 */ /* 0x080fe200000100af */
[----:B------:R-:W-:Y:S01]  /*1fe0*/  FFMA.FTZ R98, R197, R173, R98 ;  /* 0x000000adc5627223 */ /* 0x000fe20000010062 */
[----:B------:R-:W-:Y:S01]  /*1ff0*/  FADD.FTZ R172, R177, R196 ;  /* 0x000000c4b1ac7221 */ /* 0x000fe20000010000 */
[----:B------:R-:W-:Y:S01]  /*2000*/  FFMA.FTZ R173, R193, R196, R178 ;  /* 0x000000c4c1ad7223 */ /* 0x000fe200000100b2 */
[----:B------:R-:W-:Y:S01]  /*2010*/  FADD.FTZ R37, R37, R174 ;  /* 0x000000ae25257221 */ /* 0x000fe20000010000 */
[----:B------:R-:W-:Y:S01]  /*2020*/  FFMA.FTZ R57, R198, R174, R57 ;  /* 0x000000aec6397223 */ /* 0x000fe20000010039 */
[----:B------:R-:W-:Y:S02]  /*2030*/  HADD2.F32 R174, -RZ, R203.H0_H0 ;  /* 0x200000cbffae7230 */ /* 0x000fe40000004100 */
        /* <DEDUP_REMOVED lines=15> */
.L_x_3852:
[----:B------:R-:W-:Y:S05]  /*2130*/  BSYNC.RECONVERGENT B0 ;  /* 0x0000000000007941 */ /* 0x000fea0003800200 */
.L_x_3851:
        /* <DEDUP_REMOVED lines=32> */
.L_x_3854:
[----:B------:R-:W-:Y:S05]  /*2340*/  BSYNC.RECONVERGENT B0 ;  /* 0x0000000000007941 */ /* 0x000fea0003800200 */
.L_x_3853:
        /* <DEDUP_REMOVED lines=61> */
.L_x_3859:
        /* <DEDUP_REMOVED lines=23> */
.L_x_3858:
        /* <DEDUP_REMOVED lines=20> */
.L_x_3861:
        /* <DEDUP_REMOVED lines=21> */
.L_x_3857:
        /* <DEDUP_REMOVED lines=27> */
.L_x_3863:
        /* <DEDUP_REMOVED lines=23> */
.L_x_3862:
        /* <DEDUP_REMOVED lines=20> */
.L_x_3864:
        /* <DEDUP_REMOVED lines=20> */
.L_x_3860:
        /* <DEDUP_REMOVED lines=24> */
.L_x_3865:
[----:B------:R-:W-:-:S07]  /*3240*/  IADD3 R4, PT, PT, R4, 0x80, RZ ;  /* 0x0000008004047810 */ /* 0x000fce0007ffe0ff */
.L_x_3856:
[----:B------:R-:W-:Y:S05]  /*3250*/  BSYNC.RECONVERGENT B0 ;  /* 0x0000000000007941 */ /* 0x000fea0003800200 */
.L_x_3855:
        /* <DEDUP_REMOVED lines=27> */
[----:B0-----:R-:W-:Y:S02]  /*3410*/  PRMT R174, R179, 0x7632, R174 ;  /* 0x00007632b3ae7816 */ /* 0x001fe400000000ae */
[----:B------:R-:W-:Y:S02]  /*3420*/  PRMT R6, R206, 0x7610, R6 ;  /* 0x00007610ce067816 */ /* 0x000fe40000000006 */
[----:B------:R-:W-:-:S02]  /*3430*/  PRMT R9, R203, 0x7610, R9 ;  /* 0x00007610cb097816 */ /* 0x000fc40000000009 */
[----:B------:R-:W-:Y:S02]  /*3440*/  PRMT R8, R174, 0x7610, R8 ;  /* 0x00007610ae087816 */ /* 0x000fe40000000008 */
[----:B------:R-:W-:Y:S01]  /*3450*/  PRMT R10, R179, 0x7610, R10 ;  /* 0x00007610b30a7816 */ /* 0x000fe2000000000a */
[----:B------:R-:W-:Y:S06]  /*3460*/  BRA `(.L_x_3871) ;  /* 0x00000008005c7947 */ /* 0x000fec0003800000 */
.L_x_3870:
        /* <DEDUP_REMOVED lines=17> */
.L_x_3869:
        /* <DEDUP_REMOVED lines=26> */
.L_x_3872:
        /* <DEDUP_REMOVED lines=19> */
.L_x_3868:
        /* <DEDUP_REMOVED lines=28> */
.L_x_3874:
        /* <DEDUP_REMOVED lines=17> */
.L_x_3873:
        /* <DEDUP_REMOVED lines=26> */
.L_x_3875:
        /* <DEDUP_REMOVED lines=18> */
.L_x_3871:
        /* <DEDUP_REMOVED lines=20> */
.L_x_3876:
[----:B------:R-:W-:-:S07]  /*3f20*/  IADD3 R4, PT, PT, R4, 0x80, RZ ;  /* 0x0000008004047810 */ /* 0x000fce0007ffe0ff */
.L_x_3867:
[----:B------:R-:W-:Y:S05]  /*3f30*/  BSYNC.RECONVERGENT B0 ;  /* 0x0000000000007941 */ /* 0x000fea0003800200 */
.L_x_3866:
        /* <DEDUP_REMOVED lines=33> */
.L_x_3881:
        /* <DEDUP_REMOVED lines=17> */
.L_x_3880:
        /* <DEDUP_REMOVED lines=26> */
.L_x_3883:
        /* <DEDUP_REMOVED lines=19> */
.L_x_3879:
        /* <DEDUP_REMOVED lines=28> */
.L_x_3885:
        /* <DEDUP_REMOVED lines=17> */
.L_x_3884:
        /* <DEDUP_REMOVED lines=26> */
.L_x_3886:
        /* <DEDUP_REMOVED lines=18> */
.L_x_3882:
        /* <DEDUP_REMOVED lines=20> */
.L_x_3887:
[----:B------:R-:W-:-:S07]  /*4c00*/  IADD3 R4, PT, PT, R4, 0x80, RZ ;  /* 0x0000008004047810 */ /* 0x000fce0007ffe0ff */
.L_x_3878:
[----:B------:R-:W-:Y:S05]  /*4c10*/  BSYNC.RECONVERGENT B0 ;  /* 0x0000000000007941 */ /* 0x000fea0003800200 */
.L_x_3877:
        /* <DEDUP_REMOVED lines=33> */
.L_x_3892:
        /* <DEDUP_REMOVED lines=17> */
.L_x_3891:
        /* <DEDUP_REMOVED lines=26> */
.L_x_3894:
        /* <DEDUP_REMOVED lines=19> */
.L_x_3890:
        /* <DEDUP_REMOVED lines=28> */
.L_x_3896:
        /* <DEDUP_REMOVED lines=17> */
.L_x_3895:
        /* <DEDUP_REMOVED lines=26> */
.L_x_3897:
        /* <DEDUP_REMOVED lines=18> */
.L_x_3893:
        /* <DEDUP_REMOVED lines=20> */
.L_x_3898:
[----:B------:R-:W-:-:S07]  /*58e0*/  IADD3 R4, PT, PT, R4, 0x80, RZ ;  /* 0x0000008004047810 */ /* 0x000fce0007ffe0ff */
.L_x_3889:
[----:B------:R-:W-:Y:S05]  /*58f0*/  BSYNC.RECONVERGENT B0 ;  /* 0x0000000000007941 */ /* 0x000fea0003800200 */
.L_x_3888:
        /* <DEDUP_REMOVED lines=33> */
.L_x_3903:
        /* <DEDUP_REMOVED lines=17> */
.L_x_3902:
        /* <DEDUP_REMOVED lines=26> */
.L_x_3905:
        /* <DEDUP_REMOVED lines=19> */
.L_x_3901:
        /* <DEDUP_REMOVED lines=28> */
.L_x_3907:
        /* <DEDUP_REMOVED lines=17> */
.L_x_3906:
        /* <DEDUP_REMOVED lines=25> */
.L_x_3908:
        /* <DEDUP_REMOVED lines=18> */
.L_x_3904:
        /* <DEDUP_REMOVED lines=20> */
.L_x_3900:
[----:B------:R-:W-:Y:S05]  /*65b0*/  BSYNC.RECONVERGENT B0 ;  /* 0x0000000000007941 */ /* 0x000fea0003800200 */
.L_x_3899:
[----:B------:R-:W-:Y:S01]  /*65c0*/  UPLOP3.LUT UP1, UPT, UPT, UPT, UP1, 0x40, 0x4 ;  /* 0x000000000004789c */ /* 0x000fe20003f2e810 */
[----:B------:R-:W-:Y:S10]  /*65d0*/  @!P6 BRA `(.L_x_3909) ;  /* 0xffffffa000c4e947 */ /* 0x000ff4000383ffff */
.L_x_3842:
        /* <DEDUP_REMOVED lines=18> */
.L_x_3911:
[----:B------:R-:W-:Y:S05]  /*6700*/  BSYNC.RECONVERGENT B0 ;  /* 0x0000000000007941 */ /* 0x000fea0003800200 */
.L_x_3910:
        /* <DEDUP_REMOVED lines=15> */
.L_x_3913:
[----:B------:R-:W-:Y:S05]  /*6800*/  BSYNC.RECONVERGENT B0 ;  /* 0x0000000000007941 */ /* 0x000fea0003800200 */
.L_x_3912:
        /* <DEDUP_REMOVED lines=15> */
.L_x_3915:
[----:B------:R-:W-:Y:S05]  /*6900*/  BSYNC.RECONVERGENT B0 ;  /* 0x0000000000007941 */ /* 0x000fea0003800200 */
.L_x_3914:
        /* <DEDUP_REMOVED lines=15> */
.L_x_3917:
[----:B------:R-:W-:Y:S05]  /*6a00*/  BSYNC.RECONVERGENT B0 ;  /* 0x0000000000007941 */ /* 0x000fea0003800200 */
.L_x_3916:
        /* <DEDUP_REMOVED lines=14> */
.L_x_3918:
        /* <DEDUP_REMOVED lines=9> */
.L_x_5456:


//--------------------- .text._ZN10layer_norm31ln_parallel_residual_bwd_kernelINS_13Kernel_traitsIf6__halffS2_fjLj2560ELj1ELj1ELj4ELj8ENS_18Kernel_traits_baseILj2560EfS2_fS2_fjLj128EEEEELb0ELb0ELb1EEEvNS_9BwdParamsE --------------------------
	.section	.text._ZN10layer_norm31ln_parallel_residual_bwd_kernelINS_13Kernel_traitsIf6__halffS2_fjLj2560ELj1ELj1ELj4ELj8ENS_18Kernel_traits_baseILj2560EfS2_fS2_fjLj128EEEEELb0ELb0ELb1EEEvNS_9BwdParamsE,"ax",@progbits
	.align	128
        .global         _ZN10layer_norm31ln_parallel_residual_bwd_kernelINS_13Kernel_traitsIf6__halffS2_fjLj2560ELj1ELj1ELj4ELj8ENS_18Kernel_traits_baseILj2560EfS2_fS2_fjLj128EEEEELb0ELb0ELb1EEEvNS_9BwdParamsE
        .type           _ZN10layer_norm31ln_parallel_residual_bwd_kernelINS_13Kernel_traitsIf6__halffS2_fjLj2560ELj1ELj1ELj4ELj8ENS_18Kernel_traits_baseILj2560EfS2_fS2_fjLj128EEEEELb0ELb0ELb1EEEvNS_9BwdParamsE,@function
        .size           _ZN10layer_norm31ln_parallel_residual_bwd_kernelINS_13Kernel_traitsIf6__halffS2_fjLj2560ELj1ELj1ELj4ELj8ENS_18Kernel_traits_baseILj2560EfS2_fS2_fjLj128EEEEELb0ELb0ELb1EEEvNS_9BwdParamsE,(.L_x_5457 - _ZN10layer_norm31ln_parallel_residual_bwd_kernelINS_13Kernel_traitsIf6__halffS2_fjLj2560ELj1ELj1ELj4ELj8ENS_18Kernel_traits_baseILj2560EfS2_fS2_fjLj128EEEEELb0ELb0ELb1EEEvNS_9BwdParamsE)
        .other          _ZN10layer_norm31ln_parallel_residual_bwd_kernelINS_13Kernel_traitsIf6__halffS2_fjLj2560ELj1ELj1ELj4ELj8ENS_18Kernel_traits_baseILj2560EfS2_fS2_fjLj128EEEEELb0ELb0ELb1EEEvNS_9BwdParamsE,@"STO_CUDA_ENTRY STV_DEFAULT"
_ZN10layer_norm31ln_parallel_residual_bwd_kernelINS_13Kernel_traitsIf6__halffS2_fjLj2560ELj1ELj1ELj4ELj8ENS_18Kernel_traits_baseILj2560EfS2_fS2_fjLj128EEEEELb0ELb0ELb1EEEvNS_9BwdParamsE:
.text._ZN10layer_norm31ln_parallel_residual_bwd_kernelINS_13Kernel_traitsIf6__halffS2_fjLj2560ELj1ELj1ELj4ELj8ENS_18Kernel_traits_baseILj2560EfS2_fS2_fjLj128EEEEELb0ELb0ELb1EEEvNS_9BwdParamsE:
        /* <DEDUP_REMOVED lines=110> */
.L_x_3967:
        /* <DEDUP_REMOVED lines=24> */
[----:B------:R-:W2:Y:S02]  /*0860*/  LDG.E.64 R160, desc[UR12][R160.64] ;  /* 0x0000000ca0a07981 */ /* 0x000ea4000c1e1b00 */
[----:B------:R-:W-:-:S04]  /*0870*/  IMAD.WIDE.U32 R120, R197, 0x10, R124 ;  /* 0x00000010c5787825 */ /* 0x000fc800078e007c */
[----:B------:R-:W-:Y:S02]  /*0880*/  IMAD.WIDE.U32 R124, R199, 0x10, R124 ;  /* 0x00000010c77c7825 */ /* 0x000fe400078e007c */
[----:B------:R-:W2:Y:S02]  /*0890*/  LDG.E.128 R120, desc[UR12][R120.64] ;  /* 0x0000000c78787981 */ /* 0x000ea4000c1e1d00 */
[----:B------:R-:W-:Y:S02]  /*08a0*/  IMAD.WIDE.U32 R164, R193, 0x8, R176 ;  /* 0x00000008c1a47825 */ /* 0x000fe400078e00b0 */
[----:B------:R-:W2:Y:S02]  /*08b0*/  LDG.E.128 R124, desc[UR12][R124.64] ;  /* 0x0000000c7c7c7981 */ /* 0x000ea4000c1e1d00 */
[----:B0-----:R-:W-:Y:S02]  /*08c0*/  IMAD.WIDE R178, R187, 0x4, R178 ;  /* 0x00000004bbb27825 */ /* 0x001fe400078e02b2 */
[----:B------:R-:W2:Y:S02]  /*08d0*/  LDG.E.64 R164, desc[UR12][R164.64] ;  /* 0x0000000ca4a47981 */ /* 0x000ea4000c1e1b00 */
[----:B------:R-:W-:-:S02]  /*08e0*/  IMAD.WIDE.U32 R162, R193, 0x8, R174 ;  /* 0x00000008c1a27825 */ /* 0x000fc400078e00ae */
[----:B------:R0:W2:Y:S02]  /*08f0*/  LDG.E R179, desc[UR12][R178.64] ;  /* 0x0000000cb2b37981 */ /* 0x0000a4000c1e1900 */
[--C-:B------:R-:W-:Y:S02]  /*0900*/  IMAD.WIDE.U32 R166, R195, 0x8, R174.reuse ;  /* 0x00000008c3a67825 */ /* 0x100fe400078e00ae */
[----:B------:R-:W2:Y:S02]  /*0910*/  LDG.E.64 R162, desc[UR12][R162.64] ;  /* 0x0000000ca2a27981 */ /* 0x000ea4000c1e1b00 */
[--C-:B------:R-:W-:Y:S02]  /*0920*/  IMAD.WIDE.U32 R170, R197, 0x8, R174.reuse ;  /* 0x00000008c5aa7825 */ /* 0x100fe400078e00ae */
[----:B------:R-:W2:Y:S02]  /*0930*/  LDG.E.64 R166, desc[UR12][R166.64] ;  /* 0x0000000ca6a67981 */ /* 0x000ea4000c1e1b00 */
[----:B------:R-:W-:-:S02]  /*0940*/  IMAD.WIDE.U32 R174, R199, 0x8, R174 ;  /* 0x00000008c7ae7825 */ /* 0x000fc400078e00ae */
[----:B------:R-:W2:Y:S02]  /*0950*/  LDG.E.64 R170, desc[UR12][R170.64] ;  /* 0x0000000caaaa7981 */ /* 0x000ea4000c1e1b00 */
[--C-:B------:R-:W-:Y:S02]  /*0960*/  IMAD.WIDE.U32 R168, R195, 0x8, R176.reuse ;  /* 0x00000008c3a87825 */ /* 0x100fe400078e00b0 */
[----:B------:R-:W2:Y:S02]  /*0970*/  LDG.E.64 R174, desc[UR12][R174.64] ;  /* 0x0000000caeae7981 */ /* 0x000ea4000c1e1b00 */
[--C-:B------:R-:W-:Y:S02]  /*0980*/  IMAD.WIDE.U32 R172, R197, 0x8, R176.reuse ;  /* 0x00000008c5ac7825 */ /* 0x100fe400078e00b0 */
[----:B------:R-:W2:Y:S02]  /*0990*/  LDG.E.64 R168, desc[UR12][R168.64] ;  /* 0x0000000ca8a87981 */ /* 0x000ea4000c1e1b00 */
[----:B------:R-:W-:-:S02]  /*09a0*/  IMAD.WIDE.U32 R176, R199, 0x8, R176 ;  /* 0x00000008c7b07825 */ /* 0x000fc400078e00b0 */
[----:B------:R-:W2:Y:S04]  /*09b0*/  LDG.E.64 R172, desc[UR12][R172.64] ;  /* 0x0000000cacac7981 */ /* 0x000ea8000c1e1b00 */
[----:B------:R-:W2:Y:S01]  /*09c0*/  LDG.E.64 R176, desc[UR12][R176.64] ;  /* 0x0000000cb0b07981 */ /* 0x000ea2000c1e1b00 */
        /* <DEDUP_REMOVED lines=16> */
[----:B----4-:R-:W-:Y:S01]  /*0ad0*/  MOV R202, R158 ;  /* 0x0000009e00ca7202 */ /* 0x010fe20000000f00 */
[C---:B--2---:R-:W-:Y:S01]  /*0ae0*/  FADD.FTZ R214, -R0.reuse, R116 ;  /* 0x0000007400d67221 */ /* 0x044fe20000010100 */
[----:B------:R-:W-:Y:S01]  /*0af0*/  FADD.FTZ R216, -R0, R117 ;  /* 0x0000007500d87221 */ /* 0x000fe20000010100 */
[----:B------:R-:W-:Y:S01]  /*0b00*/  SHF.R.U64 R158, R158, 0x10, R159 ;  /* 0x000000109e9e7819 */ /* 0x000fe2000000129f */
[----:B-1----:R-:W-:Y:S01]  /*0b10*/  @P0 IMAD.WIDE.U32 R112, R195, 0x10, R112 ;  /* 0x00000010c3700825 */ /* 0x002fe200078e0070 */
[----:B------:R-:W-:-:S02]  /*0b20*/  MOV R203, R159 ;  /* 0x0000009f00cb7202 */ /* 0x000fc40000000f00 */
[----:B------:R-:W-:Y:S01]  /*0b30*/  SHF.R.U32.HI R204, RZ, 0x10, R159 ;  /* 0x00000010ffcc7819 */ /* 0x000fe2000001169f */
[----:B------:R-:W1:Y:S01]  /*0b40*/  @P0 LDC.64 R116, c[0x0][0x438] ;  /* 0x00010e00ff740b82 */ /* 0x000e620000000a00 */
[----:B------:R-:W-:Y:S01]  /*0b50*/  MOV R159, R160 ;  /* 0x000000a0009f7202 */ /* 0x000fe20000000f00 */
[----:B---3--:R-:W-:Y:S01]  /*0b60*/  @P0 IMAD.WIDE.U32 R110, R193, 0x10, R110 ;  /* 0x00000010c16e0825 */ /* 0x008fe200078e006e */
[----:B------:R-:W-:Y:S01]  /*0b70*/  SHF.R.U64 R160, R160, 0x10, R161 ;  /* 0x00000010a0a07819 */ /* 0x000fe200000012a1 */
[----:B-----5:R2:W5:Y:S01]  /*0b80*/  @P0 LDG.E.128 R52, desc[UR12][R112.64] ;  /* 0x0000000c70340981 */ /* 0x020562000c1e1d00 */
[----:B0-----:R-:W-:Y:S01]  /*0b90*/  MOV R178, R161 ;  /* 0x000000a100b27202 */ /* 0x001fe20000000f00 */
[----:B------:R-:W-:Y:S01]  /*0ba0*/  @P0 IMAD.WIDE.U32 R114, R197, 0x10, R114 ;  /* 0x00000010c5720825 */ /* 0x000fe200078e0072 */
[----:B------:R-:W-:Y:S01]  /*0bb0*/  SHF.R.U32.HI R161, RZ, 0x10, R161 ;  /* 0x00000010ffa17819 */ /* 0x000fe200000116a1 */
[----:B------:R0:W5:Y:S04]  /*0bc0*/  @P0 LDG.E.128 R56, desc[UR12][R110.64] ;  /* 0x0000000c6e380981 */ /* 0x000168000c1e1d00 */
[----:B------:R3:W5:Y:S01]  /*0bd0*/  @P0 LDG.E.128 R48, desc[UR12][R114.64] ;  /* 0x0000000c72300981 */ /* 0x000762000c1e1d00 */
[----:B--2---:R-:W-:-:S02]  /*0be0*/  HADD2.F32 R113, -RZ, R159.H0_H0 ;  /* 0x2000009fff717230 */ /* 0x004fc40000004100 */
[----:B------:R-:W-:-:S04]  /*0bf0*/  @P0 IMAD.WIDE.U32 R108, R191, 0x10, R108 ;  /* 0x00000010bf6c0825 */ /* 0x000fc800078e006c */
[----:B0-----:R-:W-:Y:S02]  /*0c00*/  HADD2.F32 R111, -RZ, R202.H0_H0 ;  /* 0x200000caff6f7230 */ /* 0x001fe40000004100 */
[C---:B------:R-:W-:Y:S01]  /*0c10*/  FADD.FTZ R118, -R0.reuse, R118 ;  /* 0x0000007600767221 */ /* 0x040fe20000010100 */
[----:B------:R-:W-:Y:S02]  /*0c20*/  HADD2.F32 R112, -RZ, R160.H0_H0 ;  /* 0x200000a0ff707230 */ /* 0x000fe40000004100 */
[----:B------:R-:W-:Y:S01]  /*0c30*/  FADD.FTZ R228, -R0, R126 ;  /* 0x0000007e00e47221 */ /* 0x000fe20000010100 */
[----:B---3--:R-:W-:Y:S02]  /*0c40*/  HADD2.F32 R114, -RZ, R161.H0_H0 ;  /* 0x200000a1ff727230 */ /* 0x008fe40000004100 */
[----:B------:R-:W-:Y:S01]  /*0c50*/  FMUL.FTZ R161, R84, R113 ;  /* 0x0000007154a17220 */ /* 0x000fe20000410000 */
[----:B------:R-:W-:Y:S01]  /*0c60*/  HADD2.F32 R115, -RZ, R178.H0_H0 ;  /* 0x200000b2ff737230 */ /* 0x000fe20000004100 */
[----:B------:R0:W5:Y:S01]  /*0c70*/  @P0 LDG.E.128 R60, desc[UR12][R108.64] ;  /* 0x0000000c6c3c0981 */ /* 0x000162000c1e1d00 */
[----:B------:R-:W-:-:S02]  /*0c80*/  HADD2.F32 R110, -RZ, R158.H0_H0 ;  /* 0x2000009eff6e7230 */ /* 0x000fc40000004100 */
[----:B------:R-:W-:Y:S01]  /*0c90*/  FMUL.FTZ R126, R85, R112 ;  /* 0x00000070557e7220 */ /* 0x000fe20000410000 */
        /* <DEDUP_REMOVED lines=11> */
[----:B------:R-:W-:Y:S01]  /*0d50*/  MOV R209, R164 ;  /* 0x000000a400d17202 */ /* 0x000fe20000000f00 */
[C---:B------:R-:W-:Y:S01]  /*0d60*/  FMUL.FTZ R0, R179.reuse, R196 ;  /* 0x000000c4b3007220 */ /* 0x040fe20000410000 */
[----:B------:R-:W-:Y:S01]  /*0d70*/  FMUL.FTZ R124, R179, R118 ;  /* 0x00000076b37c7220 */ /* 0x000fe20000410000 */
[----:B------:R-:W-:Y:S01]  /*0d80*/  MOV R223, R174 ;  /* 0x000000ae00df7202 */ /* 0x000fe20000000f00 */
[----:B------:R-:W-:Y:S01]  /*0d90*/  FFMA.FTZ R241, R65, R110, R126 ;  /* 0x0000006e41f17223 */ /* 0x000fe2000001007e */
[----:B------:R-:W-:Y:S01]  /*0da0*/  FADD.FTZ R118, RZ, R239 ;  /* 0x000000efff767221 */ /* 0x000fe20000010000 */
[----:B------:R-:W-:Y:S01]  /*0db0*/  SHF.R.U64 R174, R174, 0x10, R175 ;  /* 0x00000010aeae7819 */ /* 0x000fe200000012af */
[----:B------:R-:W-:Y:S01]  /*0dc0*/  FFMA.FTZ R243, R66, R203, R109 ;  /* 0x000000cb42f37223 */ /* 0x000fe2000001006d */
[----:B------:R-:W-:Y:S01]  /*0dd0*/  MOV R224, R175 ;  /* 0x000000af00e07202 */ /* 0x000fe20000000f00 */
[----:B------:R-:W-:Y:S01]  /*0de0*/  FMUL.FTZ R194, R179, R194 ;  /* 0x000000c2b3c27220 */ /* 0x000fe20000410000 */
[----:B------:R-:W-:Y:S01]  /*0df0*/  MOV R205, R162 ;  /* 0x000000a200cd7202 */ /* 0x000fe20000000f00 */
[----:B------:R-:W-:Y:S01]  /*0e00*/  FFMA.FTZ R109, R0, R239, RZ ;  /* 0x000000ef006d7223 */ /* 0x000fe200000100ff */
[----:B------:R-:W-:Y:S01]  /*0e10*/  SHF.R.U64 R164, R164, 0x10, R165 ;  /* 0x00000010a4a47819 */ /* 0x000fe200000012a5 */
[----:B------:R-:W-:Y:S01]  /*0e20*/  HADD2.F32 R204, -RZ, R204.H0_H0 ;  /* 0x200000ccffcc7230 */ /* 0x000fe20000004100 */
[----:B------:R-:W-:Y:S01]  /*0e30*/  SHF.R.U32.HI R175, RZ, 0x10, R175 ;  /* 0x00000010ffaf7819 */ /* 0x000fe200000116af */
[----:B------:R-:W-:-:S02]  /*0e40*/  HADD2.F32 R209, -RZ, R209.H0_H0 ;  /* 0x200000d1ffd17230 */ /* 0x000fc40000004100 */
[----:B------:R-:W-:Y:S01]  /*0e50*/  FMUL.FTZ R108, R87, R114 ;  /* 0x00000072576c7220 */ /* 0x000fe20000410000 */
[----:B------:R-:W-:Y:S01]  /*0e60*/  FADD.FTZ R118, R241, R118 ;  /* 0x00000076f1767221 */ /* 0x000fe20000010000 */
[----:B-1----:R-:W-:Y:S01]  /*0e70*/  @P0 IMAD.WIDE.U32 R116, R199, 0x10, R116 ;  /* 0x00000010c7740825 */ /* 0x002fe200078e0074 */
[----:B------:R-:W-:-:S03]  /*0e80*/  SHF.R.U64 R162, R162, 0x10, R163 ;  /* 0x00000010a2a27819 */ /* 0x000fc600000012a3 */
[----:B------:R-:W-:Y:S01]  /*0e90*/  FMUL.FTZ R198, R179, R198 ;  /* 0x000000c6b3c67220 */ /* 0x000fe20000410000 */
[----:B------:R-:W-:Y:S01]  /*0ea0*/  MOV R211, R165 ;  /* 0x000000a500d37202 */ /* 0x000fe20000000f00 */
[----:B------:R-:W-:Y:S01]  /*0eb0*/  FFMA.FTZ R109, R194, R241, R109 ;  /* 0x000000f1c26d7223 */ /* 0x000fe2000001006d */
[----:B------:R-:W-:Y:S01]  /*0ec0*/  HADD2.F32 R205, -RZ, R205.H0_H0 ;  /* 0x200000cdffcd7230 */ /* 0x000fe20000004100 */
[----:B------:R-:W-:Y:S01]  /*0ed0*/  MOV R225, R176 ;  /* 0x000000b000e17202 */ /* 0x000fe20000000f00 */
[----:B------:R-:W-:Y:S02]  /*0ee0*/  HADD2.F32 R178, -RZ, R164.H0_H0 ;  /* 0x200000a4ffb27230 */ /* 0x000fe40000004100 */
[----:B------:R-:W-:Y:S01]  /*0ef0*/  FFMA.FTZ R245, R67, R204, R108 ;  /* 0x000000cc43f57223 */ /* 0x000fe2000001006c */
[----:B------:R-:W-:Y:S02]  /*0f00*/  HADD2.F32 R237, -RZ, R175.H0_H0 ;  /* 0x200000afffed7230 */ /* 0x000fe40000004100 */
[----:B------:R-:W-:Y:S01]  /*0f10*/  FMUL.FTZ R175, R88, R209 ;  /* 0x000000d158af7220 */ /* 0x000fe20000410000 */
[----:B------:R-:W-:Y:S01]  /*0f20*/  FADD.FTZ R118, R243, R118 ;  /* 0x00000076f3767221 */ /* 0x000fe20000010000 */
[----:B------:R-:W-:Y:S01]  /*0f30*/  SHF.R.U64 R176, R176, 0x10, R177 ;  /* 0x00000010b0b07819 */ /* 0x000fe200000012b1 */
[----:B------:R0:W5:Y:S01]  /*0f40*/  @P0 LDG.E.128 R44, desc[UR12][R116.64] ;  /* 0x0000000c742c0981 */ /* 0x000162000c1e1d00 */
[----:B------:R-:W-:Y:S01]  /*0f50*/  MOV R226, R177 ;  /* 0x000000b100e27202 */ /* 0x000fe20000000f00 */
[----:B------:R-:W-:Y:S01]  /*0f60*/  FMUL.FTZ R200, R179, R200 ;  /* 0x000000c8b3c87220 */ /* 0x000fe20000410000 */
[----:B------:R-:W-:Y:S01]  /*0f70*/  MOV R207, R163 ;  /* 0x000000a300cf7202 */ /* 0x000fe20000000f00 */
[----:B------:R-:W-:Y:S01]  /*0f80*/  FFMA.FTZ R109, R198, R243, R109 ;  /* 0x000000f3c66d7223 */ /* 0x000fe2000001006d */
[----:B------:R-:W-:Y:S01]  /*0f90*/  SHF.R.U32.HI R165, RZ, 0x10, R165 ;  /* 0x00000010ffa57819 */ /* 0x000fe200000116a5 */
[----:B------:R-:W-:Y:S01]  /*0fa0*/  HADD2.F32 R211, -RZ, R211.H0_H0 ;  /* 0x200000d3ffd37230 */ /* 0x000fe20000004100 */
[----:B------:R-:W-:-:S02]  /*0fb0*/  MOV R215, R168 ;  /* 0x000000a800d77202 */ /* 0x000fc40000000f00 */
[----:B------:R-:W-:Y:S01]  /*0fc0*/  SHF.R.U32.HI R177, RZ, 0x10, R177 ;  /* 0x00000010ffb17819 */ /* 0x000fe200000116b1 */
[----:B0-----:R-:W-:Y:S02]  /*0fd0*/  HADD2.F32 R116, -RZ, R162.H0_H0 ;  /* 0x200000a2ff747230 */ /* 0x001fe40000004100 */
[----:B------:R-:W-:Y:S01]  /*0fe0*/  FMUL.FTZ R108, R89, R178 ;  /* 0x000000b2596c7220 */ /* 0x000fe20000410000 */
[----:B------:R-:W-:Y:S01]  /*0ff0*/  FFMA.FTZ R175, R68, R205, R175 ;  /* 0x000000cd44af7223 */ /* 0x000fe200000100af */
[----:B------:R-:W-:Y:S01]  /*1000*/  FADD.FTZ R118, R245, R118 ;  /* 0x00000076f5767221 */ /* 0x000fe20000010000 */
[----:B------:R-:W-:Y:S01]  /*1010*/  HADD2.F32 R238, -RZ, R225.H0_H0 ;  /* 0x200000e1ffee7230 */ /* 0x000fe20000004100 */
[----:B------:R-:W-:Y:S01]  /*1020*/  SHF.R.U32.HI R163, RZ, 0x10, R163 ;  /* 0x00000010ffa37819 */ /* 0x000fe200000116a3 */
[----:B------:R-:W-:Y:S01]  /*1030*/  FMUL.FTZ R206, R179, R206 ;  /* 0x000000ceb3ce7220 */ /* 0x000fe20000410000 */
[----:B------:R-:W-:Y:S02]  /*1040*/  HADD2.F32 R225, -RZ, R176.H0_H0 ;  /* 0x200000b0ffe17230 */ /* 0x000fe40000004100 */
[----:B------:R-:W-:Y:S01]  /*1050*/  FFMA.FTZ R109, R200, R245, R109 ;  /* 0x000000f5c86d7223 */ /* 0x000fe2000001006d */
[----:B------:R-:W-:Y:S01]  /*1060*/  HADD2.F32 R207, -RZ, R207.H0_H0 ;  /* 0x200000cfffcf7230 */ /* 0x000fe20000004100 */
[----:B------:R-:W-:Y:S01]  /*1070*/  MOV R121, R170 ;  /* 0x000000aa00797202 */ /* 0x000fe20000000f00 */
[----:B------:R-:W-:Y:S01]  /*1080*/  HADD2.F32 R196, -RZ, R165.H0_H0 ;  /* 0x200000a5ffc47230 */ /* 0x000fe20000004100 */
[----:B------:R-:W-:Y:S01]  /*1090*/  SHF.R.U64 R123, R170, 0x10, R171 ;  /* 0x00000010aa7b7819 */ /* 0x000fe200000012ab */
[----:B------:R-:W-:-:S02]  /*10a0*/  HADD2.F32 R229, -RZ, R215.H0_H0 ;  /* 0x200000d7ffe57230 */ /* 0x000fc40000004100 */
[----:B------:R-:W-:Y:S01]  /*10b0*/  FMUL.FTZ R215, R90, R211 ;  /* 0x000000d35ad77220 */ /* 0x000fe20000410000 */
[----:B------:R-:W-:Y:S02]  /*10c0*/  HADD2.F32 R176, -RZ, R177.H0_H0 ;  /* 0x200000b1ffb07230 */ /* 0x000fe40000004100 */
[----:B------:R-:W-:Y:S01]  /*10d0*/  FFMA.FTZ R177, R69, R116, R108 ;  /* 0x0000007445b17223 */ /* 0x000fe2000001006c */
[----:B------:R-:W-:Y:S01]  /*10e0*/  FADD.FTZ R118, R175, R118 ;  /* 0x00000076af767221 */ /* 0x000fe20000010000 */
[----:B------:R-:W-:Y:S01]  /*10f0*/  MOV R219, R171 ;  /* 0x000000ab00db7202 */ /* 0x000fe20000000f00 */
[----:B------:R-:W-:Y:S01]  /*1100*/  FMUL.FTZ R208, R179, R208 ;  /* 0x000000d0b3d07220 */ /* 0x000fe20000410000 */
[----:B------:R-:W-:Y:S01]  /*1110*/  SHF.R.U32.HI R170, RZ, 0x10, R171 ;  /* 0x00000010ffaa7819 */ /* 0x000fe200000116ab */
[----:B------:R-:W-:Y:S01]  /*1120*/  FFMA.FTZ R109, R206, R175, R109 ;  /* 0x000000afce6d7223 */ /* 0x000fe2000001006d */
[----:B------:R-:W-:Y:S01]  /*1130*/  MOV R119, R166 ;  /* 0x000000a600777202 */ /* 0x000fe20000000f00 */
[----:B------:R-:W-:Y:S01]  /*1140*/  HADD2.F32 R117, -RZ, R163.H0_H0 ;  /* 0x200000a3ff757230 */ /* 0x000fe20000004100 */
[----:B------:R-:W-:-:S02]  /*1150*/  SHF.R.U64 R168, R168, 0x10, R169 ;  /* 0x00000010a8a87819 */ /* 0x000fc400000012a9 */
[----:B------:R-:W-:Y:S01]  /*1160*/  MOV R171, R172 ;  /* 0x000000ac00ab7202 */ /* 0x000fe20000000f00 */
[----:B------:R-:W-:Y:S01]  /*1170*/  FMUL.FTZ R108, R91, R196 ;  /* 0x000000c45b6c7220 */ /* 0x000fe20000410000 */
[----:B------:R-:W-:Y:S01]  /*1180*/  FFMA.FTZ R215, R70, R207, R215 ;  /* 0x000000cf46d77223 */ /* 0x000fe200000100d7 */
[----:B------:R-:W-:Y:S01]  /*1190*/  FADD.FTZ R118, R177, R118 ;  /* 0x00000076b1767221 */ /* 0x000fe20000010000 */
[----:B------:R-:W-:Y:S01]  /*11a0*/  SHF.R.U64 R166, R166, 0x10, R167 ;  /* 0x00000010a6a67819 */ /* 0x000fe200000012a7 */
[----:B------:R-:W-:Y:S01]  /*11b0*/  FMUL.FTZ R210, R179, R210 ;  /* 0x000000d2b3d27220 */ /* 0x000fe20000410000 */
[----:B------:R-:W-:Y:S01]  /*11c0*/  MOV R217, R169 ;  /* 0x000000a900d97202 */ /* 0x000fe20000000f00 */
[----:B------:R-:W-:Y:S01]  /*11d0*/  FFMA.FTZ R109, R208, R177, R109 ;  /* 0x000000b1d06d7223 */ /* 0x000fe2000001006d */
[----:B------:R-:W-:Y:S02]  /*11e0*/  HADD2.F32 R231, -RZ, R119.H0_H0 ;  /* 0x20000077ffe77230 */ /* 0x000fe40000004100 */
[----:B------:R-:W-:Y:S01]  /*11f0*/  FADD.FTZ R118, R215, R118 ;  /* 0x00000076d7767221 */ /* 0x000fe20000010000 */
[----:B------:R-:W-:-:S02]  /*1200*/  HADD2.F32 R202, -RZ, R168.H0_H0 ;  /* 0x200000a8ffca7230 */ /* 0x000fc40000004100 */
[----:B------:R-:W-:Y:S02]  /*1210*/  HADD2.F32 R233, -RZ, R219.H0_H0 ;  /* 0x200000dbffe97230 */ /* 0x000fe40000004100 */
[----:B------:R-:W-:Y:S01]  /*1220*/  FFMA.FTZ R219, R71, R117, R108 ;  /* 0x0000007547db7223 */ /* 0x000fe2000001006c */
[----:B------:R-:W-:Y:S02]  /*1230*/  HADD2.F32 R235, -RZ, R171.H0_H0 ;  /* 0x200000abffeb7230 */ /* 0x000fe40000004100 */
[----:B------:R-:W-:Y:S01]  /*1240*/  FMUL.FTZ R171, R92, R229 ;  /* 0x000000e55cab7220 */ /* 0x000fe20000410000 */
[----:B------:R-:W-:Y:S01]  /*1250*/  SHF.R.U64 R172, R172, 0x10, R173 ;  /* 0x00000010acac7819 */ /* 0x000fe200000012ad */
[C---:B------:R-:W-:Y:S01]  /*1260*/  FMUL.FTZ R212, R179.reuse, R212 ;  /* 0x000000d4b3d47220 */ /* 0x040fe20000410000 */
[----:B------:R-:W-:Y:S01]  /*1270*/  MOV R221, R173 ;  /* 0x000000ad00dd7202 */ /* 0x000fe20000000f00 */
[----:B------:R-:W-:Y:S01]  /*1280*/  FMUL.FTZ R127, R179, R216 ;  /* 0x000000d8b37f7220 */ /* 0x000fe20000410000 */
[----:B------:R-:W-:Y:S01]  /*1290*/  MOV R213, R167 ;  /* 0x000000a700d57202 */ /* 0x000fe20000000f00 */
[----:B------:R-:W-:Y:S01]  /*12a0*/  FFMA.FTZ R109, R210, R215, R109 ;  /* 0x000000d7d26d7223 */ /* 0x000fe2000001006d */
[----:B------:R-:W-:Y:S01]  /*12b0*/  SHF.R.U32.HI R169, RZ, 0x10, R169 ;  /* 0x00000010ffa97819 */ /* 0x000fe200000116a9 */
[----:B------:R-:W-:Y:S01]  /*12c0*/  HADD2.F32 R216, -RZ, R166.H0_H0 ;  /* 0x200000a6ffd87230 */ /* 0x000fe20000004100 */
[----:B------:R-:W-:Y:S01]  /*12d0*/  SHF.R.U32.HI R173, RZ, 0x10, R173 ;  /* 0x00000010ffad7819 */ /* 0x000fe200000116ad */
[----:B------:R-:W-:-:S02]  /*12e0*/  HADD2.F32 R217, -RZ, R217.H0_H0 ;  /* 0x200000d9ffd97230 */ /* 0x000fc40000004100 */
[----:B------:R-:W-:Y:S01]  /*12f0*/  FMUL.FTZ R166, R93, R202 ;  /* 0x000000ca5da67220 */ /* 0x000fe20000410000 */
[----:B------:R-:W-:Y:S01]  /*1300*/  FFMA.FTZ R171, R72, R231, R171 ;  /* 0x000000e748ab7223 */ /* 0x000fe200000100ab */
[----:B------:R-:W-:Y:S01]  /*1310*/  FADD.FTZ R118, R219, R118 ;  /* 0x00000076db767221 */ /* 0x000fe20000010000 */
[----:B------:R-:W-:Y:S01]  /*1320*/  SHF.R.U32.HI R167, RZ, 0x10, R167 ;  /* 0x00000010ffa77819 */ /* 0x000fe200000116a7 */
[C---:B------:R-:W-:Y:S01]  /*1330*/  FMUL.FTZ R214, R179.reuse, R214 ;  /* 0x000000d6b3d67220 */ /* 0x040fe20000410000 */
[C---:B------:R-:W-:Y:S01]  /*1340*/  FMUL.FTZ R159, R179.reuse, R218 ;  /* 0x000000dab39f7220 */ /* 0x040fe20000410000 */
[----:B------:R-:W-:Y:S01]  /*1350*/  FMUL.FTZ R119, R179, R220 ;  /* 0x000000dcb3777220 */ /* 0x000fe20000410000 */
[----:B------:R-:W-:Y:S02]  /*1360*/  HADD2.F32 R236, -RZ, R172.H0_H0 ;  /* 0x200000acffec7230 */ /* 0x000fe40000004100 */
[----:B------:R-:W-:Y:S01]  /*1370*/  FFMA.FTZ R109, R212, R219, R109 ;  /* 0x000000dbd46d7223 */ /* 0x000fe2000001006d */
[----:B------:R-:W-:-:S02]  /*1380*/  HADD2.F32 R213, -RZ, R213.H0_H0 ;  /* 0x200000d5ffd57230 */ /* 0x000fc40000004100 */
[----:B------:R-:W-:Y:S01]  /*1390*/  FFMA.FTZ R166, R73, R216, R166 ;  /* 0x000000d849a67223 */ /* 0x000fe200000100a6 */
[----:B------:R-:W-:Y:S02]  /*13a0*/  HADD2.F32 R218, -RZ, R169.H0_H0 ;  /* 0x200000a9ffda7230 */ /* 0x000fe40000004100 */
[----:B------:R-:W-:Y:S02]  /*13b0*/  HADD2.F32 R220, -RZ, R121.H0_H0 ;  /* 0x20000079ffdc7230 */ /* 0x000fe40000004100 */
[----:B------:R-:W-:Y:S01]  /*13c0*/  FADD.FTZ R121, R171, R118 ;  /* 0x00000076ab797221 */ /* 0x000fe20000010000 */
[----:B------:R-:W-:Y:S02]  /*13d0*/  HADD2.F32 R172, -RZ, R173.H0_H0 ;  /* 0x200000adffac7230 */ /* 0x000fe40000004100 */
[----:B------:R-:W-:Y:S01]  /*13e0*/  FMUL.FTZ R173, R94, R217 ;  /* 0x000000d95ead7220 */ /* 0x000fe20000410000 */
[----:B------:R-:W-:Y:S01]  /*13f0*/  FFMA.FTZ R108, R214, R171, R109 ;  /* 0x000000abd66c7223 */ /* 0x000fe2000001006d */
[----:B------:R-:W-:-:S02]  /*1400*/  HADD2.F32 R227, -RZ, R167.H0_H0 ;  /* 0x200000a7ffe37230 */ /* 0x000fc40000004100 */
        /* <DEDUP_REMOVED lines=21> */
[----:B------:R-:W-:Y:S02]  /*1560*/  HADD2.F32 R170, -RZ, R170.H0_H0 ;  /* 0x200000aaffaa7230 */ /* 0x000fe40000004100 */
[----:B------:R-:W-:Y:S01]  /*1570*/  FADD.FTZ R118, R158, R121 ;  /* 0x000000799e767221 */ /* 0x000fe20000010000 */
[----:B------:R-:W-:Y:S01]  /*1580*/  FMUL.FTZ R122, R179, R122 ;  /* 0x0000007ab37a7220 */ /* 0x000fe20000410000 */
[----:B------:R-:W-:Y:S01]  /*1590*/  FMUL.FTZ R126, R99, R172 ;  /* 0x000000ac637e7220 */ /* 0x000fe20000410000 */
[----:B------:R-:W-:Y:S01]  /*15a0*/  FFMA.FTZ R109, R119, R158, R108 ;  /* 0x0000009e776d7223 */ /* 0x000fe2000001006c */
[----:B------:R-:W-:-:S02]  /*15b0*/  HADD2.F32 R174, -RZ, R174.H0_H0 ;  /* 0x200000aeffae7230 */ /* 0x000fc40000004100 */
[----:B------:R-:W-:Y:S01]  /*15c0*/  FADD.FTZ R167, R163, R118 ;  /* 0x00000076a3a77221 */ /* 0x000fe20000010000 */
[----:B------:R-:W-:Y:S02]  /*15d0*/  HADD2.F32 R223, -RZ, R223.H0_H0 ;  /* 0x200000dfffdf7230 */ /* 0x000fe40000004100 */
[----:B------:R-:W-:Y:S01]  /*15e0*/  FMUL.FTZ R118, R101, R225 ;  /* 0x000000e165767220 */ /* 0x000fe20000410000 */
[----:B------:R-:W-:Y:S01]  /*15f0*/  FFMA.FTZ R126, R79, R170, R126 ;  /* 0x000000aa4f7e7223 */ /* 0x000fe2000001007e */
[----:B------:R-:W-:Y:S01]  /*1600*/  FMUL.FTZ R123, R100, R238 ;  /* 0x000000ee647b7220 */ /* 0x000fe20000410000 */
[----:B------:R-:W-:Y:S01]  /*1610*/  FFMA.FTZ R108, R122, R163, R109 ;  /* 0x000000a37a6c7223 */ /* 0x000fe2000001006d */
[----:B------:R-:W-:Y:S02]  /*1620*/  HADD2.F32 R226, -RZ, R226.H0_H0 ;  /* 0x200000e2ffe27230 */ /* 0x000fe40000004100 */
[----:B------:R-:W-:Y:S01]  /*1630*/  FFMA.FTZ R121, R81, R174, R118 ;  /* 0x000000ae51797223 */ /* 0x000fe20000010076 */
[----:B------:R-:W-:Y:S01]  /*1640*/  FMUL.FTZ R160, R179, R234 ;  /* 0x000000eab3a07220 */ /* 0x000fe20000410000 */
[----:B------:R-:W-:Y:S01]  /*1650*/  FFMA.FTZ R123, R80, R223, R123 ;  /* 0x000000df507b7223 */ /* 0x000fe2000001007b */
        /* <DEDUP_REMOVED lines=50> */
.L_x_3921:
[----:B------:R-:W-:Y:S05]  /*1980*/  BSYNC.RECONVERGENT B0 ;  /* 0x0000000000007941 */ /* 0x000fea0003800200 */
.L_x_3920:
        /* <DEDUP_REMOVED lines=134> */
.L_x_3924:
        /* <DEDUP_REMOVED lines=23> */
.L_x_3923:
        /* <DEDUP_REMOVED lines=20> */
.L_x_3926:
        /* <DEDUP_REMOVED lines=21> */
.L_x_3922:
        /* <DEDUP_REMOVED lines=27> */
.L_x_3928:
        /* <DEDUP_REMOVED lines=23> */
.L_x_3927:
        /* <DEDUP_REMOVED lines=20> */
.L_x_3929:
        /* <DEDUP_REMOVED lines=20> */
.L_x_3925:
        /* <DEDUP_REMOVED lines=24> */
.L_x_3930:
        /* <DEDUP_REMOVED lines=24> */
.L_x_3933:
        /* <DEDUP_REMOVED lines=17> */
.L_x_3932:
        /* <DEDUP_REMOVED lines=24> */
.L_x_3935:
        /* <DEDUP_REMOVED lines=19> */
.L_x_3931:
        /* <DEDUP_REMOVED lines=23> */
.L_x_3937:
        /* <DEDUP_REMOVED lines=17> */
.L_x_3936:
        /* <DEDUP_REMOVED lines=24> */
.L_x_3938:
        /* <DEDUP_REMOVED lines=18> */
.L_x_3934:
        /* <DEDUP_REMOVED lines=19> */
.L_x_3939:
        /* <DEDUP_REMOVED lines=24> */
.L_x_3942:
        /* <DEDUP_REMOVED lines=17> */
.L_x_3941:
        /* <DEDUP_REMOVED lines=24> */
.L_x_3944:
        /* <DEDUP_REMOVED lines=19> */
.L_x_3940:
        /* <DEDUP_REMOVED lines=23> */
.L_x_3946:
        /* <DEDUP_REMOVED lines=17> */
.L_x_3945:
        /* <DEDUP_REMOVED lines=24> */
.L_x_3947:
        /* <DEDUP_REMOVED lines=18> */
.L_x_3943:
        /* <DEDUP_REMOVED lines=19> */
.L_x_3948:
        /* <DEDUP_REMOVED lines=24> */
.L_x_3951:
        /* <DEDUP_REMOVED lines=17> */
.L_x_3950:
        /* <DEDUP_REMOVED lines=24> */
.L_x_3953:
        /* <DEDUP_REMOVED lines=19> */
.L_x_3949:
        /* <DEDUP_REMOVED lines=23> */
.L_x_3955:
        /* <DEDUP_REMOVED lines=17> */
.L_x_3954:
        /* <DEDUP_REMOVED lines=24> */
.L_x_3956:
        /* <DEDUP_REMOVED lines=18> */
.L_x_3952:
        /* <DEDUP_REMOVED lines=19> */
.L_x_3957:
        /* <DEDUP_REMOVED lines=24> */
.L_x_3960:
        /* <DEDUP_REMOVED lines=17> */
.L_x_3959:
        /* <DEDUP_REMOVED lines=24> */
.L_x_3962:
        /* <DEDUP_REMOVED lines=19> */
.L_x_3958:
        /* <DEDUP_REMOVED lines=23> */
.L_x_3964:
        /* <DEDUP_REMOVED lines=17> */
.L_x_3963:
        /* <DEDUP_REMOVED lines=24> */
.L_x_3965:
        /* <DEDUP_REMOVED lines=18> */
.L_x_3961:
        /* <DEDUP_REMOVED lines=19> */
.L_x_3966:
        /* <DEDUP_REMOVED lines=82> */
.L_x_3919:
        /* <DEDUP_REMOVED lines=33> */
.L_x_3968:
        /* <DEDUP_REMOVED lines=16> */
.L_x_5457:


//--------------------- .text._ZN10layer_norm31ln_parallel_residual_bwd_kernelINS_13Kernel_traitsIf6__halffS2_fjLj2560ELj1ELj1ELj4ELj8ENS_18Kernel_traits_baseILj2560EfS2_fS2_fjLj128EEEEELb0ELb1ELb0EEEvNS_9BwdParamsE --------------------------
	.section	.text._ZN10layer_norm31ln_parallel_residual_bwd_kernelINS_13Kernel_traitsIf6__halffS2_fjLj2560ELj1ELj1ELj4ELj8ENS_18Kernel_traits_baseILj2560EfS2_fS2_fjLj128EEEEELb0ELb1ELb0EEEvNS_9BwdParamsE,"ax",@progbits
	.align	128
        .global         _ZN10layer_norm31ln_parallel_residual_bwd_kernelINS_13Kernel_traitsIf6__halffS2_fjLj2560ELj1ELj1ELj4ELj8ENS_18Kernel_traits_baseILj2560EfS2_fS2_fjLj128EEEEELb0ELb1ELb0EEEvNS_9BwdParamsE
        .type           _ZN10layer_norm31ln_parallel_residual_bwd_kernelINS_13Kernel_traitsIf6__halffS2_fjLj2560ELj1ELj1ELj4ELj8ENS_18Kernel_traits_baseILj2560EfS2_fS2_fjLj128EEEEELb0ELb1ELb0EEEvNS_9BwdParamsE,@function
        .size           _ZN10layer_norm31ln_parallel_residual_bwd_kernelINS_13Kernel_traitsIf6__halffS2_fjLj2560ELj1ELj1ELj4ELj8ENS_18Kernel_traits_baseILj2560EfS2_fS2_fjLj128EEEEELb0ELb1ELb0EEEvNS_9BwdParamsE,(.L_x_5458 - _ZN10layer_norm31ln_parallel_residual_bwd_kernelINS_13Kernel_traitsIf6__halffS2_fjLj2560ELj1ELj1ELj4ELj8ENS_18Kernel_traits_baseILj2560EfS2_fS2_fjLj128EEEEELb0ELb1ELb0EEEvNS_9BwdParamsE)
        .other          _ZN10layer_norm31ln_parallel_residual_bwd_kernelINS_13Kernel_traitsIf6__halffS2_fjLj2560ELj1ELj1ELj4ELj8ENS_18Kernel_traits_baseILj2560EfS2_fS2_fjLj128EEEEELb0ELb1ELb0EEEvNS_9BwdParamsE,@"STO_CUDA_ENTRY STV_DEFAULT"
_ZN10layer_norm31ln_parallel_residual_bwd_kernelINS_13Kernel_traitsIf6__halffS2_fjLj2560ELj1ELj1ELj4ELj8ENS_18Kernel_traits_baseILj2560EfS2_fS2_fjLj128EEEEELb0ELb1ELb0EEEvNS_9BwdParamsE:
.text._ZN10layer_norm31ln_parallel_residual_bwd_kernelINS_13Kernel_traitsIf6__halffS2_fjLj2560ELj1ELj1ELj4ELj8ENS_18Kernel_traits_baseILj2560EfS2_fS2_fjLj128EEEEELb0ELb1ELb0EEEvNS_9BwdParamsE:
        /* <DEDUP_REMOVED lines=88> */
.L_x_4036:
        /* <DEDUP_REMOVED lines=34> */
[----:B------:R-:W-:-:S03]  /*07a0*/  SHF.R.U64 R140, R12, 0x10, R13 ;  /* 0x000000100c8c7819 */ /* 0x000fc6000000120d */
[----:B------:R-:W-:Y:S02]  /*07b0*/  HADD2.F32 R11, -RZ, R11.H0_H0 ;  /* 0x2000000bff0b7230 */ /* 0x000fe40000004100 */
[C---:B--2---:R-:W-:Y:S01]  /*07c0*/  FADD.FTZ R142, -R128.reuse, R105 ;  /* 0x00000069808e7221 */ /* 0x044fe20000010100 */
[----:B------:R-:W-:Y:S01]  /*07d0*/  FADD.FTZ R110, -R128, R104 ;  /* 0x00000068806e7221 */ /* 0x000fe20000010100 */
[----:B------:R-:W-:Y:S01]  /*07e0*/  MOV R111, R13 ;  /* 0x0000000d006f7202 */ /* 0x000fe20000000f00 */
[----:B------:R-:W-:Y:S02]  /*07f0*/  HADD2.F32 R140, -RZ, R140.H0_H0 ;  /* 0x2000008cff8c7230 */ /* 0x000fe40000004100 */
[C---:B-----5:R-:W-:Y:S01]  /*0800*/  FMUL.FTZ R142, R3.reuse, R142 ;  /* 0x0000008e038e7220 */ /* 0x060fe20000410000 */
[----:B------:R-:W-:Y:S01]  /*0810*/  FMUL.FTZ R145, R3, R110 ;  /* 0x0000006e03917220 */ /* 0x000fe20000410000 */
[----:B------:R-:W-:Y:S01]  /*0820*/  FMUL.FTZ R143, R68, R11 ;  /* 0x0000000b448f7220 */ /* 0x000fe20000410000 */
[----:B------:R-:W-:Y:S01]  /*0830*/  SHF.R.U32.HI R129, RZ, 0x10, R13 ;  /* 0x00000010ff817819 */ /* 0x000fe2000001160d */
[----:B------:R-:W-:Y:S01]  /*0840*/  FADD.FTZ R106, -R128, R106 ;  /* 0x0000006a806a7221 */ /* 0x000fe20000010100 */
[----:B------:R-:W-:-:S02]  /*0850*/  HADD2.F32 R111, -RZ, R111.H0_H0 ;  /* 0x2000006fff6f7230 */ /* 0x000fc40000004100 */
[----:B------:R-:W-:Y:S01]  /*0860*/  FADD.FTZ R45, R45, R140 ;  /* 0x0000008c2d2d7221 */ /* 0x000fe20000010000 */
[-C--:B------:R-:W-:Y:S01]  /*0870*/  FFMA.FTZ R65, R142, R140.reuse, R65 ;  /* 0x0000008c8e417223 */ /* 0x080fe20000010041 */
[----:B------:R-:W-:Y:S01]  /*0880*/  FMUL.FTZ R140, R69, R140 ;  /* 0x0000008c458c7220 */ /* 0x000fe20000410000 */
[----:B------:R-:W-:Y:S01]  /*0890*/  FADD.FTZ R13, RZ, R143 ;  /* 0x0000008fff0d7221 */ /* 0x000fe20000010000 */
[----:B------:R-:W-:Y:S01]  /*08a0*/  FFMA.FTZ R105, R145, R143, RZ ;  /* 0x0000008f91697223 */ /* 0x000fe200000100ff */
[----:B0-----:R-:W-:Y:S02]  /*08b0*/  HADD2.F32 R108, -RZ, R129.H0_H0 ;  /* 0x20000081ff6c7230 */ /* 0x001fe40000004100 */
        /* <DEDUP_REMOVED lines=18> */
.L_x_3971:
[----:B-1-3--:R-:W-:Y:S05]  /*09e0*/  BSYNC.RECONVERGENT B0 ;  /* 0x0000000000007941 */ /* 0x00afea0003800200 */
.L_x_3970:
        /* <DEDUP_REMOVED lines=15> */
[----:B------:R-:W-:-:S03]  /*0ae0*/  SHF.R.U64 R108, R104, 0x10, R105 ;  /* 0x00000010686c7819 */ /* 0x000fc60000001269 */
[----:B------:R-:W-:Y:S02]  /*0af0*/  HADD2.F32 R107, -RZ, R107.H0_H0 ;  /* 0x2000006bff6b7230 */ /* 0x000fe40000004100 */
[C---:B---3--:R-:W-:Y:S01]  /*0b00*/  FADD.FTZ R18, -R128.reuse, R18 ;  /* 0x0000001280127221 */ /* 0x048fe20000010100 */
[C---:B------:R-:W-:Y:S01]  /*0b10*/  FADD.FTZ R106, -R128.reuse, R16 ;  /* 0x00000010806a7221 */ /* 0x040fe20000010100 */
[----:B------:R-:W-:Y:S01]  /*0b20*/  FADD.FTZ R104, -R128, R17 ;  /* 0x0000001180687221 */ /* 0x000fe20000010100 */
[----:B------:R-:W-:Y:S01]  /*0b30*/  MOV R109, R105 ;  /* 0x00000069006d7202 */ /* 0x000fe20000000f00 */
[----:B------:R-:W-:Y:S02]  /*0b40*/  HADD2.F32 R108, -RZ, R108.H0_H0 ;  /* 0x2000006cff6c7230 */ /* 0x000fe40000004100 */
[C---:B-----5:R-:W-:Y:S01]  /*0b50*/  FMUL.FTZ R17, R3.reuse, R18 ;  /* 0x0000001203117220 */ /* 0x060fe20000410000 */
[----:B------:R-:W-:Y:S01]  /*0b60*/  FMUL.FTZ R18, R84, R107 ;  /* 0x0000006b54127220 */ /* 0x000fe20000410000 */
[C---:B0-----:R-:W-:Y:S01]  /*0b70*/  FMUL.FTZ R15, R3.reuse, R106 ;  /* 0x0000006a030f7220 */ /* 0x041fe20000410000 */
[----:B------:R-:W-:Y:S01]  /*0b80*/  SHF.R.U32.HI R110, RZ, 0x10, R105 ;  /* 0x00000010ff6e7819 */ /* 0x000fe20000011669 */
[----:B------:R-:W-:Y:S01]  /*0b90*/  FADD.FTZ R16, -R128, R19 ;  /* 0x0000001380107221 */ /* 0x000fe20000010100 */
[----:B------:R-:W-:Y:S01]  /*0ba0*/  FMUL.FTZ R14, R3, R104 ;  /* 0x00000068030e7220 */ /* 0x000fe20000410000 */
[----:B------:R-:W-:-:S02]  /*0bb0*/  HADD2.F32 R109, -RZ, R109.H0_H0 ;  /* 0x2000006dff6d7230 */ /* 0x000fc40000004100 */
[----:B------:R-:W-:Y:S01]  /*0bc0*/  FMUL.FTZ R19, R85, R108 ;  /* 0x0000006c55137220 */ /* 0x000fe20000410000 */
[----:B------:R-:W-:Y:S01]  /*0bd0*/  FADD.FTZ R104, R147, R18 ;  /* 0x0000001293687221 */ /* 0x000fe20000010000 */
[C---:B------:R-:W-:Y:S01]  /*0be0*/  FFMA.FTZ R105, R15.reuse, R18, R144 ;  /* 0x000000120f697223 */ /* 0x040fe20000010090 */
[----:B------:R-:W-:Y:S01]  /*0bf0*/  FADD.FTZ R40, R40, R107 ;  /* 0x0000006b28287221 */ /* 0x000fe20000010000 */
[----:B------:R-:W-:Y:S01]  /*0c00*/  FFMA.FTZ R60, R15, R107, R60 ;  /* 0x0000006b0f3c7223 */ /* 0x000fe2000001003c */
[----:B------:R-:W-:Y:S02]  /*0c10*/  HADD2.F32 R110, -RZ, R110.H0_H0 ;  /* 0x2000006eff6e7230 */ /* 0x000fe40000004100 */
        /* <DEDUP_REMOVED lines=15> */
.L_x_3973:
[----:B------:R-:W-:Y:S05]  /*0d10*/  BSYNC.RECONVERGENT B0 ;  /* 0x0000000000007941 */ /* 0x000fea0003800200 */
.L_x_3972:
        /* <DEDUP_REMOVED lines=21> */
[----:B------:R-:W-:Y:S02]  /*0e70*/  HADD2.F32 R104, -RZ, R117.H0_H0 ;  /* 0x20000075ff687230 */ /* 0x000fe40000004100 */
[----:B------:R-:W-:Y:S01]  /*0e80*/  FADD.FTZ R106, -R128, R106 ;  /* 0x0000006a806a7221 */ /* 0x000fe20000010100 */
[----:B------:R-:W-:Y:S02]  /*0e90*/  HADD2.F32 R107, -RZ, R115.H0_H0 ;  /* 0x20000073ff6b7230 */ /* 0x000fe40000004100 */
[C---:B-----5:R-:W-:Y:S01]  /*0ea0*/  FMUL.FTZ R115, R3.reuse, R118 ;  /* 0x0000007603737220 */ /* 0x060fe20000410000 */
[C---:B------:R-:W-:Y:S01]  /*0eb0*/  FMUL.FTZ R114, R3.reuse, R110 ;  /* 0x0000006e03727220 */ /* 0x040fe20000410000 */
[----:B------:R-:W-:Y:S01]  /*0ec0*/  SHF.R.U32.HI R116, RZ, 0x10, R111 ;  /* 0x00000010ff747819 */ /* 0x000fe2000001166f */
[-C--:B------:R-:W-:Y:S01]  /*0ed0*/  FMUL.FTZ R118, R80, R105.reuse ;  /* 0x0000006950767220 */ /* 0x080fe20000410000 */
[----:B------:R-:W-:Y:S01]  /*0ee0*/  FMUL.FTZ R117, R3, R106 ;  /* 0x0000006a03757220 */ /* 0x000fe20000410000 */
[----:B------:R-:W-:Y:S01]  /*0ef0*/  FADD.FTZ R37, R37, R104 ;  /* 0x0000006825257221 */ /* 0x000fe20000010000 */
[-C--:B------:R-:W-:Y:S01]  /*0f00*/  FFMA.FTZ R57, R114, R104.reuse, R57 ;  /* 0x0000006872397223 */ /* 0x080fe20000010039 */
[----:B------:R-:W-:Y:S01]  /*0f10*/  FMUL.FTZ R119, R81, R104 ;  /* 0x0000006851777220 */ /* 0x000fe20000410000 */
[----:B------:R-:W-:Y:S01]  /*0f20*/  FADD.FTZ R36, R36, R105 ;  /* 0x0000006924247221 */ /* 0x000fe20000010000 */
[----:B------:R-:W-:Y:S01]  /*0f30*/  FFMA.FTZ R56, R115, R105, R56 ;  /* 0x0000006973387223 */ /* 0x000fe20000010038 */
[----:B------:R-:W-:Y:S01]  /*0f40*/  FADD.FTZ R104, R147, R118 ;  /* 0x0000007693687221 */ /* 0x000fe20000010000 */
[----:B0-----:R-:W-:-:S02]  /*0f50*/  HADD2.F32 R108, -RZ, R116.H0_H0 ;  /* 0x20000074ff6c7230 */ /* 0x001fc40000004100 */
[----:B------:R-:W-:Y:S01]  /*0f60*/  FFMA.FTZ R105, R115, R118, R144 ;  /* 0x0000007673697223 */ /* 0x000fe20000010090 */
[----:B------:R-:W-:Y:S01]  /*0f70*/  FMUL.FTZ R116, R3, R120 ;  /* 0x0000007803747220 */ /* 0x000fe20000410000 */
[----:B------:R-:W-:Y:S01]  /*0f80*/  FADD.FTZ R38, R38, R107 ;  /* 0x0000006b26267221 */ /* 0x000fe20000010000 */
[-C--:B------:R-:W-:Y:S01]  /*0f90*/  FFMA.FTZ R58, R117, R107.reuse, R58 ;  /* 0x0000006b753a7223 */ /* 0x080fe2000001003a */
        /* <DEDUP_REMOVED lines=9> */
[----:B------:R-:W-:-:S07]  /*1030*/  FFMA.FTZ R144, R116, R121, R104 ;  /* 0x0000007974907223 */ /* 0x000fce0000010068 */
.L_x_3975:
[----:B------:R-:W-:Y:S05]  /*1040*/  BSYNC.RECONVERGENT B0 ;  /* 0x0000000000007941 */ /* 0x000fea0003800200 */
.L_x_3974:
        /* <DEDUP_REMOVED lines=50> */
.L_x_3977:
[----:B------:R-:W-:Y:S05]  /*1370*/  BSYNC.RECONVERGENT B0 ;  /* 0x0000000000007941 */ /* 0x000fea0003800200 */
.L_x_3976:
        /* <DEDUP_REMOVED lines=15> */
[----:B------:R-:W-:Y:S01]  /*1470*/  SHF.R.U64 R136, R110, 0x10, R111 ;  /* 0x000000106e887819 */ /* 0x000fe2000000126f */
[----:B------:R-:W-:Y:S02]  /*1480*/  HADD2.F32 R129, -RZ, R129.H0_H0 ;  /* 0x20000081ff817230 */ /* 0x000fe40000004100 */
[C---:B----4-:R-:W-:Y:S01]  /*1490*/  FADD.FTZ R132, -R128.reuse, R104 ;  /* 0x0000006880847221 */ /* 0x050fe20000010100 */
[C---:B------:R-:W-:Y:S01]  /*14a0*/  FADD.FTZ R134, -R128.reuse, R105 ;  /* 0x0000006980867221 */ /* 0x040fe20000010100 */
[----:B------:R-:W-:Y:S01]  /*14b0*/  FADD.FTZ R138, -R128, R107 ;  /* 0x0000006b808a7221 */ /* 0x000fe20000010100 */
[----:B------:R-:W-:Y:S01]  /*14c0*/  SHF.R.U32.HI R135, RZ, 0x10, R111 ;  /* 0x00000010ff877819 */ /* 0x000fe2000001166f */
[----:B------:R-:W-:-:S02]  /*14d0*/  HADD2.F32 R107, -RZ, R133.H0_H0 ;  /* 0x20000085ff6b7230 */ /* 0x000fc40000004100 */
[C---:B-----5:R-:W-:Y:S01]  /*14e0*/  FMUL.FTZ R133, R3.reuse, R132 ;  /* 0x0000008403857220 */ /* 0x060fe20000410000 */
[----:B------:R-:W-:Y:S02]  /*14f0*/  HADD2.F32 R104, -RZ, R136.H0_H0 ;  /* 0x20000088ff687230 */ /* 0x000fe40000004100 */
[----:B------:R-:W-:Y:S01]  /*1500*/  FADD.FTZ R106, -R128, R106 ;  /* 0x0000006a806a7221 */ /* 0x000fe20000010100 */
[C---:B------:R-:W-:Y:S01]  /*1510*/  FMUL.FTZ R132, R3.reuse, R134 ;  /* 0x0000008603847220 */ /* 0x040fe20000410000 */
[----:B------:R-:W-:Y:S01]  /*1520*/  FMUL.FTZ R134, R72, R129 ;  /* 0x0000008148867220 */ /* 0x000fe20000410000 */
[----:B0-----:R-:W-:Y:S02]  /*1530*/  HADD2.F32 R108, -RZ, R135.H0_H0 ;  /* 0x20000087ff6c7230 */ /* 0x001fe40000004100 */
        /* <DEDUP_REMOVED lines=21> */
.L_x_3979:
[----:B------:R-:W-:Y:S05]  /*1690*/  BSYNC.RECONVERGENT B0 ;  /* 0x0000000000007941 */ /* 0x000fea0003800200 */
.L_x_3978:
        /* <DEDUP_REMOVED lines=32> */
.L_x_3981:
[----:B------:R-:W-:Y:S05]  /*18a0*/  BSYNC.RECONVERGENT B0 ;  /* 0x0000000000007941 */ /* 0x000fea0003800200 */
.L_x_3980:
        /* <DEDUP_REMOVED lines=60> */
.L_x_3986:
        /* <DEDUP_REMOVED lines=23> */
.L_x_3985:
        /* <DEDUP_REMOVED lines=20> */
.L_x_3988:
        /* <DEDUP_REMOVED lines=21> */
.L_x_3984:
        /* <DEDUP_REMOVED lines=27> */
.L_x_3990:
        /* <DEDUP_REMOVED lines=23> */
.L_x_3989:
        /* <DEDUP_REMOVED lines=20> */
.L_x_3991:
        /* <DEDUP_REMOVED lines=20> */
.L_x_3987:
        /* <DEDUP_REMOVED lines=24> */
.L_x_3992:
[----:B------:R-:W-:-:S07]  /*2790*/  IADD3 R0, PT, PT, R0, 0x80, RZ ;  /* 0x0000008000007810 */ /* 0x000fce0007ffe0ff */
.L_x_3983:
[----:B------:R-:W-:Y:S05]  /*27a0*/  BSYNC.RECONVERGENT B0 ;  /* 0x0000000000007941 */ /* 0x000fea0003800200 */
.L_x_3982:
        /* <DEDUP_REMOVED lines=24> */
[----:B------:R-:W-:Y:S02]  /*2930*/  F2FP.F16.F32.PACK_AB R144, R103, R102 ;  /* 0x000000666790723e */ /* 0x000fe400000000ff */
[----:B------:R-:W-:Y:S02]  /*2940*/  F2FP.F16.F32.PACK_AB R111, R101, R100 ;  /* 0x00000064656f723e */ /* 0x000fe400000000ff */
[C---:B------:R-:W-:Y:S02]  /*2950*/  PRMT R147, R144.reuse, 0x7632, R147 ;  /* 0x0000763290937816 */ /* 0x040fe40000000093 */
[----:B0-----:R-:W-:Y:S02]  /*2960*/  PRMT R106, R111, 0x7632, R106 ;  /* 0x000076326f6a7816 */ /* 0x001fe4000000006a */
[----:B------:R-:W-:Y:S02]  /*2970*/  PRMT R7, R147, 0x7610, R7 ;  /* 0x0000761093077816 */ /* 0x000fe40000000007 */
[----:B------:R-:W-:-:S02]  /*2980*/  PRMT R8, R144, 0x7610, R8 ;  /* 0x0000761090087816 */ /* 0x000fc40000000008 */
[----:B------:R-:W-:Y:S02]  /*2990*/  PRMT R9, R106, 0x7610, R9 ;  /* 0x000076106a097816 */ /* 0x000fe40000000009 */
[----:B------:R-:W-:Y:S01]  /*29a0*/  PRMT R10, R111, 0x7610, R10 ;  /* 0x000076106f0a7816 */ /* 0x000fe2000000000a */
[----:B------:R-:W-:Y:S06]  /*29b0*/  BRA `(.L_x_3998) ;  /* 0x00000008005c7947 */ /* 0x000fec0003800000 */
.L_x_3997:
        /* <DEDUP_REMOVED lines=17> */
.L_x_3996:
        /* <DEDUP_REMOVED lines=26> */
.L_x_3999:
        /* <DEDUP_REMOVED lines=19> */
.L_x_3995:
        /* <DEDUP_REMOVED lines=28> */
.L_x_4001:
        /* <DEDUP_REMOVED lines=17> */
.L_x_4000:
        /* <DEDUP_REMOVED lines=26> */
.L_x_4002:
        /* <DEDUP_REMOVED lines=18> */
.L_x_3998:
        /* <DEDUP_REMOVED lines=20> */
.L_x_4003:
[----:B------:R-:W-:-:S07]  /*3470*/  IADD3 R0, PT, PT, R0, 0x80, RZ ;  /* 0x0000008000007810 */ /* 0x000fce0007ffe0ff */
.L_x_3994:
[----:B------:R-:W-:Y:S05]  /*3480*/  BSYNC.RECONVERGENT B0 ;  /* 0x0000000000007941 */ /* 0x000fea0003800200 */
.L_x_3993:
        /* <DEDUP_REMOVED lines=33> */
.L_x_4008:
        /* <DEDUP_REMOVED lines=17> */
.L_x_4007:
        /* <DEDUP_REMOVED lines=26> */
.L_x_4010:
        /* <DEDUP_REMOVED lines=19> */
.L_x_4006:
        /* <DEDUP_REMOVED lines=28> */
.L_x_4012:
        /* <DEDUP_REMOVED lines=17> */
.L_x_4011:
        /* <DEDUP_REMOVED lines=26> */
.L_x_4013:
        /* <DEDUP_REMOVED lines=18> */
.L_x_4009:
        /* <DEDUP_REMOVED lines=20> */
.L_x_4014:
[----:B------:R-:W-:-:S07]  /*4150*/  IADD3 R0, PT, PT, R0, 0x80, RZ ;  /* 0x0000008000007810 */ /* 0x000fce0007ffe0ff */
.L_x_4005:
[----:B------:R-:W-:Y:S05]  /*4160*/  BSYNC.RECONVERGENT B0 ;  /* 0x0000000000007941 */ /* 0x000fea0003800200 */
.L_x_4004:
        /* <DEDUP_REMOVED lines=33> */
.L_x_4019:
        /* <DEDUP_REMOVED lines=17> */
.L_x_4018:
        /* <DEDUP_REMOVED lines=26> */
.L_x_4021:
        /* <DEDUP_REMOVED lines=19> */
.L_x_4017:
        /* <DEDUP_REMOVED lines=28> */
.L_x_4023:
        /* <DEDUP_REMOVED lines=17> */
.L_x_4022:
        /* <DEDUP_REMOVED lines=26> */
.L_x_4024:
        /* <DEDUP_REMOVED lines=18> */
.L_x_4020:
        /* <DEDUP_REMOVED lines=20> */
.L_x_4025:
[----:B------:R-:W-:-:S07]  /*4e30*/  IADD3 R0, PT, PT, R0, 0x80, RZ ;  /* 0x0000008000007810 */ /* 0x000fce0007ffe0ff */
.L_x_4016:
[----:B------:R-:W-:Y:S05]  /*4e40*/  BSYNC.RECONVERGENT B0 ;  /* 0x0000000000007941 */ /* 0x000fea0003800200 */
.L_x_4015:
        /* <DEDUP_REMOVED lines=33> */
.L_x_4030:
        /* <DEDUP_REMOVED lines=17> */
.L_x_4029:
        /* <DEDUP_REMOVED lines=26> */
.L_x_4032:
        /* <DEDUP_REMOVED lines=18> */
.L_x_4028:
        /* <DEDUP_REMOVED lines=28> */
.L_x_4034:
        /* <DEDUP_REMOVED lines=17> */
.L_x_4033:
        /* <DEDUP_REMOVED lines=25> */
.L_x_4035:
        /* <DEDUP_REMOVED lines=18> */
.L_x_4031:
        /* <DEDUP_REMOVED lines=20> */
.L_x_4027:
[----:B------:R-:W-:Y:S05]  /*5af0*/  BSYNC.RECONVERGENT B0 ;  /* 0x0000000000007941 */ /* 0x000fea0003800200 */
.L_x_4026:
[----:B------:R-:W-:Y:S01]  /*5b00*/  UPLOP3.LUT UP1, UPT, UPT, UPT, UP1, 0x40, 0x4 ;  /* 0x000000000004789c */ /* 0x000fe20003f2e810 */
[----:B------:R-:W-:Y:S10]  /*5b10*/  @!P6 BRA `(.L_x_4036) ;  /* 0xffffffa80098e947 */ /* 0x000ff4000383ffff */
.L_x_3969:
        /* <DEDUP_REMOVED lines=38> */
.L_x_4037:
        /* <DEDUP_REMOVED lines=16> */
.L_x_5458:


//--------------------- .text._ZN10layer_norm31ln_parallel_residual_bwd_kernelINS_13Kernel_traitsIf6__halffS2_fjLj2560ELj1ELj1ELj4ELj8ENS_18Kernel_traits_baseILj2560EfS2_fS2_fjLj128EEEEELb0ELb1ELb1EEEvNS_9BwdParamsE --------------------------
	.section	.text._ZN10layer_norm31ln_parallel_residual_bwd_kernelINS_13Kernel_traitsIf6__halffS2_fjLj2560ELj1ELj1ELj4ELj8ENS_18Kernel_traits_baseILj2560EfS2_fS2_fjLj128EEEEELb0ELb1ELb1EEEvNS_9BwdParamsE,"ax",@progbits
	.align	128
        .global         _ZN10layer_norm31ln_parallel_residual_bwd_kernelINS_13Kernel_traitsIf6__halffS2_fjLj2560ELj1ELj1ELj4ELj8ENS_18Kernel_traits_baseILj2560EfS2_fS2_fjLj128EEEEELb0ELb1ELb1EEEvNS_9BwdParamsE
        .type           _ZN10layer_norm31ln_parallel_residual_bwd_kernelINS_13Kernel_traitsIf6__halffS2_fjLj2560ELj1ELj1ELj4ELj8ENS_18Kernel_traits_baseILj2560EfS2_fS2_fjLj128EEEEELb0ELb1ELb1EEEvNS_9BwdParamsE,@function
        .size           _ZN10layer_norm31ln_parallel_residual_bwd_kernelINS_13Kernel_traitsIf6__halffS2_fjLj2560ELj1ELj1ELj4ELj8ENS_18Kernel_traits_baseILj2560EfS2_fS2_fjLj128EEEEELb0ELb1ELb1EEEvNS_9BwdParamsE,(.L_x_5459 - _ZN10layer_norm31ln_parallel_residual_bwd_kernelINS_13Kernel_traitsIf6__halffS2_fjLj2560ELj1ELj1ELj4ELj8ENS_18Kernel_traits_baseILj2560EfS2_fS2_fjLj128EEEEELb0ELb1ELb1EEEvNS_9BwdParamsE)
        .other          _ZN10layer_norm31ln_parallel_residual_bwd_kernelINS_13Kernel_traitsIf6__halffS2_fjLj2560ELj1ELj1ELj4ELj8ENS_18Kernel_traits_baseILj2560EfS2_fS2_fjLj128EEEEELb0ELb1ELb1EEEvNS_9BwdParamsE,@"STO_CUDA_ENTRY STV_DEFAULT"
_ZN10layer_norm31ln_parallel_residual_bwd_kernelINS_13Kernel_traitsIf6__halffS2_fjLj2560ELj1ELj1ELj4ELj8ENS_18Kernel_traits_baseILj2560EfS2_fS2_fjLj128EEEEELb0ELb1ELb1EEEvNS_9BwdParamsE:
.text._ZN10layer_norm31ln_parallel_residual_bwd_kernelINS_13Kernel_traitsIf6__halffS2_fjLj2560ELj1ELj1ELj4ELj8ENS_18Kernel_traits_baseILj2560EfS2_fS2_fjLj128EEEEELb0ELb1ELb1EEEvNS_9BwdParamsE:
        /* <DEDUP_REMOVED lines=63> */
.L_x_4086:
        /* <DEDUP_REMOVED lines=67> */
[----:B0-----:R-:W-:-:S04]  /*0820*/  @P0 IMAD.WIDE.U32 R88, R109, 0x10, R78 ;  /* 0x000000106d580825 */ /* 0x001fc800078e004e */
[----:B------:R-:W-:Y:S01]  /*0830*/  FADD.FTZ R0, -R164, R72 ;  /* 0x00000048a4007221 */ /* 0x000fe20000010100 */
[----:B-----5:R0:W5:Y:S01]  /*0840*/  @P0 LDG.E.128 R48, desc[UR12][R84.64] ;  /* 0x0000000c54300981 */ /* 0x020162000c1e1d00 */
[----:B------:R-:W-:Y:S02]  /*0850*/  HADD2.F32 R79, -RZ, R139.H0_H0 ;  /* 0x2000008bff4f7230 */ /* 0x000fe40000004100 */
[----:B--2---:R-:W-:-:S04]  /*0860*/  @P0 IMAD.WIDE.U32 R74, R106, 0x10, R74 ;  /* 0x000000106a4a0825 */ /* 0x004fc800078e004a */
[C---:B------:R-:W-:Y:S01]  /*0870*/  FADD.FTZ R72, -R164.reuse, R86 ;  /* 0x00000056a4487221 */ /* 0x040fe20000010100 */
[C---:B------:R-:W-:Y:S01]  /*0880*/  FADD.FTZ R156, -R164.reuse, R87 ;  /* 0x00000057a49c7221 */ /* 0x040fe20000010100 */
[C---:B------:R-:W-:Y:S01]  /*0890*/  FADD.FTZ R162, -R164.reuse, R90 ;  /* 0x0000005aa4a27221 */ /* 0x040fe20000010100 */
[----:B------:R-:W-:Y:S02]  /*08a0*/  HADD2.F32 R78, -RZ, R135.H0_H0 ;  /* 0x20000087ff4e7230 */ /* 0x000fe40000004100 */
[----:B------:R-:W-:Y:S01]  /*08b0*/  FADD.FTZ R164, -R164, R91 ;  /* 0x0000005ba4a47221 */ /* 0x000fe20000010100 */
[----:B0-----:R-:W-:Y:S01]  /*08c0*/  FMUL.FTZ R85, R28, R79 ;  /* 0x0000004f1c557220 */ /* 0x001fe20000410000 */
[----:B---3--:R-:W-:Y:S01]  /*08d0*/  @P0 IMAD.WIDE.U32 R90, R108, 0x10, R76 ;  /* 0x000000106c5a0825 */ /* 0x008fe200078e004c */
[----:B------:R0:W5:Y:S03]  /*08e0*/  @P0 LDG.E.128 R64, desc[UR12][R74.64] ;  /* 0x0000000c4a400981 */ /* 0x000166000c1e1d00 */
[----:B----4-:R-:W-:-:S04]  /*08f0*/  @P0 IMAD.WIDE.U32 R86, R110, 0x10, R80 ;  /* 0x000000106e560825 */ /* 0x010fc800078e0050 */
[----:B------:R-:W-:Y:S01]  /*0900*/  FMUL.FTZ R80, R29, R78 ;  /* 0x0000004e1d507220 */ /* 0x000fe20000410000 */
[----:B------:R1:W5:Y:S01]  /*0910*/  @P0 LDG.E.128 R60, desc[UR12][R90.64] ;  /* 0x0000000c5a3c0981 */ /* 0x000362000c1e1d00 */
[----:B------:R-:W-:Y:S02]  /*0920*/  HADD2.F32 R77, -RZ, R129.H0_H0 ;  /* 0x20000081ff4d7230 */ /* 0x000fe40000004100 */
[----:B------:R-:W-:Y:S02]  /*0930*/  HADD2.F32 R76, -RZ, R127.H0_H0 ;  /* 0x2000007fff4c7230 */ /* 0x000fe40000004100 */
[----:B0-----:R-:W-:Y:S01]  /*0940*/  FADD.FTZ R75, RZ, R85 ;  /* 0x00000055ff4b7221 */ /* 0x001fe20000010000 */
[----:B------:R-:W-:Y:S01]  /*0950*/  MOV R121, R133 ;  /* 0x0000008500797202 */ /* 0x000fe20000000f00 */
[----:B------:R-:W-:Y:S01]  /*0960*/  FMUL.FTZ R82, R30, R77 ;  /* 0x0000004d1e527220 */ /* 0x000fe20000410000 */
[----:B------:R0:W5:Y:S01]  /*0970*/  @P0 LDG.E.128 R56, desc[UR12][R88.64] ;  /* 0x0000000c58380981 */ /* 0x000162000c1e1d00 */
[----:B------:R-:W-:Y:S01]  /*0980*/  FADD.FTZ R75, R75, R80 ;  /* 0x000000504b4b7221 */ /* 0x000fe20000010000 */
[----:B-1----:R-:W-:Y:S01]  /*0990*/  FMUL.FTZ R91, R107, R119 ;  /* 0x000000776b5b7220 */ /* 0x002fe20000410000 */
[----:B------:R-:W-:-:S02]  /*09a0*/  HADD2.F32 R119, -RZ, R123.H0_H0 ;  /* 0x2000007bff777230 */ /* 0x000fc40000004100 */
[----:B------:R-:W-:Y:S01]  /*09b0*/  FMUL.FTZ R84, R31, R76 ;  /* 0x0000004c1f547220 */ /* 0x000fe20000410000 */
[----:B------:R-:W-:Y:S01]  /*09c0*/  FADD.FTZ R75, R75, R82 ;  /* 0x000000524b4b7221 */ /* 0x000fe20000010000 */
[----:B------:R-:W-:Y:S01]  /*09d0*/  HADD2.F32 R90, -RZ, R73.H0_H0 ;  /* 0x20000049ff5a7230 */ /* 0x000fe20000004100 */
[----:B------:R-:W-:Y:S01]  /*09e0*/  SHF.R.U32.HI R120, RZ, 0x10, R133 ;  /* 0x00000010ff787819 */ /* 0x000fe20000011685 */
[----:B------:R1:W5:Y:S01]  /*09f0*/  @P0 LDG.E.128 R52, desc[UR12][R86.64] ;  /* 0x0000000c56340981 */ /* 0x000362000c1e1d00 */
[----:B------:R-:W-:Y:S01]  /*0a00*/  FADD.FTZ R75, R75, R84 ;  /* 0x000000544b4b7221 */ /* 0x000fe20000010000 */
[----:B0-----:R-:W-:Y:S01]  /*0a10*/  FMUL.FTZ R88, R107, R118 ;  /* 0x000000766b587220 */ /* 0x001fe20000410000 */
[----:B------:R-:W-:Y:S01]  /*0a20*/  FMUL.FTZ R118, R32, R119 ;  /* 0x0000007720767220 */ /* 0x000fe20000410000 */
[----:B------:R-:W-:Y:S01]  /*0a30*/  HADD2.F32 R121, -RZ, R121.H0_H0 ;  /* 0x20000079ff797230 */ /* 0x000fe20000004100 */
[----:B------:R-:W-:Y:S02]  /*0a40*/  MOV R128, R140 ;  /* 0x0000008c00807202 */ /* 0x000fe40000000f00 */
[----:B------:R-:W-:Y:S01]  /*0a50*/  FADD.FTZ R74, R75, R118 ;  /* 0x000000764b4a7221 */ /* 0x000fe20000010000 */
[----:B-1----:R-:W-:Y:S01]  /*0a60*/  FMUL.FTZ R87, R107, R125 ;  /* 0x0000007d6b577220 */ /* 0x002fe20000410000 */
[----:B------:R-:W-:Y:S01]  /*0a70*/  FMUL.FTZ R125, R33, R90 ;  /* 0x0000005a217d7220 */ /* 0x000fe20000410000 */
[----:B------:R-:W-:-:S02]  /*0a80*/  HADD2.F32 R120, -RZ, R120.H0_H0 ;  /* 0x20000078ff787230 */ /* 0x000fc40000004100 */
[C---:B------:R-:W-:Y:S01]  /*0a90*/  FMUL.FTZ R127, R107.reuse, R124 ;  /* 0x0000007c6b7f7220 */ /* 0x040fe20000410000 */
[C---:B------:R-:W-:Y:S01]  /*0aa0*/  FMUL.FTZ R0, R107.reuse, R0 ;  /* 0x000000006b007220 */ /* 0x040fe20000410000 */
[----:B------:R-:W-:Y:S01]  /*0ab0*/  FMUL.FTZ R124, R34, R121 ;  /* 0x00000079227c7220 */ /* 0x000fe20000410000 */
[----:B------:R-:W-:Y:S01]  /*0ac0*/  FADD.FTZ R73, R74, R125 ;  /* 0x0000007d4a497221 */ /* 0x000fe20000010000 */
[----:B------:R-:W-:Y:S01]  /*0ad0*/  SHF.R.U64 R126, R140, 0x10, R141 ;  /* 0x000000108c7e7819 */ /* 0x000fe2000000128d */
[C---:B------:R-:W-:Y:S01]  /*0ae0*/  FMUL.FTZ R81, R107.reuse, R131 ;  /* 0x000000836b517220 */ /* 0x040fe20000410000 */
[C---:B------:R-:W-:Y:S01]  /*0af0*/  FMUL.FTZ R123, R107.reuse, R132 ;  /* 0x000000846b7b7220 */ /* 0x040fe20000410000 */
[----:B------:R-:W-:Y:S02]  /*0b00*/  HADD2.F32 R129, -RZ, R128.H0_H0 ;  /* 0x20000080ff817230 */ /* 0x000fe40000004100 */
[----:B------:R-:W-:Y:S01]  /*0b10*/  FMUL.FTZ R83, R107, R137 ;  /* 0x000000896b537220 */ /* 0x000fe20000410000 */
[----:B------:R-:W-:Y:S01]  /*0b20*/  FFMA.FTZ R74, R0, R85, RZ ;  /* 0x00000055004a7223 */ /* 0x000fe200000100ff */
[----:B------:R-:W-:Y:S01]  /*0b30*/  FMUL.FTZ R131, R35, R120 ;  /* 0x0000007823837220 */ /* 0x000fe20000410000 */
[----:B------:R-:W-:Y:S01]  /*0b40*/  FADD.FTZ R132, R73, R124 ;  /* 0x0000007c49847221 */ /* 0x000fe20000010000 */
[----:B------:R-:W-:Y:S01]  /*0b50*/  MOV R133, R141 ;  /* 0x0000008d00857202 */ /* 0x000fe20000000f00 */
[----:B------:R-:W-:-:S02]  /*0b60*/  HADD2.F32 R126, -RZ, R126.H0_H0 ;  /* 0x2000007eff7e7230 */ /* 0x000fc40000004100 */
[----:B------:R-:W-:Y:S01]  /*0b70*/  FMUL.FTZ R128, R36, R129 ;  /* 0x0000008124807220 */ /* 0x000fe20000410000 */
[----:B------:R-:W-:Y:S01]  /*0b80*/  FFMA.FTZ R74, R83, R80, R74 ;  /* 0x00000050534a7223 */ /* 0x000fe2000001004a */
[----:B------:R-:W-:Y:S01]  /*0b90*/  FADD.FTZ R73, R132, R131 ;  /* 0x0000008384497221 */ /* 0x000fe20000010000 */
[----:B------:R-:W-:Y:S01]  /*0ba0*/  SHF.R.U32.HI R130, RZ, 0x10, R141 ;  /* 0x00000010ff827819 */ /* 0x000fe2000001168d */
[----:B------:R-:W-:Y:S01]  /*0bb0*/  FMUL.FTZ R89, R107, R142 ;  /* 0x0000008e6b597220 */ /* 0x000fe20000410000 */
[----:B------:R-:W-:Y:S02]  /*0bc0*/  HADD2.F32 R133, -RZ, R133.H0_H0 ;  /* 0x20000085ff857230 */ /* 0x000fe40000004100 */
[----:B------:R-:W-:Y:S01]  /*0bd0*/  FMUL.FTZ R135, R37, R126 ;  /* 0x0000007e25877220 */ /* 0x000fe20000410000 */
[----:B------:R-:W-:Y:S01]  /*0be0*/  FFMA.FTZ R74, R81, R82, R74 ;  /* 0x00000052514a7223 */ /* 0x000fe2000001004a */
[----:B------:R-:W-:Y:S01]  /*0bf0*/  FADD.FTZ R142, R73, R128 ;  /* 0x00000080498e7221 */ /* 0x000fe20000010000 */
[----:B------:R-:W-:Y:S01]  /*0c00*/  MOV R138, R144 ;  /* 0x00000090008a7202 */ /* 0x000fe20000000f00 */
[----:B------:R-:W-:-:S02]  /*0c10*/  HADD2.F32 R130, -RZ, R130.H0_H0 ;  /* 0x20000082ff827230 */ /* 0x000fc40000004100 */
[----:B------:R-:W-:Y:S01]  /*0c20*/  FMUL.FTZ R132, R38, R133 ;  /* 0x0000008526847220 */ /* 0x000fe20000410000 */
[----:B------:R-:W-:Y:S01]  /*0c30*/  FFMA.FTZ R74, R87, R84, R74 ;  /* 0x00000054574a7223 */ /* 0x000fe2000001004a */
[----:B------:R-:W-:Y:S01]  /*0c40*/  FADD.FTZ R75, R142, R135 ;  /* 0x000000878e4b7221 */ /* 0x000fe20000010000 */
[----:B------:R-:W-:Y:S01]  /*0c50*/  SHF.R.U64 R136, R144, 0x10, R145 ;  /* 0x0000001090887819 */ /* 0x000fe20000001291 */
[----:B------:R-:W-:Y:S02]  /*0c60*/  HADD2.F32 R137, -RZ, R138.H0_H0 ;  /* 0x2000008aff897230 */ /* 0x000fe40000004100 */
[----:B------:R-:W-:Y:S01]  /*0c70*/  FMUL.FTZ R86, R107, R148 ;  /* 0x000000946b567220 */ /* 0x000fe20000410000 */
        /* <DEDUP_REMOVED lines=8> */
[----:B------:R-:W-:Y:S01]  /*0d00*/  MOV R144, R150 ;  /* 0x0000009600907202 */ /* 0x000fe20000000f00 */
[----:B------:R-:W-:Y:S01]  /*0d10*/  HADD2.F32 R141, -RZ, R141.H0_H0 ;  /* 0x2000008dff8d7230 */ /* 0x000fe20000004100 */
[----:B------:R-:W-:Y:S01]  /*0d20*/  SHF.R.U32.HI R140, RZ, 0x10, R145 ;  /* 0x00000010ff8c7819 */ /* 0x000fe20000011691 */
        /* <DEDUP_REMOVED lines=9> */
[----:B------:R-:W-:Y:S01]  /*0dc0*/  FFMA.FTZ R73, R123, R128, R74 ;  /* 0x000000807b497223 */ /* 0x000fe2000001004a */
[----:B------:R-:W-:Y:S01]  /*0dd0*/  FMUL.FTZ R122, R107, R122 ;  /* 0x0000007a6b7a7220 */ /* 0x000fe20000410000 */
[----:B------:R-:W-:Y:S01]  /*0de0*/  FADD.FTZ R74, R75, R144 ;  /* 0x000000904b4a7221 */ /* 0x000fe20000010000 */
[----:B------:R-:W-:Y:S01]  /*0df0*/  FMUL.FTZ R145, R43, R140 ;  /* 0x0000008c2b917220 */ /* 0x000fe20000410000 */
[----:B------:R-:W-:Y:S01]  /*0e00*/  MOV R147, R151 ;  /* 0x0000009700937202 */ /* 0x000fe20000000f00 */
[----:B------:R-:W-:Y:S02]  /*0e10*/  HADD2.F32 R146, -RZ, R146.H0_H0 ;  /* 0x20000092ff927230 */ /* 0x000fe40000004100 */
[----:B------:R-:W-:Y:S01]  /*0e20*/  FFMA.FTZ R73, R122, R135, R73 ;  /* 0x000000877a497223 */ /* 0x000fe20000010049 */
[----:B------:R-:W-:Y:S01]  /*0e30*/  FADD.FTZ R153, R74, R145 ;  /* 0x000000914a997221 */ /* 0x000fe20000010000 */
[----:B------:R-:W-:Y:S01]  /*0e40*/  FMUL.FTZ R148, R44, R143 ;  /* 0x0000008f2c947220 */ /* 0x000fe20000410000 */
[----:B------:R-:W0:Y:S01]  /*0e50*/  LDC.64 R74, c[0x0][0x380] ;  /* 0x0000e000ff4a7b82 */ /* 0x000e220000000a00 */
[----:B------:R-:W-:Y:S01]  /*0e60*/  SHF.R.U32.HI R150, RZ, 0x10, R151 ;  /* 0x00000010ff967819 */ /* 0x000fe20000011697 */
[----:B------:R-:W-:-:S02]  /*0e70*/  HADD2.F32 R147, -RZ, R147.H0_H0 ;  /* 0x20000093ff937230 */ /* 0x000fc40000004100 */
[----:B------:R-:W-:Y:S01]  /*0e80*/  FMUL.FTZ R134, R107, R134 ;  /* 0x000000866b867220 */ /* 0x000fe20000410000 */
[----:B------:R-:W-:Y:S01]  /*0e90*/  FFMA.FTZ R73, R127, R132, R73 ;  /* 0x000000847f497223 */ /* 0x000fe20000010049 */
[----:B------:R-:W-:Y:S01]  /*0ea0*/  FADD.FTZ R153, R153, R148 ;  /* 0x0000009499997221 */ /* 0x000fe20000010000 */
[----:B------:R-:W-:Y:S01]  /*0eb0*/  FMUL.FTZ R149, R45, R146 ;  /* 0x000000922d957220 */ /* 0x000fe20000410000 */
[----:B------:R-:W-:Y:S01]  /*0ec0*/  FMUL.FTZ R151, R107, R152 ;  /* 0x000000986b977220 */ /* 0x000fe20000410000 */
        /* <DEDUP_REMOVED lines=55> */
.L_x_4040:
[----:B------:R-:W-:Y:S05]  /*1240*/  BSYNC.RECONVERGENT B0 ;  /* 0x0000000000007941 */ /* 0x000fea0003800200 */
.L_x_4039:
        /* <DEDUP_REMOVED lines=92> */
.L_x_4043:
        /* <DEDUP_REMOVED lines=23> */
.L_x_4042:
        /* <DEDUP_REMOVED lines=20> */
.L_x_4045:
        /* <DEDUP_REMOVED lines=21> */
.L_x_4041:
        /* <DEDUP_REMOVED lines=27> */
.L_x_4047:
        /* <DEDUP_REMOVED lines=23> */
.L_x_4046:
        /* <DEDUP_REMOVED lines=20> */
.L_x_4048:
        /* <DEDUP_REMOVED lines=20> */
.L_x_4044:
        /* <DEDUP_REMOVED lines=24> */
.L_x_4049:
        /* <DEDUP_REMOVED lines=24> */
.L_x_4052:
        /* <DEDUP_REMOVED lines=17> */
.L_x_4051:
        /* <DEDUP_REMOVED lines=24> */
.L_x_4054:
        /* <DEDUP_REMOVED lines=19> */
.L_x_4050:
        /* <DEDUP_REMOVED lines=23> */
.L_x_4056:
        /* <DEDUP_REMOVED lines=17> */
.L_x_4055:
        /* <DEDUP_REMOVED lines=24> */
.L_x_4057:
        /* <DEDUP_REMOVED lines=18> */
.L_x_4053:
        /* <DEDUP_REMOVED lines=19> */
.L_x_4058:
        /* <DEDUP_REMOVED lines=24> */
.L_x_4061:
        /* <DEDUP_REMOVED lines=17> */
.L_x_4060:
        /* <DEDUP_REMOVED lines=24> */
.L_x_4063:
        /* <DEDUP_REMOVED lines=19> */
.L_x_4059:
        /* <DEDUP_REMOVED lines=23> */
.L_x_4065:
        /* <DEDUP_REMOVED lines=17> */
.L_x_4064:
        /* <DEDUP_REMOVED lines=24> */
.L_x_4066:
        /* <DEDUP_REMOVED lines=18> */
.L_x_4062:
        /* <DEDUP_REMOVED lines=19> */
.L_x_4067:
        /* <DEDUP_REMOVED lines=24> */
.L_x_4070:
        /* <DEDUP_REMOVED lines=17> */
.L_x_4069:
        /* <DEDUP_REMOVED lines=24> */
.L_x_4072:
        /* <DEDUP_REMOVED lines=19> */
.L_x_4068:
        /* <DEDUP_REMOVED lines=23> */
.L_x_4074:
        /* <DEDUP_REMOVED lines=17> */
.L_x_4073:
        /* <DEDUP_REMOVED lines=24> */
.L_x_4075:
        /* <DEDUP_REMOVED lines=18> */
.L_x_4071:
        /* <DEDUP_REMOVED lines=19> */
.L_x_4076:
        /* <DEDUP_REMOVED lines=24> */
.L_x_4079:
        /* <DEDUP_REMOVED lines=17> */
.L_x_4078:
        /* <DEDUP_REMOVED lines=24> */
.L_x_4081:
        /* <DEDUP_REMOVED lines=19> */
.L_x_4077:
        /* <DEDUP_REMOVED lines=23> */
.L_x_4083:
        /* <DEDUP_REMOVED lines=17> */
.L_x_4082:
        /* <DEDUP_REMOVED lines=24> */
.L_x_4084:
        /* <DEDUP_REMOVED lines=18> */
.L_x_4080:
        /* <DEDUP_REMOVED lines=19> */
.L_x_4085:
        /* <DEDUP_REMOVED lines=42> */
.L_x_4038:
        /* <DEDUP_REMOVED lines=18> */
.L_x_4087:
        /* <DEDUP_REMOVED lines=13> */
.L_x_5459:


//--------------------- .text._ZN10layer_norm31ln_parallel_residual_bwd_kernelINS_13Kernel_traitsIf6__halffS2_fjLj2560ELj1ELj1ELj4ELj8ENS_18Kernel_traits_baseILj2560EfS2_fS2_fjLj128EEEEELb1ELb0ELb0EEEvNS_9BwdParamsE --------------------------
	.section	.text._ZN10layer_norm31ln_parallel_residual_bwd_kernelINS_13Kernel_traitsIf6__halffS2_fjLj2560ELj1ELj1ELj4ELj8ENS_18Kernel_traits_baseILj2560EfS2_fS2_fjLj128EEEEELb1ELb0ELb0EEEvNS_9BwdParamsE,"ax",@progbits
	.align	128
        .global         _ZN10layer_norm31ln_parallel_residual_bwd_kernelINS_13Kernel_traitsIf6__halffS2_fjLj2560ELj1ELj1ELj4ELj8ENS_18Kernel_traits_baseILj2560EfS2_fS2_fjLj128EEEEELb1ELb0ELb0EEEvNS_9BwdParamsE
        .type           _ZN10layer_norm31ln_parallel_residual_bwd_kernelINS_13Kernel_traitsIf6__halffS2_fjLj2560ELj1ELj1ELj4ELj8ENS_18Kernel_traits_baseILj2560EfS2_fS2_fjLj128EEEEELb1ELb0ELb0EEEvNS_9BwdParamsE,@function
        .size           _ZN10layer_norm31ln_parallel_residual_bwd_kernelINS_13Kernel_traitsIf6__halffS2_fjLj2560ELj1ELj1ELj4ELj8ENS_18Kernel_traits_baseILj2560EfS2_fS2_fjLj128EEEEELb1ELb0ELb0EEEvNS_9BwdParamsE,(.L_x_5460 - _ZN10layer_norm31ln_parallel_residual_bwd_kernelINS_13Kernel_traitsIf6__halffS2_fjLj2560ELj1ELj1ELj4ELj8ENS_18Kernel_traits_baseILj2560EfS2_fS2_fjLj128EEEEELb1ELb0ELb0EEEvNS_9BwdParamsE)
        .other          _ZN10layer_norm31ln_parallel_residual_bwd_kernelINS_13Kernel_traitsIf6__halffS2_fjLj2560ELj1ELj1ELj4ELj8ENS_18Kernel_traits_baseILj2560EfS2_fS2_fjLj128EEEEELb1ELb0ELb0EEEvNS_9BwdParamsE,@"STO_CUDA_ENTRY STV_DEFAULT"
_ZN10layer_norm31ln_parallel_residual_bwd_kernelINS_13Kernel_traitsIf6__halffS2_fjLj2560ELj1ELj1ELj4ELj8ENS_18Kernel_traits_baseILj2560EfS2_fS2_fjLj128EEEEELb1ELb0ELb0EEEvNS_9BwdParamsE:
.text._ZN10layer_norm31ln_parallel_residual_bwd_kernelINS_13Kernel_traitsIf6__halffS2_fjLj2560ELj1ELj1ELj4ELj8ENS_18Kernel_traits_baseILj2560EfS2_fS2_fjLj128EEEEELb1ELb0ELb0EEEvNS_9BwdParamsE:
        /* <DEDUP_REMOVED lines=144> */
.L_x_4155:
        /* <DEDUP_REMOVED lines=17> */
[C---:B------:R-:W-:Y:S02]  /*0a10*/  ISETP.GE.U32.AND P3, PT, R7.reuse, 0x200, PT ;  /* 0x000002000700780c */ /* 0x040fe40003f66070 */
[----:B------:R-:W-:-:S02]  /*0a20*/  ISETP.GE.U32.AND P4, PT, R7, 0x280, PT ;  /* 0x000002800700780c */ /* 0x000fc40003f86070 */
[----:B------:R-:W-:Y:S02]  /*0a30*/  MOV R203, R4 ;  /* 0x0000000400cb7202 */ /* 0x000fe40000000f00 */
[----:B--2---:R-:W-:Y:S01]  /*0a40*/  FSEL R202, R174, RZ, !P5 ;  /* 0x000000ffaeca7208 */ /* 0x004fe20006800000 */
[----:B0-----:R-:W-:Y:S08]  /*0a50*/  @!P0 BRA `(.L_x_4090) ;  /* 0x00000004003c8947 */ /* 0x001ff00003800000 */
        /* <DEDUP_REMOVED lines=29> */
[----:B------:R-:W-:Y:S02]  /*0c30*/  SHF.R.U32.HI R203, RZ, 0x10, R177 ;  /* 0x00000010ffcb7819 */ /* 0x000fe400000116b1 */
[----:B------:R-:W-:-:S02]  /*0c40*/  HADD2.F32 R177, -RZ, R178.H0_H0 ;  /* 0x200000b2ffb17230 */ /* 0x000fc40000004100 */
[C---:B--2---:R-:W-:Y:S01]  /*0c50*/  FADD.FTZ R172, -R202.reuse, R172 ;  /* 0x000000accaac7221 */ /* 0x044fe20000010100 */
[C---:B------:R-:W-:Y:S01]  /*0c60*/  FADD.FTZ R208, -R202.reuse, R173 ;  /* 0x000000adcad07221 */ /* 0x040fe20000010100 */
[C---:B------:R-:W-:Y:S01]  /*0c70*/  FADD.FTZ R176, -R202.reuse, R174 ;  /* 0x000000aecab07221 */ /* 0x040fe20000010100 */
[----:B------:R-:W-:Y:S02]  /*0c80*/  HADD2.F32 R173, -RZ, R3.H0_H0 ;  /* 0x20000003ffad7230 */ /* 0x000fe40000004100 */
[----:B-1----:R-:W-:Y:S01]  /*0c90*/  FADD.FTZ R204, -R202, R175 ;  /* 0x000000afcacc7221 */ /* 0x002fe20000010100 */
[----:B------:R-:W-:Y:S02]  /*0ca0*/  HADD2.F32 R174, -RZ, R210.H0_H0 ;  /* 0x200000d2ffae7230 */ /* 0x000fe40000004100 */
[----:B------:R-:W-:Y:S01]  /*0cb0*/  FMUL.FTZ R175, R156, R177 ;  /* 0x000000b19caf7220 */ /* 0x000fe20000410000 */
[----:B-----5:R-:W-:Y:S01]  /*0cc0*/  FMUL.FTZ R3, R5, R172 ;  /* 0x000000ac05037220 */ /* 0x020fe20000410000 */
[----:B------:R-:W-:-:S02]  /*0cd0*/  HADD2.F32 R179, -RZ, R179.H0_H0 ;  /* 0x200000b3ffb37230 */ /* 0x000fc40000004100 */
[----:B------:R-:W-:Y:S01]  /*0ce0*/  FADD.FTZ R100, R100, R173 ;  /* 0x000000ad64647221 */ /* 0x000fe20000010000 */
[----:B------:R-:W-:Y:S02]  /*0cf0*/  HADD2.F32 R172, -RZ, R217.H0_H0 ;  /* 0x200000d9ffac7230 */ /* 0x000fe40000004100 */
[-C--:B------:R-:W-:Y:S01]  /*0d00*/  FFMA.FTZ R210, R160, R173.reuse, R175 ;  /* 0x000000ada0d27223 */ /* 0x080fe200000100af */
[----:B------:R-:W-:Y:S01]  /*0d10*/  FFMA.FTZ R120, R3, R173, R120 ;  /* 0x000000ad03787223 */ /* 0x000fe20000010078 */
[----:B------:R-:W-:Y:S01]  /*0d20*/  FMUL.FTZ R208, R5, R208 ;  /* 0x000000d005d07220 */ /* 0x000fe20000410000 */
[----:B----4-:R-:W-:Y:S01]  /*0d30*/  FMUL.FTZ R206, R157, R174 ;  /* 0x000000ae9dce7220 */ /* 0x010fe20000410000 */
[----:B------:R-:W-:Y:S02]  /*0d40*/  HADD2.F32 R178, -RZ, R203.H0_H0 ;  /* 0x200000cbffb27230 */ /* 0x000fe40000004100 */
[----:B------:R-:W-:Y:S01]  /*0d50*/  FMUL.FTZ R205, R158, R179 ;  /* 0x000000b39ecd7220 */ /* 0x000fe20000410000 */
[----:B------:R-:W-:-:S02]  /*0d60*/  HADD2.F32 R173, -RZ, R200.H0_H0 ;  /* 0x200000c8ffad7230 */ /* 0x000fc40000004100 */
[----:B------:R-:W-:Y:S01]  /*0d70*/  FMUL.FTZ R207, R5, R176 ;  /* 0x000000b005cf7220 */ /* 0x000fe20000410000 */
[----:B------:R-:W-:Y:S01]  /*0d80*/  FADD.FTZ R101, R101, R172 ;  /* 0x000000ac65657221 */ /* 0x000fe20000010000 */
[-C--:B------:R-:W-:Y:S01]  /*0d90*/  FFMA.FTZ R206, R161, R172.reuse, R206 ;  /* 0x000000aca1ce7223 */ /* 0x080fe200000100ce */
[----:B------:R-:W-:Y:S01]  /*0da0*/  FFMA.FTZ R121, R208, R172, R121 ;  /* 0x000000acd0797223 */ /* 0x000fe20000010079 */
[----:B------:R-:W-:Y:S02]  /*0db0*/  HADD2.F32 R172, -RZ, R216.H0_H0 ;  /* 0x200000d8ffac7230 */ /* 0x000fe40000004100 */
        /* <DEDUP_REMOVED lines=25> */
.L_x_4090:
[----:B---34-:R-:W-:Y:S05]  /*0f50*/  BSYNC.RECONVERGENT B0 ;  /* 0x0000000000007941 */ /* 0x018fea0003800200 */
.L_x_4089:
        /* <DEDUP_REMOVED lines=26> */
[--C-:B------:R-:W-:Y:S02]  /*1100*/  SHF.R.U64 R220, R178, 0x10, R179.reuse ;  /* 0x00000010b2dc7819 */ /* 0x100fe400000012b3 */
[----:B------:R-:W-:Y:S02]  /*1110*/  MOV R215, R179 ;  /* 0x000000b300d77202 */ /* 0x000fe40000000f00 */
[----:B------:R-:W-:Y:S01]  /*1120*/  SHF.R.U32.HI R218, RZ, 0x10, R179 ;  /* 0x00000010ffda7819 */ /* 0x000fe200000116b3 */
[----:B----4-:R-:W-:Y:S01]  /*1130*/  IMAD.MOV.U32 R178, RZ, RZ, R176 ;  /* 0x000000ffffb27224 */ /* 0x010fe200078e00b0 */
[--C-:B------:R-:W-:Y:S01]  /*1140*/  SHF.R.U64 R219, R176, 0x10, R177.reuse ;  /* 0x00000010b0db7819 */ /* 0x100fe200000012b1 */
[--C-:B------:R-:W-:Y:S01]  /*1150*/  IMAD.MOV.U32 R179, RZ, RZ, R177.reuse ;  /* 0x000000ffffb37224 */ /* 0x100fe200078e00b1 */
[----:B------:R-:W-:-:S02]  /*1160*/  SHF.R.U32.HI R217, RZ, 0x10, R177 ;  /* 0x00000010ffd97819 */ /* 0x000fc400000116b1 */
[----:B------:R-:W-:Y:S02]  /*1170*/  HADD2.F32 R177, -RZ, R178.H0_H0 ;  /* 0x200000b2ffb17230 */ /* 0x000fe40000004100 */
[C---:B--2---:R-:W-:Y:S01]  /*1180*/  FADD.FTZ R172, -R202.reuse, R172 ;  /* 0x000000accaac7221 */ /* 0x044fe20000010100 */
[C---:B------:R-:W-:Y:S01]  /*1190*/  FADD.FTZ R176, -R202.reuse, R174 ;  /* 0x000000aecab07221 */ /* 0x040fe20000010100 */
[----:B------:R-:W-:Y:S02]  /*11a0*/  HADD2.F32 R174, -RZ, R219.H0_H0 ;  /* 0x200000dbffae7230 */ /* 0x000fe40000004100 */
[----:B0-----:R-:W-:Y:S01]  /*11b0*/  FADD.FTZ R198, -R202, R173 ;  /* 0x000000adcac67221 */ /* 0x001fe20000010100 */
[----:B------:R-:W-:Y:S02]  /*11c0*/  HADD2.F32 R173, -RZ, R192.H0_H0 ;  /* 0x200000c0ffad7230 */ /* 0x000fe40000004100 */
[----:B-----5:R-:W-:Y:S01]  /*11d0*/  FMUL.FTZ R201, R5, R172 ;  /* 0x000000ac05c97220 */ /* 0x020fe20000410000 */
[----:B------:R-:W-:Y:S01]  /*11e0*/  FMUL.FTZ R199, R148, R177 ;  /* 0x000000b194c77220 */ /* 0x000fe20000410000 */
[----:B------:R-:W-:-:S02]  /*11f0*/  HADD2.F32 R172, -RZ, R220.H0_H0 ;  /* 0x200000dcffac7230 */ /* 0x000fc40000004100 */
[----:B------:R-:W-:Y:S01]  /*1200*/  FMUL.FTZ R198, R5, R198 ;  /* 0x000000c605c67220 */ /* 0x000fe20000410000 */
[----:B-1----:R-:W-:Y:S01]  /*1210*/  FMUL.FTZ R196, R149, R174 ;  /* 0x000000ae95c47220 */ /* 0x002fe20000410000 */
[----:B------:R-:W-:Y:S02]  /*1220*/  HADD2.F32 R178, -RZ, R217.H0_H0 ;  /* 0x200000d9ffb27230 */ /* 0x000fe40000004100 */
[----:B------:R-:W-:Y:S01]  /*1230*/  FADD.FTZ R194, -R202, R175 ;  /* 0x000000afcac27221 */ /* 0x000fe20000010100 */
[----:B------:R-:W-:Y:S02]  /*1240*/  HADD2.F32 R179, -RZ, R179.H0_H0 ;  /* 0x200000b3ffb37230 */ /* 0x000fe40000004100 */
[----:B------:R-:W-:Y:S01]  /*1250*/  FFMA.FTZ R199, R152, R173, R199 ;  /* 0x000000ad98c77223 */ /* 0x000fe200000100c7 */
[----:B------:R-:W-:Y:S01]  /*1260*/  FADD.FTZ R97, R97, R172 ;  /* 0x000000ac61617221 */ /* 0x000fe20000010000 */
[-C--:B------:R-:W-:Y:S01]  /*1270*/  FFMA.FTZ R196, R153, R172.reuse, R196 ;  /* 0x000000ac99c47223 */ /* 0x080fe200000100c4 */
[----:B------:R-:W-:Y:S01]  /*1280*/  FFMA.FTZ R117, R198, R172, R117 ;  /* 0x000000acc6757223 */ /* 0x000fe20000010075 */
[----:B------:R-:W-:-:S02]  /*1290*/  HADD2.F32 R172, -RZ, R218.H0_H0 ;  /* 0x200000daffac7230 */ /* 0x000fc40000004100 */
[----:B------:R-:W-:Y:S01]  /*12a0*/  FADD.FTZ R96, R96, R173 ;  /* 0x000000ad60607221 */ /* 0x000fe20000010000 */
[----:B------:R-:W-:Y:S01]  /*12b0*/  FFMA.FTZ R116, R201, R173, R116 ;  /* 0x000000adc9747223 */ /* 0x000fe20000010074 */
[----:B------:R-:W-:Y:S02]  /*12c0*/  HADD2.F32 R215, -RZ, R215.H0_H0 ;  /* 0x200000d7ffd77230 */ /* 0x000fe40000004100 */
[----:B------:R-:W-:Y:S01]  /*12d0*/  FMUL.FTZ R192, R151, R178 ;  /* 0x000000b297c07220 */ /* 0x000fe20000410000 */
[----:B------:R-:W-:Y:S01]  /*12e0*/  FMUL.FTZ R194, R5, R194 ;  /* 0x000000c205c27220 */ /* 0x000fe20000410000 */
        /* <DEDUP_REMOVED lines=24> */
.L_x_4092:
[----:B------:R-:W-:Y:S05]  /*1470*/  BSYNC.RECONVERGENT B0 ;  /* 0x0000000000007941 */ /* 0x000fea0003800200 */
.L_x_4091:
        /* <DEDUP_REMOVED lines=30> */
[----:B------:R-:W-:Y:S02]  /*1660*/  SHF.R.U64 R218, R178, 0x10, R179 ;  /* 0x00000010b2da7819 */ /* 0x000fe400000012b3 */
[----:B------:R-:W-:-:S02]  /*1670*/  MOV R187, R179 ;  /* 0x000000b300bb7202 */ /* 0x000fc40000000f00 */
[----:B------:R-:W-:Y:S01]  /*1680*/  SHF.R.U32.HI R178, RZ, 0x10, R179 ;  /* 0x00000010ffb27819 */ /* 0x000fe200000116b3 */
[----:B------:R-:W-:Y:S02]  /*1690*/  HADD2.F32 R179, -RZ, R186.H0_H0 ;  /* 0x200000baffb37230 */ /* 0x000fe40000004100 */
[C---:B--2---:R-:W-:Y:S01]  /*16a0*/  FADD.FTZ R172, -R202.reuse, R172 ;  /* 0x000000accaac7221 */ /* 0x044fe20000010100 */
[C---:B0-----:R-:W-:Y:S01]  /*16b0*/  FADD.FTZ R176, -R202.reuse, R174 ;  /* 0x000000aecab07221 */ /* 0x041fe20000010100 */
[----:B------:R-:W-:Y:S02]  /*16c0*/  HADD2.F32 R174, -RZ, R218.H0_H0 ;  /* 0x200000daffae7230 */ /* 0x000fe40000004100 */
[----:B------:R-:W-:Y:S01]  /*16d0*/  FADD.FTZ R190, -R202, R173 ;  /* 0x000000adcabe7221 */ /* 0x000fe20000010100 */
        /* <DEDUP_REMOVED lines=43> */
.L_x_4094:
[----:B------:R-:W-:Y:S05]  /*1990*/  BSYNC.RECONVERGENT B0 ;  /* 0x0000000000007941 */ /* 0x000fea0003800200 */
.L_x_4093:
        /* <DEDUP_REMOVED lines=32> */
[----:B------:R-:W-:-:S02]  /*1ba0*/  SHF.R.U32.HI R217, RZ, 0x10, R177 ;  /* 0x00000010ffd97819 */ /* 0x000fc400000116b1 */
[----:B------:R-:W-:Y:S02]  /*1bb0*/  HADD2.F32 R177, -RZ, R178.H0_H0 ;  /* 0x200000b2ffb17230 */ /* 0x000fe40000004100 */
[C---:B--2---:R-:W-:Y:S01]  /*1bc0*/  FADD.FTZ R172, -R202.reuse, R172 ;  /* 0x000000accaac7221 */ /* 0x044fe20000010100 */
[----:B0-----:R-:W-:-:S03]  /*1bd0*/  FADD.FTZ R182, -R202, R173 ;  /* 0x000000adcab67221 */ /* 0x001fc60000010100 */
[C---:B-----5:R-:W-:Y:S01]  /*1be0*/  FMUL.FTZ R185, R5.reuse, R172 ;  /* 0x000000ac05b97220 */ /* 0x060fe20000410000 */
[----:B------:R-:W-:Y:S02]  /*1bf0*/  HADD2.F32 R172, -RZ, R219.H0_H0 ;  /* 0x200000dbffac7230 */ /* 0x000fe40000004100 */
[----:B------:R-:W-:Y:S01]  /*1c00*/  FMUL.FTZ R183, R132, R177 ;  /* 0x000000b184b77220 */ /* 0x000fe20000410000 */
[----:B------:R-:W-:Y:S02]  /*1c10*/  HADD2.F32 R25, -RZ, R25.H0_H0 ;  /* 0x20000019ff197230 */ /* 0x000fe40000004100 */
[----:B------:R-:W-:Y:S01]  /*1c20*/  FMUL.FTZ R182, R5, R182 ;  /* 0x000000b605b67220 */ /* 0x000fe20000410000 */
[----:B-1----:R-:W-:Y:S02]  /*1c30*/  HADD2.F32 R26, -RZ, R220.H0_H0 ;  /* 0x200000dcff1a7230 */ /* 0x002fe40000004100 */
[----:B------:R-:W-:Y:S01]  /*1c40*/  FADD.FTZ R174, -R202, R174 ;  /* 0x000000aecaae7221 */ /* 0x000fe20000010100 */
[----:B------:R-:W-:Y:S01]  /*1c50*/  FMUL.FTZ R180, R133, R172 ;  /* 0x000000ac85b47220 */ /* 0x000fe20000410000 */
[----:B------:R-:W-:-:S02]  /*1c60*/  HADD2.F32 R178, -RZ, R217.H0_H0 ;  /* 0x200000d9ffb27230 */ /* 0x000fc40000004100 */
[----:B------:R-:W-:Y:S01]  /*1c70*/  FADD.FTZ R176, -R202, R175 ;  /* 0x000000afcab07221 */ /* 0x000fe20000010100 */
[----:B------:R-:W-:Y:S02]  /*1c80*/  HADD2.F32 R179, -RZ, R179.H0_H0 ;  /* 0x200000b3ffb37230 */ /* 0x000fe40000004100 */
[----:B------:R-:W-:Y:S01]  /*1c90*/  FFMA.FTZ R183, R136, R25, R183 ;  /* 0x0000001988b77223 */ /* 0x000fe200000100b7 */
[----:B------:R-:W-:Y:S01]  /*1ca0*/  FADD.FTZ R49, R49, R172 ;  /* 0x000000ac31317221 */ /* 0x000fe20000010000 */
[C---:B------:R-:W-:Y:S01]  /*1cb0*/  FFMA.FTZ R69, R182.reuse, R172, R69 ;  /* 0x000000acb6457223 */ /* 0x040fe20000010045 */
        /* <DEDUP_REMOVED lines=31> */
.L_x_4096:
[----:B------:R-:W-:Y:S05]  /*1eb0*/  BSYNC.RECONVERGENT B0 ;  /* 0x0000000000007941 */ /* 0x000fea0003800200 */
.L_x_4095:
        /* <DEDUP_REMOVED lines=21> */
[----:B------:R0:W5:Y:S01]  /*2010*/  @P5 LDG.E R16, desc[UR10][R174.64] ;  /* 0x0000000aae105981 */ /* 0x000162000c1e1900 */
[----:B------:R-:W-:-:S05]  /*2020*/  @P0 IMAD.WIDE.U32 R176, R203, 0x10, R176 ;  /* 0x00000010cbb00825 */ /* 0x000fca00078e00b0 */
[----:B------:R1:W5:Y:S01]  /*2030*/  @P0 LDG.E.128 R164, desc[UR10][R176.64] ;  /* 0x0000000ab0a40981 */ /* 0x000362000c1e1d00 */
[C---:B---3--:R-:W-:Y:S01]  /*2040*/  FADD.FTZ R24, -R202.reuse, R21 ;  /* 0x00000015ca187221 */ /* 0x048fe20000010100 */
[C---:B------:R-:W-:Y:S01]  /*2050*/  FADD.FTZ R218, -R202.reuse, R22 ;  /* 0x00000016cada7221 */ /* 0x040fe20000010100 */
[C---:B------:R-:W-:Y:S01]  /*2060*/  FADD.FTZ R20, -R202.reuse, R20 ;  /* 0x00000014ca147221 */ /* 0x040fe20000010100 */
[----:B------:R-:W-:Y:S01]  /*2070*/  FADD.FTZ R220, -R202, R23 ;  /* 0x00000017cadc7221 */ /* 0x000fe20000010100 */
[----:B----4-:R-:W-:Y:S02]  /*2080*/  IMAD.MOV.U32 R21, RZ, RZ, R18 ;  /* 0x000000ffff157224 */ /* 0x010fe400078e0012 */
[----:B0-----:R-:W-:Y:S01]  /*2090*/  IMAD.MOV.U32 R174, RZ, RZ, R19 ;  /* 0x000000ffffae7224 */ /* 0x001fe200078e0013 */
[----:B--2---:R-:W-:Y:S01]  /*20a0*/  MOV R17, R172 ;  /* 0x000000ac00117202 */ /* 0x004fe20000000f00 */
[--C-:B------:R-:W-:Y:S01]  /*20b0*/  IMAD.MOV.U32 R202, RZ, RZ, R173.reuse ;  /* 0x000000ffffca7224 */ /* 0x100fe200078e00ad */
[----:B------:R-:W-:-:S02]  /*20c0*/  SHF.R.U64 R22, R172, 0x10, R173 ;  /* 0x00000010ac167819 */ /* 0x000fc400000012ad */
[----:B------:R-:W-:Y:S01]  /*20d0*/  SHF.R.U32.HI R178, RZ, 0x10, R173 ;  /* 0x00000010ffb27819 */ /* 0x000fe200000116ad */
[----:B------:R-:W-:Y:S01]  /*20e0*/  HADD2.F32 R173, -RZ, R21.H0_H0 ;  /* 0x20000015ffad7230 */ /* 0x000fe20000004100 */
[--C-:B------:R-:W-:Y:S01]  /*20f0*/  SHF.R.U64 R172, R18, 0x10, R19.reuse ;  /* 0x0000001012ac7819 */ /* 0x100fe20000001213 */
[----:B------:R-:W-:Y:S01]  /*2100*/  HADD2.F32 R17, -RZ, R17.H0_H0 ;  /* 0x20000011ff117230 */ /* 0x000fe20000004100 */
[----:B-1----:R-:W-:Y:S01]  /*2110*/  SHF.R.U32.HI R176, RZ, 0x10, R19 ;  /* 0x00000010ffb07819 */ /* 0x002fe20000011613 */
[----:B-----5:R-:W-:Y:S01]  /*2120*/  FMUL.FTZ R23, R5, R20 ;  /* 0x0000001405177220 */ /* 0x020fe20000410000 */
[----:B------:R-:W-:Y:S01]  /*2130*/  FMUL.FTZ R19, R124, R173 ;  /* 0x000000ad7c137220 */ /* 0x000fe20000410000 */
[----:B------:R-:W-:Y:S02]  /*2140*/  HADD2.F32 R172, -RZ, R172.H0_H0 ;  /* 0x200000acffac7230 */ /* 0x000fe40000004100 */
[----:B------:R-:W-:Y:S02]  /*2150*/  HADD2.F32 R177, -RZ, R174.H0_H0 ;  /* 0x200000aeffb17230 */ /* 0x000fe40000004100 */
[----:B------:R-:W-:-:S02]  /*2160*/  HADD2.F32 R18, -RZ, R22.H0_H0 ;  /* 0x20000016ff127230 */ /* 0x000fc40000004100 */
[----:B------:R-:W-:Y:S01]  /*2170*/  FMUL.FTZ R20, R125, R172 ;  /* 0x000000ac7d147220 */ /* 0x000fe20000410000 */
[-C--:B------:R-:W-:Y:S01]  /*2180*/  FFMA.FTZ R22, R128, R17.reuse, R19 ;  /* 0x0000001180167223 */ /* 0x080fe20000010013 */
        /* <DEDUP_REMOVED lines=8> */
[----:B------:R-:W-:Y:S01]  /*2210*/  FFMA.FTZ R214, R23, R22, R214 ;  /* 0x0000001617d67223 */ /* 0x000fe200000100d6 */
[----:B------:R-:W-:Y:S01]  /*2220*/  FFMA.FTZ R105, R24, R18, R105 ;  /* 0x0000001218697223 */ /* 0x000fe20000010069 */
[----:B------:R-:W-:Y:S01]  /*2230*/  FADD.FTZ R85, R85, R18 ;  /* 0x0000001255557221 */ /* 0x000fe20000010000 */
[----:B------:R-:W-:Y:S01]  /*2240*/  FMUL.FTZ R19, R5, R218 ;  /* 0x000000da05137220 */ /* 0x000fe20000410000 */
[----:B------:R-:W-:-:S02]  /*2250*/  HADD2.F32 R174, -RZ, R178.H0_H0 ;  /* 0x200000b2ffae7230 */ /* 0x000fc40000004100 */
[----:B------:R-:W-:Y:S01]  /*2260*/  FFMA.FTZ R18, R130, R17, R175 ;  /* 0x0000001182127223 */ /* 0x000fe200000100af */
[----:B------:R-:W-:Y:S01]  /*2270*/  FFMA.FTZ R64, R23, R173, R64 ;  /* 0x000000ad17407223 */ /* 0x000fe20000010040 */
[----:B------:R-:W-:Y:S01]  /*2280*/  FADD.FTZ R44, R44, R173 ;  /* 0x000000ad2c2c7221 */ /* 0x000fe20000010000 */
        /* <DEDUP_REMOVED lines=19> */
.L_x_4098:
[----:B------:R-:W-:Y:S05]  /*23c0*/  BSYNC.RECONVERGENT B0 ;  /* 0x0000000000007941 */ /* 0x000fea0003800200 */
.L_x_4097:
        /* <DEDUP_REMOVED lines=32> */
.L_x_4100:
[----:B------:R-:W-:Y:S05]  /*25d0*/  BSYNC.RECONVERGENT B0 ;  /* 0x0000000000007941 */ /* 0x000fea0003800200 */
.L_x_4099:
        /* <DEDUP_REMOVED lines=73> */
.L_x_4105:
        /* <DEDUP_REMOVED lines=31> */
.L_x_4104:
        /* <DEDUP_REMOVED lines=26> */
[----:B------:R-:W-:Y:S02]  /*2e00*/  F2FP.F16.F32.PACK_AB R172, R173, R172 ;  /* 0x000000acadac723e */ /* 0x000fe400000000ff */
[----:B------:R-:W-:Y:S02]  /*2e10*/  FSEL R174, R174, RZ, P5 ;  /* 0x000000ffaeae7208 */ /* 0x000fe40002800000 */
[----:B------:R-:W-:Y:S02]  /*2e20*/  ISETP.GE.U32.AND P5, PT, R0, 0x1000000, PT ;  /* 0x010000000000780c */ /* 0x000fe40003fa6070 */
[----:B------:R-:W-:-:S02]  /*2e30*/  PRMT R215, R172, 0x7610, R215 ;  /* 0x00007610acd77816 */ /* 0x000fc400000000d7 */
[----:B------:R-:W-:-:S04]  /*2e40*/  FSEL R175, R175, RZ, P5 ;  /* 0x000000ffafaf7208 */ /* 0x000fc80002800000 */
[----:B------:R-:W-:Y:S02]  /*2e50*/  F2FP.F16.F32.PACK_AB R175, R175, R174 ;  /* 0x000000aeafaf723e */ /* 0x000fe400000000ff */
[----:B------:R-:W-:Y:S02]  /*2e60*/  PRMT R174, R172, 0x7632, R174 ;  /* 0x00007632acae7816 */ /* 0x000fe400000000ae */
[C---:B------:R-:W-:Y:S02]  /*2e70*/  PRMT R217, R175.reuse, 0x7632, R217 ;  /* 0x00007632afd97816 */ /* 0x040fe400000000d9 */
[----:B------:R-:W-:Y:S01]  /*2e80*/  PRMT R216, R175, 0x7610, R216 ;  /* 0x00007610afd87816 */ /* 0x000fe200000000d8 */
[----:B------:R-:W-:Y:S06]  /*2e90*/  BRA `(.L_x_4106) ;  /* 0x0000000c006c7947 */ /* 0x000fec0003800000 */
.L_x_4107:
        /* <DEDUP_REMOVED lines=31> */
.L_x_4103:
        /* <DEDUP_REMOVED lines=45> */
[----:B------:R-:W-:Y:S02]  /*3360*/  F2FP.F16.F32.PACK_AB R175, R175, R216 ;  /* 0x000000d8afaf723e */ /* 0x000fe400000000ff */
[C---:B------:R-:W-:Y:S02]  /*3370*/  PRMT R211, R173.reuse, 0x7632, R211 ;  /* 0x00007632add37816 */ /* 0x040fe400000000d3 */
[----:B------:R-:W-:-:S02]  /*3380*/  PRMT R174, R173, 0x7610, R174 ;  /* 0x00007610adae7816 */ /* 0x000fc400000000ae */
[C---:B------:R-:W-:Y:S02]  /*3390*/  PRMT R212, R172.reuse, 0x7632, R212 ;  /* 0x00007632acd47816 */ /* 0x040fe400000000d4 */
[----:B------:R-:W-:Y:S02]  /*33a0*/  PRMT R216, R172, 0x7610, R216 ;  /* 0x00007610acd87816 */ /* 0x000fe400000000d8 */
[C---:B------:R-:W-:Y:S02]  /*33b0*/  PRMT R213, R175.reuse, 0x7632, R213 ;  /* 0x00007632afd57816 */ /* 0x040fe400000000d5 */
[----:B------:R-:W-:Y:S01]  /*33c0*/  PRMT R217, R175, 0x7610, R217 ;  /* 0x00007610afd97816 */ /* 0x000fe200000000d9 */
[----:B------:R-:W-:Y:S06]  /*33d0*/  BRA `(.L_x_4106) ;  /* 0x00000008001c7947 */ /* 0x000fec0003800000 */
.L_x_4109:
        /* <DEDUP_REMOVED lines=40> */
[----:B------:R-:W-:Y:S02]  /*3660*/  PRMT R212, R202, 0x7632, R212 ;  /* 0x00007632cad47816 */ /* 0x000fe400000000d4 */
[----:B------:R-:W-:Y:S01]  /*3670*/  PRMT R213, R217, 0x7632, R213 ;  /* 0x00007632d9d57816 */ /* 0x000fe200000000d5 */
[----:B------:R-:W-:Y:S06]  /*3680*/  BRA `(.L_x_4106) ;  /* 0x0000000400707947 */ /* 0x000fec0003800000 */
.L_x_4108:
        /* <DEDUP_REMOVED lines=32> */
[----:B------:R-:W-:Y:S01]  /*3890*/  F2FP.F16.F32.PACK_AB R172, R172, R203 ;  /* 0x000000cbacac723e */ /* 0x000fe200000000ff */
[----:B------:R-:W-:-:S03]  /*38a0*/  FADD.FTZ R212, R200, -R175 ;  /* 0x800000afc8d47221 */ /* 0x000fc60000010000 */
[C---:B------:R-:W-:Y:S01]  /*38b0*/  PRMT R209, R172.reuse, 0x7632, R209 ;  /* 0x00007632acd17816 */ /* 0x040fe200000000d1 */
[----:B------:R-:W-:Y:S01]  /*38c0*/  FFMA.FTZ R212, R5, R212, R43 ;  /* 0x000000d405d47223 */ /* 0x000fe2000001002b */
[----:B------:R-:W-:Y:S02]  /*38d0*/  PRMT R215, R172, 0x7610, R215 ;  /* 0x00007610acd77816 */ /* 0x000fe400000000d7 */
[----:B------:R-:W-:Y:S01]  /*38e0*/  F2FP.F16.F32.PACK_AB R172, R174, R211 ;  /* 0x000000d3aeac723e */ /* 0x000fe200000000ff */
[----:B------:R-:W-:Y:S01]  /*38f0*/  FMUL.FTZ R212, R212, UR14 ;  /* 0x0000000ed4d47c20 */ /* 0x000fe20008410000 */
[C---:B------:R-:W-:Y:S02]  /*3900*/  PRMT R211, R173.reuse, 0x7632, R211 ;  /* 0x00007632add37816 */ /* 0x040fe400000000d3 */
[----:B------:R-:W-:Y:S02]  /*3910*/  PRMT R174, R173, 0x7610, R174 ;  /* 0x00007610adae7816 */ /* 0x000fe400000000ae */
[----:B------:R-:W-:-:S02]  /*3920*/  FSEL R216, R212, RZ, P5 ;  /* 0x000000ffd4d87208 */ /* 0x000fc40002800000 */
[----:B------:R-:W-:-:S04]  /*3930*/  ISETP.GE.U32.AND P5, PT, R2, 0x1000000, PT ;  /* 0x010000000200780c */ /* 0x000fc80003fa6070 */
[----:B------:R-:W-:Y:S02]  /*3940*/  FSEL R175, R212, RZ, P5 ;  /* 0x000000ffd4af7208 */ /* 0x000fe40002800000 */
[C---:B------:R-:W-:Y:S02]  /*3950*/  PRMT R212, R172.reuse, 0x7632, R212 ;  /* 0x00007632acd47816 */ /* 0x040fe400000000d4 */
[----:B------:R-:W-:Y:S02]  /*3960*/  F2FP.F16.F32.PACK_AB R175, R175, R216 ;  /* 0x000000d8afaf723e */ /* 0x000fe400000000ff */
[----:B------:R-:W-:Y:S02]  /*3970*/  PRMT R216, R172, 0x7610, R216 ;  /* 0x00007610acd87816 */ /* 0x000fe400000000d8 */
[C---:B------:R-:W-:Y:S02]  /*3980*/  PRMT R213, R175.reuse, 0x7632, R213 ;  /* 0x00007632afd57816 */ /* 0x040fe400000000d5 */
[----:B------:R-:W-:Y:S01]  /*3990*/  PRMT R217, R175, 0x7610, R217 ;  /* 0x00007610afd97816 */ /* 0x000fe200000000d9 */
[----:B------:R-:W-:Y:S06]  /*39a0*/  BRA `(.L_x_4106) ;  /* 0x0000000000a87947 */ /* 0x000fec0003800000 */
.L_x_4110:
        /* <DEDUP_REMOVED lines=41> */
[----:B------:R-:W-:-:S07]  /*3c40*/  PRMT R213, R217, 0x7632, R213 ;  /* 0x00007632d9d57816 */ /* 0x000fce00000000d5 */
.L_x_4106:
        /* <DEDUP_REMOVED lines=24> */
.L_x_4111:
[----:B------:R-:W-:-:S07]  /*3dd0*/  VIADD R4, R4, 0x80 ;  /* 0x0000008004047836 */ /* 0x000fce0000000000 */
.L_x_4102:
[----:B------:R-:W-:Y:S05]  /*3de0*/  BSYNC.RECONVERGENT B0 ;  /* 0x0000000000007941 */ /* 0x000fea0003800200 */
.L_x_4101:
        /* <DEDUP_REMOVED lines=55> */
.L_x_4116:
        /* <DEDUP_REMOVED lines=43> */
.L_x_4115:
        /* <DEDUP_REMOVED lines=47> */
.L_x_4118:
        /* <DEDUP_REMOVED lines=43> */
.L_x_4114:
        /* <DEDUP_REMOVED lines=38> */
.L_x_4120:
        /* <DEDUP_REMOVED lines=31> */
.L_x_4119:
        /* <DEDUP_REMOVED lines=35> */
.L_x_4121:
        /* <DEDUP_REMOVED lines=29> */
[----:B------:R-:W-:-:S07]  /*5200*/  PRMT R216, R175, 0x7610, R216 ;  /* 0x00007610afd87816 */ /* 0x000fce00000000d8 */
.L_x_4117:
        /* <DEDUP_REMOVED lines=20> */
.L_x_4122:
[----:B------:R-:W-:-:S07]  /*5350*/  VIADD R4, R4, 0x80 ;  /* 0x0000008004047836 */ /* 0x000fce0000000000 */
.L_x_4113:
[----:B------:R-:W-:Y:S05]  /*5360*/  BSYNC.RECONVERGENT B0 ;  /* 0x0000000000007941 */ /* 0x000fea0003800200 */
.L_x_4112:
        /* <DEDUP_REMOVED lines=55> */
.L_x_4127:
        /* <DEDUP_REMOVED lines=43> */
.L_x_4126:
        /* <DEDUP_REMOVED lines=47> */
.L_x_4129:
        /* <DEDUP_REMOVED lines=43> */
.L_x_4125:
        /* <DEDUP_REMOVED lines=38> */
.L_x_4131:
        /* <DEDUP_REMOVED lines=31> */
.L_x_4130:
        /* <DEDUP_REMOVED lines=35> */
.L_x_4132:
        /* <DEDUP_REMOVED lines=30> */
.L_x_4128:
        /* <DEDUP_REMOVED lines=20> */
.L_x_4133:
[----:B------:R-:W-:-:S07]  /*68d0*/  IADD3 R4, PT, PT, R4, 0x80, RZ ;  /* 0x0000008004047810 */ /* 0x000fce0007ffe0ff */
.L_x_4124:
[----:B------:R-:W-:Y:S05]  /*68e0*/  BSYNC.RECONVERGENT B0 ;  /* 0x0000000000007941 */ /* 0x000fea0003800200 */
.L_x_4123:
        /* <DEDUP_REMOVED lines=55> */
.L_x_4138:
        /* <DEDUP_REMOVED lines=43> */
.L_x_4137:
        /* <DEDUP_REMOVED lines=47> */
.L_x_4140:
        /* <DEDUP_REMOVED lines=43> */
.L_x_4136:
        /* <DEDUP_REMOVED lines=38> */
.L_x_4142:
        /* <DEDUP_REMOVED lines=31> */
.L_x_4141:
        /* <DEDUP_REMOVED lines=35> */
.L_x_4143:
        /* <DEDUP_REMOVED lines=30> */
.L_x_4139:
        /* <DEDUP_REMOVED lines=20> */
.L_x_4144:
[----:B------:R-:W-:-:S07]  /*7e50*/  VIADD R4, R4, 0x80 ;  /* 0x0000008004047836 */ /* 0x000fce0000000000 */
.L_x_4135:
[----:B------:R-:W-:Y:S05]  /*7e60*/  BSYNC.RECONVERGENT B0 ;  /* 0x0000000000007941 */ /* 0x000fea0003800200 */
.L_x_4134:
        /* <DEDUP_REMOVED lines=55> */
.L_x_4149:
        /* <DEDUP_REMOVED lines=43> */
.L_x_4148:
        /* <DEDUP_REMOVED lines=47> */
.L_x_4151:
        /* <DEDUP_REMOVED lines=43> */
.L_x_4147:
        /* <DEDUP_REMOVED lines=26> */
[----:B------:R-:W-:-:S05]  /*8bd0*/  FMUL.FTZ R171, R170, UR14 ;  /* 0x0000000eaaab7c20 */ /* 0x000fca0008410000 */
[----:B------:R-:W-:Y:S01]  /*8be0*/  FSEL R174, R171, RZ, P6 ;  /* 0x000000ffabae7208 */ /* 0x000fe20003000000 */
[----:B------:R-:W-:Y:S01]  /*8bf0*/  FFMA.FTZ R171, R5, R178, R167 ;  /* 0x000000b205ab7223 */ /* 0x000fe200000100a7 */
[----:B------:R-:W-:-:S03]  /*8c00*/  ISETP.GE.U32.AND P6, PT, R15, 0x1000000, PT ;  /* 0x010000000f00780c */ /* 0x000fc60003fc6070 */
[----:B------:R-:W-:-:S05]  /*8c10*/  FMUL.FTZ R5, R171, UR14 ;  /* 0x0000000eab057c20 */ /* 0x000fca0008410000 */
[----:B------:R-:W-:-:S04]  /*8c20*/  FSEL R5, R5, RZ, P6 ;  /* 0x000000ff05057208 */ /* 0x000fc80003000000 */
[----:B------:R-:W-:Y:S02]  /*8c30*/  F2FP.F16.F32.PACK_AB R177, R5, R174 ;  /* 0x000000ae05b1723e */ /* 0x000fe400000000ff */
[C---:B------:R-:W-:Y:S02]  /*8c40*/  PRMT R174, R172.reuse, 0x7632, R174 ;  /* 0x00007632acae7816 */ /* 0x040fe400000000ae */
[----:B------:R-:W-:Y:S02]  /*8c50*/  PRMT R5, R172, 0x7610, R5 ;  /* 0x00007610ac057816 */ /* 0x000fe40000000005 */
[----:B------:R-:W-:Y:S01]  /*8c60*/  PRMT R178, R177, 0x7632, R178 ;  /* 0x00007632b1b27816 */ /* 0x000fe200000000b2 */
[----:B------:R-:W-:Y:S06]  /*8c70*/  BRA `(.L_x_4150) ;  /* 0x0000000400787947 */ /* 0x000fec0003800000 */
.L_x_4153:
        /* <DEDUP_REMOVED lines=23> */
[----:B------:R-:W-:Y:S02]  /*8df0*/  F2FP.F16.F32.PACK_AB R172, R172, R173 ;  /* 0x000000adacac723e */ /* 0x000fe400000000ff */
[----:B------:R-:W-:Y:S02]  /*8e00*/  FSEL R177, R177, RZ, P6 ;  /* 0x000000ffb1b17208 */ /* 0x000fe40003000000 */
[----:B------:R-:W-:Y:S02]  /*8e10*/  PRMT R5, R172, 0x7610, R5 ;  /* 0x00007610ac057816 */ /* 0x000fe40000000005 */
[----:B------:R-:W-:-:S02]  /*8e20*/  F2FP.F16.F32.PACK_AB R177, R174, R177 ;  /* 0x000000b1aeb1723e */ /* 0x000fc400000000ff */
[----:B------:R-:W-:Y:S02]  /*8e30*/  PRMT R174, R172, 0x7632, R174 ;  /* 0x00007632acae7816 */ /* 0x000fe400000000ae */
[----:B------:R-:W-:Y:S01]  /*8e40*/  PRMT R178, R177, 0x7632, R178 ;  /* 0x00007632b1b27816 */ /* 0x000fe200000000b2 */
[----:B------:R-:W-:Y:S06]  /*8e50*/  BRA `(.L_x_4150) ;  /* 0x0000000400007947 */ /* 0x000fec0003800000 */
.L_x_4152:
        /* <DEDUP_REMOVED lines=21> */
[----:B------:R-:W-:Y:S01]  /*8fb0*/  F2FP.F16.F32.PACK_AB R172, R173, R172 ;  /* 0x000000acadac723e */ /* 0x000fe200000000ff */
        /* <DEDUP_REMOVED lines=12> */
.L_x_4154:
        /* <DEDUP_REMOVED lines=25> */
[----:B------:R-:W-:-:S04]  /*9210*/  FSEL R174, R174, RZ, P6 ;  /* 0x000000ffaeae7208 */ /* 0x000fc80003000000 */
[----:B------:R-:W-:Y:S02]  /*9220*/  F2FP.F16.F32.PACK_AB R175, R175, R174 ;  /* 0x000000aeafaf723e */ /* 0x000fe400000000ff */
[----:B------:R-:W-:Y:S02]  /*9230*/  PRMT R174, R172, 0x7632, R174 ;  /* 0x00007632acae7816 */ /* 0x000fe400000000ae */
[C---:B------:R-:W-:Y:S02]  /*9240*/  PRMT R178, R175.reuse, 0x7632, R178 ;  /* 0x00007632afb27816 */ /* 0x040fe400000000b2 */
[----:B------:R-:W-:-:S07]  /*9250*/  PRMT R177, R175, 0x7610, R177 ;  /* 0x00007610afb17816 */ /* 0x000fce00000000b1 */
.L_x_4150:
        /* <DEDUP_REMOVED lines=20> */
.L_x_4146:
[----:B------:R-:W-:Y:S05]  /*93a0*/  BSYNC.RECONVERGENT B0 ;  /* 0x0000000000007941 */ /* 0x000fea0003800200 */
.L_x_4145:
[----:B------:R-:W-:Y:S01]  /*93b0*/  ISETP.NE.AND P5, PT, R179, RZ, PT ;  /* 0x000000ffb300720c */ /* 0x000fe20003fa5270 */
[----:B------:R-:W-:-:S12]  /*93c0*/  UPLOP3.LUT UP1, UPT, UPT, UPT, UP1, 0x40, 0x4 ;  /* 0x000000000004789c */ /* 0x000fd80003f2e810 */
[----:B------:R-:W-:Y:S05]  /*93d0*/  @!P5 BRA `(.L_x_4155) ;  /* 0xffffff740048d947 */ /* 0x000fea000383ffff */
.L_x_4088:
        /* <DEDUP_REMOVED lines=18> */
.L_x_4157:
[----:B------:R-:W-:Y:S05]  /*9500*/  BSYNC.RECONVERGENT B0 ;  /* 0x0000000000007941 */ /* 0x000fea0003800200 */
.L_x_4156:
        /* <DEDUP_REMOVED lines=15> */
.L_x_4159:
[----:B------:R-:W-:Y:S05]  /*9600*/  BSYNC.RECONVERGENT B0 ;  /* 0x0000000000007941 */ /* 0x000fea0003800200 */
.L_x_4158:
        /* <DEDUP_REMOVED lines=15> */
.L_x_4161:
[----:B------:R-:W-:Y:S05]  /*9700*/  BSYNC.RECONVERGENT B0 ;  /* 0x0000000000007941 */ /* 0x000fea0003800200 */
.L_x_4160:
        /* <DEDUP_REMOVED lines=15> */
.L_x_4163:
[----:B------:R-:W-:Y:S05]  /*9800*/  BSYNC.RECONVERGENT B0 ;  /* 0x0000000000007941 */ /* 0x000fea0003800200 */
.L_x_4162:
        /* <DEDUP_REMOVED lines=14> */
.L_x_4164:
        /* <DEDUP_REMOVED lines=9> */
.L_x_5460:


//--------------------- .text._ZN10layer_norm31ln_parallel_residual_bwd_kernelINS_13Kernel_traitsIf6__halffS2_fjLj2560ELj1ELj1ELj4ELj8ENS_18Kernel_traits_baseILj2560EfS2_fS2_fjLj128EEEEELb1ELb0ELb1EEEvNS_9BwdParamsE --------------------------
	.section	.text._ZN10layer_norm31ln_parallel_residual_bwd_kernelINS_13Kernel_traitsIf6__halffS2_fjLj2560ELj1ELj1ELj4ELj8ENS_18Kernel_traits_baseILj2560EfS2_fS2_fjLj128EEEEELb1ELb0ELb1EEEvNS_9BwdParamsE,"ax",@progbits
	.align	128
        .global         _ZN10layer_norm31ln_parallel_residual_bwd_kernelINS_13Kernel_traitsIf6__halffS2_fjLj2560ELj1ELj1ELj4ELj8ENS_18Kernel_traits_baseILj2560EfS2_fS2_fjLj128EEEEELb1ELb0ELb1EEEvNS_9BwdParamsE
        .type           _ZN10layer_norm31ln_parallel_residual_bwd_kernelINS_13Kernel_traitsIf6__halffS2_fjLj2560ELj1ELj1ELj4ELj8ENS_18Kernel_traits_baseILj2560EfS2_fS2_fjLj128EEEEELb1ELb0ELb1EEEvNS_9BwdParamsE,@function
        .size           _ZN10layer_norm31ln_parallel_residual_bwd_kernelINS_13Kernel_traitsIf6__halffS2_fjLj2560ELj1ELj1ELj4ELj8ENS_18Kernel_traits_baseILj2560EfS2_fS2_fjLj128EEEEELb1ELb0ELb1EEEvNS_9BwdParamsE,(.L_x_5461 - _ZN10layer_norm31ln_parallel_residual_bwd_kernelINS_13Kernel_traitsIf6__halffS2_fjLj2560ELj1ELj1ELj4ELj8ENS_18Kernel_traits_baseILj2560EfS2_fS2_fjLj128EEEEELb1ELb0ELb1EEEvNS_9BwdParamsE)
        .other          _ZN10layer_norm31ln_parallel_residual_bwd_kernelINS_13Kernel_traitsIf6__halffS2_fjLj2560ELj1ELj1ELj4ELj8ENS_18Kernel_traits_baseILj2560EfS2_fS2_fjLj128EEEEELb1ELb0ELb1EEEvNS_9BwdParamsE,@"STO_CUDA_ENTRY STV_DEFAULT"
_ZN10layer_norm31ln_parallel_residual_bwd_kernelINS_13Kernel_traitsIf6__halffS2_fjLj2560ELj1ELj1ELj4ELj8ENS_18Kernel_traits_baseILj2560EfS2_fS2_fjLj128EEEEELb1ELb0ELb1EEEvNS_9BwdParamsE:
.text._ZN10layer_norm31ln_parallel_residual_bwd_kernelINS_13Kernel_traitsIf6__halffS2_fjLj2560ELj1ELj1ELj4ELj8ENS_18Kernel_traits_baseILj2560EfS2_fS2_fjLj128EEEEELb1ELb0ELb1EEEvNS_9BwdParamsE:
        /* <DEDUP_REMOVED lines=111> */
.L_x_4213:
        /* <DEDUP_REMOVED lines=62> */
[----:B----4-:R-:W-:Y:S01]  /*0ad0*/  MOV R228, R204 ;  /* 0x000000cc00e47202 */ /* 0x010fe20000000f00 */
[--C-:B------:R-:W-:Y:S01]  /*0ae0*/  IMAD.MOV.U32 R230, RZ, RZ, R205.reuse ;  /* 0x000000ffffe67224 */ /* 0x100fe200078e00cd */
[--C-:B------:R-:W-:Y:S02]  /*0af0*/  SHF.R.U64 R229, R204, 0x10, R205.reuse ;  /* 0x00000010cce57819 */ /* 0x100fe400000012cd */
[----:B------:R-:W-:-:S03]  /*0b00*/  SHF.R.U32.HI R231, RZ, 0x10, R205 ;  /* 0x00000010ffe77819 */ /* 0x000fc600000116cd */
        /* <DEDUP_REMOVED lines=12> */
[----:B------:R-:W-:-:S02]  /*0bd0*/  MOV R232, R196 ;  /* 0x000000c400e87202 */ /* 0x000fc40000000f00 */
[--C-:B------:R-:W-:Y:S02]  /*0be0*/  SHF.R.U64 R233, R196, 0x10, R197.reuse ;  /* 0x00000010c4e97819 */ /* 0x100fe400000012c5 */
[----:B------:R-:W-:Y:S01]  /*0bf0*/  SHF.R.U32.HI R194, RZ, 0x10, R197 ;  /* 0x00000010ffc27819 */ /* 0x000fe200000116c5 */
[----:B0-----:R-:W0:Y:S01]  /*0c00*/  LDC.64 R108, c[0x0][0x3b0] ;  /* 0x0000ec00ff6c7b82 */ /* 0x001e220000000a00 */
[----:B------:R-:W-:Y:S01]  /*0c10*/  MOV R196, R206 ;  /* 0x000000ce00c47202 */ /* 0x000fe20000000f00 */
[----:B------:R-:W-:Y:S01]  /*0c20*/  IMAD.MOV.U32 R248, RZ, RZ, R198 ;  /* 0x000000fffff87224 */ /* 0x000fe200078e00c6 */
        /* <DEDUP_REMOVED lines=8> */
[----:B------:R-:W-:-:S02]  /*0cb0*/  MOV R206, R182 ;  /* 0x000000b600ce7202 */ /* 0x000fc40000000f00 */
[--C-:B------:R-:W-:Y:S01]  /*0cc0*/  SHF.R.U64 R210, R182, 0x10, R183.reuse ;  /* 0x00000010b6d27819 */ /* 0x100fe200000012b7 */
[C---:B------:R-:W-:Y:S01]  /*0cd0*/  FADD.FTZ R182, -R226.reuse, R112 ;  /* 0x00000070e2b67221 */ /* 0x040fe20000010100 */
[----:B------:R-:W-:Y:S01]  /*0ce0*/  SHF.R.U32.HI R218, RZ, 0x10, R183 ;  /* 0x00000010ffda7819 */ /* 0x000fe200000116b7 */
[----:B------:R-:W-:Y:S01]  /*0cf0*/  FADD.FTZ R183, -R226, R113 ;  /* 0x00000071e2b77221 */ /* 0x000fe20000010100 */
[----:B------:R-:W-:Y:S01]  /*0d00*/  SHF.R.U64 R198, R190, 0x10, R191 ;  /* 0x00000010bec67819 */ /* 0x000fe200000012bf */
[----:B------:R-:W-:Y:S01]  /*0d10*/  IMAD.MOV.U32 R189, RZ, RZ, R209 ;  /* 0x000000ffffbd7224 */ /* 0x000fe200078e00d1 */
[----:B------:R-:W-:Y:S01]  /*0d20*/  SHF.R.U32.HI R192, RZ, 0x10, R191 ;  /* 0x00000010ffc07819 */ /* 0x000fe200000116bf */
[----:B-1----:R-:W-:Y:S01]  /*0d30*/  @P0 IMAD.WIDE.U32 R112, R172, 0x4, R204 ;  /* 0x00000004ac700825 */ /* 0x002fe200078e00cc */
[----:B------:R-:W-:Y:S02]  /*0d40*/  MOV R191, R208 ;  /* 0x000000d000bf7202 */ /* 0x000fe40000000f00 */
[----:B------:R-:W-:-:S02]  /*0d50*/  SHF.R.U64 R190, R208, 0x10, R209 ;  /* 0x00000010d0be7819 */ /* 0x000fc400000012d1 */
[----:B------:R-:W-:Y:S01]  /*0d60*/  SHF.R.U32.HI R227, RZ, 0x10, R209 ;  /* 0x00000010ffe37819 */ /* 0x000fe200000116d1 */
[----:B------:R1:W5:Y:S01]  /*0d70*/  @P0 LDG.E R166, desc[UR10][R112.64] ;  /* 0x0000000a70a60981 */ /* 0x000362000c1e1900 */
[----:B------:R-:W3:Y:S01]  /*0d80*/  @P0 LDC.64 R208, c[0x0][0x3b8] ;  /* 0x0000ee00ffd00b82 */ /* 0x000ee20000000a00 */
[----:B--2---:R-:W-:Y:S01]  /*0d90*/  @P0 IMAD.WIDE.U32 R110, R170, 0x4, R110 ;  /* 0x00000004aa6e0825 */ /* 0x004fe200078e006e */
[----:B------:R-:W-:Y:S02]  /*0da0*/  MOV R246, R199 ;  /* 0x000000c700f67202 */ /* 0x000fe40000000f00 */
        /* <DEDUP_REMOVED lines=23> */
[----:B------:R2:W5:Y:S01]  /*0f20*/  LDG.E R117, desc[UR10][R124.64] ;  /* 0x0000000a7c757981 */ /* 0x000562000c1e1900 */
[----:B---3--:R-:W-:-:S04]  /*0f30*/  @P0 IMAD.WIDE.U32 R208, R173, 0x4, R208 ;  /* 0x00000004add00825 */ /* 0x008fc800078e00d0 */
[----:B------:R-:W-:Y:S01]  /*0f40*/  FADD.FTZ R226, -R226, R127 ;  /* 0x0000007fe2e27221 */ /* 0x000fe20000010100 */
[--C-:B------:R-:W-:Y:S01]  /*0f50*/  IMAD.WIDE.U32 R120, R175, 0x4, R108.reuse ;  /* 0x00000004af787825 */ /* 0x100fe200078e006c */
[----:B------:R3:W5:Y:S03]  /*0f60*/  @P0 LDG.E R167, desc[UR10][R208.64] ;  /* 0x0000000ad0a70981 */ /* 0x000766000c1e1900 */
[--C-:B------:R-:W-:Y:S02]  /*0f70*/  IMAD.WIDE.U32 R126, R173, 0x4, R108.reuse ;  /* 0x00000004ad7e7825 */ /* 0x100fe400078e006c */
[----:B------:R-:W5:Y:S02]  /*0f80*/  LDG.E R120, desc[UR10][R120.64] ;  /* 0x0000000a78787981 */ /* 0x000f64000c1e1900 */
[----:B--2---:R-:W-:-:S04]  /*0f90*/  IMAD.WIDE.U32 R124, R172, 0x4, R108 ;  /* 0x00000004ac7c7825 */ /* 0x004fc800078e006c */
[----:B------:R-:W-:Y:S01]  /*0fa0*/  FMUL.FTZ R0, R171, R0 ;  /* 0x00000000ab007220 */ /* 0x000fe20000410000 */
[----:B------:R-:W-:Y:S01]  /*0fb0*/  MOV R234, R185 ;  /* 0x000000b900ea7202 */ /* 0x000fe20000000f00 */
[----:B---3--:R-:W2:Y:S01]  /*0fc0*/  @P1 LDC.64 R208, c[0x0][0x438] ;  /* 0x00010e00ffd01b82 */ /* 0x008ea20000000a00 */
[----:B------:R-:W-:Y:S01]  /*0fd0*/  IMAD.WIDE.U32 R108, R170, 0x4, R108 ;  /* 0x00000004aa6c7825 */ /* 0x000fe200078e006c */
[----:B------:R-:W5:Y:S03]  /*0fe0*/  LDG.E R126, desc[UR10][R126.64] ;  /* 0x0000000a7e7e7981 */ /* 0x000f66000c1e1900 */
[----:B------:R-:W-:Y:S01]  /*0ff0*/  HADD2.F32 R245, -RZ, R245.H0_H0 ;  /* 0x200000f5fff57230 */ /* 0x000fe20000004100 */
[----:B------:R-:W5:Y:S01]  /*1000*/  LDG.E R125, desc[UR10][R124.64] ;  /* 0x0000000a7c7d7981 */ /* 0x000f62000c1e1900 */
[----:B-1----:R-:W-:-:S04]  /*1010*/  @P1 IMAD.WIDE.U32 R112, R172, 0x10, R112 ;  /* 0x00000010ac701825 */ /* 0x002fc800078e0070 */
[----:B------:R-:W-:Y:S01]  /*1020*/  HADD2.F32 R248, -RZ, R248.H0_H0 ;  /* 0x200000f8fff87230 */ /* 0x000fe20000004100 */
[----:B------:R1:W5:Y:S01]  /*1030*/  @P1 LDG.E.128 R100, desc[UR10][R112.64] ;  /* 0x0000000a70641981 */ /* 0x000362000c1e1d00 */
[----:B------:R-:W-:-:S03]  /*1040*/  HADD2.F32 R244, -RZ, R244.H0_H0 ;  /* 0x200000f4fff47230 */ /* 0x000fc60000004100 */
[----:B------:R3:W5:Y:S01]  /*1050*/  LDG.E R124, desc[UR10][R108.64] ;  /* 0x0000000a6c7c7981 */ /* 0x000762000c1e1900 */
[----:B------:R-:W-:Y:S02]  /*1060*/  HADD2.F32 R247, -RZ, R247.H0_H0 ;  /* 0x200000f7fff77230 */ /* 0x000fe40000004100 */
[----:B------:R-:W-:Y:S02]  /*1070*/  HADD2.F32 R243, -RZ, R243.H0_H0 ;  /* 0x200000f3fff37230 */ /* 0x000fe40000004100 */
[----:B-1----:R-:W-:Y:S02]  /*1080*/  HADD2.F32 R113, -RZ, R195.H0_H0 ;  /* 0x200000c3ff717230 */ /* 0x002fe40000004100 */
[----:B---3--:R-:W-:Y:S01]  /*1090*/  FMUL.FTZ R109, R64, R245 ;  /* 0x000000f5406d7220 */ /* 0x008fe20000410000 */
[----:B------:R-:W-:-:S03]  /*10a0*/  FMUL.FTZ R108, R65, R244 ;  /* 0x000000f4416c7220 */ /* 0x000fc60000410000 */
[----:B------:R-:W-:Y:S01]  /*10b0*/  FFMA.FTZ R195, R44, R248, R109 ;  /* 0x000000f82cc37223 */ /* 0x000fe2000001006d */
[----:B------:R-:W-:Y:S01]  /*10c0*/  FMUL.FTZ R121, R171, R201 ;  /* 0x000000c9ab797220 */ /* 0x000fe20000410000 */
[----:B------:R-:W-:Y:S02]  /*10d0*/  HADD2.F32 R246, -RZ, R246.H0_H0 ;  /* 0x200000f6fff67230 */ /* 0x000fe40000004100 */
[----:B------:R-:W-:Y:S01]  /*10e0*/  FMUL.FTZ R201, R66, R243 ;  /* 0x000000f342c97220 */ /* 0x000fe20000410000 */
[----:B------:R-:W-:Y:S02]  /*10f0*/  HADD2.F32 R242, -RZ, R242.H0_H0 ;  /* 0x200000f2fff27230 */ /* 0x000fe40000004100 */
[----:B------:R-:W-:Y:S01]  /*1100*/  FADD.FTZ R109, RZ, R195 ;  /* 0x000000c3ff6d7221 */ /* 0x000fe20000010000 */
[----:B------:R-:W-:Y:S02]  /*1110*/  HADD2.F32 R112, -RZ, R198.H0_H0 ;  /* 0x200000c6ff707230 */ /* 0x000fe40000004100 */
[----:B------:R-:W-:Y:S01]  /*1120*/  FFMA.FTZ R198, R45, R247, R108 ;  /* 0x000000f72dc67223 */ /* 0x000fe2000001006c */
[----:B0-----:R-:W-:-:S04]  /*1130*/  @P1 IMAD.WIDE.U32 R110, R170, 0x10, R110 ;  /* 0x00000010aa6e1825 */ /* 0x001fc800078e006e */
[----:B------:R-:W-:Y:S01]  /*1140*/  FMUL.FTZ R202, R67, R242 ;  /* 0x000000f243ca7220 */ /* 0x000fe20000410000 */
[----:B------:R-:W-:Y:S01]  /*1150*/  FFMA.FTZ R201, R46, R246, R201 ;  /* 0x000000f62ec97223 */ /* 0x000fe200000100c9 */
[----:B----4-:R-:W-:-:S04]  /*1160*/  @P1 IMAD.WIDE.U32 R122, R173, 0x10, R122 ;  /* 0x00000010ad7a1825 */ /* 0x010fc800078e007a */
[----:B------:R-:W-:Y:S01]  /*1170*/  FADD.FTZ R108, R198, R109 ;  /* 0x0000006dc66c7221 */ /* 0x000fe20000010000 */
[----:B------:R0:W5:Y:S01]  /*1180*/  @P1 LDG.E.128 R104, desc[UR10][R110.64] ;  /* 0x0000000a6e681981 */ /* 0x000162000c1e1d00 */
[----:B------:R-:W-:Y:S02]  /*1190*/  HADD2.F32 R241, -RZ, R241.H0_H0 ;  /* 0x200000f1fff17230 */ /* 0x000fe40000004100 */
[----:B------:R-:W-:Y:S01]  /*11a0*/  HADD2.F32 R236, -RZ, R236.H0_H0 ;  /* 0x200000ecffec7230 */ /* 0x000fe20000004100 */
[----:B------:R-:W-:Y:S01]  /*11b0*/  SHF.R.U32.HI R185, RZ, 0x10, R185 ;  /* 0x00000010ffb97819 */ /* 0x000fe200000116b9 */
[----:B------:R1:W5:Y:S01]  /*11c0*/  @P1 LDG.E.128 R96, desc[UR10][R122.64] ;  /* 0x0000000a7a601981 */ /* 0x000362000c1e1d00 */
[----:B------:R-:W-:Y:S02]  /*11d0*/  HADD2.F32 R240, -RZ, R240.H0_H0 ;  /* 0x200000f0fff07230 */ /* 0x000fe40000004100 */
[----:B------:R-:W-:Y:S01]  /*11e0*/  FFMA.FTZ R202, R47, R241, R202 ;  /* 0x000000f12fca7223 */ /* 0x000fe200000100ca */
[----:B------:R-:W-:-:S02]  /*11f0*/  HADD2.F32 R235, -RZ, R235.H0_H0 ;  /* 0x200000ebffeb7230 */ /* 0x000fc40000004100 */
[----:B------:R-:W-:Y:S01]  /*1200*/  FADD.FTZ R109, R201, R108 ;  /* 0x0000006cc96d7221 */ /* 0x000fe20000010000 */
[----:B0-----:R-:W-:Y:S02]  /*1210*/  HADD2.F32 R110, -RZ, R203.H0_H0 ;  /* 0x200000cbff6e7230 */ /* 0x001fe40000004100 */
[----:B------:R-:W-:Y:S01]  /*1220*/  FMUL.FTZ R203, R68, R236 ;  /* 0x000000ec44cb7220 */ /* 0x000fe20000410000 */
[----:B------:R-:W-:Y:S01]  /*1230*/  FFMA.FTZ R108, R0, R195, RZ ;  /* 0x000000c3006c7223 */ /* 0x000fe200000100ff */
[C---:B------:R-:W-:Y:S01]  /*1240*/  FMUL.FTZ R127, R171.reuse, R182 ;  /* 0x000000b6ab7f7220 */ /* 0x040fe20000410000 */
[C---:B-1----:R-:W-:Y:S01]  /*1250*/  FMUL.FTZ R123, R171.reuse, R187 ;  /* 0x000000bbab7b7220 */ /* 0x042fe20000410000 */
[C---:B------:R-:W-:Y:S01]  /*1260*/  FMUL.FTZ R122, R171.reuse, R188 ;  /* 0x000000bcab7a7220 */ /* 0x040fe20000410000 */
[C---:B------:R-:W-:Y:S01]  /*1270*/  FMUL.FTZ R187, R171.reuse, R118 ;  /* 0x00000076abbb7220 */ /* 0x040fe20000410000 */
[----:B------:R-:W-:Y:S01]  /*1280*/  FMUL.FTZ R188, R171, R119 ;  /* 0x00000077abbc7220 */ /* 0x000fe20000410000 */
[----:B------:R-:W-:-:S02]  /*1290*/  HADD2.F32 R118, -RZ, R190.H0_H0 ;  /* 0x200000beff767230 */ /* 0x000fc40000004100 */
[C---:B------:R-:W-:Y:S01]  /*12a0*/  FMUL.FTZ R182, R171.reuse, R183 ;  /* 0x000000b7abb67220 */ /* 0x040fe20000410000 */
[----:B------:R-:W-:Y:S02]  /*12b0*/  HADD2.F32 R119, -RZ, R189.H0_H0 ;  /* 0x200000bdff777230 */ /* 0x000fe40000004100 */
[C---:B------:R-:W-:Y:S01]  /*12c0*/  FMUL.FTZ R189, R171.reuse, R116 ;  /* 0x00000074abbd7220 */ /* 0x040fe20000410000 */
[----:B------:R-:W-:Y:S02]  /*12d0*/  HADD2.F32 R239, -RZ, R239.H0_H0 ;  /* 0x200000efffef7230 */ /* 0x000fe40000004100 */
[C---:B------:R-:W-:Y:S01]  /*12e0*/  FMUL.FTZ R190, R171.reuse, R204 ;  /* 0x000000ccabbe7220 */ /* 0x040fe20000410000 */
[----:B------:R-:W-:Y:S02]  /*12f0*/  HADD2.F32 R234, -RZ, R234.H0_H0 ;  /* 0x200000eaffea7230 */ /* 0x000fe40000004100 */
[----:B------:R-:W-:Y:S01]  /*1300*/  FMUL.FTZ R183, R171, R184 ;  /* 0x000000b8abb77220 */ /* 0x000fe20000410000 */
[----:B------:R-:W-:-:S02]  /*1310*/  HADD2.F32 R111, -RZ, R185.H0_H0 ;  /* 0x200000b9ff6f7230 */ /* 0x000fc40000004100 */
[----:B------:R-:W-:Y:S01]  /*1320*/  FMUL.FTZ R204, R69, R235 ;  /* 0x000000eb45cc7220 */ /* 0x000fe20000410000 */
[----:B------:R-:W-:Y:S01]  /*1330*/  FFMA.FTZ R203, R48, R240, R203 ;  /* 0x000000f030cb7223 */ /* 0x000fe200000100cb */
[----:B------:R-:W-:Y:S01]  /*1340*/  FADD.FTZ R116, R202, R109 ;  /* 0x0000006dca747221 */ /* 0x000fe20000010000 */
[C---:B------:R-:W-:Y:S01]  /*1350*/  FMUL.FTZ R184, R171.reuse, R115 ;  /* 0x00000073abb87220 */ /* 0x040fe20000410000 */
[----:B------:R-:W-:Y:S01]  /*1360*/  FMUL.FTZ R185, R171, R114 ;  /* 0x00000072abb97220 */ /* 0x000fe20000410000 */
[----:B------:R-:W-:Y:S01]  /*1370*/  FFMA.FTZ R109, R123, R198, R108 ;  /* 0x000000c67b6d7223 */ /* 0x000fe2000001006c */
[----:B--2---:R-:W-:-:S04]  /*1380*/  @P1 IMAD.WIDE.U32 R208, R174, 0x10, R208 ;  /* 0x00000010aed01825 */ /* 0x004fc800078e00d0 */
[----:B------:R-:W-:Y:S01]  /*1390*/  FFMA.FTZ R204, R49, R239, R204 ;  /* 0x000000ef31cc7223 */ /* 0x000fe200000100cc */
[----:B------:R-:W-:Y:S02]  /*13a0*/  HADD2.F32 R114, -RZ, R192.H0_H0 ;  /* 0x200000c0ff727230 */ /* 0x000fe40000004100 */
[C---:B------:R-:W-:Y:S01]  /*13b0*/  FMUL.FTZ R192, R171.reuse, R207 ;  /* 0x000000cfabc07220 */ /* 0x040fe20000410000 */
[----:B------:R-:W-:Y:S02]  /*13c0*/  HADD2.F32 R115, -RZ, R191.H0_H0 ;  /* 0x200000bfff737230 */ /* 0x000fe40000004100 */
[----:B------:R-:W-:Y:S01]  /*13d0*/  FMUL.FTZ R191, R171, R205 ;  /* 0x000000cdabbf7220 */ /* 0x000fe20000410000 */
[----:B------:R-:W-:Y:S02]  /*13e0*/  HADD2.F32 R238, -RZ, R238.H0_H0 ;  /* 0x200000eeffee7230 */ /* 0x000fe40000004100 */
[----:B------:R-:W-:Y:S01]  /*13f0*/  FMUL.FTZ R205, R70, R234 ;  /* 0x000000ea46cd7220 */ /* 0x000fe20000410000 */
[----:B------:R-:W-:Y:S01]  /*1400*/  FADD.FTZ R207, R203, R116 ;  /* 0x00000074cbcf7221 */ /* 0x000fe20000010000 */
[----:B------:R-:W-:Y:S01]  /*1410*/  FFMA.FTZ R116, R122, R201, R109 ;  /* 0x000000c97a747223 */ /* 0x000fe2000001006d */
[----:B------:R-:W-:Y:S01]  /*1420*/  HADD2.F32 R237, -RZ, R237.H0_H0 ;  /* 0x200000edffed7230 */ /* 0x000fe20000004100 */
        /* <DEDUP_REMOVED lines=14> */
[----:B------:R-:W-:-:S02]  /*1510*/  HADD2.F32 R227, -RZ, R227.H0_H0 ;  /* 0x200000e3ffe37230 */ /* 0x000fc40000004100 */
[----:B------:R-:W-:Y:S01]  /*1520*/  FMUL.FTZ R211, R74, R119 ;  /* 0x000000774ad37220 */ /* 0x000fe20000410000 */
[----:B------:R-:W-:Y:S01]  /*1530*/  FADD.FTZ R116, R208, R109 ;  /* 0x0000006dd0747221 */ /* 0x000fe20000010000 */
[----:B------:R-:W-:Y:S01]  /*1540*/  FFMA.FTZ R109, R183, R205, R108 ;  /* 0x000000cdb76d7223 */ /* 0x000fe2000001006c */
[----:B------:R-:W-:Y:S02]  /*1550*/  HADD2.F32 R232, -RZ, R232.H0_H0 ;  /* 0x200000e8ffe87230 */ /* 0x000fe40000004100 */
[----:B------:R-:W-:Y:S01]  /*1560*/  FFMA.FTZ R211, R54, R113, R211 ;  /* 0x0000007136d37223 */ /* 0x000fe200000100d3 */
[----:B------:R-:W-:Y:S01]  /*1570*/  FADD.FTZ R116, R209, R116 ;  /* 0x00000074d1747221 */ /* 0x000fe20000010000 */
[----:B------:R-:W-:Y:S01]  /*1580*/  FMUL.FTZ R212, R75, R227 ;  /* 0x000000e34bd47220 */ /* 0x000fe20000410000 */
[----:B------:R-:W-:Y:S02]  /*1590*/  HADD2.F32 R233, -RZ, R233.H0_H0 ;  /* 0x200000e9ffe97230 */ /* 0x000fe40000004100 */
[----:B------:R-:W-:Y:S01]  /*15a0*/  FFMA.FTZ R108, R184, R207, R109 ;  /* 0x000000cfb86c7223 */ /* 0x000fe2000001006d */
[----:B------:R-:W-:-:S02]  /*15b0*/  HADD2.F32 R228, -RZ, R228.H0_H0 ;  /* 0x200000e4ffe47230 */ /* 0x000fc40000004100 */
[----:B------:R-:W-:Y:S01]  /*15c0*/  FMUL.FTZ R213, R76, R232 ;  /* 0x000000e84cd57220 */ /* 0x000fe20000410000 */
[----:B------:R-:W-:Y:S01]  /*15d0*/  FFMA.FTZ R212, R55, R114, R212 ;  /* 0x0000007237d47223 */ /* 0x000fe200000100d4 */
[----:B------:R-:W-:Y:S01]  /*15e0*/  FADD.FTZ R215, R211, R116 ;  /* 0x00000074d3d77221 */ /* 0x000fe20000010000 */
[----:B------:R-:W-:Y:S02]  /*15f0*/  HADD2.F32 R229, -RZ, R229.H0_H0 ;  /* 0x200000e5ffe57230 */ /* 0x000fe40000004100 */
[----:B------:R-:W-:Y:S01]  /*1600*/  FFMA.FTZ R109, R185, R208, R108 ;  /* 0x000000d0b96d7223 */ /* 0x000fe2000001006c */
[----:B------:R-:W-:Y:S01]  /*1610*/  FMUL.FTZ R108, R77, R233 ;  /* 0x000000e94d6c7220 */ /* 0x000fe20000410000 */
[----:B------:R-:W-:Y:S01]  /*1620*/  FMUL.FTZ R186, R171, R186 ;  /* 0x000000baabba7220 */ /* 0x000fe20000410000 */
[----:B------:R-:W-:Y:S02]  /*1630*/  HADD2.F32 R193, -RZ, R193.H0_H0 ;  /* 0x200000c1ffc17230 */ /* 0x000fe40000004100 */
[----:B------:R-:W-:Y:S01]  /*1640*/  FFMA.FTZ R213, R56, R228, R213 ;  /* 0x000000e438d57223 */ /* 0x000fe200000100d5 */
[----:B------:R-:W-:Y:S01]  /*1650*/  FADD.FTZ R116, R212, R215 ;  /* 0x000000d7d4747221 */ /* 0x000fe20000010000 */
[----:B------:R-:W-:-:S02]  /*1660*/  HADD2.F32 R194, -RZ, R194.H0_H0 ;  /* 0x200000c2ffc27230 */ /* 0x000fc40000004100 */
[----:B------:R-:W-:Y:S01]  /*1670*/  FFMA.FTZ R215, R57, R229, R108 ;  /* 0x000000e539d77223 */ /* 0x000fe2000001006c */
[----:B------:R-:W-:Y:S02]  /*1680*/  HADD2.F32 R230, -RZ, R230.H0_H0 ;  /* 0x200000e6ffe67230 */ /* 0x000fe40000004100 */
        /* <DEDUP_REMOVED lines=13> */
[----:B------:R-:W-:Y:S01]  /*1760*/  FMUL.FTZ R219, R80, R206 ;  /* 0x000000ce50db7220 */ /* 0x000fe20000410000 */
[----:B------:R-:W-:Y:S01]  /*1770*/  FADD.FTZ R116, R216, R221 ;  /* 0x000000ddd8747221 */ /* 0x000fe20000010000 */
[----:B------:R-:W-:Y:S02]  /*1780*/  HADD2.F32 R197, -RZ, R197.H0_H0 ;  /* 0x200000c5ffc57230 */ /* 0x000fe40000004100 */
[----:B------:R-:W-:Y:S01]  /*1790*/  FFMA.FTZ R109, R189, R213, R108 ;  /* 0x000000d5bd6d7223 */ /* 0x000fe2000001006c */
[----:B------:R-:W-:Y:S02]  /*17a0*/  HADD2.F32 R214, -RZ, R214.H0_H0 ;  /* 0x200000d6ffd67230 */ /* 0x000fe40000004100 */
[----:B------:R-:W-:Y:S01]  /*17b0*/  FFMA.FTZ R219, R60, R196, R219 ;  /* 0x000000c43cdb7223 */ /* 0x000fe200000100db */
        /* <DEDUP_REMOVED lines=57> */
.L_x_4167:
[----:B------:R-:W-:Y:S05]  /*1b50*/  BSYNC.RECONVERGENT B0 ;  /* 0x0000000000007941 */ /* 0x000fea0003800200 */
.L_x_4166:
        /* <DEDUP_REMOVED lines=146> */
.L_x_4170:
        /* <DEDUP_REMOVED lines=31> */
.L_x_4169:
        /* <DEDUP_REMOVED lines=36> */
.L_x_4172:
        /* <DEDUP_REMOVED lines=31> */
.L_x_4168:
        /* <DEDUP_REMOVED lines=52> */
.L_x_4174:
        /* <DEDUP_REMOVED lines=44> */
.L_x_4173:
        /* <DEDUP_REMOVED lines=49> */
.L_x_4175:
        /* <DEDUP_REMOVED lines=43> */
.L_x_4171:
        /* <DEDUP_REMOVED lines=22> */
.L_x_4176:
        /* <DEDUP_REMOVED lines=47> */
.L_x_4179:
        /* <DEDUP_REMOVED lines=45> */
.L_x_4178:
        /* <DEDUP_REMOVED lines=45> */
.L_x_4181:
        /* <DEDUP_REMOVED lines=45> */
.L_x_4177:
        /* <DEDUP_REMOVED lines=32> */
.L_x_4183:
        /* <DEDUP_REMOVED lines=31> */
.L_x_4182:
        /* <DEDUP_REMOVED lines=31> */
.L_x_4184:
        /* <DEDUP_REMOVED lines=30> */
.L_x_4180:
        /* <DEDUP_REMOVED lines=19> */
.L_x_4185:
        /* <DEDUP_REMOVED lines=47> */
.L_x_4188:
        /* <DEDUP_REMOVED lines=44> */
.L_x_4187:
        /* <DEDUP_REMOVED lines=45> */
.L_x_4190:
        /* <DEDUP_REMOVED lines=44> */
.L_x_4186:
        /* <DEDUP_REMOVED lines=32> */
.L_x_4192:
        /* <DEDUP_REMOVED lines=31> */
.L_x_4191:
        /* <DEDUP_REMOVED lines=31> */
.L_x_4193:
        /* <DEDUP_REMOVED lines=29> */
.L_x_4189:
        /* <DEDUP_REMOVED lines=19> */
.L_x_4194:
        /* <DEDUP_REMOVED lines=47> */
.L_x_4197:
        /* <DEDUP_REMOVED lines=45> */
.L_x_4196:
        /* <DEDUP_REMOVED lines=45> */
.L_x_4199:
        /* <DEDUP_REMOVED lines=45> */
.L_x_4195:
        /* <DEDUP_REMOVED lines=32> */
.L_x_4201:
        /* <DEDUP_REMOVED lines=31> */
.L_x_4200:
        /* <DEDUP_REMOVED lines=31> */
.L_x_4202:
        /* <DEDUP_REMOVED lines=30> */
.L_x_4198:
        /* <DEDUP_REMOVED lines=19> */
.L_x_4203:
        /* <DEDUP_REMOVED lines=47> */
.L_x_4206:
        /* <DEDUP_REMOVED lines=44> */
.L_x_4205:
        /* <DEDUP_REMOVED lines=45> */
.L_x_4208:
        /* <DEDUP_REMOVED lines=44> */
.L_x_4204:
        /* <DEDUP_REMOVED lines=33> */
.L_x_4210:
        /* <DEDUP_REMOVED lines=31> */
.L_x_4209:
        /* <DEDUP_REMOVED lines=32> */
.L_x_4211:
        /* <DEDUP_REMOVED lines=30> */
.L_x_4207:
        /* <DEDUP_REMOVED lines=19> */
.L_x_4212:
[----:B------:R-:W-:Y:S01]  /*88d0*/  UPLOP3.LUT UP1, UPT, UPT, UPT, UP1, 0x40, 0x4 ;  /* 0x000000000004789c */ /* 0x000fe20003f2e810 */
[----:B------:R-:W-:Y:S10]  /*88e0*/  @!P3 BRA `(.L_x_4213) ;  /* 0xffffff7c0080b947 */ /* 0x000ff4000383ffff */
        /* <DEDUP_REMOVED lines=79> */
[----:B------:R-:W-:-:S07]  /*8de0*/  MOV R19, R133 ;  /* 0x0000008500137202 */ /* 0x000fce0000000f00 */
.L_x_4165:
        /* <DEDUP_REMOVED lines=33> */
.L_x_4214:
        /* <DEDUP_REMOVED lines=16> */
.L_x_5461:


//--------------------- .text._ZN10layer_norm22ln_bwd_finalize_kernelINS_22Kernel_traits_finalizeILj2560Ef6__halffS2_fjLb0ELj1024ELj4ENS_18Kernel_traits_baseILj2560EfS2_fS2_fjLj1024EEEEELb0ELb0EEEvNS_9BwdParamsE --------------------------
	.section	.text._ZN10layer_norm22ln_bwd_finalize_kernelINS_22Kernel_traits_finalizeILj2560Ef6__halffS2_fjLb0ELj1024ELj4ENS_18Kernel_traits_baseILj2560EfS2_fS2_fjLj1024EEEEELb0ELb0EEEvNS_9BwdParamsE,"ax",@progbits
	.align	128
        .global         _ZN10layer_norm22ln_bwd_finalize_kernelINS_22Kernel_traits_finalizeILj2560Ef6__halffS2_fjLb0ELj1024ELj4ENS_18Kernel_traits_baseILj2560EfS2_fS2_fjLj1024EEEEELb0ELb0EEEvNS_9BwdParamsE
        .type           _ZN10layer_norm22ln_bwd_finalize_kernelINS_22Kernel_traits_finalizeILj2560Ef6__halffS2_fjLb0ELj1024ELj4ENS_18Kernel_traits_baseILj2560EfS2_fS2_fjLj1024EEEEELb0ELb0EEEvNS_9BwdParamsE,@function
        .size           _ZN10layer_norm22ln_bwd_finalize_kernelINS_22Kernel_traits_finalizeILj2560Ef6__halffS2_fjLb0ELj1024ELj4ENS_18Kernel_traits_baseILj2560EfS2_fS2_fjLj1024EEEEELb0ELb0EEEvNS_9BwdParamsE,(.L_x_5462 - _ZN10layer_norm22ln_bwd_finalize_kernelINS_22Kernel_traits_finalizeILj2560Ef6__halffS2_fjLb0ELj1024ELj4ENS_18Kernel_traits_baseILj2560EfS2_fS2_fjLj1024EEEEELb0ELb0EEEvNS_9BwdParamsE)
        .other          _ZN10layer_norm22ln_bwd_finalize_kernelINS_22Kernel_traits_finalizeILj2560Ef6__halffS2_fjLb0ELj1024ELj4ENS_18Kernel_traits_baseILj2560EfS2_fS2_fjLj1024EEEEELb0ELb0EEEvNS_9BwdParamsE,@"STO_CUDA_ENTRY STV_DEFAULT"
_ZN10layer_norm22ln_bwd_finalize_kernelINS_22Kernel_traits_finalizeILj2560Ef6__halffS2_fjLb0ELj1024ELj4ENS_18Kernel_traits_baseILj2560EfS2_fS2_fjLj1024EEEEELb0ELb0EEEvNS_9BwdParamsE:
.text._ZN10layer_norm22ln_bwd_finalize_kernelINS_22Kernel_traits_finalizeILj2560Ef6__halffS2_fjLb0ELj1024ELj4ENS_18Kernel_traits_baseILj2560EfS2_fS2_fjLj1024EEEEELb0ELb0EEEvNS_9BwdParamsE:
        /* <DEDUP_REMOVED lines=78> */
.L_x_4219:
        /* <DEDUP_REMOVED lines=118> */
.L_x_4218:
[----:B------:R-:W-:Y:S05]  /*0c40*/  BSYNC.RECONVERGENT B1 ;  /* 0x0000000000017941 */ /* 0x000fea0003800200 */
.L_x_4217:
        /* <DEDUP_REMOVED lines=68> */
.L_x_4221:
[----:B------:R-:W-:Y:S05]  /*1090*/  BSYNC.RECONVERGENT B1 ;  /* 0x0000000000017941 */ /* 0x000fea0003800200 */
.L_x_4220:
        /* <DEDUP_REMOVED lines=37> */
.L_x_4223:
[----:B------:R-:W-:Y:S05]  /*12f0*/  BSYNC.RECONVERGENT B1 ;  /* 0x0000000000017941 */ /* 0x000fea0003800200 */
.L_x_4222:
[----:B------:R-:W-:Y:S05]  /*1300*/  @!P1 BRA `(.L_x_4216) ;  /* 0x00000000003c9947 */ /* 0x000fea0003800000 */
[----:B------:R-:W0:Y:S01]  /*1310*/  LDC.64 R8, c[0x0][0x440] ;  /* 0x00011000ff087b82 */ /* 0x000e220000000a00 */
[----:B------:R-:W-:Y:S01]  /*1320*/  IMAD R0, R3, R54, R0 ;  /* 0x0000003603007224 */ /* 0x000fe200078e0200 */
[----:B------:R-:W-:-:S04]  /*1330*/  IADD3 R12, PT, PT, -R55, RZ, RZ ;  /* 0x000000ff370c7210 */ /* 0x000fc80007ffe1ff */
[----:B------:R-:W-:Y:S02]  /*1340*/  IADD3 R3, PT, PT, R57, R0, RZ ;  /* 0x0000000039037210 */ /* 0x000fe40007ffe0ff */
[----:B------:R-:W1:Y:S05]  /*1350*/  LDC.64 R10, c[0x0][0x448] ;  /* 0x00011200ff0a7b82 */ /* 0x000e6a0000000a00 */
.L_x_4224:
        /* <DEDUP_REMOVED lines=10> */
.L_x_4216:
[----:B------:R-:W-:Y:S05]  /*1400*/  BSYNC.RECONVERGENT B0 ;  /* 0x0000000000007941 */ /* 0x000fea0003800200 */
.L_x_4215:
        /* <DEDUP_REMOVED lines=60> */
.L_x_4225:
        /* <DEDUP_REMOVED lines=11> */
.L_x_5462:


//--------------------- .text._ZN10layer_norm40ln_parallel_residual_bwd_finalize_kernelINS_22Kernel_traits_finalizeILj2560Ef6__halffS2_fjLb0ELj1024ELj4ENS_18Kernel_traits_baseILj2560EfS2_fS2_fjLj1024EEEEELb0EEEvNS_9BwdParamsE --------------------------
	.section	.text._ZN10layer_norm40ln_parallel_residual_bwd_finalize_kernelINS_22Kernel_traits_finalizeILj2560Ef6__halffS2_fjLb0ELj1024ELj4ENS_18Kernel_traits_baseILj2560EfS2_fS2_fjLj1024EEEEELb0EEEvNS_9BwdParamsE,"ax",@progbits
	.align	128
        .global         _ZN10layer_norm40ln_parallel_residual_bwd_finalize_kernelINS_22Kernel_traits_finalizeILj2560Ef6__halffS2_fjLb0ELj1024ELj4ENS_18Kernel_traits_baseILj2560EfS2_fS2_fjLj1024EEEEELb0EEEvNS_9BwdParamsE
        .type           _ZN10layer_norm40ln_parallel_residual_bwd_finalize_kernelINS_22Kernel_traits_finalizeILj2560Ef6__halffS2_fjLb0ELj1024ELj4ENS_18Kernel_traits_baseILj2560EfS2_fS2_fjLj1024EEEEELb0EEEvNS_9BwdParamsE,@function
        .size           _ZN10layer_norm40ln_parallel_residual_bwd_finalize_kernelINS_22Kernel_traits_finalizeILj2560Ef6__halffS2_fjLb0ELj1024ELj4ENS_18Kernel_traits_baseILj2560EfS2_fS2_fjLj1024EEEEELb0EEEvNS_9BwdParamsE,(.L_x_5463 - _ZN10layer_norm40ln_parallel_residual_bwd_finalize_kernelINS_22Kernel_traits_finalizeILj2560Ef6__halffS2_fjLb0ELj1024ELj4ENS_18Kernel_traits_baseILj2560EfS2_fS2_fjLj1024EEEEELb0EEEvNS_9BwdParamsE)
        .other          _ZN10layer_norm40ln_parallel_residual_bwd_finalize_kernelINS_22Kernel_traits_finalizeILj2560Ef6__halffS2_fjLb0ELj1024ELj4ENS_18Kernel_traits_baseILj2560EfS2_fS2_fjLj1024EEEEELb0EEEvNS_9BwdParamsE,@"STO_CUDA_ENTRY STV_DEFAULT"
_ZN10layer_norm40ln_parallel_residual_bwd_finalize_kernelINS_22Kernel_traits_finalizeILj2560Ef6__halffS2_fjLb0ELj1024ELj4ENS_18Kernel_traits_baseILj2560EfS2_fS2_fjLj1024EEEEELb0EEEvNS_9BwdParamsE:
.text._ZN10layer_norm40ln_parallel_residual_bwd_finalize_kernelINS_22Kernel_traits_finalizeILj2560Ef6__halffS2_fjLb0ELj1024ELj4ENS_18Kernel_traits_baseILj2560EfS2_fS2_fjLj1024EEEEELb0EEEvNS_9BwdParamsE:
        /* <DEDUP_REMOVED lines=58> */
.L_x_4230:
        /* <DEDUP_REMOVED lines=112> */
.L_x_4229:
[----:B------:R-:W-:Y:S05]  /*0aa0*/  BSYNC.RECONVERGENT B1 ;  /* 0x0000000000017941 */ /* 0x000fea0003800200 */
.L_x_4228:
        /* <DEDUP_REMOVED lines=66> */
.L_x_4232:
[----:B------:R-:W-:Y:S05]  /*0ed0*/  BSYNC.RECONVERGENT B1 ;  /* 0x0000000000017941 */ /* 0x000fea0003800200 */
.L_x_4231:
        /* <DEDUP_REMOVED lines=36> */
.L_x_4234:
[----:B------:R-:W-:Y:S05]  /*1120*/  BSYNC.RECONVERGENT B1 ;  /* 0x0000000000017941 */ /* 0x000fea0003800200 */
.L_x_4233:
        /* <DEDUP_REMOVED lines=18> */
.L_x_4227:
[----:B------:R-:W-:Y:S05]  /*1250*/  BSYNC.RECONVERGENT B0 ;  /* 0x0000000000007941 */ /* 0x000fea0003800200 */
.L_x_4226:
        /* <DEDUP_REMOVED lines=92> */
.L_x_4235:
        /* <DEDUP_REMOVED lines=14> */
.L_x_5463:


//--------------------- .text._ZN10layer_norm31ln_parallel_residual_bwd_kernelINS_13Kernel_traitsIf6__halffS2_fjLj2560ELj1ELj1ELj4ELj8ENS_18Kernel_traits_baseILj2560EfS2_fS2_fjLj128EEEEELb1ELb1ELb0EEEvNS_9BwdParamsE --------------------------
	.section	.text._ZN10layer_norm31ln_parallel_residual_bwd_kernelINS_13Kernel_traitsIf6__halffS2_fjLj2560ELj1ELj1ELj4ELj8ENS_18Kernel_traits_baseILj2560EfS2_fS2_fjLj128EEEEELb1ELb1ELb0EEEvNS_9BwdParamsE,"ax",@progbits
	.align	128
        .global         _ZN10layer_norm31ln_parallel_residual_bwd_kernelINS_13Kernel_traitsIf6__halffS2_fjLj2560ELj1ELj1ELj4ELj8ENS_18Kernel_traits_baseILj2560EfS2_fS2_fjLj128EEEEELb1ELb1ELb0EEEvNS_9BwdParamsE
        .type           _ZN10layer_norm31ln_parallel_residual_bwd_kernelINS_13Kernel_traitsIf6__halffS2_fjLj2560ELj1ELj1ELj4ELj8ENS_18Kernel_traits_baseILj2560EfS2_fS2_fjLj128EEEEELb1ELb1ELb0EEEvNS_9BwdParamsE,@function
        .size           _ZN10layer_norm31ln_parallel_residual_bwd_kernelINS_13Kernel_traitsIf6__halffS2_fjLj2560ELj1ELj1ELj4ELj8ENS_18Kernel_traits_baseILj2560EfS2_fS2_fjLj128EEEEELb1ELb1ELb0EEEvNS_9BwdParamsE,(.L_x_5464 - _ZN10layer_norm31ln_parallel_residual_bwd_kernelINS_13Kernel_traitsIf6__halffS2_fjLj2560ELj1ELj1ELj4ELj8ENS_18Kernel_traits_baseILj2560EfS2_fS2_fjLj128EEEEELb1ELb1ELb0EEEvNS_9BwdParamsE)
        .other          _ZN10layer_norm31ln_parallel_residual_bwd_kernelINS_13Kernel_traitsIf6__halffS2_fjLj2560ELj1ELj1ELj4ELj8ENS_18Kernel_traits_baseILj2560EfS2_fS2_fjLj128EEEEELb1ELb1ELb0EEEvNS_9BwdParamsE,@"STO_CUDA_ENTRY STV_DEFAULT"
_ZN10layer_norm31ln_parallel_residual_bwd_kernelINS_13Kernel_traitsIf6__halffS2_fjLj2560ELj1ELj1ELj4ELj8ENS_18Kernel_traits_baseILj2560EfS2_fS2_fjLj128EEEEELb1ELb1ELb0EEEvNS_9BwdParamsE:
.text._ZN10layer_norm31ln_parallel_residual_bwd_kernelINS_13Kernel_traitsIf6__halffS2_fjLj2560ELj1ELj1ELj4ELj8ENS_18Kernel_traits_baseILj2560EfS2_fS2_fjLj128EEEEELb1ELb1ELb0EEEvNS_9BwdParamsE:
        /* <DEDUP_REMOVED lines=90> */
.L_x_4303:
        /* <DEDUP_REMOVED lines=43> */
[----:B------:R-:W-:Y:S02]  /*0850*/  VIADD R152, R11, 0x80 ;  /* 0x000000800b987836 */ /* 0x000fe40000000000 */
[----:B---3--:R-:W-:Y:S01]  /*0860*/  IMAD.MOV.U32 R17, RZ, RZ, R18 ;  /* 0x000000ffff117224 */ /* 0x008fe200078e0012 */
[--C-:B------:R-:W-:Y:S01]  /*0870*/  SHF.R.U32.HI R149, RZ, 0x10, R19.reuse ;  /* 0x00000010ff957819 */ /* 0x100fe20000011613 */
[--C-:B------:R-:W-:Y:S01]  /*0880*/  IMAD.MOV.U32 R114, RZ, RZ, R19.reuse ;  /* 0x000000ffff727224 */ /* 0x100fe200078e0013 */
[----:B------:R-:W-:Y:S02]  /*0890*/  SHF.R.U64 R150, R18, 0x10, R19 ;  /* 0x0000001012967819 */ /* 0x000fe40000001213 */
[----:B------:R-:W-:Y:S02]  /*08a0*/  HADD2.F32 R19, -RZ, R17.H0_H0 ;  /* 0x20000011ff137230 */ /* 0x000fe40000004100 */
[----:B----4-:R-:W-:Y:S01]  /*08b0*/  FADD.FTZ R104, -R148, R104 ;  /* 0x0000006894687221 */ /* 0x010fe20000010100 */
[----:B0-----:R-:W-:-:S02]  /*08c0*/  HADD2.F32 R108, -RZ, R149.H0_H0 ;  /* 0x20000095ff6c7230 */ /* 0x001fc40000004100 */
[----:B------:R-:W-:Y:S01]  /*08d0*/  FADD.FTZ R18, -R148, R105 ;  /* 0x0000006994127221 */ /* 0x000fe20000010100 */
[----:B------:R-:W-:Y:S01]  /*08e0*/  FMUL.FTZ R149, R104, UR23 ;  /* 0x0000001768957c20 */ /* 0x000fe20008410000 */
[----:B------:R-:W-:Y:S01]  /*08f0*/  FADD.FTZ R105, -R148, R106 ;  /* 0x0000006a94697221 */ /* 0x000fe20000010100 */
[----:B------:R-:W-:Y:S02]  /*0900*/  HADD2.F32 R106, -RZ, R150.H0_H0 ;  /* 0x20000096ff6a7230 */ /* 0x000fe40000004100 */
[----:B------:R-:W-:Y:S01]  /*0910*/  FADD.FTZ R40, R40, R19 ;  /* 0x0000001328287221 */ /* 0x000fe20000010000 */
[-C--:B------:R-:W-:Y:S01]  /*0920*/  FFMA.FTZ R60, R149, R19.reuse, R60 ;  /* 0x00000013953c7223 */ /* 0x080fe2000001003c */
[----:B-----5:R-:W-:Y:S01]  /*0930*/  FMUL.FTZ R19, R80, R19 ;  /* 0x0000001350137220 */ /* 0x020fe20000410000 */
[----:B------:R-:W-:Y:S01]  /*0940*/  FADD.FTZ R115, -R148, R107 ;  /* 0x0000006b94737221 */ /* 0x000fe20000010100 */
[----:B------:R-:W-:Y:S02]  /*0950*/  HADD2.F32 R107, -RZ, R114.H0_H0 ;  /* 0x20000072ff6b7230 */ /* 0x000fe40000004100 */
        /* <DEDUP_REMOVED lines=20> */
.L_x_4238:
[----:B------:R-:W-:Y:S05]  /*0aa0*/  BSYNC.RECONVERGENT B0 ;  /* 0x0000000000007941 */ /* 0x000fea0003800200 */
.L_x_4237:
        /* <DEDUP_REMOVED lines=27> */
[----:B------:R-:W-:Y:S02]  /*0c60*/  HADD2.F32 R105, -RZ, R120.H0_H0 ;  /* 0x20000078ff697230 */ /* 0x000fe40000004100 */
[C---:B------:R-:W-:Y:S01]  /*0c70*/  FADD.FTZ R104, -R148.reuse, R104 ;  /* 0x0000006894687221 */ /* 0x040fe20000010100 */
[----:B------:R-:W-:Y:S01]  /*0c80*/  FADD.FTZ R109, -R148, R106 ;  /* 0x0000006a946d7221 */ /* 0x000fe20000010100 */
[----:B------:R-:W-:-:S02]  /*0c90*/  HADD2.F32 R106, -RZ, R153.H0_H0 ;  /* 0x20000099ff6a7230 */ /* 0x000fc40000004100 */
[----:B------:R-:W-:Y:S01]  /*0ca0*/  FADD.FTZ R122, -R148, R107 ;  /* 0x0000006b947a7221 */ /* 0x000fe20000010100 */
[----:B0-----:R-:W-:Y:S01]  /*0cb0*/  FMUL.FTZ R117, R104, UR23 ;  /* 0x0000001768757c20 */ /* 0x001fe20008410000 */
[-C--:B-----5:R-:W-:Y:S01]  /*0cc0*/  FMUL.FTZ R120, R76, R105.reuse ;  /* 0x000000694c787220 */ /* 0x0a0fe20000410000 */
[----:B------:R-:W-:Y:S02]  /*0cd0*/  HADD2.F32 R107, -RZ, R121.H0_H0 ;  /* 0x20000079ff6b7230 */ /* 0x000fe40000004100 */
        /* <DEDUP_REMOVED lines=11> */
[----:B-1----:R-:W-:-:S02]  /*0d90*/  HADD2.F32 R110, -RZ, R123.H0_H0 ;  /* 0x2000007bff6e7230 */ /* 0x002fc40000004100 */
        /* <DEDUP_REMOVED lines=11> */
.L_x_4240:
[----:B------:R-:W-:Y:S05]  /*0e50*/  BSYNC.RECONVERGENT B0 ;  /* 0x0000000000007941 */ /* 0x000fea0003800200 */
.L_x_4239:
        /* <DEDUP_REMOVED lines=58> */
.L_x_4242:
[----:B------:R-:W-:Y:S05]  /*1200*/  BSYNC.RECONVERGENT B0 ;  /* 0x0000000000007941 */ /* 0x000fea0003800200 */
.L_x_4241:
        /* <DEDUP_REMOVED lines=58> */
.L_x_4244:
[----:B------:R-:W-:Y:S05]  /*15b0*/  BSYNC.RECONVERGENT B0 ;  /* 0x0000000000007941 */ /* 0x000fea0003800200 */
.L_x_4243:
        /* <DEDUP_REMOVED lines=44> */
[----:B------:R-:W-:-:S02]  /*1880*/  HADD2.F32 R110, -RZ, R147.H0_H0 ;  /* 0x20000093ff6e7230 */ /* 0x000fc40000004100 */
[----:B------:R-:W-:Y:S01]  /*1890*/  FADD.FTZ R107, R104, R145 ;  /* 0x00000091686b7221 */ /* 0x000fe20000010000 */
        /* <DEDUP_REMOVED lines=11> */
.L_x_4246:
[----:B------:R-:W-:Y:S05]  /*1950*/  BSYNC.RECONVERGENT B0 ;  /* 0x0000000000007941 */ /* 0x000fea0003800200 */
.L_x_4245:
        /* <DEDUP_REMOVED lines=32> */
.L_x_4248:
[----:B------:R-:W-:Y:S05]  /*1b60*/  BSYNC.RECONVERGENT B0 ;  /* 0x0000000000007941 */ /* 0x000fea0003800200 */
.L_x_4247:
        /* <DEDUP_REMOVED lines=69> */
.L_x_4253:
        /* <DEDUP_REMOVED lines=31> */
.L_x_4252:
        /* <DEDUP_REMOVED lines=34> */
.L_x_4255:
        /* <DEDUP_REMOVED lines=31> */
.L_x_4251:
        /* <DEDUP_REMOVED lines=36> */
[----:B------:R-:W-:Y:S02]  /*2800*/  F2FP.F16.F32.PACK_AB R108, R14, R105 ;  /* 0x000000690e6c723e */ /* 0x000fe400000000ff */
        /* <DEDUP_REMOVED lines=13> */
.L_x_4257:
        /* <DEDUP_REMOVED lines=30> */
[----:B------:R-:W-:Y:S02]  /*2ac0*/  F2FP.F16.F32.PACK_AB R111, R13, R14 ;  /* 0x0000000e0d6f723e */ /* 0x000fe400000000ff */
[----:B------:R-:W-:Y:S02]  /*2ad0*/  F2FP.F16.F32.PACK_AB R16, R15, R16 ;  /* 0x000000100f10723e */ /* 0x000fe400000000ff */
[C---:B------:R-:W-:Y:S02]  /*2ae0*/  FSEL R14, R106.reuse, RZ, P6 ;  /* 0x000000ff6a0e7208 */ /* 0x040fe40003000000 */
[----:B------:R-:W-:Y:S02]  /*2af0*/  FSEL R15, R106, RZ, P0 ;  /* 0x000000ff6a0f7208 */ /* 0x000fe40000000000 */
[----:B------:R-:W-:Y:S02]  /*2b00*/  F2FP.F16.F32.PACK_AB R104, R104, R105 ;  /* 0x000000696868723e */ /* 0x000fe400000000ff */
[----:B------:R-:W-:-:S02]  /*2b10*/  F2FP.F16.F32.PACK_AB R150, R15, R14 ;  /* 0x0000000e0f96723e */ /* 0x000fc400000000ff */
[C---:B------:R-:W-:Y:S02]  /*2b20*/  PRMT R14, R16.reuse, 0x7632, R14 ;  /* 0x00007632100e7816 */ /* 0x040fe4000000000e */
[----:B------:R-:W-:Y:S02]  /*2b30*/  PRMT R108, R16, 0x7610, R108 ;  /* 0x00007610106c7816 */ /* 0x000fe4000000006c */
[----:B------:R-:W-:Y:S02]  /*2b40*/  PRMT R13, R111, 0x7632, R13 ;  /* 0x000076326f0d7816 */ /* 0x000fe4000000000d */
[C---:B------:R-:W-:Y:S02]  /*2b50*/  PRMT R15, R104.reuse, 0x7632, R15 ;  /* 0x00007632680f7816 */ /* 0x040fe4000000000f */
[----:B------:R-:W-:Y:S02]  /*2b60*/  PRMT R109, R104, 0x7610, R109 ;  /* 0x00007610686d7816 */ /* 0x000fe4000000006d */
[----:B------:R-:W-:Y:S01]  /*2b70*/  PRMT R16, R150, 0x7632, R16 ;  /* 0x0000763296107816 */ /* 0x000fe20000000010 */
[----:B------:R-:W-:Y:S06]  /*2b80*/  BRA `(.L_x_4254) ;  /* 0x0000000400647947 */ /* 0x000fec0003800000 */
.L_x_4256:
        /* <DEDUP_REMOVED lines=47> */
.L_x_4258:
        /* <DEDUP_REMOVED lines=41> */
[----:B------:R-:W-:-:S07]  /*3110*/  PRMT R16, R150, 0x7632, R16 ;  /* 0x0000763296107816 */ /* 0x000fce0000000010 */
.L_x_4254:
        /* <DEDUP_REMOVED lines=24> */
.L_x_4259:
[----:B------:R-:W-:-:S07]  /*32a0*/  VIADD R11, R11, 0x80 ;  /* 0x000000800b0b7836 */ /* 0x000fce0000000000 */
.L_x_4250:
[----:B------:R-:W-:Y:S05]  /*32b0*/  BSYNC.RECONVERGENT B0 ;  /* 0x0000000000007941 */ /* 0x000fea0003800200 */
.L_x_4249:
        /* <DEDUP_REMOVED lines=54> */
.L_x_4264:
        /* <DEDUP_REMOVED lines=43> */
.L_x_4263:
        /* <DEDUP_REMOVED lines=46> */
.L_x_4266:
        /* <DEDUP_REMOVED lines=43> */
.L_x_4262:
        /* <DEDUP_REMOVED lines=37> */
.L_x_4268:
        /* <DEDUP_REMOVED lines=31> */
.L_x_4267:
        /* <DEDUP_REMOVED lines=34> */
.L_x_4269:
        /* <DEDUP_REMOVED lines=30> */
.L_x_4265:
        /* <DEDUP_REMOVED lines=23> */
.L_x_4270:
[----:B------:R-:W-:-:S07]  /*4810*/  VIADD R11, R11, 0x80 ;  /* 0x000000800b0b7836 */ /* 0x000fce0000000000 */
.L_x_4261:
[----:B------:R-:W-:Y:S05]  /*4820*/  BSYNC.RECONVERGENT B0 ;  /* 0x0000000000007941 */ /* 0x000fea0003800200 */
.L_x_4260:
        /* <DEDUP_REMOVED lines=54> */
.L_x_4275:
        /* <DEDUP_REMOVED lines=43> */
.L_x_4274:
        /* <DEDUP_REMOVED lines=46> */
.L_x_4277:
        /* <DEDUP_REMOVED lines=43> */
.L_x_4273:
        /* <DEDUP_REMOVED lines=37> */
.L_x_4279:
        /* <DEDUP_REMOVED lines=31> */
.L_x_4278:
        /* <DEDUP_REMOVED lines=34> */
.L_x_4280:
        /* <DEDUP_REMOVED lines=30> */
.L_x_4276:
        /* <DEDUP_REMOVED lines=23> */
.L_x_4281:
[----:B------:R-:W-:-:S07]  /*5d80*/  VIADD R11, R11, 0x80 ;  /* 0x000000800b0b7836 */ /* 0x000fce0000000000 */
.L_x_4272:
[----:B------:R-:W-:Y:S05]  /*5d90*/  BSYNC.RECONVERGENT B0 ;  /* 0x0000000000007941 */ /* 0x000fea0003800200 */
.L_x_4271:
        /* <DEDUP_REMOVED lines=54> */
.L_x_4286:
        /* <DEDUP_REMOVED lines=43> */
.L_x_4285:
        /* <DEDUP_REMOVED lines=46> */
.L_x_4288:
        /* <DEDUP_REMOVED lines=43> */
.L_x_4284:
        /* <DEDUP_REMOVED lines=37> */
.L_x_4290:
        /* <DEDUP_REMOVED lines=31> */
.L_x_4289:
        /* <DEDUP_REMOVED lines=34> */
.L_x_4291:
        /* <DEDUP_REMOVED lines=30> */
.L_x_4287:
        /* <DEDUP_REMOVED lines=23> */
.L_x_4292:
[----:B------:R-:W-:-:S07]  /*72f0*/  VIADD R11, R11, 0x80 ;  /* 0x000000800b0b7836 */ /* 0x000fce0000000000 */
.L_x_4283:
[----:B------:R-:W-:Y:S05]  /*7300*/  BSYNC.RECONVERGENT B0 ;  /* 0x0000000000007941 */ /* 0x000fea0003800200 */
.L_x_4282:
        /* <DEDUP_REMOVED lines=43> */
[----:B------:R-:W-:Y:S02]  /*75c0*/  F2FP.F16.F32.PACK_AB R14, R13, R14 ;  /* 0x0000000e0d0e723e */ /* 0x000fe400000000ff */
        /* <DEDUP_REMOVED lines=12> */
.L_x_4297:
        /* <DEDUP_REMOVED lines=43> */
.L_x_4296:
        /* <DEDUP_REMOVED lines=48> */
.L_x_4299:
        /* <DEDUP_REMOVED lines=43> */
.L_x_4295:
        /* <DEDUP_REMOVED lines=37> */
.L_x_4301:
        /* <DEDUP_REMOVED lines=31> */
.L_x_4300:
        /* <DEDUP_REMOVED lines=34> */
.L_x_4302:
        /* <DEDUP_REMOVED lines=30> */
.L_x_4298:
        /* <DEDUP_REMOVED lines=23> */
.L_x_4294:
[----:B------:R-:W-:Y:S05]  /*88a0*/  BSYNC.RECONVERGENT B0 ;  /* 0x0000000000007941 */ /* 0x000fea0003800200 */
.L_x_4293:
[----:B------:R-:W-:Y:S01]  /*88b0*/  UPLOP3.LUT UP3, UPT, UPT, UPT, UP3, 0x40, 0x4 ;  /* 0x000000000004789c */ /* 0x000fe20003f6e830 */
[----:B------:R-:W-:Y:S10]  /*88c0*/  BRA.U !UP1, `(.L_x_4303) ;  /* 0xffffff7d09347547 */ /* 0x000ff4000b83ffff */
.L_x_4236:
        /* <DEDUP_REMOVED lines=40> */
.L_x_4304:
        /* <DEDUP_REMOVED lines=11> */
.L_x_5464:


//--------------------- .text._ZN10layer_norm22ln_bwd_finalize_kernelINS_22Kernel_traits_finalizeILj2560Ef6__halffS2_fjLb0ELj1024ELj4ENS_18Kernel_traits_baseILj2560EfS2_fS2_fjLj1024EEEEELb0ELb1EEEvNS_9BwdParamsE --------------------------
	.section	.text._ZN10layer_norm22ln_bwd_finalize_kernelINS_22Kernel_traits_finalizeILj2560Ef6__halffS2_fjLb0ELj1024ELj4ENS_18Kernel_traits_baseILj2560EfS2_fS2_fjLj1024EEEEELb0ELb1EEEvNS_9BwdParamsE,"ax",@progbits
	.align	128
        .global         _ZN10layer_norm22ln_bwd_finalize_kernelINS_22Kernel_traits_finalizeILj2560Ef6__halffS2_fjLb0ELj1024ELj4ENS_18Kernel_traits_baseILj2560EfS2_fS2_fjLj1024EEEEELb0ELb1EEEvNS_9BwdParamsE
        .type           _ZN10layer_norm22ln_bwd_finalize_kernelINS_22Kernel_traits_finalizeILj2560Ef6__halffS2_fjLb0ELj1024ELj4ENS_18Kernel_traits_baseILj2560EfS2_fS2_fjLj1024EEEEELb0ELb1EEEvNS_9BwdParamsE,@function
        .size           _ZN10layer_norm22ln_bwd_finalize_kernelINS_22Kernel_traits_finalizeILj2560Ef6__halffS2_fjLb0ELj1024ELj4ENS_18Kernel_traits_baseILj2560EfS2_fS2_fjLj1024EEEEELb0ELb1EEEvNS_9BwdParamsE,(.L_x_5465 - _ZN10layer_norm22ln_bwd_finalize_kernelINS_22Kernel_traits_finalizeILj2560Ef6__halffS2_fjLb0ELj1024ELj4ENS_18Kernel_traits_baseILj2560EfS2_fS2_fjLj1024EEEEELb0ELb1EEEvNS_9BwdParamsE)
        .other          _ZN10layer_norm22ln_bwd_finalize_kernelINS_22Kernel_traits_finalizeILj2560Ef6__halffS2_fjLb0ELj1024ELj4ENS_18Kernel_traits_baseILj2560EfS2_fS2_fjLj1024EEEEELb0ELb1EEEvNS_9BwdParamsE,@"STO_CUDA_ENTRY STV_DEFAULT"
_ZN10layer_norm22ln_bwd_finalize_kernelINS_22Kernel_traits_finalizeILj2560Ef6__halffS2_fjLb0ELj1024ELj4ENS_18Kernel_traits_baseILj2560EfS2_fS2_fjLj1024EEEEELb0ELb1EEEvNS_9BwdParamsE:
.text._ZN10layer_norm22ln_bwd_finalize_kernelINS_22Kernel_traits_finalizeILj2560Ef6__halffS2_fjLb0ELj1024ELj4ENS_18Kernel_traits_baseILj2560EfS2_fS2_fjLj1024EEEEELb0ELb1EEEvNS_9BwdParamsE:
        /* <DEDUP_REMOVED lines=77> */
.L_x_4309:
        /* <DEDUP_REMOVED lines=118> */
.L_x_4308:
[----:B------:R-:W-:Y:S05]  /*0c30*/  BSYNC.RECONVERGENT B1 ;  /* 0x0000000000017941 */ /* 0x000fea0003800200 */
.L_x_4307:
        /* <DEDUP_REMOVED lines=69> */
.L_x_4311:
[----:B------:R-:W-:Y:S05]  /*1090*/  BSYNC.RECONVERGENT B1 ;  /* 0x0000000000017941 */ /* 0x000fea0003800200 */
.L_x_4310:
        /* <DEDUP_REMOVED lines=38> */
.L_x_4313:
[----:B------:R-:W-:Y:S05]  /*1300*/  BSYNC.RECONVERGENT B1 ;  /* 0x0000000000017941 */ /* 0x000fea0003800200 */
.L_x_4312:
[----:B------:R-:W-:Y:S05]  /*1310*/  @!P1 BRA `(.L_x_4306) ;  /* 0x0000000000409947 */ /* 0x000fea0003800000 */
[----:B------:R-:W0:Y:S01]  /*1320*/  LDC R14, c[0x0][0x388] ;  /* 0x0000e200ff0e7b82 */ /* 0x000e220000000800 */
[----:B------:R-:W-:-:S07]  /*1330*/  IADD3 R12, PT, PT, -R54, RZ, RZ ;  /* 0x000000ff360c7210 */ /* 0x000fce0007ffe1ff */
[----:B------:R-:W1:Y:S08]  /*1340*/  LDC.64 R8, c[0x0][0x440] ;  /* 0x00011000ff087b82 */ /* 0x000e700000000a00 */
[----:B------:R-:W2:Y:S01]  /*1350*/  LDC.64 R10, c[0x0][0x448] ;  /* 0x00011200ff0a7b82 */ /* 0x000ea20000000a00 */
[----:B0-----:R-:W-:-:S05]  /*1360*/  IMAD R0, R3, R14, R0 ;  /* 0x0000000e03007224 */ /* 0x001fca00078e0200 */
[----:B------:R-:W-:-:S07]  /*1370*/  IADD3 R3, PT, PT, R57, R0, RZ ;  /* 0x0000000039037210 */ /* 0x000fce0007ffe0ff */
.L_x_4314:
        /* <DEDUP_REMOVED lines=10> */
.L_x_4306:
[----:B------:R-:W-:Y:S05]  /*1420*/  BSYNC.RECONVERGENT B0 ;  /* 0x0000000000007941 */ /* 0x000fea0003800200 */
.L_x_4305:
        /* <DEDUP_REMOVED lines=57> */
.L_x_4315:
        /* <DEDUP_REMOVED lines=12> */
.L_x_5465:


//--------------------- .text._ZN10layer_norm40ln_parallel_residual_bwd_finalize_kernelINS_22Kernel_traits_finalizeILj2560Ef6__halffS2_fjLb0ELj1024ELj4ENS_18Kernel_traits_baseILj2560EfS2_fS2_fjLj1024EEEEELb1EEEvNS_9BwdParamsE --------------------------
	.section	.text._ZN10layer_norm40ln_parallel_residual_bwd_finalize_kernelINS_22Kernel_traits_finalizeILj2560Ef6__halffS2_fjLb0ELj1024ELj4ENS_18Kernel_traits_baseILj2560EfS2_fS2_fjLj1024EEEEELb1EEEvNS_9BwdParamsE,"ax",@progbits
	.align	128
        .global         _ZN10layer_norm40ln_parallel_residual_bwd_finalize_kernelINS_22Kernel_traits_finalizeILj2560Ef6__halffS2_fjLb0ELj1024ELj4ENS_18Kernel_traits_baseILj2560EfS2_fS2_fjLj1024EEEEELb1EEEvNS_9BwdParamsE
        .type           _ZN10layer_norm40ln_parallel_residual_bwd_finalize_kernelINS_22Kernel_traits_finalizeILj2560Ef6__halffS2_fjLb0ELj1024ELj4ENS_18Kernel_traits_baseILj2560EfS2_fS2_fjLj1024EEEEELb1EEEvNS_9BwdParamsE,@function
        .size           _ZN10layer_norm40ln_parallel_residual_bwd_finalize_kernelINS_22Kernel_traits_finalizeILj2560Ef6__halffS2_fjLb0ELj1024ELj4ENS_18Kernel_traits_baseILj2560EfS2_fS2_fjLj1024EEEEELb1EEEvNS_9BwdParamsE,(.L_x_5466 - _ZN10layer_norm40ln_parallel_residual_bwd_finalize_kernelINS_22Kernel_traits_finalizeILj2560Ef6__halffS2_fjLb0ELj1024ELj4ENS_18Kernel_traits_baseILj2560EfS2_fS2_fjLj1024EEEEELb1EEEvNS_9BwdParamsE)
        .other          _ZN10layer_norm40ln_parallel_residual_bwd_finalize_kernelINS_22Kernel_traits_finalizeILj2560Ef6__halffS2_fjLb0ELj1024ELj4ENS_18Kernel_traits_baseILj2560EfS2_fS2_fjLj1024EEEEELb1EEEvNS_9BwdParamsE,@"STO_CUDA_ENTRY STV_DEFAULT"
_ZN10layer_norm40ln_parallel_residual_bwd_finalize_kernelINS_22Kernel_traits_finalizeILj2560Ef6__halffS2_fjLb0ELj1024ELj4ENS_18Kernel_traits_baseILj2560EfS2_fS2_fjLj1024EEEEELb1EEEvNS_9BwdParamsE:
.text._ZN10layer_norm40ln_parallel_residual_bwd_finalize_kernelINS_22Kernel_traits_finalizeILj2560Ef6__halffS2_fjLb0ELj1024ELj4ENS_18Kernel_traits_baseILj2560EfS2_fS2_fjLj1024EEEEELb1EEEvNS_9BwdParamsE:
        /* <DEDUP_REMOVED lines=57> */
.L_x_4320:
        /* <DEDUP_REMOVED lines=112> */
.L_x_4319:
[----:B------:R-:W-:Y:S05]  /*0a90*/  BSYNC.RECONVERGENT B1 ;  /* 0x0000000000017941 */ /* 0x000fea0003800200 */
.L_x_4318:
        /* <DEDUP_REMOVED lines=67> */
.L_x_4322:
[----:B------:R-:W-:Y:S05]  /*0ed0*/  BSYNC.RECONVERGENT B1 ;  /* 0x0000000000017941 */ /* 0x000fea0003800200 */
.L_x_4321:
        /* <DEDUP_REMOVED lines=37> */
.L_x_4324:
[----:B------:R-:W-:Y:S05]  /*1130*/  BSYNC.RECONVERGENT B1 ;  /* 0x0000000000017941 */ /* 0x000fea0003800200 */
.L_x_4323:
        /* <DEDUP_REMOVED lines=19> */
.L_x_4317:
[----:B------:R-:W-:Y:S05]  /*1270*/  BSYNC.RECONVERGENT B0 ;  /* 0x0000000000007941 */ /* 0x000fea0003800200 */
.L_x_4316:
        /* <DEDUP_REMOVED lines=89> */
.L_x_4325:
        /* <DEDUP_REMOVED lines=15> */
.L_x_5466:


//--------------------- .text._ZN10layer_norm31ln_parallel_residual_bwd_kernelINS_13Kernel_traitsIf6__halffS2_fjLj2560ELj1ELj1ELj4ELj8ENS_18Kernel_traits_baseILj2560EfS2_fS2_fjLj128EEEEELb1ELb1ELb1EEEvNS_9BwdParamsE --------------------------
	.section	.text._ZN10layer_norm31ln_parallel_residual_bwd_kernelINS_13Kernel_traitsIf6__halffS2_fjLj2560ELj1ELj1ELj4ELj8ENS_18Kernel_traits_baseILj2560EfS2_fS2_fjLj128EEEEELb1ELb1ELb1EEEvNS_9BwdParamsE,"ax",@progbits
	.align	128
        .global         _ZN10layer_norm31ln_parallel_residual_bwd_kernelINS_13Kernel_traitsIf6__halffS2_fjLj2560ELj1ELj1ELj4ELj8ENS_18Kernel_traits_baseILj2560EfS2_fS2_fjLj128EEEEELb1ELb1ELb1EEEvNS_9BwdParamsE
        .type           _ZN10layer_norm31ln_parallel_residual_bwd_kernelINS_13Kernel_traitsIf6__halffS2_fjLj2560ELj1ELj1ELj4ELj8ENS_18Kernel_traits_baseILj2560EfS2_fS2_fjLj128EEEEELb1ELb1ELb1EEEvNS_9BwdParamsE,@function
        .size           _ZN10layer_norm31ln_parallel_residual_bwd_kernelINS_13Kernel_traitsIf6__halffS2_fjLj2560ELj1ELj1ELj4ELj8ENS_18Kernel_traits_baseILj2560EfS2_fS2_fjLj128EEEEELb1ELb1ELb1EEEvNS_9BwdParamsE,(.L_x_5467 - _ZN10layer_norm31ln_parallel_residual_bwd_kernelINS_13Kernel_traitsIf6__halffS2_fjLj2560ELj1ELj1ELj4ELj8ENS_18Kernel_traits_baseILj2560EfS2_fS2_fjLj128EEEEELb1ELb1ELb1EEEvNS_9BwdParamsE)
        .other          _ZN10layer_norm31ln_parallel_residual_bwd_kernelINS_13Kernel_traitsIf6__halffS2_fjLj2560ELj1ELj1ELj4ELj8ENS_18Kernel_traits_baseILj2560EfS2_fS2_fjLj128EEEEELb1ELb1ELb1EEEvNS_9BwdParamsE,@"STO_CUDA_ENTRY STV_DEFAULT"
_ZN10layer_norm31ln_parallel_residual_bwd_kernelINS_13Kernel_traitsIf6__halffS2_fjLj2560ELj1ELj1ELj4ELj8ENS_18Kernel_traits_baseILj2560EfS2_fS2_fjLj128EEEEELb1ELb1ELb1EEEvNS_9BwdParamsE:
.text._ZN10layer_norm31ln_parallel_residual_bwd_kernelINS_13Kernel_traitsIf6__halffS2_fjLj2560ELj1ELj1ELj4ELj8ENS_18Kernel_traits_baseILj2560EfS2_fS2_fjLj128EEEEELb1ELb1ELb1EEEvNS_9BwdParamsE:
        /* <DEDUP_REMOVED lines=72> */
.L_x_4374:
        /* <DEDUP_REMOVED lines=13> */
[----:B------:R-:W-:-:S04]  /*0550*/  LEA.HI.SX32 R119, R119, R80, 0x1e ;  /* 0x0000005077777211 */ /* 0x000fc800078ff2ff */
[C---:B------:R-:W-:Y:S01]  /*0560*/  IADD3 R115, PT, PT, R119.reuse, 0x200, RZ ;  /* 0x0000020077737810 */ /* 0x040fe20007ffe0ff */
[C---:B------:R-:W-:Y:S02]  /*0570*/  VIADD R118, R119.reuse, 0x80 ;  /* 0x0000008077767836 */ /* 0x040fe40000000000 */
[C---:B------:R-:W-:Y:S01]  /*0580*/  VIADD R117, R119.reuse, 0x100 ;  /* 0x0000010077757836 */ /* 0x040fe20000000000 */
[----:B------:R-:W3:Y:S01]  /*0590*/  LDC.64 R130, c[0x0][0x3b0] ;  /* 0x0000ec00ff827b82 */ /* 0x000ee20000000a00 */
        /* <DEDUP_REMOVED lines=69> */
[----:B------:R-:W-:Y:S01]  /*09f0*/  FSEL R160, R160, RZ, !P3 ;  /* 0x000000ffa0a07208 */ /* 0x000fe20005800000 */
[----:B0-----:R-:W-:Y:S01]  /*0a00*/  IMAD.MOV.U32 R130, RZ, RZ, R138 ;  /* 0x000000ffff827224 */ /* 0x001fe200078e008a */
[----:B---3--:R-:W-:-:S03]  /*0a10*/  SHF.R.U64 R129, R138, 0x10, R139 ;  /* 0x000000108a817819 */ /* 0x008fc6000000128b */
[----:B------:R-:W-:Y:S01]  /*0a20*/  FADD.FTZ R0, -R160, R72 ;  /* 0x00000048a0007221 */ /* 0x000fe20000010100 */
[----:B------:R-:W-:-:S03]  /*0a30*/  HADD2.F32 R131, -RZ, R130.H0_H0 ;  /* 0x20000082ff837230 */ /* 0x000fc60000004100 */
[----:B------:R-:W-:Y:S01]  /*0a40*/  FMUL.FTZ R0, R0, UR11 ;  /* 0x0000000b00007c20 */ /* 0x000fe20008410000 */
[----:B------:R-:W-:Y:S01]  /*0a50*/  IMAD.MOV.U32 R128, RZ, RZ, R139 ;  /* 0x000000ffff807224 */ /* 0x000fe200078e008b */
[----:B----4-:R-:W-:Y:S01]  /*0a60*/  SHF.R.U64 R140, R134, 0x10, R135 ;  /* 0x00000010868c7819 */ /* 0x010fe20000001287 */
[----:B------:R-:W-:Y:S02]  /*0a70*/  IMAD.MOV.U32 R142, RZ, RZ, R134 ;  /* 0x000000ffff8e7224 */ /* 0x000fe400078e0086 */
[C---:B------:R-:W-:Y:S01]  /*0a80*/  FADD.FTZ R134, -R160.reuse, R73 ;  /* 0x00000049a0867221 */ /* 0x040fe20000010100 */
[----:B------:R-:W-:Y:S01]  /*0a90*/  FADD.FTZ R75, -R160, R75 ;  /* 0x0000004ba04b7221 */ /* 0x000fe20000010100 */
[----:B------:R-:W-:Y:S02]  /*0aa0*/  HADD2.F32 R129, -RZ, R129.H0_H0 ;  /* 0x20000081ff817230 */ /* 0x000fe40000004100 */
[-C--:B------:R-:W-:Y:S01]  /*0ab0*/  FFMA.FTZ R120, R0, R131.reuse, R120 ;  /* 0x0000008300787223 */ /* 0x080fe20000010078 */
[----:B------:R-:W-:Y:S01]  /*0ac0*/  FADD.FTZ R104, R131, R104 ;  /* 0x0000006883687221 */ /* 0x000fe20000010000 */
[----:B------:R-:W-:Y:S01]  /*0ad0*/  FMUL.FTZ R131, R36, R131 ;  /* 0x0000008324837220 */ /* 0x000fe20000410000 */
[----:B-1----:R-:W-:Y:S01]  /*0ae0*/  @P0 IMAD.WIDE.U32 R132, R116, 0x10, R132 ;  /* 0x0000001074840825 */ /* 0x002fe200078e0084 */
        /* <DEDUP_REMOVED lines=57> */
[----:B------:R-:W-:Y:S01]  /*0e80*/  MOV R138, R135 ;  /* 0x00000087008a7202 */ /* 0x000fe20000000f00 */
[C---:B------:R-:W-:Y:S01]  /*0e90*/  FADD.FTZ R159, -R160.reuse, R90 ;  /* 0x0000005aa09f7221 */ /* 0x040fe20000010100 */
[C---:B------:R-:W-:Y:S01]  /*0ea0*/  FADD.FTZ R79, -R160.reuse, R79 ;  /* 0x0000004fa04f7221 */ /* 0x040fe20000010100 */
[C---:B------:R-:W-:Y:S01]  /*0eb0*/  FADD.FTZ R82, -R160.reuse, R82 ;  /* 0x00000052a0527221 */ /* 0x040fe20000010100 */
[----:B------:R-:W-:Y:S01]  /*0ec0*/  FADD.FTZ R81, -R160, R83 ;  /* 0x00000053a0517221 */ /* 0x000fe20000010100 */
[----:B------:R-:W-:Y:S01]  /*0ed0*/  FMUL.FTZ R90, R80, UR11 ;  /* 0x0000000b505a7c20 */ /* 0x000fe20008410000 */
[----:B------:R-:W-:-:S02]  /*0ee0*/  HADD2.F32 R76, -RZ, R140.H0_H0 ;  /* 0x2000008cff4c7230 */ /* 0x000fc40000004100 */
        /* <DEDUP_REMOVED lines=8> */
[----:B------:R-:W-:Y:S02]  /*0f70*/  HADD2.F32 R75, -RZ, R138.H0_H0 ;  /* 0x2000008aff4b7230 */ /* 0x000fe40000004100 */
[----:B------:R-:W-:Y:S01]  /*0f80*/  FMUL.FTZ R82, R45, R76 ;  /* 0x0000004c2d527220 */ /* 0x000fe20000410000 */
[----:B------:R-:W-:Y:S01]  /*0f90*/  FFMA.FTZ R73, R133, R129, R74 ;  /* 0x0000008185497223 */ /* 0x000fe2000001004a */
[----:B------:R-:W-:Y:S01]  /*0fa0*/  FADD.FTZ R79, R83, R80 ;  /* 0x00000050534f7221 */ /* 0x000fe20000010000 */
[----:B------:R-:W-:-:S02]  /*0fb0*/  IMAD.MOV.U32 R136, RZ, RZ, R152 ;  /* 0x000000ffff887224 */ /* 0x000fc400078e0098 */
[----:B------:R-:W-:Y:S02]  /*0fc0*/  HADD2.F32 R74, -RZ, R135.H0_H0 ;  /* 0x20000087ff4a7230 */ /* 0x000fe40000004100 */
[----:B------:R-:W-:Y:S01]  /*0fd0*/  FFMA.FTZ R80, R132, R128, R73 ;  /* 0x0000008084507223 */ /* 0x000fe20000010049 */
[----:B------:R-:W-:Y:S01]  /*0fe0*/  FADD.FTZ R138, R82, R79 ;  /* 0x0000004f528a7221 */ /* 0x000fe20000010000 */
[----:B------:R-:W-:Y:S01]  /*0ff0*/  FMUL.FTZ R135, R46, R75 ;  /* 0x0000004b2e877220 */ /* 0x000fe20000410000 */
[----:B------:R-:W-:Y:S02]  /*1000*/  HADD2.F32 R136, -RZ, R136.H0_H0 ;  /* 0x20000088ff887230 */ /* 0x000fe40000004100 */
[----:B------:R-:W-:Y:S01]  /*1010*/  FFMA.FTZ R73, R127, R89, R80 ;  /* 0x000000597f497223 */ /* 0x000fe20000010050 */
[----:B------:R-:W-:Y:S01]  /*1020*/  FADD.FTZ R79, R135, R138 ;  /* 0x0000008a874f7221 */ /* 0x000fe20000010000 */
[----:B------:R-:W-:Y:S01]  /*1030*/  FMUL.FTZ R138, R47, R74 ;  /* 0x0000004a2f8a7220 */ /* 0x000fe20000410000 */
        /* <DEDUP_REMOVED lines=16> */
[----:B------:R-:W-:Y:S01]  /*1140*/  FFMA.FTZ R3, R126, R148, R3 ;  /* 0x000000947e037223 */ /* 0x000fe20000010003 */
[----:B------:R-:W-:Y:S01]  /*1150*/  FADD.FTZ R19, R148, R19 ;  /* 0x0000001394137221 */ /* 0x000fe20000010000 */
[----:B------:R-:W-:Y:S02]  /*1160*/  HADD2.F32 R145, -RZ, R145.H0_H0 ;  /* 0x20000091ff917230 */ /* 0x000fe40000004100 */
[----:B------:R-:W-:Y:S01]  /*1170*/  FFMA.FTZ R73, R87, R82, R80 ;  /* 0x0000005257497223 */ /* 0x000fe20000010050 */
[----:B------:R-:W-:Y:S01]  /*1180*/  FADD.FTZ R79, R146, R79 ;  /* 0x0000004f924f7221 */ /* 0x000fe20000010000 */
[----:B------:R-:W-:Y:S01]  /*1190*/  FMUL.FTZ R148, R52, R143 ;  /* 0x0000008f34947220 */ /* 0x000fe20000410000 */
[----:B------:R-:W-:Y:S01]  /*11a0*/  FMUL.FTZ R81, R81, UR11 ;  /* 0x0000000b51517c20 */ /* 0x000fe20008410000 */
[----:B------:R-:W-:-:S02]  /*11b0*/  HADD2.F32 R147, -RZ, R147.H0_H0 ;  /* 0x20000093ff937230 */ /* 0x000fc40000004100 */
        /* <DEDUP_REMOVED lines=60> */
.L_x_4328:
[----:B------:R-:W-:Y:S05]  /*1580*/  BSYNC.RECONVERGENT B0 ;  /* 0x0000000000007941 */ /* 0x000fea0003800200 */
.L_x_4327:
        /* <DEDUP_REMOVED lines=93> */
.L_x_4331:
        /* <DEDUP_REMOVED lines=31> */
.L_x_4330:
        /* <DEDUP_REMOVED lines=36> */
.L_x_4333:
        /* <DEDUP_REMOVED lines=31> */
.L_x_4329:
        /* <DEDUP_REMOVED lines=53> */
.L_x_4335:
        /* <DEDUP_REMOVED lines=44> */
.L_x_4334:
        /* <DEDUP_REMOVED lines=49> */
.L_x_4336:
        /* <DEDUP_REMOVED lines=43> */
.L_x_4332:
        /* <DEDUP_REMOVED lines=22> */
.L_x_4337:
        /* <DEDUP_REMOVED lines=47> */
.L_x_4340:
        /* <DEDUP_REMOVED lines=44> */
.L_x_4339:
        /* <DEDUP_REMOVED lines=45> */
.L_x_4342:
        /* <DEDUP_REMOVED lines=45> */
.L_x_4338:
        /* <DEDUP_REMOVED lines=32> */
.L_x_4344:
        /* <DEDUP_REMOVED lines=31> */
.L_x_4343:
        /* <DEDUP_REMOVED lines=31> */
.L_x_4345:
        /* <DEDUP_REMOVED lines=30> */
.L_x_4341:
        /* <DEDUP_REMOVED lines=19> */
.L_x_4346:
        /* <DEDUP_REMOVED lines=47> */
.L_x_4349:
        /* <DEDUP_REMOVED lines=44> */
.L_x_4348:
        /* <DEDUP_REMOVED lines=45> */
.L_x_4351:
        /* <DEDUP_REMOVED lines=42> */
.L_x_4347:
        /* <DEDUP_REMOVED lines=32> */
.L_x_4353:
        /* <DEDUP_REMOVED lines=31> */
.L_x_4352:
        /* <DEDUP_REMOVED lines=31> */
.L_x_4354:
        /* <DEDUP_REMOVED lines=30> */
.L_x_4350:
        /* <DEDUP_REMOVED lines=19> */
.L_x_4355:
        /* <DEDUP_REMOVED lines=47> */
.L_x_4358:
        /* <DEDUP_REMOVED lines=44> */
.L_x_4357:
        /* <DEDUP_REMOVED lines=45> */
.L_x_4360:
        /* <DEDUP_REMOVED lines=45> */
.L_x_4356:
        /* <DEDUP_REMOVED lines=32> */
.L_x_4362:
        /* <DEDUP_REMOVED lines=31> */
.L_x_4361:
        /* <DEDUP_REMOVED lines=31> */
.L_x_4363:
        /* <DEDUP_REMOVED lines=30> */
.L_x_4359:
        /* <DEDUP_REMOVED lines=19> */
.L_x_4364:
        /* <DEDUP_REMOVED lines=46> */
.L_x_4367:
        /* <DEDUP_REMOVED lines=45> */
.L_x_4366:
        /* <DEDUP_REMOVED lines=44> */
.L_x_4369:
        /* <DEDUP_REMOVED lines=45> */
.L_x_4365:
        /* <DEDUP_REMOVED lines=33> */
.L_x_4371:
        /* <DEDUP_REMOVED lines=31> */
.L_x_4370:
        /* <DEDUP_REMOVED lines=32> */
.L_x_4372:
        /* <DEDUP_REMOVED lines=30> */
.L_x_4368:
        /* <DEDUP_REMOVED lines=19> */
.L_x_4373:
        /* <DEDUP_REMOVED lines=40> */
.L_x_4326:
        /* <DEDUP_REMOVED lines=19> */
.L_x_4375:
        /* <DEDUP_REMOVED lines=12> */
.L_x_5467:


//--------------------- .text._ZN10layer_norm31ln_parallel_residual_bwd_kernelINS_13Kernel_traitsI6__halfffffjLj2560ELj1ELj1ELj4ELj16ENS_18Kernel_traits_baseILj2560ES2_ffffjLj128EEEEELb0ELb0ELb0EEEvNS_9BwdParamsE --------------------------
	.section	.text._ZN10layer_norm31ln_parallel_residual_bwd_kernelINS_13Kernel_traitsI6__halfffffjLj2560ELj1ELj1ELj4ELj16ENS_18Kernel_traits_baseILj2560ES2_ffffjLj128EEEEELb0ELb0ELb0EEEvNS_9BwdParamsE,"ax",@progbits
	.align	128
        .global         _ZN10layer_norm31ln_parallel_residual_bwd_kernelINS_13Kernel_traitsI6__halfffffjLj2560ELj1ELj1ELj4ELj16ENS_18Kernel_traits_baseILj2560ES2_ffffjLj128EEEEELb0ELb0ELb0EEEvNS_9BwdParamsE
        .type           _ZN10layer_norm31ln_parallel_residual_bwd_kernelINS_13Kernel_traitsI6__halfffffjLj2560ELj1ELj1ELj4ELj16ENS_18Kernel_traits_baseILj2560ES2_ffffjLj128EEEEELb0ELb0ELb0EEEvNS_9BwdParamsE,@function
        .size           _ZN10layer_norm31ln_parallel_residual_bwd_kernelINS_13Kernel_traitsI6__halfffffjLj2560ELj1ELj1ELj4ELj16ENS_18Kernel_traits_baseILj2560ES2_ffffjLj128EEEEELb0ELb0ELb0EEEvNS_9BwdParamsE,(.L_x_5468 - _ZN10layer_norm31ln_parallel_residual_bwd_kernelINS_13Kernel_traitsI6__halfffffjLj2560ELj1ELj1ELj4ELj16ENS_18Kernel_traits_baseILj2560ES2_ffffjLj128EEEEELb0ELb0ELb0EEEvNS_9BwdParamsE)
        .other          _ZN10layer_norm31ln_parallel_residual_bwd_kernelINS_13Kernel_traitsI6__halfffffjLj2560ELj1ELj1ELj4ELj16ENS_18Kernel_traits_baseILj2560ES2_ffffjLj128EEEEELb0ELb0ELb0EEEvNS_9BwdParamsE,@"STO_CUDA_ENTRY STV_DEFAULT"
_ZN10layer_norm31ln_parallel_residual_bwd_kernelINS_13Kernel_traitsI6__halfffffjLj2560ELj1ELj1ELj4ELj16ENS_18Kernel_traits_baseILj2560ES2_ffffjLj128EEEEELb0ELb0ELb0EEEvNS_9BwdParamsE:
.text._ZN10layer_norm31ln_parallel_residual_bwd_kernelINS_13Kernel_traitsI6__halfffffjLj2560ELj1ELj1ELj4ELj16ENS_18Kernel_traits_baseILj2560ES2_ffffjLj128EEEEELb0ELb0ELb0EEEvNS_9BwdParamsE:
        /* <DEDUP_REMOVED lines=12> */
[----:B0-----:R-:W-:Y:S02]  /*00c0*/  LOP3.LUT R131, R120, 0x7f, RZ, 0x3c, !PT ;  /* 0x0000007f78837812 */ /* 0x001fe400078e3cff */
[----:B------:R-:W-:-:S03]  /*00d0*/  MOV R41, R120 ;  /* 0x0000007800297202 */ /* 0x000fc60000000f00 */
[----:B------:R-:W0:Y:S01]  /*00e0*/  LDC.64 R28, c[0x0][0x3d0] ;  /* 0x0000f400ff1c7b82 */ /* 0x000e220000000a00 */
[----:B------:R-:W-:-:S04]  /*00f0*/  LEA.HI.SX32 R131, R0, R131, 0x1e ;  /* 0x0000008300837211 */ /* 0x000fc800078ff2ff */
[C---:B------:R-:W-:Y:S02]  /*0100*/  ISETP.GE.U32.AND P0, PT, R131.reuse, 0x80, PT ;  /* 0x000000808300780c */ /* 0x040fe40003f06070 */
[C---:B------:R-:W-:Y:S01]  /*0110*/  ISETP.GE.U32.AND P1, PT, R131.reuse, 0x100, PT ;  /* 0x000001008300780c */ /* 0x040fe20003f26070 */
[----:B------:R-:W0:Y:S01]  /*0120*/  LDC.64 R30, c[0x0][0x3d8] ;  /* 0x0000f600ff1e7b82 */ /* 0x000e220000000a00 */
[C---:B------:R-:W-:Y:S02]  /*0130*/  ISETP.GE.U32.AND P2, PT, R131.reuse, 0x180, PT ;  /* 0x000001808300780c */ /* 0x040fe40003f46070 */
[C---:B------:R-:W-:Y:S02]  /*0140*/  ISETP.GE.U32.AND P3, PT, R131.reuse, 0x200, PT ;  /* 0x000002008300780c */ /* 0x040fe40003f66070 */
[----:B------:R-:W-:-:S03]  /*0150*/  ISETP.GE.U32.AND P4, PT, R131, 0x280, PT ;  /* 0x000002808300780c */ /* 0x000fc60003f86070 */
[----:B------:R-:W0:Y:S01]  /*0160*/  LDC.64 R32, c[0x0][0x3d0] ;  /* 0x0000f400ff207b82 */ /* 0x000e220000000a00 */
[----:B------:R-:W-:Y:S01]  /*0170*/  P2R R167, PR, RZ, 0x10 ;  /* 0x00000010ffa77803 */ /* 0x000fe20000000000 */
[----:B--2---:R-:W-:-:S04]  /*0180*/  @P0 IMAD.WIDE.U32 R2, R41, 0x8, R2 ;  /* 0x0000000829020825 */ /* 0x004fc800078e0002 */
[C---:B---3--:R-:W-:Y:S01]  /*0190*/  @P0 IMAD.WIDE.U32 R6, R41.reuse, 0x8, R6 ;  /* 0x0000000829060825 */ /* 0x048fe200078e0006 */
[----:B------:R-:W5:Y:S01]  /*01a0*/  @P0 LDG.E.64 R4, desc[UR12][R2.64] ;  /* 0x0000000c02040981 */ /* 0x000f62000c1e1b00 */
[----:B------:R-:W2:Y:S01]  /*01b0*/  LDC.64 R34, c[0x0][0x3d8] ;  /* 0x0000f600ff227b82 */ /* 0x000ea20000000a00 */
[----:B------:R-:W-:Y:S02]  /*01c0*/  @P0 LOP3.LUT R41, R41, 0x80, RZ, 0xfc, !PT ;  /* 0x0000008029290812 */ /* 0x000fe400078efcff */
[----:B------:R-:W5:Y:S03]  /*01d0*/  @P0 LDG.E.64 R8, desc[UR12][R6.64] ;  /* 0x0000000c06080981 */ /* 0x000f66000c1e1b00 */
[C---:B----4-:R-:W-:Y:S02]  /*01e0*/  @P1 IMAD.WIDE.U32 R24, R41.reuse, 0x8, R20 ;  /* 0x0000000829181825 */ /* 0x050fe400078e0014 */
[----:B------:R-:W3:Y:S02]  /*01f0*/  LDC.64 R36, c[0x0][0x3d0] ;  /* 0x0000f400ff247b82 */ /* 0x000ee40000000a00 */
[C---:B-1----:R-:W-:Y:S01]  /*0200*/  @P1 IMAD.WIDE.U32 R26, R41.reuse, 0x8, R22 ;  /* 0x00000008291a1825 */ /* 0x042fe200078e0016 */
[----:B------:R-:W-:Y:S01]  /*0210*/  @P1 IADD3 R41, PT, PT, R41, 0x80, RZ ;  /* 0x0000008029291810 */ /* 0x000fe20007ffe0ff */
[----:B------:R-:W5:Y:S04]  /*0220*/  @P1 LDG.E.64 R10, desc[UR12][R24.64] ;  /* 0x0000000c180a1981 */ /* 0x000f68000c1e1b00 */
[----:B------:R-:W1:Y:S01]  /*0230*/  LDC.64 R38, c[0x0][0x3d8] ;  /* 0x0000f600ff267b82 */ /* 0x000e620000000a00 */
[C---:B0-----:R-:W-:Y:S01]  /*0240*/  @P2 IMAD.WIDE.U32 R28, R41.reuse, 0x8, R28 ;  /* 0x00000008291c2825 */ /* 0x041fe200078e001c */
[----:B------:R-:W5:Y:S03]  /*0250*/  @P1 LDG.E.64 R12, desc[UR12][R26.64] ;  /* 0x0000000c1a0c1981 */ /* 0x000f66000c1e1b00 */
[C---:B------:R-:W-:Y:S01]  /*0260*/  @P2 IMAD.WIDE.U32 R30, R41.reuse, 0x8, R30 ;  /* 0x00000008291e2825 */ /* 0x040fe200078e001e */
[----:B------:R-:W-:Y:S01]  /*0270*/  @P2 IADD3 R41, PT, PT, R41, 0x80, RZ ;  /* 0x0000008029292810 */ /* 0x000fe20007ffe0ff */
[----:B------:R-:W5:Y:S01]  /*0280*/  @P2 LDG.E.64 R14, desc[UR12][R28.64] ;  /* 0x0000000c1c0e2981 */ /* 0x000f62000c1e1b00 */
[----:B------:R-:W0:Y:S03]  /*0290*/  S2UR UR4, SR_CTAID.X ;  /* 0x00000000000479c3 */ /* 0x000e260000002500 */
[C---:B------:R-:W-:Y:S01]  /*02a0*/  @P3 IMAD.WIDE.U32 R32, R41.reuse, 0x8, R32 ;  /* 0x0000000829203825 */ /* 0x040fe200078e0020 */
[----:B------:R-:W5:Y:S03]  /*02b0*/  @P2 LDG.E.64 R16, desc[UR12][R30.64] ;  /* 0x0000000c1e102981 */ /* 0x000f66000c1e1b00 */
[C---:B--2---:R-:W-:Y:S01]  /*02c0*/  @P3 IMAD.WIDE.U32 R34, R41.reuse, 0x8, R34 ;  /* 0x0000000829223825 */ /* 0x044fe200078e0022 */
[----:B------:R-:W-:Y:S01]  /*02d0*/  @P3 IADD3 R41, PT, PT, R41, 0x80, RZ ;  /* 0x0000008029293810 */ /* 0x000fe20007ffe0ff */
[----:B------:R2:W5:Y:S04]  /*02e0*/  @P3 LDG.E.64 R18, desc[UR12][R32.64] ;  /* 0x0000000c20123981 */ /* 0x000568000c1e1b00 */
        /* <DEDUP_REMOVED lines=40> */
[----:B---3--:R-:W-:Y:S02]  /*0570*/  CS2R R34, SRZ ;  /* 0x0000000000227805 */ /* 0x008fe4000001ff00 */
[----:B------:R-:W-:-:S02]  /*0580*/  CS2R R28, SRZ ;  /* 0x00000000001c7805 */ /* 0x000fc4000001ff00 */
[----:B------:R-:W-:Y:S02]  /*0590*/  CS2R R30, SRZ ;  /* 0x00000000001e7805 */ /* 0x000fe4000001ff00 */
[----:B------:R-:W-:Y:S02]  /*05a0*/  CS2R R24, SRZ ;  /* 0x0000000000187805 */ /* 0x000fe4000001ff00 */
[----:B------:R-:W-:Y:S02]  /*05b0*/  CS2R R26, SRZ ;  /* 0x00000000001a7805 */ /* 0x000fe4000001ff00 */
[----:B-1----:R-:W-:Y:S02]  /*05c0*/  CS2R R20, SRZ ;  /* 0x0000000000147805 */ /* 0x002fe4000001ff00 */
[----:B----4-:R-:W-:Y:S01]  /*05d0*/  CS2R R22, SRZ ;  /* 0x0000000000167805 */ /* 0x010fe2000001ff00 */
[----:B------:R-:W-:Y:S06]  /*05e0*/  @P4 BRA `(.L_x_4376) ;  /* 0x0000005400dc4947 */ /* 0x000fec0003800000 */
[----:B------:R-:W0:Y:S01]  /*05f0*/  LDCU.U8 UR4, c[0x0][0x410] ;  /* 0x00008200ff0477ac */ /* 0x000e220008000000 */
[----:B-----5:R-:W-:Y:S02]  /*0600*/  MOV R150, R4 ;  /* 0x0000000400967202 */ /* 0x020fe40000000f00 */
[----:B------:R-:W-:Y:S02]  /*0610*/  CS2R R96, SRZ ;  /* 0x0000000000607805 */ /* 0x000fe4000001ff00 */
[----:B------:R-:W-:Y:S02]  /*0620*/  SHF.R.U64 R149, R4, 0x10, R5 ;  /* 0x0000001004957819 */ /* 0x000fe40000001205 */
        /* <DEDUP_REMOVED lines=77> */
[----:B------:R-:W-:Y:S01]  /*0b00*/  PLOP3.LUT P1, PT, PT, PT, UP0, 0x80, 0x8 ;  /* 0x000000000008781c */ /* 0x000fe20003f2f008 */
[----:B------:R-:W-:Y:S01]  /*0b10*/  UPLOP3.LUT UP1, UPT, UPT, UPT, UPT, 0x40, 0x4 ;  /* 0x000000000004789c */ /* 0x000fe20003f2e870 */
[----:B------:R-:W-:Y:S02]  /*0b20*/  PRMT R192, R192, 0x5410, R20 ;  /* 0x00005410c0c07816 */ /* 0x000fe40000000014 */
[----:B------:R-:W-:Y:S02]  /*0b30*/  CS2R R20, SRZ ;  /* 0x0000000000147805 */ /* 0x000fe4000001ff00 */
        /* <DEDUP_REMOVED lines=23> */
[----:B0123--:R-:W-:-:S07]  /*0cb0*/  P2R R177, PR, RZ, 0x2 ;  /* 0x00000002ffb17803 */ /* 0x00ffce0000000000 */
.L_x_4439:
[----:B0-234-:R-:W0:Y:S01]  /*0cc0*/  LDC.64 R112, c[0x0][0x3c0] ;  /* 0x0000f000ff707b82 */ /* 0x01de220000000a00 */
        /* <DEDUP_REMOVED lines=15> */
[----:B------:R-:W-:-:S02]  /*0dc0*/  ISETP.GE.U32.AND P2, PT, R131, 0x180, PT ;  /* 0x000001808300780c */ /* 0x000fc40003f46070 */
[----:B------:R-:W-:Y:S02]  /*0dd0*/  ISETP.GE.U32.AND P3, PT, R131, 0x200, PT ;  /* 0x000002008300780c */ /* 0x000fe40003f66070 */
[----:B------:R-:W-:Y:S02]  /*0de0*/  P2R R167, PR, RZ, 0x40 ;  /* 0x00000040ffa77803 */ /* 0x000fe40000000000 */
[----:B------:R-:W-:Y:S02]  /*0df0*/  MOV R185, R127 ;  /* 0x0000007f00b97202 */ /* 0x000fe40000000f00 */
[----:B--2---:R-:W-:Y:S01]  /*0e00*/  FSEL R177, R114, RZ, !P4 ;  /* 0x000000ff72b17208 */ /* 0x004fe20006000000 */
[----:B0-----:R-:W-:Y:S06]  /*0e10*/  @!P0 BRA `(.L_x_4378) ;  /* 0x0000000000fc8947 */ /* 0x001fec0003800000 */
[----:B------:R-:W0:Y:S08]  /*0e20*/  LDC.64 R112, c[0x0][0x430] ;  /* 0x00010c00ff707b82 */ /* 0x000e300000000a00 */
[----:B------:R-:W1:Y:S08]  /*0e30*/  LDC.64 R116, c[0x0][0x428] ;  /* 0x00010a00ff747b82 */ /* 0x000e700000000a00 */
[----:B------:R-:W2:Y:S01]  /*0e40*/  LDC.64 R120, c[0x0][0x3a8] ;  /* 0x0000ea00ff787b82 */ /* 0x000ea20000000a00 */
[----:B------:R-:W-:Y:S01]  /*0e50*/  ISETP.NE.U32.AND P0, PT, RZ, UR14, PT ;  /* 0x0000000eff007c0c */ /* 0x000fe2000bf05070 */
[----:B0-----:R-:W-:-:S03]  /*0e60*/  IMAD.WIDE.U32 R112, R127, 0x10, R112 ;  /* 0x000000107f707825 */ /* 0x001fc600078e0070 */
[----:B------:R-:W-:-:S03]  /*0e70*/  ISETP.NE.AND.EX P0, PT, RZ, UR15, PT, P0 ;  /* 0x0000000fff007c0c */ /* 0x000fc6000bf05300 */
[----:B------:R-:W3:Y:S01]  /*0e80*/  LDG.E.128 R112, desc[UR12][R112.64] ;  /* 0x0000000c70707981 */ /* 0x000ee2000c1e1d00 */
[----:B-1----:R-:W-:-:S06]  /*0e90*/  IMAD.WIDE.U32 R116, R127, 0x10, R116 ;  /* 0x000000107f747825 */ /* 0x002fcc00078e0074 */
[----:B------:R-:W4:Y:S03]  /*0ea0*/  LDG.E.128 R116, desc[UR12][R116.64] ;  /* 0x0000000c74747981 */ /* 0x000f26000c1e1d00 */
[----:B------:R-:W0:Y:S01]  /*0eb0*/  @P0 LDC.64 R178, c[0x0][0x438] ;  /* 0x00010e00ffb20b82 */ /* 0x000e220000000a00 */
[----:B--2---:R-:W-:-:S06]  /*0ec0*/  IMAD.WIDE.U32 R120, R127, 0x10, R120 ;  /* 0x000000107f787825 */ /* 0x004fcc00078e0078 */
[----:B------:R-:W2:Y:S01]  /*0ed0*/  LDG.E.128 R120, desc[UR12][R120.64] ;  /* 0x0000000c78787981 */ /* 0x000ea2000c1e1d00 */
[----:B0-----:R-:W-:-:S05]  /*0ee0*/  @P0 IMAD.WIDE.U32 R178, R127, 0x10, R178 ;  /* 0x000000107fb20825 */ /* 0x001fca00078e00b2 */
[----:B------:R0:W5:Y:S01]  /*0ef0*/  @P0 LDG.E.128 R16, desc[UR12][R178.64] ;  /* 0x0000000cb2100981 */ /* 0x000162000c1e1d00 */
[----:B------:R-:W-:Y:S02]  /*0f00*/  HADD2.F32 R139, -RZ, R148.H0_H0 ;  /* 0x20000094ff8b7230 */ /* 0x000fe40000004100 */
[----:B------:R-:W-:Y:S02]  /*0f10*/  HADD2.F32 R3, -RZ, R150.H0_H0 ;  /* 0x20000096ff037230 */ /* 0x000fe40000004100 */
[----:B------:R-:W-:Y:S02]  /*0f20*/  HADD2.F32 R140, -RZ, R147.H1_H1 ;  /* 0x30000093ff8c7230 */ /* 0x000fe40000004100 */
[----:B------:R-:W-:Y:S02]  /*0f30*/  HADD2.F32 R168, -RZ, R146.H1_H1 ;  /* 0x30000092ffa87230 */ /* 0x000fe40000004100 */
[----:B------:R-:W-:Y:S02]  /*0f40*/  HADD2.F32 R126, -RZ, R149.H1_H1 ;  /* 0x30000095ff7e7230 */ /* 0x000fe40000004100 */
[----:B------:R-:W-:Y:S01]  /*0f50*/  HADD2.F32 R160, -RZ, R148.H1_H1 ;  /* 0x30000094ffa07230 */ /* 0x000fe20000004100 */
[----:B------:R-:W-:Y:S01]  /*0f60*/  IADD3 R185, PT, PT, R127, 0x80, RZ ;  /* 0x000000807fb97810 */ /* 0x000fe20007ffe0ff */
[----:B---3--:R-:W-:Y:S01]  /*0f70*/  FMUL.FTZ R139, R112, R139 ;  /* 0x0000008b708b7220 */ /* 0x008fe20000410000 */
[----:B------:R-:W-:-:S03]  /*0f80*/  FMUL.FTZ R140, R113, R140 ;  /* 0x0000008c718c7220 */ /* 0x000fc60000410000 */
[----:B----4-:R-:W-:Y:S01]  /*0f90*/  FFMA.FTZ R128, R116, R3, R139 ;  /* 0x0000000374807223 */ /* 0x010fe2000001008b */
[----:B------:R-:W-:Y:S02]  /*0fa0*/  HADD2.F32 R139, -RZ, R147.H0_H0 ;  /* 0x20000093ff8b7230 */ /* 0x000fe40000004100 */
[----:B------:R-:W-:Y:S02]  /*0fb0*/  HADD2.F32 R3, -RZ, R149.H0_H0 ;  /* 0x20000095ff037230 */ /* 0x000fe40000004100 */
[----:B------:R-:W-:Y:S01]  /*0fc0*/  FMUL.FTZ R168, R115, R168 ;  /* 0x000000a873a87220 */ /* 0x000fe20000410000 */
[----:B------:R-:W-:Y:S01]  /*0fd0*/  FMUL.FTZ R139, R114, R139 ;  /* 0x0000008b728b7220 */ /* 0x000fe20000410000 */
[----:B------:R-:W-:-:S03]  /*0fe0*/  FFMA.FTZ R126, R117, R126, R140 ;  /* 0x0000007e757e7223 */ /* 0x000fc6000001008c */
[----:B------:R-:W-:Y:S01]  /*0ff0*/  FFMA.FTZ R140, R118, R3, R139 ;  /* 0x00000003768c7223 */ /* 0x000fe2000001008b */
[----:B------:R-:W-:Y:S01]  /*1000*/  FFMA.FTZ R139, R119, R160, R168 ;  /* 0x000000a0778b7223 */ /* 0x000fe200000100a8 */
[C---:B--2---:R-:W-:Y:S01]  /*1010*/  FADD.FTZ R160, -R177.reuse, R121 ;  /* 0x00000079b1a07221 */ /* 0x044fe20000010100 */
[----:B------:R-:W-:-:S03]  /*1020*/  FADD.FTZ R120, -R177, R120 ;  /* 0x00000078b1787221 */ /* 0x000fc60000010100 */
[C---:B-----5:R-:W-:Y:S01]  /*1030*/  FMUL.FTZ R160, R129.reuse, R160 ;  /* 0x000000a081a07220 */ /* 0x060fe20000410000 */
[----:B------:R-:W-:Y:S01]  /*1040*/  FMUL.FTZ R3, R129, R120 ;  /* 0x0000007881037220 */ /* 0x000fe20000410000 */
[----:B------:R-:W-:Y:S01]  /*1050*/  FADD.FTZ R122, -R177, R122 ;  /* 0x0000007ab17a7221 */ /* 0x000fe20000010100 */
[----:B------:R-:W-:Y:S01]  /*1060*/  FADD.FTZ R37, R37, R113 ;  /* 0x0000007125257221 */ /* 0x000fe20000010000 */
[-C--:B------:R-:W-:Y:S01]  /*1070*/  FFMA.FTZ R57, R113, R160.reuse, R57 ;  /* 0x000000a071397223 */ /* 0x080fe20000010039 */
[----:B------:R-:W-:Y:S01]  /*1080*/  FADD.FTZ R77, R77, R117 ;  /* 0x000000754d4d7221 */ /* 0x000fe20000010000 */
[----:B------:R-:W-:Y:S01]  /*1090*/  FFMA.FTZ R97, R117, R160, R97 ;  /* 0x000000a075617223 */ /* 0x000fe20000010061 */
[----:B------:R-:W-:Y:S01]  /*10a0*/  FADD.FTZ R113, RZ, R128 ;  /* 0x00000080ff717221 */ /* 0x000fe20000010000 */
[----:B------:R-:W-:Y:S01]  /*10b0*/  FFMA.FTZ R117, R3, R128, RZ ;  /* 0x0000008003757223 */ /* 0x000fe200000100ff */
[----:B------:R-:W-:Y:S01]  /*10c0*/  FMUL.FTZ R173, R129, R122 ;  /* 0x0000007a81ad7220 */ /* 0x000fe20000410000 */
[----:B------:R-:W-:Y:S01]  /*10d0*/  FADD.FTZ R36, R36, R112 ;  /* 0x0000007024247221 */ /* 0x000fe20000010000 */
[----:B------:R-:W-:Y:S01]  /*10e0*/  FFMA.FTZ R56, R112, R3, R56 ;  /* 0x0000000370387223 */ /* 0x000fe20000010038 */
[----:B------:R-:W-:Y:S01]  /*10f0*/  FADD.FTZ R113, R113, R126 ;  /* 0x0000007e71717221 */ /* 0x000fe20000010000 */
[----:B------:R-:W-:Y:S01]  /*1100*/  FADD.FTZ R168, -R177, R123 ;  /* 0x0000007bb1a87221 */ /* 0x000fe20000010100 */
[----:B------:R-:W-:Y:S01]  /*1110*/  FFMA.FTZ R112, R160, R126, R117 ;  /* 0x0000007ea0707223 */ /* 0x000fe20000010075 */
[----:B------:R-:W-:Y:S01]  /*1120*/  FADD.FTZ R38, R38, R114 ;  /* 0x0000007226267221 */ /* 0x000fe20000010000 */
[----:B------:R-:W-:Y:S01]  /*1130*/  FFMA.FTZ R58, R114, R173, R58 ;  /* 0x000000ad723a7223 */ /* 0x000fe2000001003a */
        /* <DEDUP_REMOVED lines=8> */
[-C--:B------:R-:W-:Y:S01]  /*11c0*/  FFMA.FTZ R99, R119, R168.reuse, R99 ;  /* 0x000000a877637223 */ /* 0x080fe20000010063 */
[----:B------:R-:W-:Y:S01]  /*11d0*/  FADD.FTZ R39, R39, R115 ;  /* 0x0000007327277221 */ /* 0x000fe20000010000 */
[----:B------:R-:W-:Y:S01]  /*11e0*/  FFMA.FTZ R59, R115, R168, R59 ;  /* 0x000000a8733b7223 */ /* 0x000fe2000001003b */
[----:B------:R-:W-:Y:S01]  /*11f0*/  FADD.FTZ R183, R114, R139 ;  /* 0x0000008b72b77221 */ /* 0x000fe20000010000 */
[----:B0-----:R-:W-:-:S07]  /*1200*/  FFMA.FTZ R182, R168, R139, R113 ;  /* 0x0000008ba8b67223 */ /* 0x001fce0000010071 */
.L_x_4378:
[----:B------:R-:W-:Y:S05]  /*1210*/  BSYNC.RECONVERGENT B0 ;  /* 0x0000000000007941 */ /* 0x000fea0003800200 */
.L_x_4377:
[----:B------:R-:W-:Y:S04]  /*1220*/  BSSY.RECONVERGENT B0, `(.L_x_4379) ;  /* 0x0000041000007945 */ /* 0x000fe80003800200 */
[----:B------:R-:W-:Y:S05]  /*1230*/  @!P1 BRA `(.L_x_4380) ;  /* 0x0000000000fc9947 */ /* 0x000fea0003800000 */
[----:B------:R-:W0:Y:S08]  /*1240*/  LDC.64 R112, c[0x0][0x430] ;  /* 0x00010c00ff707b82 */ /* 0x000e300000000a00 */
[----:B------:R-:W1:Y:S08]  /*1250*/  LDC.64 R116, c[0x0][0x428] ;  /* 0x00010a00ff747b82 */ /* 0x000e700000000a00 */
[----:B------:R-:W2:Y:S01]  /*1260*/  LDC.64 R120, c[0x0][0x3a8] ;  /* 0x0000ea00ff787b82 */ /* 0x000ea20000000a00 */
[----:B0-----:R-:W-:-:S06]  /*1270*/  IMAD.WIDE.U32 R112, R185, 0x10, R112 ;  /* 0x00000010b9707825 */ /* 0x001fcc00078e0070 */
[----:B------:R-:W3:Y:S01]  /*1280*/  LDG.E.128 R112, desc[UR12][R112.64] ;  /* 0x0000000c70707981 */ /* 0x000ee2000c1e1d00 */
[----:B-1----:R-:W-:-:S06]  /*1290*/  IMAD.WIDE.U32 R116, R185, 0x10, R116 ;  /* 0x00000010b9747825 */ /* 0x002fcc00078e0074 */
[----:B------:R-:W4:Y:S01]  /*12a0*/  LDG.E.128 R116, desc[UR12][R116.64] ;  /* 0x0000000c74747981 */ /* 0x000f22000c1e1d00 */
        /* <DEDUP_REMOVED lines=8> */
[----:B------:R-:W-:Y:S02]  /*1330*/  HADD2.F32 R178, -RZ, R142.H1_H1 ;  /* 0x3000008effb27230 */ /* 0x000fe40000004100 */
[----:B------:R-:W-:Y:S02]  /*1340*/  HADD2.F32 R158, -RZ, R144.H1_H1 ;  /* 0x30000090ff9e7230 */ /* 0x000fe40000004100 */
[----:B0-----:R-:W-:-:S04]  /*1350*/  @P0 IMAD.WIDE.U32 R170, R185, 0x10, R124 ;  /* 0x00000010b9aa0825 */ /* 0x001fc800078e007c */
[----:B------:R-:W-:Y:S01]  /*1360*/  HADD2.F32 R125, -RZ, R146.H0_H0 ;  /* 0x20000092ff7d7230 */ /* 0x000fe20000004100 */
[----:B------:R0:W5:Y:S01]  /*1370*/  @P0 LDG.E.128 R12, desc[UR12][R170.64] ;  /* 0x0000000caa0c0981 */ /* 0x000162000c1e1d00 */
[--C-:B------:R-:W-:Y:S01]  /*1380*/  HADD2.F32 R124, -RZ, R145.reuse.H1_H1 ;  /* 0x30000091ff7c7230 */ /* 0x100fe20000004100 */
[----:B------:R-:W-:Y:S01]  /*1390*/  IADD3 R185, PT, PT, R185, 0x80, RZ ;  /* 0x00000080b9b97810 */ /* 0x000fe20007ffe0ff */
[----:B---3--:R-:W-:Y:S01]  /*13a0*/  FMUL.FTZ R137, R112, R137 ;  /* 0x0000008970897220 */ /* 0x008fe20000410000 */
[----:B------:R-:W-:Y:S01]  /*13b0*/  FMUL.FTZ R138, R113, R138 ;  /* 0x0000008a718a7220 */ /* 0x000fe20000410000 */
[----:B------:R-:W-:Y:S01]  /*13c0*/  FMUL.FTZ R157, R114, R157 ;  /* 0x0000009d729d7220 */ /* 0x000fe20000410000 */
[----:B------:R-:W-:Y:S01]  /*13d0*/  FMUL.FTZ R178, R115, R178 ;  /* 0x000000b273b27220 */ /* 0x000fe20000410000 */
[----:B----4-:R-:W-:Y:S01]  /*13e0*/  FFMA.FTZ R125, R116, R125, R137 ;  /* 0x0000007d747d7223 */ /* 0x010fe20000010089 */
[----:B------:R-:W-:Y:S02]  /*13f0*/  HADD2.F32 R137, -RZ, R145.H0_H0 ;  /* 0x20000091ff897230 */ /* 0x000fe40000004100 */
        /* <DEDUP_REMOVED lines=9> */
[----:B------:R-:W-:Y:S01]  /*1490*/  FFMA.FTZ R53, R113, R158, R53 ;  /* 0x0000009e71357223 */ /* 0x000fe20000010035 */
[----:B------:R-:W-:Y:S01]  /*14a0*/  FADD.FTZ R183, R183, R125 ;  /* 0x0000007db7b77221 */ /* 0x000fe20000010000 */
[----:B------:R-:W-:Y:S01]  /*14b0*/  FFMA.FTZ R113, R157, R125, R182 ;  /* 0x0000007d9d717223 */ /* 0x000fe200000100b6 */
[----:B------:R-:W-:Y:S01]  /*14c0*/  FADD.FTZ R32, R32, R112 ;  /* 0x0000007020207221 */ /* 0x000fe20000010000 */
[----:B------:R-:W-:Y:S01]  /*14d0*/  FFMA.FTZ R52, R112, R157, R52 ;  /* 0x0000009d70347223 */ /* 0x000fe20000010034 */
[----:B0-----:R-:W-:Y:S01]  /*14e0*/  FMUL.FTZ R171, R129, R122 ;  /* 0x0000007a81ab7220 */ /* 0x001fe20000410000 */
[----:B------:R-:W-:Y:S01]  /*14f0*/  FADD.FTZ R170, -R177, R123 ;  /* 0x0000007bb1aa7221 */ /* 0x000fe20000010100 */
        /* <DEDUP_REMOVED lines=18> */
[----:B------:R-:W-:-:S07]  /*1620*/  FFMA.FTZ R182, R170, R137, R113 ;  /* 0x00000089aab67223 */ /* 0x000fce0000010071 */
.L_x_4380:
[----:B------:R-:W-:Y:S05]  /*1630*/  BSYNC.RECONVERGENT B0 ;  /* 0x0000000000007941 */ /* 0x000fea0003800200 */
.L_x_4379:
[----:B------:R-:W-:Y:S04]  /*1640*/  BSSY.RECONVERGENT B0, `(.L_x_4381) ;  /* 0x0000041000007945 */ /* 0x000fe80003800200 */
[----:B------:R-:W-:Y:S05]  /*1650*/  @!P2 BRA `(.L_x_4382) ;  /* 0x0000000000fca947 */ /* 0x000fea0003800000 */
[----:B------:R-:W0:Y:S08]  /*1660*/  LDC.64 R112, c[0x0][0x430] ;  /* 0x00010c00ff707b82 */ /* 0x000e300000000a00 */
[----:B------:R-:W1:Y:S08]  /*1670*/  LDC.64 R116, c[0x0][0x428] ;  /* 0x00010a00ff747b82 */ /* 0x000e700000000a00 */
[----:B------:R-:W2:Y:S01]  /*1680*/  LDC.64 R120, c[0x0][0x3a8] ;  /* 0x0000ea00ff787b82 */ /* 0x000ea20000000a00 */
[----:B------:R-:W-:-:S04]  /*1690*/  ISETP.NE.U32.AND P0, PT, RZ, UR14, PT ;  /* 0x0000000eff007c0c */ /* 0x000fc8000bf05070 */
[----:B------:R-:W-:Y:S01]  /*16a0*/  ISETP.NE.AND.EX P0, PT, RZ, UR15, PT, P0 ;  /* 0x0000000fff007c0c */ /* 0x000fe2000bf05300 */
[----:B0-----:R-:W-:-:S06]  /*16b0*/  IMAD.WIDE.U32 R112, R185, 0x10, R112 ;  /* 0x00000010b9707825 */ /* 0x001fcc00078e0070 */
[----:B------:R-:W3:Y:S01]  /*16c0*/  LDG.E.128 R112, desc[UR12][R112.64] ;  /* 0x0000000c70707981 */ /* 0x000ee2000c1e1d00 */
[----:B-1----:R-:W-:-:S05]  /*16d0*/  IMAD.WIDE.U32 R116, R185, 0x10, R116 ;  /* 0x00000010b9747825 */ /* 0x002fca00078e0074 */
[----:B------:R-:W0:Y:S01]  /*16e0*/  @P0 LDC.64 R178, c[0x0][0x438] ;  /* 0x00010e00ffb20b82 */ /* 0x000e220000000a00 */
[----:B------:R-:W4:Y:S01]  /*16f0*/  LDG.E.128 R116, desc[UR12][R116.64] ;  /* 0x0000000c74747981 */ /* 0x000f22000c1e1d00 */
        /* <DEDUP_REMOVED lines=12> */
[----:B------:R-:W-:Y:S01]  /*17c0*/  FMUL.FTZ R152, R113, R152 ;  /* 0x0000009871987220 */ /* 0x000fe20000410000 */
[----:B------:R-:W-:-:S02]  /*17d0*/  FMUL.FTZ R172, R115, R172 ;  /* 0x000000ac73ac7220 */ /* 0x000fc40000410000 */
[----:B----4-:R-:W-:Y:S01]  /*17e0*/  FFMA.FTZ R2, R116, R151, R159 ;  /* 0x0000009774027223 */ /* 0x010fe2000001009f */
[----:B------:R-:W-:Y:S02]  /*17f0*/  HADD2.F32 R159, -RZ, R181.H0_H0 ;  /* 0x200000b5ff9f7230 */ /* 0x000fe40000004100 */
[----:B------:R-:W-:Y:S01]  /*1800*/  FFMA.FTZ R0, R117, R0, R152 ;  /* 0x0000000075007223 */ /* 0x000fe20000010098 */
[----:B------:R-:W-:Y:S02]  /*1810*/  HADD2.F32 R151, -RZ, R141.H0_H0 ;  /* 0x2000008dff977230 */ /* 0x000fe40000004100 */
[----:B------:R-:W-:Y:S01]  /*1820*/  FFMA.FTZ R152, R119, R162, R172 ;  /* 0x000000a277987223 */ /* 0x000fe200000100ac */
[----:B------:R-:W-:Y:S01]  /*1830*/  FMUL.FTZ R159, R114, R159 ;  /* 0x0000009f729f7220 */ /* 0x000fe20000410000 */
[C---:B--2---:R-:W-:Y:S01]  /*1840*/  FADD.FTZ R162, -R177.reuse, R121 ;  /* 0x00000079b1a27221 */ /* 0x044fe20000010100 */
[C---:B------:R-:W-:Y:S02]  /*1850*/  FADD.FTZ R120, -R177.reuse, R120 ;  /* 0x00000078b1787221 */ /* 0x040fe40000010100 */
[----:B------:R-:W-:Y:S01]  /*1860*/  FFMA.FTZ R151, R118, R151, R159 ;  /* 0x0000009776977223 */ /* 0x000fe2000001009f */
[----:B------:R-:W-:Y:S01]  /*1870*/  FADD.FTZ R122, -R177, R122 ;  /* 0x0000007ab17a7221 */ /* 0x000fe20000010100 */
[C---:B-----5:R-:W-:Y:S01]  /*1880*/  FMUL.FTZ R162, R129.reuse, R162 ;  /* 0x000000a281a27220 */ /* 0x060fe20000410000 */
[----:B------:R-:W-:Y:S01]  /*1890*/  FMUL.FTZ R159, R129, R120 ;  /* 0x00000078819f7220 */ /* 0x000fe20000410000 */
        /* <DEDUP_REMOVED lines=27> */
.L_x_4382:
[----:B------:R-:W-:Y:S05]  /*1a50*/  BSYNC.RECONVERGENT B0 ;  /* 0x0000000000007941 */ /* 0x000fea0003800200 */
.L_x_4381:
        /* <DEDUP_REMOVED lines=14> */
[--C-:B------:R-:W-:Y:S02]  /*1b40*/  HADD2.F32 R161, -RZ, R187.reuse.H0_H0 ;  /* 0x200000bbffa17230 */ /* 0x100fe40000004100 */
[----:B------:R-:W-:Y:S02]  /*1b50*/  HADD2.F32 R153, -RZ, R184.H0_H0 ;  /* 0x200000b8ff997230 */ /* 0x000fe40000004100 */
[----:B------:R-:W-:Y:S02]  /*1b60*/  HADD2.F32 R154, -RZ, R187.H1_H1 ;  /* 0x300000bbff9a7230 */ /* 0x000fe40000004100 */
[----:B------:R-:W-:Y:S02]  /*1b70*/  HADD2.F32 R174, -RZ, R188.H1_H1 ;  /* 0x300000bcffae7230 */ /* 0x000fe40000004100 */
[----:B------:R-:W-:Y:S02]  /*1b80*/  HADD2.F32 R134, -RZ, R184.H1_H1 ;  /* 0x300000b8ff867230 */ /* 0x000fe40000004100 */
[----:B0-----:R-:W-:-:S05]  /*1b90*/  @P0 IMAD.WIDE.U32 R164, R185, 0x10, R164 ;  /* 0x00000010b9a40825 */ /* 0x001fca00078e00a4 */
[----:B------:R0:W5:Y:S02]  /*1ba0*/  @P0 LDG.E.128 R4, desc[UR12][R164.64] ;  /* 0x0000000ca4040981 */ /* 0x000164000c1e1d00 */
[----:B0-----:R-:W-:Y:S01]  /*1bb0*/  HADD2.F32 R164, -RZ, R186.H1_H1 ;  /* 0x300000baffa47230 */ /* 0x001fe20000004100 */
[----:B------:R-:W-:Y:S01]  /*1bc0*/  IADD3 R185, PT, PT, R185, 0x80, RZ ;  /* 0x00000080b9b97810 */ /* 0x000fe20007ffe0ff */
[----:B---3--:R-:W-:Y:S01]  /*1bd0*/  FMUL.FTZ R161, R112, R161 ;  /* 0x000000a170a17220 */ /* 0x008fe20000410000 */
[----:B------:R-:W-:Y:S01]  /*1be0*/  FMUL.FTZ R154, R113, R154 ;  /* 0x0000009a719a7220 */ /* 0x000fe20000410000 */
[----:B------:R-:W-:Y:S02]  /*1bf0*/  FMUL.FTZ R174, R115, R174 ;  /* 0x000000ae73ae7220 */ /* 0x000fe40000410000 */
[----:B----4-:R-:W-:Y:S01]  /*1c00*/  FFMA.FTZ R132, R116, R153, R161 ;  /* 0x0000009974847223 */ /* 0x010fe200000100a1 */
[----:B------:R-:W-:Y:S02]  /*1c10*/  HADD2.F32 R161, -RZ, R188.H0_H0 ;  /* 0x200000bcffa17230 */ /* 0x000fe40000004100 */
[----:B------:R-:W-:Y:S01]  /*1c20*/  FFMA.FTZ R134, R117, R134, R154 ;  /* 0x0000008675867223 */ /* 0x000fe2000001009a */
[----:B------:R-:W-:-:S02]  /*1c30*/  HADD2.F32 R153, -RZ, R186.H0_H0 ;  /* 0x200000baff997230 */ /* 0x000fc40000004100 */
        /* <DEDUP_REMOVED lines=35> */
.L_x_4384:
[----:B------:R-:W-:Y:S05]  /*1e70*/  BSYNC.RECONVERGENT B0 ;  /* 0x0000000000007941 */ /* 0x000fea0003800200 */
.L_x_4383:
        /* <DEDUP_REMOVED lines=16> */
[--C-:B------:R-:W-:Y:S02]  /*1f80*/  HADD2.F32 R155, -RZ, R191.reuse.H0_H0 ;  /* 0x200000bfff9b7230 */ /* 0x100fe40000004100 */
[----:B------:R-:W-:Y:S02]  /*1f90*/  HADD2.F32 R156, -RZ, R191.H1_H1 ;  /* 0x300000bfff9c7230 */ /* 0x000fe40000004100 */
[----:B------:R-:W-:Y:S02]  /*1fa0*/  HADD2.F32 R176, -RZ, R192.H1_H1 ;  /* 0x300000c0ffb07230 */ /* 0x000fe40000004100 */
[--C-:B------:R-:W-:Y:S02]  /*1fb0*/  HADD2.F32 R135, -RZ, R189.reuse.H0_H0 ;  /* 0x200000bdff877230 */ /* 0x100fe40000004100 */
[----:B------:R-:W-:Y:S02]  /*1fc0*/  HADD2.F32 R136, -RZ, R189.H1_H1 ;  /* 0x300000bdff887230 */ /* 0x000fe40000004100 */
[----:B------:R-:W-:-:S02]  /*1fd0*/  HADD2.F32 R166, -RZ, R190.H1_H1 ;  /* 0x300000beffa67230 */ /* 0x000fc40000004100 */
[----:B------:R-:W-:Y:S02]  /*1fe0*/  HADD2.F32 R163, -RZ, R192.H0_H0 ;  /* 0x200000c0ffa37230 */ /* 0x000fe40000004100 */
[----:B---3--:R-:W-:Y:S01]  /*1ff0*/  FMUL.FTZ R155, R112, R155 ;  /* 0x0000009b709b7220 */ /* 0x008fe20000410000 */
[----:B------:R-:W-:Y:S01]  /*2000*/  FMUL.FTZ R156, R113, R156 ;  /* 0x0000009c719c7220 */ /* 0x000fe20000410000 */
[----:B------:R-:W-:Y:S01]  /*2010*/  FMUL.FTZ R176, R115, R176 ;  /* 0x000000b073b07220 */ /* 0x000fe20000410000 */
[----:B------:R-:W-:Y:S01]  /*2020*/  FMUL.FTZ R163, R114, R163 ;  /* 0x000000a372a37220 */ /* 0x000fe20000410000 */
[----:B----4-:R-:W-:Y:S01]  /*2030*/  FFMA.FTZ R135, R116, R135, R155 ;  /* 0x0000008774877223 */ /* 0x010fe2000001009b */
[----:B------:R-:W-:Y:S01]  /*2040*/  FFMA.FTZ R136, R117, R136, R156 ;  /* 0x0000008875887223 */ /* 0x000fe2000001009c */
[----:B------:R-:W-:Y:S02]  /*2050*/  HADD2.F32 R155, -RZ, R190.H0_H0 ;  /* 0x200000beff9b7230 */ /* 0x000fe40000004100 */
[----:B------:R-:W-:Y:S01]  /*2060*/  FFMA.FTZ R156, R119, R166, R176 ;  /* 0x000000a6779c7223 */ /* 0x000fe200000100b0 */
[C---:B--2---:R-:W-:Y:S01]  /*2070*/  FADD.FTZ R166, -R177.reuse, R121 ;  /* 0x00000079b1a67221 */ /* 0x044fe20000010100 */
[C---:B------:R-:W-:Y:S01]  /*2080*/  FADD.FTZ R120, -R177.reuse, R120 ;  /* 0x00000078b1787221 */ /* 0x040fe20000010100 */
        /* <DEDUP_REMOVED lines=31> */
.L_x_4386:
[----:B------:R-:W-:Y:S05]  /*2280*/  BSYNC.RECONVERGENT B0 ;  /* 0x0000000000007941 */ /* 0x000fea0003800200 */
.L_x_4385:
        /* <DEDUP_REMOVED lines=32> */
.L_x_4388:
[----:B------:R-:W-:Y:S05]  /*2490*/  BSYNC.RECONVERGENT B0 ;  /* 0x0000000000007941 */ /* 0x000fea0003800200 */
.L_x_4387:
        /* <DEDUP_REMOVED lines=14> */
[----:B---3--:R-:W-:Y:S02]  /*2580*/  ISETP.NE.AND P4, PT, R177, RZ, PT ;  /* 0x000000ffb100720c */ /* 0x008fe40003f85270 */
[----:B------:R-:W-:Y:S01]  /*2590*/  P2R R179, PR, RZ, 0x1 ;  /* 0x00000001ffb37803 */ /* 0x000fe20000000000 */
[----:B------:R-:W1:Y:S01]  /*25a0*/  LDS.128 R116, [UR10] ;  /* 0x0000000aff747984 */ /* 0x000e620008000c00 */
[----:B------:R-:W-:Y:S02]  /*25b0*/  ISETP.GE.U32.AND P0, PT, R131, 0x80, PT ;  /* 0x000000808300780c */ /* 0x000fe40003f06070 */
[----:B------:R-:W-:Y:S01]  /*25c0*/  P2R R177, PR, RZ, 0x10 ;  /* 0x00000010ffb17803 */ /* 0x000fe20000000000 */
        /* <DEDUP_REMOVED lines=34> */
[----:B------:R-:W-:Y:S01]  /*27f0*/  FMUL.FTZ R115, R129, R118 ;  /* 0x0000007681737220 */ /* 0x000fe20000410000 */
[----:B------:R-:W-:Y:S06]  /*2800*/  BRA `(.L_x_4394) ;  /* 0x0000000800207947 */ /* 0x000fec0003800000 */
.L_x_4393:
        /* <DEDUP_REMOVED lines=11> */
[----:B------:R-:W-:-:S02]  /*28c0*/  FMUL.FTZ R115, R129, R106 ;  /* 0x0000006a81737220 */ /* 0x000fc40000410000 */
[----:B------:R-:W-:Y:S02]  /*28d0*/  MOV R104, R112 ;  /* 0x0000007000687202 */ /* 0x000fe40000000f00 */
[----:B------:R-:W-:Y:S02]  /*28e0*/  MOV R105, R113 ;  /* 0x0000007100697202 */ /* 0x000fe40000000f00 */
[----:B------:R-:W-:Y:S02]  /*28f0*/  MOV R106, R114 ;  /* 0x00000072006a7202 */ /* 0x000fe40000000f00 */
[----:B------:R-:W-:Y:S01]  /*2900*/  MOV R107, R115 ;  /* 0x00000073006b7202 */ /* 0x000fe20000000f00 */
[----:B------:R-:W-:Y:S06]  /*2910*/  BRA `(.L_x_4394) ;  /* 0x0000000400dc7947 */ /* 0x000fec0003800000 */
.L_x_4392:
        /* <DEDUP_REMOVED lines=20> */
.L_x_4395:
        /* <DEDUP_REMOVED lines=14> */
[-C--:B------:R-:W-:Y:S02]  /*2b40*/  MOV R106, R114.reuse ;  /* 0x00000072006a7202 */ /* 0x080fe40000000f00 */
[-C--:B------:R-:W-:Y:S02]  /*2b50*/  MOV R107, R115.reuse ;  /* 0x00000073006b7202 */ /* 0x080fe40000000f00 */
[----:B------:R-:W-:Y:S02]  /*2b60*/  MOV R111, R115 ;  /* 0x00000073006f7202 */ /* 0x000fe40000000f00 */
[----:B------:R-:W-:-:S02]  /*2b70*/  MOV R110, R114 ;  /* 0x00000072006e7202 */ /* 0x000fc40000000f00 */
[----:B------:R-:W-:Y:S02]  /*2b80*/  MOV R109, R113 ;  /* 0x00000071006d7202 */ /* 0x000fe40000000f00 */
[----:B------:R-:W-:Y:S01]  /*2b90*/  MOV R108, R112 ;  /* 0x00000070006c7202 */ /* 0x000fe20000000f00 */
[----:B------:R-:W-:Y:S06]  /*2ba0*/  BRA `(.L_x_4394) ;  /* 0x0000000400387947 */ /* 0x000fec0003800000 */
.L_x_4391:
        /* <DEDUP_REMOVED lines=20> */
[----:B------:R-:W-:Y:S06]  /*2cf0*/  BRA `(.L_x_4394) ;  /* 0x0000000000e47947 */ /* 0x000fec0003800000 */
.L_x_4397:
        /* <DEDUP_REMOVED lines=11> */
[----:B------:R-:W-:-:S02]  /*2db0*/  FFMA.FTZ R115, R129, R106, R19 ;  /* 0x0000006a81737223 */ /* 0x000fc40000010013 */
[----:B------:R-:W-:Y:S02]  /*2dc0*/  MOV R105, R113 ;  /* 0x0000007100697202 */ /* 0x000fe40000000f00 */
[----:B------:R-:W-:Y:S02]  /*2dd0*/  MOV R104, R112 ;  /* 0x0000007000687202 */ /* 0x000fe40000000f00 */
[----:B------:R-:W-:Y:S02]  /*2de0*/  MOV R106, R114 ;  /* 0x00000072006a7202 */ /* 0x000fe40000000f00 */
[----:B------:R-:W-:Y:S01]  /*2df0*/  MOV R107, R115 ;  /* 0x00000073006b7202 */ /* 0x000fe20000000f00 */
[----:B------:R-:W-:Y:S06]  /*2e00*/  BRA `(.L_x_4394) ;  /* 0x0000000000a07947 */ /* 0x000fec0003800000 */
.L_x_4396:
        /* <DEDUP_REMOVED lines=20> */
.L_x_4398:
        /* <DEDUP_REMOVED lines=14> */
[-C--:B------:R-:W-:Y:S02]  /*3030*/  MOV R106, R114.reuse ;  /* 0x00000072006a7202 */ /* 0x080fe40000000f00 */
[-C--:B------:R-:W-:Y:S02]  /*3040*/  MOV R107, R115.reuse ;  /* 0x00000073006b7202 */ /* 0x080fe40000000f00 */
[----:B------:R-:W-:Y:S02]  /*3050*/  MOV R111, R115 ;  /* 0x00000073006f7202 */ /* 0x000fe40000000f00 */
[----:B------:R-:W-:-:S02]  /*3060*/  MOV R110, R114 ;  /* 0x00000072006e7202 */ /* 0x000fc40000000f00 */
[----:B------:R-:W-:Y:S02]  /*3070*/  MOV R109, R113 ;  /* 0x00000071006d7202 */ /* 0x000fe40000000f00 */
[----:B------:R-:W-:-:S07]  /*3080*/  MOV R108, R112 ;  /* 0x00000070006c7202 */ /* 0x000fce0000000f00 */
.L_x_4394:
[----:B------:R-:W-:Y:S01]  /*3090*/  ISETP.NE.U32.AND P4, PT, RZ, UR4, PT ;  /* 0x00000004ff007c0c */ /* 0x000fe2000bf85070 */
[----:B------:R-:W0:Y:S03]  /*30a0*/  LDC.64 R118, c[0x0][0x468] ;  /* 0x00011a00ff767b82 */ /* 0x000e260000000a00 */
[----:B------:R-:W-:-:S13]  /*30b0*/  ISETP.NE.AND.EX P4, PT, RZ, UR5, PT, P4 ;  /* 0x00000005ff007c0c */ /* 0x000fda000bf85340 */
[----:B------:R-:W1:Y:S01]  /*30c0*/  @P4 LDC.64 R116, c[0x0][0x478] ;  /* 0x00011e00ff744b82 */ /* 0x000e620000000a00 */
[----:B0-----:R-:W-:-:S04]  /*30d0*/  IMAD.WIDE.U32 R118, R127, 0x10, R118 ;  /* 0x000000107f767825 */ /* 0x001fc800078e0076 */
[----:B-1----:R-:W-:-:S05]  /*30e0*/  @P4 IMAD.WIDE.U32 R122, R127, 0x10, R116 ;  /* 0x000000107f7a4825 */ /* 0x002fca00078e0074 */
[----:B------:R0:W-:Y:S01]  /*30f0*/  @P4 STG.E.128 desc[UR12][R122.64], R108 ;  /* 0x0000006c7a004986 */ /* 0x0001e2000c101d0c */
[----:B------:R-:W-:-:S03]  /*3100*/  ISETP.NE.U32.AND P4, PT, RZ, UR6, PT ;  /* 0x00000006ff007c0c */ /* 0x000fc6000bf85070 */
[----:B------:R0:W-:Y:S01]  /*3110*/  STG.E.128 desc[UR12][R118.64], R112 ;  /* 0x0000007076007986 */ /* 0x0001e2000c101d0c */
[----:B------:R-:W-:-:S13]  /*3120*/  ISETP.NE.AND.EX P4, PT, RZ, UR7, PT, P4 ;  /* 0x00000007ff007c0c */ /* 0x000fda000bf85340 */
[----:B------:R-:W1:Y:S02]  /*3130*/  @P4 LDC.64 R116, c[0x0][0x470] ;  /* 0x00011c00ff744b82 */ /* 0x000e640000000a00 */
[C---:B-1----:R-:W-:Y:S01]  /*3140*/  @P4 IMAD.WIDE.U32 R116, R127.reuse, 0x10, R116 ;  /* 0x000000107f744825 */ /* 0x042fe200078e0074 */
[----:B------:R-:W-:-:S04]  /*3150*/  IADD3 R127, PT, PT, R127, 0x80, RZ ;  /* 0x000000807f7f7810 */ /* 0x000fc80007ffe0ff */
[----:B------:R0:W-:Y:S03]  /*3160*/  @P4 STG.E.128 desc[UR12][R116.64], R104 ;  /* 0x0000006874004986 */ /* 0x0001e6000c101d0c */
.L_x_4390:
[----:B------:R-:W-:Y:S05]  /*3170*/  BSYNC.RECONVERGENT B0 ;  /* 0x0000000000007941 */ /* 0x000fea0003800200 */
.L_x_4389:
        /* <DEDUP_REMOVED lines=10> */
[----:B------:R-:W-:-:S06]  /*3220*/  UISETP.NE.AND.EX UP0, UPT, UR7, URZ, UPT, UP0 ;  /* 0x000000ff0700728c */ /* 0x000fcc000bf05300 */
[----:B------:R-:W-:-:S13]  /*3230*/  PLOP3.LUT P5, PT, PT, PT, UP0, 0x80, 0x8 ;  /* 0x000000000008781c */ /* 0x000fda0003faf008 */
        /* <DEDUP_REMOVED lines=22> */
.L_x_4403:
        /* <DEDUP_REMOVED lines=17> */
.L_x_4402:
[----:B0-----:R-:W0:Y:S02]  /*34b0*/  LDC.64 R112, c[0x0][0x470] ;  /* 0x00011c00ff707b82 */ /* 0x001e240000000a00 */
[----:B0-----:R-:W-:-:S04]  /*34c0*/  ISETP.NE.U32.AND P5, PT, R112, RZ, PT ;  /* 0x000000ff7000720c */ /* 0x001fc80003fa5070 */
[----:B------:R-:W-:-:S13]  /*34d0*/  ISETP.NE.AND.EX P5, PT, R113, RZ, PT, P5 ;  /* 0x000000ff7100720c */ /* 0x000fda0003fa5350 */
        /* <DEDUP_REMOVED lines=18> */
.L_x_4405:
        /* <DEDUP_REMOVED lines=13> */
.L_x_4401:
[----:B0-----:R-:W0:Y:S02]  /*36d0*/  LDC.64 R112, c[0x0][0x478] ;  /* 0x00011e00ff707b82 */ /* 0x001e240000000a00 */
[----:B0-----:R-:W-:-:S04]  /*36e0*/  ISETP.NE.U32.AND P4, PT, R112, RZ, PT ;  /* 0x000000ff7000720c */ /* 0x001fc80003f85070 */
[----:B------:R-:W-:-:S13]  /*36f0*/  ISETP.NE.AND.EX P4, PT, R113, RZ, PT, P4 ;  /* 0x000000ff7100720c */ /* 0x000fda0003f85340 */
[----:B------:R-:W-:Y:S05]  /*3700*/  @!P4 BRA `(.L_x_4406) ;  /* 0x0000000000a8c947 */ /* 0x000fea0003800000 */
[----:B------:R-:W0:Y:S02]  /*3710*/  LDC.64 R108, c[0x0][0x470] ;  /* 0x00011c00ff6c7b82 */ /* 0x000e240000000a00 */
        /* <DEDUP_REMOVED lines=24> */
.L_x_4407:
        /* <DEDUP_REMOVED lines=17> */
.L_x_4406:
        /* <DEDUP_REMOVED lines=21> */
.L_x_4408:
        /* <DEDUP_REMOVED lines=11> */
[----:B------:R-:W-:-:S07]  /*3bb0*/  FMUL.FTZ R115, R129, R118 ;  /* 0x0000007681737220 */ /* 0x000fce0000410000 */
.L_x_4404:
[----:B------:R-:W0:Y:S08]  /*3bc0*/  @P4 LDC.64 R116, c[0x0][0x478] ;  /* 0x00011e00ff744b82 */ /* 0x000e300000000a00 */
[----:B------:R-:W1:Y:S01]  /*3bd0*/  LDC.64 R118, c[0x0][0x468] ;  /* 0x00011a00ff767b82 */ /* 0x000e620000000a00 */
[----:B0-----:R-:W-:-:S07]  /*3be0*/  @P4 IMAD.WIDE.U32 R122, R127, 0x10, R116 ;  /* 0x000000107f7a4825 */ /* 0x001fce00078e0074 */
[----:B------:R-:W0:Y:S01]  /*3bf0*/  @P5 LDC.64 R116, c[0x0][0x470] ;  /* 0x00011c00ff745b82 */ /* 0x000e220000000a00 */
[----:B------:R2:W-:Y:S01]  /*3c00*/  @P4 STG.E.128 desc[UR12][R122.64], R108 ;  /* 0x0000006c7a004986 */ /* 0x0005e2000c101d0c */
[----:B-1----:R-:W-:-:S05]  /*3c10*/  IMAD.WIDE.U32 R118, R127, 0x10, R118 ;  /* 0x000000107f767825 */ /* 0x002fca00078e0076 */
[----:B------:R2:W-:Y:S01]  /*3c20*/  STG.E.128 desc[UR12][R118.64], R112 ;  /* 0x0000007076007986 */ /* 0x0005e2000c101d0c */
[C---:B0-----:R-:W-:Y:S01]  /*3c30*/  @P5 IMAD.WIDE.U32 R116, R127.reuse, 0x10, R116 ;  /* 0x000000107f745825 */ /* 0x041fe200078e0074 */
[----:B------:R-:W-:-:S04]  /*3c40*/  IADD3 R127, PT, PT, R127, 0x80, RZ ;  /* 0x000000807f7f7810 */ /* 0x000fc80007ffe0ff */
[----:B------:R2:W-:Y:S03]  /*3c50*/  @P5 STG.E.128 desc[UR12][R116.64], R104 ;  /* 0x0000006874005986 */ /* 0x0005e6000c101d0c */
.L_x_4400:
[----:B------:R-:W-:Y:S05]  /*3c60*/  BSYNC.RECONVERGENT B0 ;  /* 0x0000000000007941 */ /* 0x000fea0003800200 */
.L_x_4399:
        /* <DEDUP_REMOVED lines=13> */
[-CC-:B0-2---:R-:W-:Y:S01]  /*3d40*/  FFMA.FTZ R107, R162, R121.reuse, R178.reuse ;  /* 0x00000079a26b7223 */ /* 0x185fe200000100b2 */
        /* <DEDUP_REMOVED lines=20> */
.L_x_4413:
        /* <DEDUP_REMOVED lines=17> */
.L_x_4412:
[----:B0-2---:R-:W0:Y:S02]  /*3fa0*/  LDC.64 R112, c[0x0][0x470] ;  /* 0x00011c00ff707b82 */ /* 0x005e240000000a00 */
        /* <DEDUP_REMOVED lines=20> */
.L_x_4415:
        /* <DEDUP_REMOVED lines=13> */
.L_x_4411:
[----:B0-2---:R-:W0:Y:S02]  /*41c0*/  LDC.64 R112, c[0x0][0x478] ;  /* 0x00011e00ff707b82 */ /* 0x005e240000000a00 */
        /* <DEDUP_REMOVED lines=28> */
.L_x_4417:
        /* <DEDUP_REMOVED lines=17> */
.L_x_4416:
        /* <DEDUP_REMOVED lines=21> */
.L_x_4418:
        /* <DEDUP_REMOVED lines=12> */
.L_x_4414:
        /* <DEDUP_REMOVED lines=10> */
.L_x_4410:
[----:B------:R-:W-:Y:S05]  /*4750*/  BSYNC.RECONVERGENT B0 ;  /* 0x0000000000007941 */ /* 0x000fea0003800200 */
.L_x_4409:
        /* <DEDUP_REMOVED lines=13> */
[-CC-:B0-23--:R-:W-:Y:S01]  /*4830*/  FFMA.FTZ R107, R164, R121.reuse, R178.reuse ;  /* 0x00000079a46b7223 */ /* 0x18dfe200000100b2 */
        /* <DEDUP_REMOVED lines=20> */
.L_x_4423:
        /* <DEDUP_REMOVED lines=17> */
.L_x_4422:
[----:B0-23--:R-:W0:Y:S02]  /*4a90*/  LDC.64 R112, c[0x0][0x470] ;  /* 0x00011c00ff707b82 */ /* 0x00de240000000a00 */
        /* <DEDUP_REMOVED lines=20> */
.L_x_4425:
        /* <DEDUP_REMOVED lines=13> */
.L_x_4421:
[----:B0-23--:R-:W0:Y:S02]  /*4cb0*/  LDC.64 R112, c[0x0][0x478] ;  /* 0x00011e00ff707b82 */ /* 0x00de240000000a00 */
        /* <DEDUP_REMOVED lines=28> */
.L_x_4427:
        /* <DEDUP_REMOVED lines=17> */
.L_x_4426:
        /* <DEDUP_REMOVED lines=21> */
.L_x_4428:
        /* <DEDUP_REMOVED lines=12> */
.L_x_4424:
        /* <DEDUP_REMOVED lines=10> */
.L_x_4420:
[----:B------:R-:W-:Y:S05]  /*5240*/  BSYNC.RECONVERGENT B0 ;  /* 0x0000000000007941 */ /* 0x000fea0003800200 */
.L_x_4419:
        /* <DEDUP_REMOVED lines=13> */
[-CC-:B0-234-:R-:W-:Y:S01]  /*5320*/  FFMA.FTZ R105, R166, R121.reuse, R178.reuse ;  /* 0x00000079a6697223 */ /* 0x19dfe200000100b2 */
        /* <DEDUP_REMOVED lines=20> */
.L_x_4433:
        /* <DEDUP_REMOVED lines=17> */
.L_x_4432:
[----:B0-234-:R-:W0:Y:S02]  /*5580*/  LDC.64 R112, c[0x0][0x470] ;  /* 0x00011c00ff707b82 */ /* 0x01de240000000a00 */
        /* <DEDUP_REMOVED lines=20> */
.L_x_4435:
        /* <DEDUP_REMOVED lines=13> */
.L_x_4431:
[----:B0-234-:R-:W0:Y:S02]  /*57a0*/  LDC.64 R112, c[0x0][0x478] ;  /* 0x00011e00ff707b82 */ /* 0x01de240000000a00 */
        /* <DEDUP_REMOVED lines=28> */
.L_x_4437:
        /* <DEDUP_REMOVED lines=17> */
.L_x_4436:
        /* <DEDUP_REMOVED lines=21> */
.L_x_4438:
        /* <DEDUP_REMOVED lines=12> */
.L_x_4434:
[----:B------:R-:W0:Y:S08]  /*5c90*/  @P4 LDC.64 R116, c[0x0][0x478] ;  /* 0x00011e00ff744b82 */ /* 0x000e300000000a00 */
[----:B------:R-:W1:Y:S01]  /*5ca0*/  LDC.64 R118, c[0x0][0x468] ;  /* 0x00011a00ff767b82 */ /* 0x000e620000000a00 */
[----:B0-----:R-:W-:-:S07]  /*5cb0*/  @P4 IMAD.WIDE.U32 R122, R127, 0x10, R116 ;  /* 0x000000107f7a4825 */ /* 0x001fce00078e0074 */
[----:B------:R-:W0:Y:S01]  /*5cc0*/  @P5 LDC.64 R116, c[0x0][0x470] ;  /* 0x00011c00ff745b82 */ /* 0x000e220000000a00 */
[----:B------:R2:W-:Y:S01]  /*5cd0*/  @P4 STG.E.128 desc[UR12][R122.64], R108 ;  /* 0x0000006c7a004986 */ /* 0x0005e2000c101d0c */
[----:B-1----:R-:W-:-:S05]  /*5ce0*/  IMAD.WIDE.U32 R118, R127, 0x10, R118 ;  /* 0x000000107f767825 */ /* 0x002fca00078e0076 */
[----:B------:R2:W-:Y:S01]  /*5cf0*/  STG.E.128 desc[UR12][R118.64], R112 ;  /* 0x0000007076007986 */ /* 0x0005e2000c101d0c */
[----:B0-----:R-:W-:-:S05]  /*5d00*/  @P5 IMAD.WIDE.U32 R116, R127, 0x10, R116 ;  /* 0x000000107f745825 */ /* 0x001fca00078e0074 */
[----:B------:R2:W-:Y:S02]  /*5d10*/  @P5 STG.E.128 desc[UR12][R116.64], R104 ;  /* 0x0000006874005986 */ /* 0x0005e4000c101d0c */
.L_x_4430:
[----:B------:R-:W-:Y:S05]  /*5d20*/  BSYNC.RECONVERGENT B0 ;  /* 0x0000000000007941 */ /* 0x000fea0003800200 */
.L_x_4429:
[----:B------:R-:W-:Y:S01]  /*5d30*/  ISETP.NE.AND P4, PT, R179, RZ, PT ;  /* 0x000000ffb300720c */ /* 0x000fe20003f85270 */
[----:B------:R-:W-:-:S12]  /*5d40*/  UPLOP3.LUT UP1, UPT, UPT, UPT, UP1, 0x40, 0x4 ;  /* 0x000000000004789c */ /* 0x000fd80003f2e810 */
[----:B------:R-:W-:Y:S05]  /*5d50*/  @!P4 BRA `(.L_x_4439) ;  /* 0xffffffac00d8c947 */ /* 0x000fea000383ffff */
.L_x_4376:
[----:B------:R-:W1:Y:S01]  /*5d60*/  S2UR UR4, SR_CTAID.X ;  /* 0x00000000000479c3 */ /* 0x000e620000002500 */
[----:B------:R-:W-:Y:S01]  /*5d70*/  BSSY.RECONVERGENT B0, `(.L_x_4440) ;  /* 0x0000011000007945 */ /* 0x000fe20003800200 */
[----:B-1----:R-:W-:-:S05]  /*5d80*/  IMAD R133, R133, UR4, RZ ;  /* 0x0000000485857c24 */ /* 0x002fca000f8e02ff */
[----:B------:R-:W-:Y:S01]  /*5d90*/  LEA.HI R133, R133, R120, RZ, 0x1e ;  /* 0x0000007885857211 */ /* 0x000fe200078ff0ff */
[----:B------:R-:W-:Y:S06]  /*5da0*/  @!P0 BRA `(.L_x_4441) ;  /* 0x0000000000348947 */ /* 0x000fec0003800000 */
[----:B------:R-:W1:Y:S08]  /*5db0*/  LDC.64 R2, c[0x0][0x440] ;  /* 0x00011000ff027b82 */ /* 0x000e700000000a00 */
[----:B-----5:R-:W0:Y:S08]  /*5dc0*/  LDC.64 R4, c[0x0][0x448] ;  /* 0x00011200ff047b82 */ /* 0x020e300000000a00 */
[----:B------:R-:W2:Y:S08]  /*5dd0*/  LDC.64 R6, c[0x0][0x450] ;  /* 0x00011400ff067b82 */ /* 0x000eb00000000a00 */
[----:B------:R-:W3:Y:S01]  /*5de0*/  LDC.64 R8, c[0x0][0x458] ;  /* 0x00011600ff087b82 */ /* 0x000ee20000000a00 */
[----:B-1----:R-:W-:-:S05]  /*5df0*/  IMAD.WIDE.U32 R2, R133, 0x10, R2 ;  /* 0x0000001085027825 */ /* 0x002fca00078e0002 */
[----:B------:R1:W-:Y:S01]  /*5e00*/  STG.E.128 desc[UR12][R2.64], R76 ;  /* 0x0000004c02007986 */ /* 0x0003e2000c101d0c */
[----:B0-----:R-:W-:-:S05]  /*5e10*/  IMAD.WIDE.U32 R4, R133, 0x10, R4 ;  /* 0x0000001085047825 */ /* 0x001fca00078e0004 */
[----:B------:R1:W-:Y:S01]  /*5e20*/  STG.E.128 desc[UR12][R4.64], R96 ;  /* 0x0000006004007986 */ /* 0x0003e2000c101d0c */
[----:B--2---:R-:W-:-:S05]  /*5e30*/  IMAD.WIDE.U32 R6, R133, 0x10, R6 ;  /* 0x0000001085067825 */ /* 0x004fca00078e0006 */
[----:B------:R1:W-:Y:S01]  /*5e40*/  STG.E.128 desc[UR12][R6.64], R36 ;  /* 0x0000002406007986 */ /* 0x0003e2000c101d0c */
[C---:B---3--:R-:W-:Y:S01]  /*5e50*/  IMAD.WIDE.U32 R8, R133.reuse, 0x10, R8 ;  /* 0x0000001085087825 */ /* 0x048fe200078e0008 */
[----:B------:R-:W-:-:S04]  /*5e60*/  IADD3 R133, PT, PT, R133, 0x80, RZ ;  /* 0x0000008085857810 */ /* 0x000fc80007ffe0ff */
[----:B------:R1:W-:Y:S03]  /*5e70*/  STG.E.128 desc[UR12][R8.64], R56 ;  /* 0x0000003808007986 */ /* 0x0003e6000c101d0c */
.L_x_4441:
[----:B------:R-:W-:Y:S05]  /*5e80*/  BSYNC.RECONVERGENT B0 ;  /* 0x0000000000007941 */ /* 0x000fea0003800200 */
.L_x_4440:
[----:B------:R-:W-:Y:S04]  /*5e90*/  BSSY.RECONVERGENT B0, `(.L_x_4442) ;  /* 0x000000f000007945 */ /* 0x000fe80003800200 */
[----:B------:R-:W-:Y:S05]  /*5ea0*/  @!P1 BRA `(.L_x_4443) ;  /* 0x0000000000349947 */ /* 0x000fea0003800000 */
[----:B-1----:R-:W1:Y:S08]  /*5eb0*/  LDC.64 R2, c[0x0][0x440] ;  /* 0x00011000ff027b82 */ /* 0x002e700000000a00 */
        /* <DEDUP_REMOVED lines=12> */
.L_x_4443:
[----:B------:R-:W-:Y:S05]  /*5f80*/  BSYNC.RECONVERGENT B0 ;  /* 0x0000000000007941 */ /* 0x000fea0003800200 */
.L_x_4442:
        /* <DEDUP_REMOVED lines=15> */
.L_x_4445:
[----:B------:R-:W-:Y:S05]  /*6080*/  BSYNC.RECONVERGENT B0 ;  /* 0x0000000000007941 */ /* 0x000fea0003800200 */
.L_x_4444:
        /* <DEDUP_REMOVED lines=15> */
.L_x_4447:
[----:B------:R-:W-:Y:S05]  /*6180*/  BSYNC.RECONVERGENT B0 ;  /* 0x0000000000007941 */ /* 0x000fea0003800200 */
.L_x_4446:
[----:B------:R-:W-:-:S13]  /*6190*/  ISETP.NE.AND P0, PT, R167, RZ, PT ;  /* 0x000000ffa700720c */ /* 0x000fda0003f05270 */
[----:B------:R-:W-:Y:S05]  /*61a0*/  @!P0 EXIT ;  /* 0x000000000000894d */ /* 0x000fea0003800000 */
[----:B-1----:R-:W1:Y:S08]  /*61b0*/  LDC.64 R2, c[0x0][0x440] ;  /* 0x00011000ff027b82 */ /* 0x002e700000000a00 */
[----:B-----5:R-:W0:Y:S08]  /*61c0*/  LDC.64 R4, c[0x0][0x448] ;  /* 0x00011200ff047b82 */ /* 0x020e300000000a00 */
[----:B------:R-:W2:Y:S08]  /*61d0*/  LDC.64 R6, c[0x0][0x450] ;  /* 0x00011400ff067b82 */ /* 0x000eb00000000a00 */
[----:B------:R-:W3:Y:S01]  /*61e0*/  LDC.64 R8, c[0x0][0x458] ;  /* 0x00011600ff087b82 */ /* 0x000ee20000000a00 */
[----:B-1----:R-:W-:-:S05]  /*61f0*/  IMAD.WIDE.U32 R2, R133, 0x10, R2 ;  /* 0x0000001085027825 */ /* 0x002fca00078e0002 */
[----:B------:R-:W-:Y:S01]  /*6200*/  STG.E.128 desc[UR12][R2.64], R60 ;  /* 0x0000003c02007986 */ /* 0x000fe2000c101d0c */
[----:B0-----:R-:W-:-:S05]  /*6210*/  IMAD.WIDE.U32 R4, R133, 0x10, R4 ;  /* 0x0000001085047825 */ /* 0x001fca00078e0004 */
[----:B------:R-:W-:Y:S01]  /*6220*/  STG.E.128 desc[UR12][R4.64], R80 ;  /* 0x0000005004007986 */ /* 0x000fe2000c101d0c */
[----:B--2---:R-:W-:-:S05]  /*6230*/  IMAD.WIDE.U32 R6, R133, 0x10, R6 ;  /* 0x0000001085067825 */ /* 0x004fca00078e0006 */
[----:B------:R-:W-:Y:S01]  /*6240*/  STG.E.128 desc[UR12][R6.64], R20 ;  /* 0x0000001406007986 */ /* 0x000fe2000c101d0c */
[----:B---3--:R-:W-:-:S05]  /*6250*/  IMAD.WIDE.U32 R8, R133, 0x10, R8 ;  /* 0x0000001085087825 */ /* 0x008fca00078e0008 */
[----:B------:R-:W-:Y:S01]  /*6260*/  STG.E.128 desc[UR12][R8.64], R40 ;  /* 0x0000002808007986 */ /* 0x000fe2000c101d0c */
[----:B------:R-:W-:Y:S05]  /*6270*/  EXIT ;  /* 0x000000000000794d */ /* 0x000fea0003800000 */
.L_x_4448:
        /* <DEDUP_REMOVED lines=16> */
.L_x_5468:


//--------------------- .text._ZN10layer_norm31ln_parallel_residual_bwd_kernelINS_13Kernel_traitsI6__halfffffjLj2560ELj1ELj1ELj4ELj16ENS_18Kernel_traits_baseILj2560ES2_ffffjLj128EEEEELb0ELb0ELb1EEEvNS_9BwdParamsE --------------------------
	.section	.text._ZN10layer_norm31ln_parallel_residual_bwd_kernelINS_13Kernel_traitsI6__halfffffjLj2560ELj1ELj1ELj4ELj16ENS_18Kernel_traits_baseILj2560ES2_ffffjLj128EEEEELb0ELb0ELb1EEEvNS_9BwdParamsE,"ax",@progbits
	.align	128
        .global         _ZN10layer_norm31ln_parallel_residual_bwd_kernelINS_13Kernel_traitsI6__halfffffjLj2560ELj1ELj1ELj4ELj16ENS_18Kernel_traits_baseILj2560ES2_ffffjLj128EEEEELb0ELb0ELb1EEEvNS_9BwdParamsE
        .type           _ZN10layer_norm31ln_parallel_residual_bwd_kernelINS_13Kernel_traitsI6__halfffffjLj2560ELj1ELj1ELj4ELj16ENS_18Kernel_traits_baseILj2560ES2_ffffjLj128EEEEELb0ELb0ELb1EEEvNS_9BwdParamsE,@function
        .size           _ZN10layer_norm31ln_parallel_residual_bwd_kernelINS_13Kernel_traitsI6__halfffffjLj2560ELj1ELj1ELj4ELj16ENS_18Kernel_traits_baseILj2560ES2_ffffjLj128EEEEELb0ELb0ELb1EEEvNS_9BwdParamsE,(.L_x_5469 - _ZN10layer_norm31ln_parallel_residual_bwd_kernelINS_13Kernel_traitsI6__halfffffjLj2560ELj1ELj1ELj4ELj16ENS_18Kernel_traits_baseILj2560ES2_ffffjLj128EEEEELb0ELb0ELb1EEEvNS_9BwdParamsE)
        .other          _ZN10layer_norm31ln_parallel_residual_bwd_kernelINS_13Kernel_traitsI6__halfffffjLj2560ELj1ELj1ELj4ELj16ENS_18Kernel_traits_baseILj2560ES2_ffffjLj128EEEEELb0ELb0ELb1EEEvNS_9BwdParamsE,@"STO_CUDA_ENTRY STV_DEFAULT"
_ZN10layer_norm31ln_parallel_residual_bwd_kernelINS_13Kernel_traitsI6__halfffffjLj2560ELj1ELj1ELj4ELj16ENS_18Kernel_traits_baseILj2560ES2_ffffjLj128EEEEELb0ELb0ELb1EEEvNS_9BwdParamsE:
.text._ZN10layer_norm31ln_parallel_residual_bwd_kernelINS_13Kernel_traitsI6__halfffffjLj2560ELj1ELj1ELj4ELj16ENS_18Kernel_traits_baseILj2560ES2_ffffjLj128EEEEELb0ELb0ELb1EEEvNS_9BwdParamsE:
        /* <DEDUP_REMOVED lines=71> */
[----:B------:R-:W-:Y:S02]  /*0470*/  CS2R R24, SRZ ;  /* 0x0000000000187805 */ /* 0x000fe4000001ff00 */
[----:B------:R-:W-:Y:S01]  /*0480*/  CS2R R140, SRZ ;  /* 0x00000000008c7805 */ /* 0x000fe2000001ff00 */
[----:B------:R-:W4:Y:S01]  /*0490*/  LDG.E.64 R202, desc[UR12][R4.64+0xc00] ;  /* 0x000c000c04ca7981 */ /* 0x000f22000c1e1b00 */
[----:B--2---:R-:W-:Y:S01]  /*04a0*/  IMAD.WIDE.U32 R2, R112, 0x8, R2 ;  /* 0x0000000870027825 */ /* 0x004fe200078e0002 */
[----:B------:R-:W-:Y:S02]  /*04b0*/  CS2R R148, SRZ ;  /* 0x0000000000947805 */ /* 0x000fe4000001ff00 */
[----:B------:R-:W-:Y:S01]  /*04c0*/  CS2R R156, SRZ ;  /* 0x00000000009c7805 */ /* 0x000fe2000001ff00 */
[----:B------:R-:W2:Y:S01]  /*04d0*/  LDG.E.64 R198, desc[UR12][R4.64+0x800] ;  /* 0x0008000c04c67981 */ /* 0x000ea2000c1e1b00 */
        /* <DEDUP_REMOVED lines=18> */
[----:B------:R-:W-:Y:S01]  /*0600*/  MOV R169, RZ ;  /* 0x000000ff00a97202 */ /* 0x000fe20000000f00 */
[----:B------:R-:W5:Y:S01]  /*0610*/  LDG.E.64 R178, desc[UR12][R2.64+0x800] ;  /* 0x0008000c02b27981 */ /* 0x000f62000c1e1b00 */
[----:B------:R-:W-:Y:S01]  /*0620*/  UPLOP3.LUT UP1, UPT, UPT, UPT, UPT, 0x40, 0x4 ;  /* 0x000000000004789c */ /* 0x000fe20003f2e870 */
[----:B------:R-:W1:Y:S02]  /*0630*/  LDCU UR16, c[0x0][0x388] ;  /* 0x00007100ff1077ac */ /* 0x000e640008000800 */
[----:B------:R-:W5:Y:S01]  /*0640*/  LDG.E.64 R174, desc[UR12][R2.64+0x400] ;  /* 0x0004000c02ae7981 */ /* 0x000f62000c1e1b00 */
[----:B------:R-:W1:Y:S03]  /*0650*/  LDCU.U8 UR11, c[0x0][0x410] ;  /* 0x00008200ff0b77ac */ /* 0x000e660008000000 */
[----:B------:R1:W5:Y:S01]  /*0660*/  LDG.E.64 R170, desc[UR12][R2.64] ;  /* 0x0000000c02aa7981 */ /* 0x000362000c1e1b00 */
[----:B0-----:R-:W-:Y:S01]  /*0670*/  CS2R R4, SRZ ;  /* 0x0000000000047805 */ /* 0x001fe2000001ff00 */
[----:B------:R-:W0:Y:S01]  /*0680*/  LDCU UR17, c[0x0][0x400] ;  /* 0x00008000ff1177ac */ /* 0x000e220008000800 */
[----:B------:R-:W0:Y:S01]  /*0690*/  LDCU.64 UR6, c[0x0][0x470] ;  /* 0x00008e00ff0677ac */ /* 0x000e220008000a00 */
[----:B-1----:R-:W-:Y:S01]  /*06a0*/  CS2R R2, SRZ ;  /* 0x0000000000027805 */ /* 0x002fe2000001ff00 */
[----:B------:R-:W1:Y:S01]  /*06b0*/  LDCU.64 UR8, c[0x0][0x478] ;  /* 0x00008f00ff0877ac */ /* 0x000e620008000a00 */
[----:B------:R-:W0:Y:S01]  /*06c0*/  LDCU.64 UR14, c[0x0][0x438] ;  /* 0x00008700ff0e77ac */ /* 0x000e220008000a00 */
[----:B---3--:R-:W-:Y:S01]  /*06d0*/  HADD2.F32 R211, -RZ, R206.H0_H0 ;  /* 0x200000ceffd37230 */ /* 0x008fe20000004100 */
[--C-:B------:R-:W-:Y:S01]  /*06e0*/  SHF.R.U64 R206, R206, 0x10, R207.reuse ;  /* 0x00000010cece7819 */ /* 0x100fe200000012cf */
[----:B------:R-:W-:Y:S01]  /*06f0*/  HADD2.F32 R209, -RZ, R207.H0_H0 ;  /* 0x200000cfffd17230 */ /* 0x000fe20000004100 */
[----:B------:R-:W-:Y:S01]  /*0700*/  SHF.R.U32.HI R204, RZ, 0x10, R207 ;  /* 0x00000010ffcc7819 */ /* 0x000fe200000116cf */
[----:B----4-:R-:W-:Y:S01]  /*0710*/  HADD2.F32 R207, -RZ, R202.H0_H0 ;  /* 0x200000caffcf7230 */ /* 0x010fe20000004100 */
[--C-:B------:R-:W-:Y:S01]  /*0720*/  SHF.R.U64 R202, R202, 0x10, R203.reuse ;  /* 0x00000010caca7819 */ /* 0x100fe200000012cb */
[----:B------:R-:W-:Y:S01]  /*0730*/  HADD2.F32 R205, -RZ, R203.H0_H0 ;  /* 0x200000cbffcd7230 */ /* 0x000fe20000004100 */
[----:B------:R-:W-:Y:S01]  /*0740*/  SHF.R.U32.HI R200, RZ, 0x10, R203 ;  /* 0x00000010ffc87819 */ /* 0x000fe200000116cb */
[----:B--2---:R-:W-:Y:S01]  /*0750*/  HADD2.F32 R203, -RZ, R198.H0_H0 ;  /* 0x200000c6ffcb7230 */ /* 0x004fe20000004100 */
        /* <DEDUP_REMOVED lines=32> */
[----:B------:R-:W-:Y:S01]  /*0960*/  MOV R171, UR4 ;  /* 0x0000000400ab7c02 */ /* 0x000fe20008000f00 */
        /* <DEDUP_REMOVED lines=18> */
[----:B01----:R-:W-:-:S07]  /*0a90*/  HADD2.F32 R168, -RZ, R168.H0_H0 ;  /* 0x200000a8ffa87230 */ /* 0x003fce0000004100 */
.L_x_4492:
[----:B01----:R-:W0:Y:S01]  /*0aa0*/  LDC.64 R44, c[0x0][0x3c0] ;  /* 0x0000f000ff2c7b82 */ /* 0x003e220000000a00 */
[----:B------:R-:W-:-:S05]  /*0ab0*/  IMAD R46, R171, UR16, RZ ;  /* 0x00000010ab2e7c24 */ /* 0x000fca000f8e02ff */
[----:B------:R-:W-:Y:S02]  /*0ac0*/  SHF.R.S32.HI R47, RZ, 0x1f, R46 ;  /* 0x0000001fff2f7819 */ /* 0x000fe4000001142e */
[----:B------:R-:W1:Y:S02]  /*0ad0*/  LDC.64 R128, c[0x0][0x3a8] ;  /* 0x0000ea00ff807b82 */ /* 0x000e640000000a00 */
[----:B------:R-:W-:-:S04]  /*0ae0*/  LEA.HI R47, R47, R46, RZ, 0x2 ;  /* 0x0000002e2f2f7211 */ /* 0x000fc800078f10ff */
[----:B------:R-:W-:Y:S02]  /*0af0*/  LEA.HI.SX32 R223, R47, R112, 0x1e ;  /* 0x000000702fdf7211 */ /* 0x000fe400078ff2ff */
[----:B------:R-:W2:Y:S08]  /*0b00*/  LDC.64 R76, c[0x0][0x430] ;  /* 0x00010c00ff4c7b82 */ /* 0x000eb00000000a00 */
[----:B------:R-:W3:Y:S08]  /*0b10*/  LDC.64 R80, c[0x0][0x428] ;  /* 0x00010a00ff507b82 */ /* 0x000ef00000000a00 */
[----:B------:R-:W4:Y:S01]  /*0b20*/  LDC.64 R70, c[0x0][0x3c8] ;  /* 0x0000f200ff467b82 */ /* 0x000f220000000a00 */
[----:B------:R-:W-:Y:S01]  /*0b30*/  IADD3 R221, PT, PT, R223, 0x80, RZ ;  /* 0x00000080dfdd7810 */ /* 0x000fe20007ffe0ff */
[----:B0-----:R-:W-:Y:S01]  /*0b40*/  IMAD.WIDE R44, R171, 0x4, R44 ;  /* 0x00000004ab2c7825 */ /* 0x001fe200078e022c */
[----:B------:R-:W-:-:S02]  /*0b50*/  IADD3 R219, PT, PT, R223, 0x100, RZ ;  /* 0x00000100dfdb7810 */ /* 0x000fc40007ffe0ff */
[C---:B------:R-:W-:Y:S02]  /*0b60*/  IADD3 R217, PT, PT, R223.reuse, 0x180, RZ ;  /* 0x00000180dfd97810 */ /* 0x040fe40007ffe0ff */
[C---:B------:R-:W-:Y:S01]  /*0b70*/  IADD3 R213, PT, PT, R223.reuse, 0x200, RZ ;  /* 0x00000200dfd57810 */ /* 0x040fe20007ffe0ff */
[--C-:B-1----:R-:W-:Y:S01]  /*0b80*/  IMAD.WIDE.U32 R112, R223, 0x10, R128.reuse ;  /* 0x00000010df707825 */ /* 0x102fe200078e0080 */
[----:B------:R2:W4:Y:S03]  /*0b90*/  LDG.E R208, desc[UR12][R44.64] ;  /* 0x0000000c2cd07981 */ /* 0x000526000c1e1900 */
[--C-:B------:R-:W-:Y:S02]  /*0ba0*/  IMAD.WIDE.U32 R116, R221, 0x10, R128.reuse ;  /* 0x00000010dd747825 */ /* 0x100fe400078e0080 */
[----:B------:R-:W4:Y:S02]  /*0bb0*/  LDG.E.128 R112, desc[UR12][R112.64] ;  /* 0x0000000c70707981 */ /* 0x000f24000c1e1d00 */
[----:B------:R-:W-:-:S02]  /*0bc0*/  IMAD.WIDE.U32 R120, R219, 0x10, R128 ;  /* 0x00000010db787825 */ /* 0x000fc400078e0080 */
[----:B------:R-:W4:Y:S02]  /*0bd0*/  LDG.E.128 R116, desc[UR12][R116.64] ;  /* 0x0000000c74747981 */ /* 0x000f24000c1e1d00 */
[--C-:B------:R-:W-:Y:S02]  /*0be0*/  IMAD.WIDE.U32 R124, R217, 0x10, R128.reuse ;  /* 0x00000010d97c7825 */ /* 0x100fe400078e0080 */
[----:B------:R-:W4:Y:S02]  /*0bf0*/  LDG.E.128 R120, desc[UR12][R120.64] ;  /* 0x0000000c78787981 */ /* 0x000f24000c1e1d00 */
[----:B------:R-:W-:Y:S02]  /*0c00*/  IMAD.WIDE.U32 R128, R213, 0x10, R128 ;  /* 0x00000010d5807825 */ /* 0x000fe400078e0080 */
[----:B------:R-:W4:Y:S02]  /*0c10*/  LDG.E.128 R124, desc[UR12][R124.64] ;  /* 0x0000000c7c7c7981 */ /* 0x000f24000c1e1d00 */
[----:B--2---:R-:W-:-:S02]  /*0c20*/  IMAD.WIDE.U32 R44, R223, 0x10, R76 ;  /* 0x00000010df2c7825 */ /* 0x004fc400078e004c */
[----:B------:R-:W2:Y:S02]  /*0c30*/  LDG.E.128 R128, desc[UR12][R128.64] ;  /* 0x0000000c80807981 */ /* 0x000ea4000c1e1d00 */
[----:B---3--:R-:W-:Y:S02]  /*0c40*/  IMAD.WIDE.U32 R48, R223, 0x10, R80 ;  /* 0x00000010df307825 */ /* 0x008fe400078e0050 */
[----:B------:R-:W3:Y:S02]  /*0c50*/  LDG.E.128 R44, desc[UR12][R44.64] ;  /* 0x0000000c2c2c7981 */ /* 0x000ee4000c1e1d00 */
[----:B----4-:R-:W-:Y:S02]  /*0c60*/  IMAD.WIDE R70, R171, 0x4, R70 ;  /* 0x00000004ab467825 */ /* 0x010fe400078e0246 */
[----:B------:R-:W4:Y:S04]  /*0c70*/  LDG.E.128 R48, desc[UR12][R48.64] ;  /* 0x0000000c30307981 */ /* 0x000f28000c1e1d00 */
[----:B------:R-:W4:Y:S01]  /*0c80*/  LDG.E R215, desc[UR12][R70.64] ;  /* 0x0000000c46d77981 */ /* 0x000f22000c1e1900 */
[----:B------:R-:W-:-:S04]  /*0c90*/  IMAD.WIDE.U32 R52, R221, 0x10, R76 ;  /* 0x00000010dd347825 */ /* 0x000fc800078e004c */
[----:B------:R-:W-:Y:S02]  /*0ca0*/  IMAD.WIDE.U32 R64, R221, 0x10, R80 ;  /* 0x00000010dd407825 */ /* 0x000fe400078e0050 */
[----:B------:R-:W4:Y:S04]  /*0cb0*/  LDG.E.128 R52, desc[UR12][R52.64] ;  /* 0x0000000c34347981 */ /* 0x000f28000c1e1d00 */
[----:B------:R-:W4:Y:S01]  /*0cc0*/  LDG.E.128 R64, desc[UR12][R64.64] ;  /* 0x0000000c40407981 */ /* 0x000f22000c1e1d00 */
        /* <DEDUP_REMOVED lines=12> */
[----:B------:R-:W-:-:S04]  /*0d90*/  ISETP.NE.U32.AND P1, PT, RZ, UR14, PT ;  /* 0x0000000eff007c0c */ /* 0x000fc8000bf25070 */
[----:B------:R-:W-:-:S13]  /*0da0*/  ISETP.NE.AND.EX P1, PT, RZ, UR15, PT, P1 ;  /* 0x0000000fff007c0c */ /* 0x000fda000bf25310 */
[----:B------:R-:W0:Y:S08]  /*0db0*/  @P1 LDC.64 R224, c[0x0][0x438] ;  /* 0x00010e00ffe01b82 */ /* 0x000e300000000a00 */
[----:B------:R-:W1:Y:S08]  /*0dc0*/  @P1 LDC.64 R226, c[0x0][0x438] ;  /* 0x00010e00ffe21b82 */ /* 0x000e700000000a00 */
[----:B------:R-:W1:Y:S08]  /*0dd0*/  @P1 LDC.64 R230, c[0x0][0x438] ;  /* 0x00010e00ffe61b82 */ /* 0x000e700000000a00 */
[----:B------:R-:W1:Y:S01]  /*0de0*/  @P1 LDC.64 R228, c[0x0][0x438] ;  /* 0x00010e00ffe41b82 */ /* 0x000e620000000a00 */
[----:B------:R-:W-:-:S07]  /*0df0*/  ISETP.NE.AND P2, PT, RZ, UR11, PT ;  /* 0x0000000bff007c0c */ /* 0x000fce000bf45270 */
[----:B------:R-:W1:Y:S01]  /*0e00*/  @P1 LDC.64 R232, c[0x0][0x438] ;  /* 0x00010e00ffe81b82 */ /* 0x000e620000000a00 */
[----:B0-----:R-:W-:-:S04]  /*0e10*/  @P1 IMAD.WIDE.U32 R224, R213, 0x10, R224 ;  /* 0x00000010d5e01825 */ /* 0x001fc800078e00e0 */
[----:B-1----:R-:W-:Y:S01]  /*0e20*/  @P1 IMAD.WIDE.U32 R226, R217, 0x10, R226 ;  /* 0x00000010d9e21825 */ /* 0x002fe200078e00e2 */
[----:B-----5:R-:W5:Y:S03]  /*0e30*/  @P1 LDG.E.128 R100, desc[UR12][R224.64] ;  /* 0x0000000ce0641981 */ /* 0x020f66000c1e1d00 */
[----:B------:R-:W-:Y:S01]  /*0e40*/  @P1 IMAD.WIDE.U32 R230, R221, 0x10, R230 ;  /* 0x00000010dde61825 */ /* 0x000fe200078e00e6 */
[----:B------:R0:W5:Y:S04]  /*0e50*/  @P1 LDG.E.128 R96, desc[UR12][R226.64] ;  /* 0x0000000ce2601981 */ /* 0x000168000c1e1d00 */
[----:B------:R-:W5:Y:S01]  /*0e60*/  @P1 LDG.E.128 R88, desc[UR12][R230.64] ;  /* 0x0000000ce6581981 */ /* 0x000f62000c1e1d00 */
[----:B------:R-:W-:-:S05]  /*0e70*/  @P1 IMAD.WIDE.U32 R228, R219, 0x10, R228 ;  /* 0x00000010dbe41825 */ /* 0x000fca00078e00e4 */
[----:B------:R1:W5:Y:S01]  /*0e80*/  @P1 LDG.E.128 R92, desc[UR12][R228.64] ;  /* 0x0000000ce45c1981 */ /* 0x000362000c1e1d00 */
[----:B------:R-:W-:-:S05]  /*0e90*/  @P1 IMAD.WIDE.U32 R232, R223, 0x10, R232 ;  /* 0x00000010dfe81825 */ /* 0x000fca00078e00e8 */
[----:B------:R1:W5:Y:S01]  /*0ea0*/  @P1 LDG.E.128 R84, desc[UR12][R232.64] ;  /* 0x0000000ce8541981 */ /* 0x000362000c1e1d00 */
[----:B------:R-:W-:-:S05]  /*0eb0*/  FSEL R235, R208, RZ, !P2 ;  /* 0x000000ffd0eb7208 */ /* 0x000fca0005000000 */
[C---:B------:R-:W-:Y:S01]  /*0ec0*/  FADD.FTZ R234, -R235.reuse, R112 ;  /* 0x00000070ebea7221 */ /* 0x040fe20000010100 */
[C---:B------:R-:W-:Y:S01]  /*0ed0*/  FADD.FTZ R220, -R235.reuse, R118 ;  /* 0x00000076ebdc7221 */ /* 0x040fe20000010100 */
[C---:B------:R-:W-:Y:S01]  /*0ee0*/  FADD.FTZ R240, -R235.reuse, R115 ;  /* 0x00000073ebf07221 */ /* 0x040fe20000010100 */
[C---:B------:R-:W-:Y:S01]  /*0ef0*/  FADD.FTZ R236, -R235.reuse, R113 ;  /* 0x00000071ebec7221 */ /* 0x040fe20000010100 */
[----:B--2---:R-:W-:Y:S01]  /*0f00*/  FADD.FTZ R118, -R235, R128 ;  /* 0x00000080eb767221 */ /* 0x004fe20000010100 */
[----:B---3--:R-:W-:Y:S01]  /*0f10*/  FMUL.FTZ R128, R195, R44 ;  /* 0x0000002cc3807220 */ /* 0x008fe20000410000 */
[----:B------:R-:W-:Y:S01]  /*0f20*/  FMUL.FTZ R115, R188, R47 ;  /* 0x0000002fbc737220 */ /* 0x000fe20000410000 */
[----:B------:R-:W-:Y:S02]  /*0f30*/  FMUL.FTZ R113, R190, R45 ;  /* 0x0000002dbe717220 */ /* 0x000fe40000410000 */
[----:B----4-:R-:W-:Y:S01]  /*0f40*/  FFMA.FTZ R239, R175, R48, R128 ;  /* 0x00000030afef7223 */ /* 0x010fe20000010080 */
[----:B0-----:R-:W-:Y:S01]  /*0f50*/  FFMA.FTZ R226, R168, R51, R115 ;  /* 0x00000033a8e27223 */ /* 0x001fe20000010073 */
[----:B------:R-:W-:Y:S01]  /*0f60*/  FMUL.FTZ R224, R215, R234 ;  /* 0x000000ead7e07220 */ /* 0x000fe20000410000 */
[----:B-1----:R-:W-:Y:S01]  /*0f70*/  FMUL.FTZ R228, R193, R46 ;  /* 0x0000002ec1e47220 */ /* 0x002fe20000410000 */
[----:B------:R-:W-:Y:S01]  /*0f80*/  FMUL.FTZ R241, R215, R240 ;  /* 0x000000f0d7f17220 */ /* 0x000fe20000410000 */
[----:B------:R-:W-:Y:S01]  /*0f90*/  FFMA.FTZ R230, R170, R49, R113 ;  /* 0x00000031aae67223 */ /* 0x000fe20000010071 */
[----:B------:R-:W-:Y:S01]  /*0fa0*/  FADD.FTZ R115, RZ, R239 ;  /* 0x000000efff737221 */ /* 0x000fe20000010000 */
[----:B------:R-:W-:Y:S01]  /*0fb0*/  FADD.FTZ R238, -R235, R114 ;  /* 0x00000072ebee7221 */ /* 0x000fe20000010100 */
[----:B------:R-:W-:Y:S01]  /*0fc0*/  FMUL.FTZ R245, R215, R236 ;  /* 0x000000ecd7f57220 */ /* 0x000fe20000410000 */
[----:B------:R-:W-:Y:S01]  /*0fd0*/  FFMA.FTZ R240, R224, R239, RZ ;  /* 0x000000efe0f07223 */ /* 0x000fe200000100ff */
[----:B------:R-:W-:Y:S01]  /*0fe0*/  FFMA.FTZ R228, R173, R50, R228 ;  /* 0x00000032ade47223 */ /* 0x000fe200000100e4 */
[----:B------:R-:W-:Y:S01]  /*0ff0*/  FADD.FTZ R115, R230, R115 ;  /* 0x00000073e6737221 */ /* 0x000fe20000010000 */
[----:B------:R-:W-:Y:S01]  /*1000*/  FMUL.FTZ R243, R215, R238 ;  /* 0x000000eed7f37220 */ /* 0x000fe20000410000 */
[----:B------:R-:W-:Y:S01]  /*1010*/  FFMA.FTZ R240, R245, R230, R240 ;  /* 0x000000e6f5f07223 */ /* 0x000fe200000100f0 */
[----:B------:R-:W-:Y:S01]  /*1020*/  FMUL.FTZ R236, R199, R52 ;  /* 0x00000034c7ec7220 */ /* 0x000fe20000410000 */
[----:B------:R-:W-:Y:S01]  /*1030*/  FADD.FTZ R115, R228, R115 ;  /* 0x00000073e4737221 */ /* 0x000fe20000010000 */
[----:B------:R-:W-:Y:S01]  /*1040*/  FADD.FTZ R216, -R235, R116 ;  /* 0x00000074ebd87221 */ /* 0x000fe20000010100 */
[----:B------:R-:W-:Y:S01]  /*1050*/  FFMA.FTZ R240, R243, R228, R240 ;  /* 0x000000e4f3f07223 */ /* 0x000fe200000100f0 */
[----:B------:R-:W-:Y:S01]  /*1060*/  FFMA.FTZ R231, R179, R64, R236 ;  /* 0x00000040b3e77223 */ /* 0x000fe200000100ec */
[----:B------:R-:W-:Y:S01]  /*1070*/  FMUL.FTZ R233, R194, R53 ;  /* 0x00000035c2e97220 */ /* 0x000fe20000410000 */
[----:B------:R-:W-:Y:S01]  /*1080*/  FADD.FTZ R236, R226, R115 ;  /* 0x00000073e2ec7221 */ /* 0x000fe20000010000 */
[----:B------:R-:W-:Y:S01]  /*1090*/  FADD.FTZ R218, -R235, R117 ;  /* 0x00000075ebda7221 */ /* 0x000fe20000010100 */
[----:B------:R-:W-:Y:S01]  /*10a0*/  FMUL.FTZ R216, R215, R216 ;  /* 0x000000d8d7d87220 */ /* 0x000fe20000410000 */
[----:B------:R-:W-:Y:S01]  /*10b0*/  FFMA.FTZ R115, R241, R226, R240 ;  /* 0x000000e2f1737223 */ /* 0x000fe200000100f0 */
[----:B------:R-:W-:Y:S01]  /*10c0*/  FMUL.FTZ R238, R197, R54 ;  /* 0x00000036c5ee7220 */ /* 0x000fe20000410000 */
[----:B------:R-:W-:Y:S01]  /*10d0*/  FFMA.FTZ R233, R174, R65, R233 ;  /* 0x00000041aee97223 */ /* 0x000fe200000100e9 */
[----:B------:R-:W-:Y:S01]  /*10e0*/  FADD.FTZ R236, R231, R236 ;  /* 0x000000ece7ec7221 */ /* 0x000fe20000010000 */
[----:B------:R-:W-:Y:S01]  /*10f0*/  FMUL.FTZ R218, R215, R218 ;  /* 0x000000dad7da7220 */ /* 0x000fe20000410000 */
        /* <DEDUP_REMOVED lines=21> */
[C---:B------:R-:W-:Y:S01]  /*1250*/  FMUL.FTZ R222, R215.reuse, R222 ;  /* 0x000000ded7de7220 */ /* 0x040fe20000410000 */
[C---:B------:R-:W-:Y:S01]  /*1260*/  FMUL.FTZ R131, R215.reuse, R208 ;  /* 0x000000d0d7837220 */ /* 0x040fe20000410000 */
[----:B------:R-:W-:Y:S01]  /*1270*/  FFMA.FTZ R115, R220, R235, R115 ;  /* 0x000000ebdc737223 */ /* 0x000fe20000010073 */
[C---:B------:R-:W-:Y:S01]  /*1280*/  FMUL.FTZ R208, R215.reuse, R210 ;  /* 0x000000d2d7d07220 */ /* 0x040fe20000410000 */
[----:B------:R-:W-:Y:S01]  /*1290*/  FMUL.FTZ R210, R215, R212 ;  /* 0x000000d4d7d27220 */ /* 0x000fe20000410000 */
[----:B------:R-:W-:Y:S01]  /*12a0*/  FMUL.FTZ R225, R198, R57 ;  /* 0x00000039c6e17220 */ /* 0x000fe20000410000 */
[----:B------:R-:W-:Y:S01]  /*12b0*/  FFMA.FTZ R212, R183, R68, R234 ;  /* 0x00000044b7d47223 */ /* 0x000fe200000100ea */
[----:B------:R-:W-:Y:S01]  /*12c0*/  FADD.FTZ R117, R237, R236 ;  /* 0x000000eced757221 */ /* 0x000fe20000010000 */
[----:B------:R-:W-:Y:S01]  /*12d0*/  FFMA.FTZ R234, R222, R237, R115 ;  /* 0x000000eddeea7223 */ /* 0x000fe20000010073 */
        /* <DEDUP_REMOVED lines=11> */
[C---:B------:R-:W-:Y:S01]  /*1390*/  FMUL.FTZ R214, R215.reuse, R214 ;  /* 0x000000d6d7d67220 */ /* 0x040fe20000410000 */
[----:B------:R-:W-:Y:S01]  /*13a0*/  FFMA.FTZ R115, R210, R227, R115 ;  /* 0x000000e3d2737223 */ /* 0x000fe20000010073 */
        /* <DEDUP_REMOVED lines=8> */
[----:B------:R-:W-:Y:S01]  /*1430*/  FMUL.FTZ R124, R215, R122 ;  /* 0x0000007ad77c7220 */ /* 0x000fe20000410000 */
[----:B------:R-:W-:Y:S01]  /*1440*/  FMUL.FTZ R128, R205, R62 ;  /* 0x0000003ecd807220 */ /* 0x000fe20000410000 */
[----:B------:R-:W-:Y:S01]  /*1450*/  FFMA.FTZ R129, R182, R73, R129 ;  /* 0x00000049b6817223 */ /* 0x000fe20000010081 */
[----:B------:R-:W-:Y:S01]  /*1460*/  FADD.FTZ R122, R126, R117 ;  /* 0x000000757e7a7221 */ /* 0x000fe20000010000 */
[----:B------:R-:W-:Y:S01]  /*1470*/  FFMA.FTZ R115, R123, R126, R120 ;  /* 0x0000007e7b737223 */ /* 0x000fe20000010078 */
[----:B------:R-:W-:Y:S01]  /*1480*/  FFMA.FTZ R130, R180, R75, R113 ;  /* 0x0000004bb4827223 */ /* 0x000fe20000010071 */
[----:B------:R-:W-:Y:S01]  /*1490*/  FFMA.FTZ R128, R185, R74, R128 ;  /* 0x0000004ab9807223 */ /* 0x000fe20000010080 */
        /* <DEDUP_REMOVED lines=8> */
[----:B------:R-:W-:Y:S01]  /*1520*/  FMUL.FTZ R117, R206, R77 ;  /* 0x0000004dce757220 */ /* 0x000fe20000410000 */
[----:B------:R-:W-:Y:S01]  /*1530*/  FFMA.FTZ R232, R127, R130, R120 ;  /* 0x000000827fe87223 */ /* 0x000fe20000010078 */
[----:B------:R-:W-:Y:S01]  /*1540*/  FMUL.FTZ R116, R215, R116 ;  /* 0x00000074d7747220 */ /* 0x000fe20000410000 */
        /* <DEDUP_REMOVED lines=47> */
.L_x_4451:
[----:B------:R-:W-:Y:S05]  /*1840*/  BSYNC.RECONVERGENT B0 ;  /* 0x0000000000007941 */ /* 0x000fea0003800200 */
.L_x_4450:
[----:B------:R-:W1:Y:S08]  /*1850*/  S2UR UR5, SR_CgaCtaId ;  /* 0x00000000000579c3 */ /* 0x000e700000008800 */
[----:B------:R-:W-:Y:S01]  /*1860*/  BAR.SYNC.DEFER_BLOCKING 0x0 ;  /* 0x0000000000007b1d */ /* 0x000fe20000010000 */
[C---:B------:R-:W-:Y:S01]  /*1870*/  FADD.FTZ R163, R44.reuse, R163 ;  /* 0x000000a32ca37221 */ /* 0x040fe20000010000 */
[-C--:B------:R-:W-:Y:S01]  /*1880*/  FFMA.FTZ R165, R44, R224.reuse, R165 ;  /* 0x000000e02ca57223 */ /* 0x080fe200000100a5 */
[C---:B------:R-:W-:Y:S01]  /*1890*/  FADD.FTZ R160, R45.reuse, R160 ;  /* 0x000000a02da07221 */ /* 0x040fe20000010000 */
[----:B------:R-:W-:Y:S01]  /*18a0*/  FFMA.FTZ R162, R45, R245, R162 ;  /* 0x000000f52da27223 */ /* 0x000fe200000100a2 */
[C---:B------:R-:W-:Y:S01]  /*18b0*/  FADD.FTZ R155, R46.reuse, R155 ;  /* 0x0000009b2e9b7221 */ /* 0x040fe20000010000 */
[----:B------:R-:W-:Y:S01]  /*18c0*/  UMOV UR4, 0x400 ;  /* 0x0000040000047882 */ /* 0x000fe20000000000 */
[----:B------:R-:W-:Y:S01]  /*18d0*/  FFMA.FTZ R157, R46, R243, R157 ;  /* 0x000000f32e9d7223 */ /* 0x000fe2000001009d */
[C---:B------:R-:W-:Y:S01]  /*18e0*/  FADD.FTZ R152, R47.reuse, R152 ;  /* 0x000000982f987221 */ /* 0x040fe20000010000 */
        /* <DEDUP_REMOVED lines=14> */
[----:B-1----:R-:W-:Y:S01]  /*19d0*/  ULEA UR4, UR5, UR4, 0x18 ;  /* 0x0000000405047291 */ /* 0x002fe2000f8ec0ff */
[----:B------:R-:W1:Y:S01]  /*19e0*/  LDC.64 R52, c[0x0][0x380] ;  /* 0x0000e000ff347b82 */ /* 0x000e620000000a00 */
[----:B------:R-:W-:Y:S01]  /*19f0*/  FFMA.FTZ R138, R55, R222, R138 ;  /* 0x000000de378a7223 */ /* 0x000fe2000001008a */
[----:B------:R-:W-:Y:S01]  /*1a00*/  UISETP.NE.U32.AND UP0, UPT, UR14, URZ, UPT ;  /* 0x000000ff0e00728c */ /* 0x000fe2000bf05070 */
[C---:B------:R-:W-:Y:S01]  /*1a10*/  FADD.FTZ R39, R56.reuse, R39 ;  /* 0x0000002738277221 */ /* 0x040fe20000010000 */
[----:B------:R-:W-:Y:S01]  /*1a20*/  UIADD3 UR5, UPT, UPT, UR4, 0x2820, URZ ;  /* 0x0000282004057890 */ /* 0x000fe2000fffe0ff */
[-C--:B------:R-:W-:Y:S01]  /*1a30*/  FFMA.FTZ R27, R56, R131.reuse, R27 ;  /* 0x00000083381b7223 */ /* 0x080fe2000001001b */
[----:B------:R-:W-:Y:S01]  /*1a40*/  @!UP1 UIADD3 UR5, UPT, UPT, UR4, 0x2800, URZ ;  /* 0x0000280004059890 */ /* 0x000fe2000fffe0ff */
[C---:B------:R-:W-:Y:S01]  /*1a50*/  FADD.FTZ R36, R57.reuse, R36 ;  /* 0x0000002439247221 */ /* 0x040fe20000010000 */
[----:B------:R-:W-:Y:S01]  /*1a60*/  UIADD3 UR10, UPT, UPT, UR4, 0x2830, URZ ;  /* 0x00002830040a7890 */ /* 0x000fe2000fffe0ff */
[----:B------:R-:W-:Y:S01]  /*1a70*/  FFMA.FTZ R24, R57, R208, R24 ;  /* 0x000000d039187223 */ /* 0x000fe20000010018 */
[----:B------:R-:W-:Y:S01]  /*1a80*/  @!UP1 UIADD3 UR10, UPT, UPT, UR4, 0x2810, URZ ;  /* 0x00002810040a9890 */ /* 0x000fe2000fffe0ff */
[C---:B------:R-:W-:Y:S01]  /*1a90*/  FADD.FTZ R151, R64.reuse, R151 ;  /* 0x0000009740977221 */ /* 0x040fe20000010000 */
[----:B------:R-:W-:Y:S01]  /*1aa0*/  UISETP.NE.AND.EX UP0, UPT, UR15, URZ, UPT, UP0 ;  /* 0x000000ff0f00728c */ /* 0x000fe2000bf05300 */
[----:B------:R-:W-:Y:S01]  /*1ab0*/  FFMA.FTZ R153, R64, R216, R153 ;  /* 0x000000d840997223 */ /* 0x000fe20000010099 */
[C---:B------:R-:W-:Y:S01]  /*1ac0*/  FADD.FTZ R148, R65.reuse, R148 ;  /* 0x0000009441947221 */ /* 0x040fe20000010000 */
[----:B------:R-:W2:Y:S01]  /*1ad0*/  LDS.128 R44, [UR5] ;  /* 0x00000005ff2c7984 */ /* 0x000ea20008000c00 */
[----:B------:R-:W-:Y:S01]  /*1ae0*/  FFMA.FTZ R150, R65, R218, R150 ;  /* 0x000000da41967223 */ /* 0x000fe20000010096 */
[C---:B------:R-:W-:Y:S01]  /*1af0*/  FADD.FTZ R143, R66.reuse, R143 ;  /* 0x0000008f428f7221 */ /* 0x040fe20000010000 */
[----:B------:R-:W-:Y:S01]  /*1b00*/  FFMA.FTZ R145, R66, R220, R145 ;  /* 0x000000dc42917223 */ /* 0x000fe20000010091 */
[----:B------:R-:W3:Y:S01]  /*1b10*/  LDS.128 R48, [UR10] ;  /* 0x0000000aff307984 */ /* 0x000ee20008000c00 */
[C---:B------:R-:W-:Y:S01]  /*1b20*/  FADD.FTZ R140, R67.reuse, R140 ;  /* 0x0000008c438c7221 */ /* 0x040fe20000010000 */
[----:B------:R-:W-:Y:S01]  /*1b30*/  FFMA.FTZ R142, R67, R222, R142 ;  /* 0x000000de438e7223 */ /* 0x000fe2000001008e */
[C---:B------:R-:W-:Y:S01]  /*1b40*/  FADD.FTZ R139, R54.reuse, R139 ;  /* 0x0000008b368b7221 */ /* 0x040fe20000010000 */
[----:B------:R-:W-:Y:S01]  /*1b50*/  FFMA.FTZ R141, R54, R220, R141 ;  /* 0x000000dc368d7223 */ /* 0x000fe2000001008d */
[----:B-1----:R-:W-:Y:S01]  /*1b60*/  IADD3 R171, PT, PT, R171, R52, RZ ;  /* 0x00000034abab7210 */ /* 0x002fe20007ffe0ff */
        /* <DEDUP_REMOVED lines=15> */
[-C--:B------:R-:W-:Y:S01]  /*1c60*/  FFMA.FTZ R4, R73, R124.reuse, R4 ;  /* 0x0000007c49047223 */ /* 0x080fe20000010004 */
        /* <DEDUP_REMOVED lines=14> */
[----:B--2---:R-:W-:Y:S01]  /*1d50*/  FADD.FTZ R55, RZ, R44 ;  /* 0x0000002cff377221 */ /* 0x004fe20000010000 */
[----:B------:R-:W-:Y:S01]  /*1d60*/  FADD.FTZ R44, RZ, R45 ;  /* 0x0000002dff2c7221 */ /* 0x000fe20000010000 */
[C---:B------:R-:W-:Y:S01]  /*1d70*/  FADD.FTZ R20, R81.reuse, R20 ;  /* 0x0000001451147221 */ /* 0x040fe20000010000 */
[-C--:B------:R-:W-:Y:S01]  /*1d80*/  FFMA.FTZ R8, R81, R116.reuse, R8 ;  /* 0x0000007451087223 */ /* 0x080fe20000010008 */
[----:B------:R-:W-:Y:S01]  /*1d90*/  FADD.FTZ R55, R46, R55 ;  /* 0x000000372e377221 */ /* 0x000fe20000010000 */
[----:B------:R-:W-:Y:S01]  /*1da0*/  FADD.FTZ R44, R47, R44 ;  /* 0x0000002c2f2c7221 */ /* 0x000fe20000010000 */
[C---:B------:R-:W-:Y:S01]  /*1db0*/  FADD.FTZ R25, R82.reuse, R25 ;  /* 0x0000001952197221 */ /* 0x040fe20000010000 */
[----:B------:R-:W-:Y:S01]  /*1dc0*/  FFMA.FTZ R13, R82, R119, R13 ;  /* 0x00000077520d7223 */ /* 0x000fe2000001000d */
[----:B---3--:R-:W-:Y:S01]  /*1dd0*/  FADD.FTZ R55, R55, R48 ;  /* 0x0000003037377221 */ /* 0x008fe20000010000 */
[----:B------:R-:W-:Y:S01]  /*1de0*/  FADD.FTZ R44, R44, R49 ;  /* 0x000000312c2c7221 */ /* 0x000fe20000010000 */
[C---:B------:R-:W-:Y:S01]  /*1df0*/  FADD.FTZ R22, R83.reuse, R22 ;  /* 0x0000001653167221 */ /* 0x040fe20000010000 */
[----:B------:R-:W-:Y:S01]  /*1e00*/  FFMA.FTZ R10, R83, R121, R10 ;  /* 0x00000079530a7223 */ /* 0x000fe2000001000a */
[----:B------:R-:W-:Y:S01]  /*1e10*/  FADD.FTZ R50, R50, R55 ;  /* 0x0000003732327221 */ /* 0x000fe20000010000 */
[----:B------:R-:W-:Y:S01]  /*1e20*/  FADD.FTZ R44, R51, R44 ;  /* 0x0000002c332c7221 */ /* 0x000fe20000010000 */
[C---:B------:R-:W-:Y:S01]  /*1e30*/  FADD.FTZ R31, R76.reuse, R31 ;  /* 0x0000001f4c1f7221 */ /* 0x040fe20000010000 */
[----:B------:R-:W-:Y:S01]  /*1e40*/  FFMA.FTZ R43, R76, R113, R43 ;  /* 0x000000714c2b7223 */ /* 0x000fe2000001002b */
[----:B------:R-:W-:Y:S01]  /*1e50*/  FMUL.FTZ R50, R50, UR17 ;  /* 0x0000001132327c20 */ /* 0x000fe20008410000 */
[C---:B------:R-:W-:Y:S01]  /*1e60*/  FADD.FTZ R28, R77.reuse, R28 ;  /* 0x0000001c4d1c7221 */ /* 0x040fe20000010000 */
[----:B------:R-:W-:Y:S01]  /*1e70*/  FFMA.FTZ R40, R77, R116, R40 ;  /* 0x000000744d287223 */ /* 0x000fe20000010028 */
[C---:B------:R-:W-:Y:S01]  /*1e80*/  FADD.FTZ R29, R78.reuse, R29 ;  /* 0x0000001d4e1d7221 */ /* 0x040fe20000010000 */
[----:B------:R-:W-:Y:S01]  /*1e90*/  FFMA.FTZ R41, R78, R119, R41 ;  /* 0x000000774e297223 */ /* 0x000fe20000010029 */
[----:B------:R-:W-:Y:S01]  /*1ea0*/  ISETP.GE.AND P3, PT, R171, R53, PT ;  /* 0x00000035ab00720c */ /* 0x000fe20003f66270 */
[C---:B------:R-:W-:Y:S01]  /*1eb0*/  FADD.FTZ R26, R79.reuse, R26 ;  /* 0x0000001a4f1a7221 */ /* 0x040fe20000010000 */
[----:B------:R-:W-:Y:S01]  /*1ec0*/  FFMA.FTZ R38, R79, R121, R38 ;  /* 0x000000794f267223 */ /* 0x000fe20000010026 */
[----:B------:R-:W-:Y:S01]  /*1ed0*/  FMUL.FTZ R57, R44, UR17 ;  /* 0x000000112c397c20 */ /* 0x000fe20008410000 */
[----:B------:R-:W-:Y:S01]  /*1ee0*/  FSEL R56, R50, RZ, !P2 ;  /* 0x000000ff32387208 */ /* 0x000fe20005000000 */
[----:B------:R-:W-:Y:S08]  /*1ef0*/  BRA.U UP0, `(.L_x_4452) ;  /* 0x00000005003c7547 */ /* 0x000ff0000b800000 */
        /* <DEDUP_REMOVED lines=20> */
[----:B------:R-:W-:Y:S06]  /*2040*/  BRA `(.L_x_4455) ;  /* 0x0000000800207947 */ /* 0x000fec0003800000 */
.L_x_4454:
        /* <DEDUP_REMOVED lines=17> */
.L_x_4453:
        /* <DEDUP_REMOVED lines=20> */
.L_x_4456:
        /* <DEDUP_REMOVED lines=21> */
.L_x_4452:
        /* <DEDUP_REMOVED lines=21> */
.L_x_4458:
        /* <DEDUP_REMOVED lines=17> */
.L_x_4457:
        /* <DEDUP_REMOVED lines=20> */
.L_x_4459:
        /* <DEDUP_REMOVED lines=20> */
.L_x_4455:
[----:B------:R-:W-:Y:S01]  /*28d0*/  ISETP.NE.U32.AND P0, PT, RZ, UR4, PT ;  /* 0x00000004ff007c0c */ /* 0x000fe2000bf05070 */
[----:B------:R-:W1:Y:S01]  /*28e0*/  LDC.64 R48, c[0x0][0x468] ;  /* 0x00011a00ff307b82 */ /* 0x000e620000000a00 */
[----:B------:R-:W-:Y:S02]  /*28f0*/  ISETP.NE.U32.AND P2, PT, RZ, UR6, PT ;  /* 0x00000006ff007c0c */ /* 0x000fe4000bf45070 */
[----:B------:R-:W-:Y:S02]  /*2900*/  ISETP.NE.AND.EX P0, PT, RZ, UR5, PT, P0 ;  /* 0x00000005ff007c0c */ /* 0x000fe4000bf05300 */
[----:B------:R-:W-:-:S11]  /*2910*/  ISETP.NE.AND.EX P2, PT, RZ, UR7, PT, P2 ;  /* 0x00000007ff007c0c */ /* 0x000fd6000bf45320 */
[----:B------:R-:W2:Y:S08]  /*2920*/  @P0 LDC.64 R52, c[0x0][0x478] ;  /* 0x00011e00ff340b82 */ /* 0x000eb00000000a00 */
[----:B------:R-:W3:Y:S01]  /*2930*/  @P2 LDC.64 R50, c[0x0][0x470] ;  /* 0x00011c00ff322b82 */ /* 0x000ee20000000a00 */
[----:B-1----:R-:W-:-:S04]  /*2940*/  IMAD.WIDE.U32 R54, R223, 0x10, R48 ;  /* 0x00000010df367825 */ /* 0x002fc800078e0030 */
[----:B--2---:R-:W-:-:S05]  /*2950*/  @P0 IMAD.WIDE.U32 R52, R223, 0x10, R52 ;  /* 0x00000010df340825 */ /* 0x004fca00078e0034 */
[----:B------:R1:W-:Y:S01]  /*2960*/  @P0 STG.E.128 desc[UR12][R52.64], R108 ;  /* 0x0000006c34000986 */ /* 0x0003e2000c101d0c */
[----:B---3--:R-:W-:-:S03]  /*2970*/  @P2 IMAD.WIDE.U32 R50, R223, 0x10, R50 ;  /* 0x00000010df322825 */ /* 0x008fc600078e0032 */
[----:B------:R1:W-:Y:S04]  /*2980*/  STG.E.128 desc[UR12][R54.64], R44 ;  /* 0x0000002c36007986 */ /* 0x0003e8000c101d0c */
[----:B------:R1:W-:Y:S01]  /*2990*/  @P2 STG.E.128 desc[UR12][R50.64], R104 ;  /* 0x0000006832002986 */ /* 0x0003e2000c101d0c */
        /* <DEDUP_REMOVED lines=24> */
.L_x_4462:
        /* <DEDUP_REMOVED lines=17> */
.L_x_4461:
        /* <DEDUP_REMOVED lines=18> */
.L_x_4464:
        /* <DEDUP_REMOVED lines=11> */
[----:B------:R-:W-:Y:S01]  /*2e00*/  FFMA.FTZ R47, R215, R222, R91 ;  /* 0x000000ded72f7223 */ /* 0x000fe2000001005b */
[----:B------:R-:W-:Y:S06]  /*2e10*/  BRA `(.L_x_4463) ;  /* 0x0000000400187947 */ /* 0x000fec0003800000 */
.L_x_4460:
        /* <DEDUP_REMOVED lines=10> */
[C---:B-1----:R-:W-:Y:S01]  /*2ec0*/  FMUL.FTZ R44, R215.reuse, R216 ;  /* 0x000000d8d72c7220 */ /* 0x042fe20000410000 */
        /* <DEDUP_REMOVED lines=12> */
.L_x_4466:
        /* <DEDUP_REMOVED lines=17> */
.L_x_4465:
        /* <DEDUP_REMOVED lines=18> */
.L_x_4467:
        /* <DEDUP_REMOVED lines=11> */
[----:B------:R-:W-:-:S07]  /*3270*/  FMUL.FTZ R47, R215, R222 ;  /* 0x000000ded72f7220 */ /* 0x000fce0000410000 */
.L_x_4463:
[----:B------:R-:W1:Y:S01]  /*3280*/  @P0 LDC.64 R54, c[0x0][0x478] ;  /* 0x00011e00ff360b82 */ /* 0x000e620000000a00 */
[----:B------:R-:W-:-:S07]  /*3290*/  IMAD.WIDE.U32 R52, R221, 0x10, R48 ;  /* 0x00000010dd347825 */ /* 0x000fce00078e0030 */
[----:B------:R-:W2:Y:S01]  /*32a0*/  @P2 LDC.64 R50, c[0x0][0x470] ;  /* 0x00011c00ff322b82 */ /* 0x000ea20000000a00 */
[----:B-1----:R-:W-:-:S05]  /*32b0*/  @P0 IMAD.WIDE.U32 R54, R221, 0x10, R54 ;  /* 0x00000010dd360825 */ /* 0x002fca00078e0036 */
[----:B------:R1:W-:Y:S01]  /*32c0*/  @P0 STG.E.128 desc[UR12][R54.64], R108 ;  /* 0x0000006c36000986 */ /* 0x0003e2000c101d0c */
[----:B--2---:R-:W-:-:S03]  /*32d0*/  @P2 IMAD.WIDE.U32 R50, R221, 0x10, R50 ;  /* 0x00000010dd322825 */ /* 0x004fc600078e0032 */
        /* <DEDUP_REMOVED lines=26> */
.L_x_4470:
        /* <DEDUP_REMOVED lines=17> */
.L_x_4469:
        /* <DEDUP_REMOVED lines=18> */
.L_x_4472:
        /* <DEDUP_REMOVED lines=13> */
.L_x_4468:
[----:B------:R-:W-:Y:S05]  /*3780*/  @!P0 BRA `(.L_x_4473) ;  /* 0x00000000009c8947 */ /* 0x000fea0003800000 */
[----:B------:R-:W-:Y:S05]  /*3790*/  @!P2 BRA `(.L_x_4474) ;  /* 0x000000000054a947 */ /* 0x000fea0003800000 */
[-CC-:B------:R-:W-:Y:S01]  /*37a0*/  FFMA.FTZ R131, R131, R57.reuse, R56.reuse ;  /* 0x0000003983837223 */ /* 0x180fe20000010038 */
[-CC-:B------:R-:W-:Y:S01]  /*37b0*/  FFMA.FTZ R208, R208, R57.reuse, R56.reuse ;  /* 0x00000039d0d07223 */ /* 0x180fe20000010038 */
[-CC-:B------:R-:W-:Y:S01]  /*37c0*/  FFMA.FTZ R210, R210, R57.reuse, R56.reuse ;  /* 0x00000039d2d27223 */ /* 0x180fe20000010038 */
[----:B------:R-:W-:Y:S01]  /*37d0*/  FFMA.FTZ R214, R214, R57, R56 ;  /* 0x00000039d6d67223 */ /* 0x000fe20000010038 */
[----:B-1----:R-:W-:Y:S01]  /*37e0*/  FADD.FTZ R44, R212, -R131 ;  /* 0x80000083d42c7221 */ /* 0x002fe20000010000 */
        /* <DEDUP_REMOVED lines=16> */
.L_x_4474:
        /* <DEDUP_REMOVED lines=17> */
.L_x_4473:
        /* <DEDUP_REMOVED lines=18> */
.L_x_4475:
        /* <DEDUP_REMOVED lines=11> */
[----:B------:R-:W-:-:S07]  /*3bd0*/  FMUL.FTZ R47, R215, R214 ;  /* 0x000000d6d72f7220 */ /* 0x000fce0000410000 */
.L_x_4471:
        /* <DEDUP_REMOVED lines=32> */
.L_x_4478:
        /* <DEDUP_REMOVED lines=17> */
.L_x_4477:
        /* <DEDUP_REMOVED lines=18> */
.L_x_4480:
        /* <DEDUP_REMOVED lines=13> */
.L_x_4476:
        /* <DEDUP_REMOVED lines=23> */
.L_x_4482:
        /* <DEDUP_REMOVED lines=17> */
.L_x_4481:
        /* <DEDUP_REMOVED lines=18> */
.L_x_4483:
        /* <DEDUP_REMOVED lines=12> */
.L_x_4479:
        /* <DEDUP_REMOVED lines=32> */
.L_x_4486:
        /* <DEDUP_REMOVED lines=17> */
.L_x_4485:
        /* <DEDUP_REMOVED lines=18> */
.L_x_4488:
        /* <DEDUP_REMOVED lines=13> */
.L_x_4484:
        /* <DEDUP_REMOVED lines=23> */
.L_x_4490:
        /* <DEDUP_REMOVED lines=17> */
.L_x_4489:
        /* <DEDUP_REMOVED lines=18> */
.L_x_4491:
        /* <DEDUP_REMOVED lines=12> */
.L_x_4487:
[----:B------:R-:W1:Y:S01]  /*4ea0*/  @P0 LDC.64 R52, c[0x0][0x478] ;  /* 0x00011e00ff340b82 */ /* 0x000e620000000a00 */
[----:B------:R-:W-:Y:S01]  /*4eb0*/  IMAD.WIDE.U32 R48, R213, 0x10, R48 ;  /* 0x00000010d5307825 */ /* 0x000fe200078e0030 */
[----:B------:R-:W-:-:S06]  /*4ec0*/  UPLOP3.LUT UP1, UPT, UPT, UPT, UP1, 0x40, 0x4 ;  /* 0x000000000004789c */ /* 0x000fcc0003f2e810 */
[----:B------:R-:W2:Y:S01]  /*4ed0*/  @P2 LDC.64 R50, c[0x0][0x470] ;  /* 0x00011c00ff322b82 */ /* 0x000ea20000000a00 */
[----:B-1----:R-:W-:-:S05]  /*4ee0*/  @P0 IMAD.WIDE.U32 R52, R213, 0x10, R52 ;  /* 0x00000010d5340825 */ /* 0x002fca00078e0034 */
[----:B------:R1:W-:Y:S01]  /*4ef0*/  @P0 STG.E.128 desc[UR12][R52.64], R108 ;  /* 0x0000006c34000986 */ /* 0x0003e2000c101d0c */
[----:B--2---:R-:W-:-:S03]  /*4f00*/  @P2 IMAD.WIDE.U32 R50, R213, 0x10, R50 ;  /* 0x00000010d5322825 */ /* 0x004fc600078e0032 */
[----:B------:R1:W-:Y:S04]  /*4f10*/  STG.E.128 desc[UR12][R48.64], R44 ;  /* 0x0000002c30007986 */ /* 0x0003e8000c101d0c */
[----:B------:R1:W-:Y:S01]  /*4f20*/  @P2 STG.E.128 desc[UR12][R50.64], R104 ;  /* 0x0000006832002986 */ /* 0x0003e2000c101d0c */
[----:B------:R-:W-:Y:S05]  /*4f30*/  @!P3 BRA `(.L_x_4492) ;  /* 0xffffffb800d8b947 */ /* 0x000fea000383ffff */
[----:B------:R-:W-:Y:S02]  /*4f40*/  MOV R82, R17 ;  /* 0x0000001100527202 */ /* 0x000fe40000000f00 */
[----:B-----5:R-:W-:Y:S02]  /*4f50*/  MOV R91, R34 ;  /* 0x00000022005b7202 */ /* 0x020fe40000000f00 */
[----:B-1----:R-:W-:Y:S02]  /*4f60*/  MOV R108, R19 ;  /* 0x00000013006c7202 */ /* 0x002fe40000000f00 */
        /* <DEDUP_REMOVED lines=77> */
.L_x_4449:
        /* <DEDUP_REMOVED lines=33> */
.L_x_4493:
        /* <DEDUP_REMOVED lines=11> */
.L_x_5469:


//--------------------- .text._ZN10layer_norm31ln_parallel_residual_bwd_kernelINS_13Kernel_traitsI6__halfffffjLj2560ELj1ELj1ELj4ELj16ENS_18Kernel_traits_baseILj2560ES2_ffffjLj128EEEEELb0ELb1ELb0EEEvNS_9BwdParamsE --------------------------
	.section	.text._ZN10layer_norm31ln_parallel_residual_bwd_kernelINS_13Kernel_traitsI6__halfffffjLj2560ELj1ELj1ELj4ELj16ENS_18Kernel_traits_baseILj2560ES2_ffffjLj128EEEEELb0ELb1ELb0EEEvNS_9BwdParamsE,"ax",@progbits
	.align	128
        .global         _ZN10layer_norm31ln_parallel_residual_bwd_kernelINS_13Kernel_traitsI6__halfffffjLj2560ELj1ELj1ELj4ELj16ENS_18Kernel_traits_baseILj2560ES2_ffffjLj128EEEEELb0ELb1ELb0EEEvNS_9BwdParamsE
        .type           _ZN10layer_norm31ln_parallel_residual_bwd_kernelINS_13Kernel_traitsI6__halfffffjLj2560ELj1ELj1ELj4ELj16ENS_18Kernel_traits_baseILj2560ES2_ffffjLj128EEEEELb0ELb1ELb0EEEvNS_9BwdParamsE,@function
        .size           _ZN10layer_norm31ln_parallel_residual_bwd_kernelINS_13Kernel_traitsI6__halfffffjLj2560ELj1ELj1ELj4ELj16ENS_18Kernel_traits_baseILj2560ES2_ffffjLj128EEEEELb0ELb1ELb0EEEvNS_9BwdParamsE,(.L_x_5470 - _ZN10layer_norm31ln_parallel_residual_bwd_kernelINS_13Kernel_traitsI6__halfffffjLj2560ELj1ELj1ELj4ELj16ENS_18Kernel_traits_baseILj2560ES2_ffffjLj128EEEEELb0ELb1ELb0EEEvNS_9BwdParamsE)
        .other          _ZN10layer_norm31ln_parallel_residual_bwd_kernelINS_13Kernel_traitsI6__halfffffjLj2560ELj1ELj1ELj4ELj16ENS_18Kernel_traits_baseILj2560ES2_ffffjLj128EEEEELb0ELb1ELb0EEEvNS_9BwdParamsE,@"STO_CUDA_ENTRY STV_DEFAULT"
_ZN10layer_norm31ln_parallel_residual_bwd_kernelINS_13Kernel_traitsI6__halfffffjLj2560ELj1ELj1ELj4ELj16ENS_18Kernel_traits_baseILj2560ES2_ffffjLj128EEEEELb0ELb1ELb0EEEvNS_9BwdParamsE:
.text._ZN10layer_norm31ln_parallel_residual_bwd_kernelINS_13Kernel_traitsI6__halfffffjLj2560ELj1ELj1ELj4ELj16ENS_18Kernel_traits_baseILj2560ES2_ffffjLj128EEEEELb0ELb1ELb0EEEvNS_9BwdParamsE:
        /* <DEDUP_REMOVED lines=16> */
[----:B------:R-:W-:Y:S01]  /*0100*/  ISETP.GE.U32.AND P4, PT, R4, 0x280, PT ;  /* 0x000002800400780c */ /* 0x000fe20003f86070 */
[----:B-1----:R-:W-:Y:S01]  /*0110*/  UISETP.GE.AND UP0, UPT, UR11, UR4, UPT ;  /* 0x000000040b00728c */ /* 0x002fe2000bf06270 */
[----:B------:R-:W-:-:S02]  /*0120*/  CS2R R28, SRZ ;  /* 0x00000000001c7805 */ /* 0x000fc4000001ff00 */
[----:B------:R-:W-:Y:S02]  /*0130*/  CS2R R34, SRZ ;  /* 0x0000000000227805 */ /* 0x000fe4000001ff00 */
[----:B------:R-:W-:Y:S01]  /*0140*/  P2R R8, PR, RZ, 0x10 ;  /* 0x00000010ff087803 */ /* 0x000fe20000000000 */
[----:B------:R-:W0:Y:S04]  /*0150*/  @P0 LDC.64 R10, c[0x0][0x3d0] ;  /* 0x0000f400ff0a0b82 */ /* 0x000e280000000a00 */
[----:B------:R-:W-:-:S04]  /*0160*/  @P3 LOP3.LUT R5, R6, 0x80, RZ, 0xfc, !PT ;  /* 0x0000008006053812 */ /* 0x000fc800078efcff */
[----:B------:R-:W1:Y:S08]  /*0170*/  @P1 LDC.64 R18, c[0x0][0x3d0] ;  /* 0x0000f400ff121b82 */ /* 0x000e700000000a00 */
[----:B------:R-:W3:Y:S08]  /*0180*/  @P2 LDC.64 R24, c[0x0][0x3d0] ;  /* 0x0000f400ff182b82 */ /* 0x000ef00000000a00 */
[----:B------:R-:W4:Y:S01]  /*0190*/  @P4 LDC.64 R26, c[0x0][0x3d0] ;  /* 0x0000f400ff1a4b82 */ /* 0x000f220000000a00 */
[C---:B0-----:R-:W-:Y:S01]  /*01a0*/  @P0 IMAD.WIDE.U32 R10, R5.reuse, 0x8, R10 ;  /* 0x00000008050a0825 */ /* 0x041fe200078e000a */
[----:B------:R-:W-:-:S04]  /*01b0*/  @P0 IADD3 R5, PT, PT, R5, 0x80, RZ ;  /* 0x0000008005050810 */ /* 0x000fc80007ffe0ff */
[----:B--2---:R-:W5:Y:S02]  /*01c0*/  @P0 LDG.E.64 R12, desc[UR12][R10.64] ;  /* 0x0000000c0a0c0981 */ /* 0x004f64000c1e1b00 */
[----:B------:R-:W0:Y:S01]  /*01d0*/  @P3 LDC.64 R2, c[0x0][0x3d0] ;  /* 0x0000f400ff023b82 */ /* 0x000e220000000a00 */
[C---:B-1----:R-:W-:Y:S01]  /*01e0*/  @P1 IMAD.WIDE.U32 R30, R5.reuse, 0x8, R18 ;  /* 0x00000008051e1825 */ /* 0x042fe200078e0012 */
[----:B------:R-:W-:Y:S02]  /*01f0*/  @P1 IADD3 R5, PT, PT, R5, 0x80, RZ ;  /* 0x0000008005051810 */ /* 0x000fe40007ffe0ff */
[----:B------:R-:W-:Y:S02]  /*0200*/  CS2R R36, SRZ ;  /* 0x0000000000247805 */ /* 0x000fe4000001ff00 */
[----:B------:R-:W-:Y:S02]  /*0210*/  CS2R R38, SRZ ;  /* 0x0000000000267805 */ /* 0x000fe4000001ff00 */
[----:B------:R-:W-:Y:S01]  /*0220*/  CS2R R40, SRZ ;  /* 0x0000000000287805 */ /* 0x000fe2000001ff00 */
[----:B------:R1:W5:Y:S01]  /*0230*/  @P1 LDG.E.64 R14, desc[UR12][R30.64] ;  /* 0x0000000c1e0e1981 */ /* 0x000362000c1e1b00 */
[C---:B---3--:R-:W-:Y:S01]  /*0240*/  @P2 IMAD.WIDE.U32 R32, R5.reuse, 0x8, R24 ;  /* 0x0000000805202825 */ /* 0x048fe200078e0018 */
[----:B------:R-:W-:-:S03]  /*0250*/  @P2 IADD3 R5, PT, PT, R5, 0x80, RZ ;  /* 0x0000008005052810 */ /* 0x000fc60007ffe0ff */
[----:B0-----:R-:W-:Y:S01]  /*0260*/  @P3 IMAD.WIDE.U32 R2, R6, 0x8, R2 ;  /* 0x0000000806023825 */ /* 0x001fe200078e0002 */
[----:B------:R0:W5:Y:S03]  /*0270*/  @P2 LDG.E.64 R16, desc[UR12][R32.64] ;  /* 0x0000000c20102981 */ /* 0x000166000c1e1b00 */
[----:B----4-:R-:W-:Y:S01]  /*0280*/  @P4 IMAD.WIDE.U32 R18, R5, 0x8, R26 ;  /* 0x0000000805124825 */ /* 0x010fe200078e001a */
[----:B------:R2:W5:Y:S04]  /*0290*/  @P3 LDG.E.64 R22, desc[UR12][R2.64] ;  /* 0x0000000c02163981 */ /* 0x000568000c1e1b00 */
[----:B------:R2:W5:Y:S01]  /*02a0*/  @P4 LDG.E.64 R20, desc[UR12][R18.64] ;  /* 0x0000000c12144981 */ /* 0x000562000c1e1b00 */
[----:B------:R-:W-:-:S02]  /*02b0*/  CS2R R24, SRZ ;  /* 0x0000000000187805 */ /* 0x000fc4000001ff00 */
[----:B------:R-:W-:Y:S02]  /*02c0*/  CS2R R26, SRZ ;  /* 0x00000000001a7805 */ /* 0x000fe4000001ff00 */
[----:B-1----:R-:W-:Y:S02]  /*02d0*/  CS2R R30, SRZ ;  /* 0x00000000001e7805 */ /* 0x002fe4000001ff00 */
[----:B0-----:R-:W-:Y:S02]  /*02e0*/  CS2R R32, SRZ ;  /* 0x0000000000207805 */ /* 0x001fe4000001ff00 */
        /* <DEDUP_REMOVED lines=11> */
[----:B--2---:R-:W-:Y:S06]  /*03a0*/  BRA.U UP0, `(.L_x_4494) ;  /* 0x0000004d00907547 */ /* 0x004fec000b800000 */
        /* <DEDUP_REMOVED lines=9> */
[----:B------:R-:W-:Y:S02]  /*0440*/  PRMT R129, R129, 0x5410, R0 ;  /* 0x0000541081817816 */ /* 0x000fe40000000000 */
        /* <DEDUP_REMOVED lines=44> */
[----:B------:R-:W-:Y:S01]  /*0710*/  MOV R2, UR11 ;  /* 0x0000000b00027c02 */ /* 0x000fe20008000f00 */
[----:B------:R-:W3:Y:S01]  /*0720*/  LDCU.64 UR8, c[0x0][0x478] ;  /* 0x00008f00ff0877ac */ /* 0x000ee20008000a00 */
[----:B------:R-:W-:-:S07]  /*0730*/  P2R R97, PR, RZ, 0x1 ;  /* 0x00000001ff617803 */ /* 0x000fce0000000000 */
.L_x_4557:
[----:B0-234-:R-:W4:Y:S01]  /*0740*/  LDC.64 R92, c[0x0][0x3c0] ;  /* 0x0000f000ff5c7b82 */ /* 0x01df220000000a00 */
        /* <DEDUP_REMOVED lines=11> */
[C---:B------:R-:W-:Y:S01]  /*0800*/  ISETP.GE.U32.AND P6, PT, R4.reuse, 0x280, PT ;  /* 0x000002800400780c */ /* 0x040fe20003fc6070 */
[----:B------:R-:W-:Y:S01]  /*0810*/  HFMA2 R127, -RZ, RZ, 0, 0 ;  /* 0x00000000ff7f7431 */ /* 0x000fe200000001ff */
[----:B------:R-:W-:Y:S02]  /*0820*/  LEA.HI.SX32 R0, R97, R6, 0x1e ;  /* 0x0000000661007211 */ /* 0x000fe400078ff2ff */
[C---:B------:R-:W-:Y:S02]  /*0830*/  ISETP.GE.U32.AND P0, PT, R4.reuse, 0x100, PT ;  /* 0x000001000400780c */ /* 0x040fe40003f06070 */
[C---:B------:R-:W-:Y:S02]  /*0840*/  ISETP.GE.U32.AND P1, PT, R4.reuse, 0x180, PT ;  /* 0x000001800400780c */ /* 0x040fe40003f26070 */
[----:B------:R-:W-:-:S02]  /*0850*/  ISETP.GE.U32.AND P2, PT, R4, 0x200, PT ;  /* 0x000002000400780c */ /* 0x000fc40003f46070 */
[----:B------:R-:W-:Y:S02]  /*0860*/  MOV R132, RZ ;  /* 0x000000ff00847202 */ /* 0x000fe40000000f00 */
[----:B------:R-:W-:Y:S02]  /*0870*/  P2R R8, PR, RZ, 0x40 ;  /* 0x00000040ff087803 */ /* 0x000fe40000000000 */
[----:B------:R-:W-:Y:S02]  /*0880*/  MOV R123, R0 ;  /* 0x00000000007b7202 */ /* 0x000fe40000000f00 */
[----:B--2---:R-:W-:Y:S01]  /*0890*/  FSEL R122, R94, RZ, !P4 ;  /* 0x000000ff5e7a7208 */ /* 0x004fe20006000000 */
[----:B0-----:R-:W-:Y:S06]  /*08a0*/  @!P3 BRA `(.L_x_4496) ;  /* 0x0000000000b0b947 */ /* 0x001fec0003800000 */
[----:B------:R-:W0:Y:S01]  /*08b0*/  LDC.64 R94, c[0x0][0x3a8] ;  /* 0x0000ea00ff5e7b82 */ /* 0x000e220000000a00 */
[----:B------:R-:W-:-:S04]  /*08c0*/  ISETP.NE.U32.AND P3, PT, RZ, UR16, PT ;  /* 0x00000010ff007c0c */ /* 0x000fc8000bf65070 */
[----:B------:R-:W-:-:S03]  /*08d0*/  ISETP.NE.AND.EX P3, PT, RZ, UR17, PT, P3 ;  /* 0x00000011ff007c0c */ /* 0x000fc6000bf65330 */
[----:B------:R-:W2:Y:S10]  /*08e0*/  LDC.64 R92, c[0x0][0x428] ;  /* 0x00010a00ff5c7b82 */ /* 0x000eb40000000a00 */
[----:B------:R-:W4:Y:S01]  /*08f0*/  @P3 LDC.64 R102, c[0x0][0x438] ;  /* 0x00010e00ff663b82 */ /* 0x000f220000000a00 */
[----:B0-----:R-:W-:-:S06]  /*0900*/  IMAD.WIDE.U32 R96, R0, 0x10, R94 ;  /* 0x0000001000607825 */ /* 0x001fcc00078e005e */
[----:B------:R-:W3:Y:S01]  /*0910*/  LDG.E.128 R96, desc[UR12][R96.64] ;  /* 0x0000000c60607981 */ /* 0x000ee2000c1e1d00 */
[----:B--2---:R-:W-:-:S06]  /*0920*/  IMAD.WIDE.U32 R92, R0, 0x10, R92 ;  /* 0x00000010005c7825 */ /* 0x004fcc00078e005c */
[----:B------:R-:W2:Y:S01]  /*0930*/  LDG.E.128 R92, desc[UR12][R92.64] ;  /* 0x0000000c5c5c7981 */ /* 0x000ea2000c1e1d00 */
[----:B----4-:R-:W-:-:S04]  /*0940*/  @P3 IMAD.WIDE.U32 R114, R0, 0x10, R102 ;  /* 0x0000001000723825 */ /* 0x010fc800078e0066 */
[----:B------:R-:W-:Y:S01]  /*0950*/  HADD2.F32 R103, -RZ, R22.H0_H0 ;  /* 0x20000016ff677230 */ /* 0x000fe20000004100 */
[----:B------:R0:W5:Y:S01]  /*0960*/  @P3 LDG.E.128 R64, desc[UR12][R114.64] ;  /* 0x0000000c72403981 */ /* 0x000162000c1e1d00 */
[----:B------:R-:W-:Y:S01]  /*0970*/  IADD3 R123, PT, PT, R0, 0x80, RZ ;  /* 0x00000080007b7810 */ /* 0x000fe20007ffe0ff */
[C---:B---3--:R-:W-:Y:S01]  /*0980*/  FADD.FTZ R102, -R122.reuse, R96 ;  /* 0x000000607a667221 */ /* 0x048fe20000010100 */
[C---:B------:R-:W-:Y:S01]  /*0990*/  FADD.FTZ R106, -R122.reuse, R97 ;  /* 0x000000617a6a7221 */ /* 0x040fe20000010100 */
[----:B------:R-:W-:Y:S02]  /*09a0*/  HADD2.F32 R96, -RZ, R141.H0_H0 ;  /* 0x2000008dff607230 */ /* 0x000fe40000004100 */
[----:B------:R-:W-:Y:S01]  /*09b0*/  FADD.FTZ R98, -R122, R98 ;  /* 0x000000627a627221 */ /* 0x000fe20000010100 */
[C---:B-----5:R-:W-:Y:S01]  /*09c0*/  FMUL.FTZ R3, R5.reuse, R102 ;  /* 0x0000006605037220 */ /* 0x060fe20000410000 */
[----:B------:R-:W-:Y:S01]  /*09d0*/  FMUL.FTZ R106, R5, R106 ;  /* 0x0000006a056a7220 */ /* 0x000fe20000410000 */
[----:B------:R-:W-:-:S02]  /*09e0*/  HADD2.F32 R97, -RZ, R23.H0_H0 ;  /* 0x20000017ff617230 */ /* 0x000fc40000004100 */
[----:B0-----:R-:W-:Y:S01]  /*09f0*/  FMUL.FTZ R115, R5, R98 ;  /* 0x0000006205737220 */ /* 0x001fe20000410000 */
[----:B--2---:R-:W-:Y:S01]  /*0a00*/  FMUL.FTZ R102, R92, R103 ;  /* 0x000000675c667220 */ /* 0x004fe20000410000 */
[----:B------:R-:W-:Y:S01]  /*0a10*/  FADD.FTZ R44, R44, R92 ;  /* 0x0000005c2c2c7221 */ /* 0x000fe20000010000 */
[----:B------:R-:W-:Y:S01]  /*0a20*/  FFMA.FTZ R24, R92, R3, R24 ;  /* 0x000000035c187223 */ /* 0x000fe20000010018 */
[----:B------:R-:W-:Y:S01]  /*0a30*/  FMUL.FTZ R103, R93, R96 ;  /* 0x000000605d677220 */ /* 0x000fe20000410000 */
[----:B------:R-:W-:Y:S01]  /*0a40*/  FADD.FTZ R45, R45, R93 ;  /* 0x0000005d2d2d7221 */ /* 0x000fe20000010000 */
[----:B------:R-:W-:Y:S01]  /*0a50*/  FFMA.FTZ R25, R93, R106, R25 ;  /* 0x0000006a5d197223 */ /* 0x000fe20000010019 */
[----:B------:R-:W-:Y:S01]  /*0a60*/  FADD.FTZ R92, RZ, R102 ;  /* 0x00000066ff5c7221 */ /* 0x000fe20000010000 */
[----:B------:R-:W-:Y:S01]  /*0a70*/  FFMA.FTZ R93, R3, R102, RZ ;  /* 0x00000066035d7223 */ /* 0x000fe200000100ff */
[----:B------:R-:W-:Y:S01]  /*0a80*/  FMUL.FTZ R114, R94, R97 ;  /* 0x000000615e727220 */ /* 0x000fe20000410000 */
[----:B------:R-:W-:-:S02]  /*0a90*/  HADD2.F32 R96, -RZ, R141.H1_H1 ;  /* 0x3000008dff607230 */ /* 0x000fc40000004100 */
[----:B------:R-:W-:Y:S01]  /*0aa0*/  FADD.FTZ R97, R92, R103 ;  /* 0x000000675c617221 */ /* 0x000fe20000010000 */
        /* <DEDUP_REMOVED lines=12> */
.L_x_4496:
[----:B-1-3--:R-:W-:Y:S05]  /*0b70*/  BSYNC.RECONVERGENT B0 ;  /* 0x0000000000007941 */ /* 0x00afea0003800200 */
.L_x_4495:
        /* <DEDUP_REMOVED lines=8> */
[----:B------:R-:W3:Y:S01]  /*0c00*/  LDG.E.128 R96, desc[UR12][R96.64] ;  /* 0x0000000c60607981 */ /* 0x000ee2000c1e1d00 */
[----:B-1----:R-:W-:-:S06]  /*0c10*/  IMAD.WIDE.U32 R92, R123, 0x10, R92 ;  /* 0x000000107b5c7825 */ /* 0x002fcc00078e005c */
[----:B------:R-:W4:Y:S01]  /*0c20*/  LDG.E.128 R92, desc[UR12][R92.64] ;  /* 0x0000000c5c5c7981 */ /* 0x000f22000c1e1d00 */
[----:B------:R-:W-:Y:S02]  /*0c30*/  HADD2.F32 R101, -RZ, R129.H0_H0 ;  /* 0x20000081ff657230 */ /* 0x000fe40000004100 */
[----:B--2---:R-:W-:-:S05]  /*0c40*/  @P3 IMAD.WIDE.U32 R112, R123, 0x10, R112 ;  /* 0x000000107b703825 */ /* 0x004fca00078e0070 */
[----:B------:R0:W5:Y:S01]  /*0c50*/  @P3 LDG.E.128 R68, desc[UR12][R112.64] ;  /* 0x0000000c70443981 */ /* 0x000162000c1e1d00 */
[--C-:B------:R-:W-:Y:S01]  /*0c60*/  HADD2.F32 R124, -RZ, R134.reuse.H1_H1 ;  /* 0x30000086ff7c7230 */ /* 0x100fe20000004100 */
[----:B------:R-:W-:Y:S01]  /*0c70*/  IADD3 R123, PT, PT, R123, 0x80, RZ ;  /* 0x000000807b7b7810 */ /* 0x000fe20007ffe0ff */
[C---:B---3--:R-:W-:Y:S01]  /*0c80*/  FADD.FTZ R14, -R122.reuse, R96 ;  /* 0x000000607a0e7221 */ /* 0x048fe20000010100 */
[C---:B------:R-:W-:Y:S01]  /*0c90*/  FADD.FTZ R104, -R122.reuse, R97 ;  /* 0x000000617a687221 */ /* 0x040fe20000010100 */
[----:B------:R-:W-:Y:S02]  /*0ca0*/  HADD2.F32 R96, -RZ, R129.H1_H1 ;  /* 0x30000081ff607230 */ /* 0x000fe40000004100 */
[----:B------:R-:W-:Y:S01]  /*0cb0*/  FADD.FTZ R98, -R122, R98 ;  /* 0x000000627a627221 */ /* 0x000fe20000010100 */
[C---:B-----5:R-:W-:Y:S01]  /*0cc0*/  FMUL.FTZ R17, R5.reuse, R14 ;  /* 0x0000000e05117220 */ /* 0x060fe20000410000 */
[----:B------:R-:W-:Y:S01]  /*0cd0*/  FMUL.FTZ R104, R5, R104 ;  /* 0x0000006805687220 */ /* 0x000fe20000410000 */
[----:B------:R-:W-:-:S02]  /*0ce0*/  HADD2.F32 R97, -RZ, R134.H0_H0 ;  /* 0x20000086ff617230 */ /* 0x000fc40000004100 */
[----:B------:R-:W-:Y:S01]  /*0cf0*/  FADD.FTZ R126, -R122, R99 ;  /* 0x000000637a7e7221 */ /* 0x000fe20000010100 */
[----:B----4-:R-:W-:Y:S01]  /*0d00*/  FMUL.FTZ R14, R92, R101 ;  /* 0x000000655c0e7220 */ /* 0x010fe20000410000 */
[----:B------:R-:W-:Y:S01]  /*0d10*/  FADD.FTZ R48, R48, R92 ;  /* 0x0000005c30307221 */ /* 0x000fe20000010000 */
[----:B------:R-:W-:Y:S01]  /*0d20*/  FFMA.FTZ R28, R92, R17, R28 ;  /* 0x000000115c1c7223 */ /* 0x000fe2000001001c */
[----:B------:R-:W-:Y:S01]  /*0d30*/  FMUL.FTZ R101, R93, R96 ;  /* 0x000000605d657220 */ /* 0x000fe20000410000 */
[----:B------:R-:W-:Y:S01]  /*0d40*/  FADD.FTZ R49, R49, R93 ;  /* 0x0000005d31317221 */ /* 0x000fe20000010000 */
[----:B------:R-:W-:Y:S01]  /*0d50*/  FFMA.FTZ R29, R93, R104, R29 ;  /* 0x000000685d1d7223 */ /* 0x000fe2000001001d */
[----:B------:R-:W-:Y:S01]  /*0d60*/  FADD.FTZ R92, R127, R14 ;  /* 0x0000000e7f5c7221 */ /* 0x000fe20000010000 */
[----:B------:R-:W-:Y:S01]  /*0d70*/  FFMA.FTZ R93, R17, R14, R132 ;  /* 0x0000000e115d7223 */ /* 0x000fe20000010084 */
[----:B0-----:R-:W-:Y:S01]  /*0d80*/  FMUL.FTZ R112, R94, R97 ;  /* 0x000000615e707220 */ /* 0x001fe20000410000 */
        /* <DEDUP_REMOVED lines=13> */
.L_x_4498:
[----:B------:R-:W-:Y:S05]  /*0e60*/  BSYNC.RECONVERGENT B0 ;  /* 0x0000000000007941 */ /* 0x000fea0003800200 */
.L_x_4497:
        /* <DEDUP_REMOVED lines=11> */
[----:B--2---:R-:W-:-:S05]  /*0f20*/  @P3 IMAD.WIDE.U32 R130, R123, 0x10, R130 ;  /* 0x000000107b823825 */ /* 0x004fca00078e0082 */
[----:B------:R0:W5:Y:S01]  /*0f30*/  @P3 LDG.E.128 R72, desc[UR12][R130.64] ;  /* 0x0000000c82483981 */ /* 0x000162000c1e1d00 */
[--C-:B------:R-:W-:Y:S01]  /*0f40*/  HADD2.F32 R21, -RZ, R135.reuse.H0_H0 ;  /* 0x20000087ff157230 */ /* 0x100fe20000004100 */
[----:B------:R-:W-:Y:S01]  /*0f50*/  IADD3 R123, PT, PT, R123, 0x80, RZ ;  /* 0x000000807b7b7810 */ /* 0x000fe20007ffe0ff */
[--C-:B------:R-:W-:Y:S02]  /*0f60*/  HADD2.F32 R105, -RZ, R136.reuse.H0_H0 ;  /* 0x20000088ff697230 */ /* 0x100fe40000004100 */
[C---:B---3--:R-:W-:Y:S01]  /*0f70*/  FADD.FTZ R12, -R122.reuse, R96 ;  /* 0x000000607a0c7221 */ /* 0x048fe20000010100 */
[C---:B------:R-:W-:Y:S01]  /*0f80*/  FADD.FTZ R100, -R122.reuse, R97 ;  /* 0x000000617a647221 */ /* 0x040fe20000010100 */
[----:B------:R-:W-:Y:S02]  /*0f90*/  HADD2.F32 R96, -RZ, R135.H1_H1 ;  /* 0x30000087ff607230 */ /* 0x000fe40000004100 */
[C---:B------:R-:W-:Y:S01]  /*0fa0*/  FADD.FTZ R98, -R122.reuse, R98 ;  /* 0x000000627a627221 */ /* 0x040fe20000010100 */
[C---:B-----5:R-:W-:Y:S01]  /*0fb0*/  FMUL.FTZ R15, R5.reuse, R12 ;  /* 0x0000000c050f7220 */ /* 0x060fe20000410000 */
[C---:B------:R-:W-:Y:S01]  /*0fc0*/  FMUL.FTZ R100, R5.reuse, R100 ;  /* 0x0000006405647220 */ /* 0x040fe20000410000 */
[----:B------:R-:W-:Y:S01]  /*0fd0*/  FADD.FTZ R118, -R122, R99 ;  /* 0x000000637a767221 */ /* 0x000fe20000010100 */
[----:B------:R-:W-:Y:S01]  /*0fe0*/  FMUL.FTZ R107, R5, R98 ;  /* 0x00000062056b7220 */ /* 0x000fe20000410000 */
        /* <DEDUP_REMOVED lines=8> */
[----:B------:R-:W-:-:S02]  /*1070*/  HADD2.F32 R96, -RZ, R136.H1_H1 ;  /* 0x30000088ff607230 */ /* 0x000fc40000004100 */
        /* <DEDUP_REMOVED lines=13> */
.L_x_4500:
[----:B------:R-:W-:Y:S05]  /*1150*/  BSYNC.RECONVERGENT B0 ;  /* 0x0000000000007941 */ /* 0x000fea0003800200 */
.L_x_4499:
        /* <DEDUP_REMOVED lines=14> */
[----:B------:R-:W-:Y:S01]  /*1240*/  IADD3 R123, PT, PT, R123, 0x80, RZ ;  /* 0x000000807b7b7810 */ /* 0x000fe20007ffe0ff */
[C---:B---3--:R-:W-:Y:S01]  /*1250*/  FADD.FTZ R10, -R122.reuse, R96 ;  /* 0x000000607a0a7221 */ /* 0x048fe20000010100 */
[C---:B------:R-:W-:Y:S01]  /*1260*/  FADD.FTZ R20, -R122.reuse, R97 ;  /* 0x000000617a147221 */ /* 0x040fe20000010100 */
[----:B------:R-:W-:Y:S02]  /*1270*/  HADD2.F32 R96, -RZ, R137.H1_H1 ;  /* 0x30000089ff607230 */ /* 0x000fe40000004100 */
[----:B------:R-:W-:Y:S01]  /*1280*/  FADD.FTZ R98, -R122, R98 ;  /* 0x000000627a627221 */ /* 0x000fe20000010100 */
[C---:B-----5:R-:W-:Y:S01]  /*1290*/  FMUL.FTZ R13, R5.reuse, R10 ;  /* 0x0000000a050d7220 */ /* 0x060fe20000410000 */
[C---:B------:R-:W-:Y:S01]  /*12a0*/  FMUL.FTZ R20, R5.reuse, R20 ;  /* 0x0000001405147220 */ /* 0x040fe20000410000 */
[--C-:B------:R-:W-:Y:S02]  /*12b0*/  HADD2.F32 R97, -RZ, R138.reuse.H0_H0 ;  /* 0x2000008aff617230 */ /* 0x100fe40000004100 */
[----:B0-----:R-:W-:Y:S01]  /*12c0*/  FMUL.FTZ R109, R5, R98 ;  /* 0x00000062056d7220 */ /* 0x001fe20000410000 */
        /* <DEDUP_REMOVED lines=23> */
.L_x_4502:
[----:B------:R-:W-:Y:S05]  /*1440*/  BSYNC.RECONVERGENT B0 ;  /* 0x0000000000007941 */ /* 0x000fea0003800200 */
.L_x_4501:
        /* <DEDUP_REMOVED lines=14> */
[C---:B---3--:R-:W-:Y:S01]  /*1530*/  FADD.FTZ R16, -R122.reuse, R96 ;  /* 0x000000607a107221 */ /* 0x048fe20000010100 */
[C---:B------:R-:W-:Y:S01]  /*1540*/  FADD.FTZ R18, -R122.reuse, R97 ;  /* 0x000000617a127221 */ /* 0x040fe20000010100 */
[----:B------:R-:W-:Y:S01]  /*1550*/  FADD.FTZ R98, -R122, R98 ;  /* 0x000000627a627221 */ /* 0x000fe20000010100 */
[--C-:B------:R-:W-:Y:S02]  /*1560*/  HADD2.F32 R97, -RZ, R140.reuse.H0_H0 ;  /* 0x2000008cff617230 */ /* 0x100fe40000004100 */
[C---:B-----5:R-:W-:Y:S01]  /*1570*/  FMUL.FTZ R11, R5.reuse, R16 ;  /* 0x00000010050b7220 */ /* 0x060fe20000410000 */
[----:B------:R-:W-:Y:S02]  /*1580*/  HADD2.F32 R16, -RZ, R139.H1_H1 ;  /* 0x3000008bff107230 */ /* 0x000fe40000004100 */
[----:B------:R-:W-:Y:S01]  /*1590*/  FMUL.FTZ R18, R5, R18 ;  /* 0x0000001205127220 */ /* 0x000fe20000410000 */
[----:B------:R-:W-:-:S02]  /*15a0*/  HADD2.F32 R96, -RZ, R140.H1_H1 ;  /* 0x3000008cff607230 */ /* 0x000fc40000004100 */
[----:B----4-:R-:W-:Y:S01]  /*15b0*/  FMUL.FTZ R9, R92, R9 ;  /* 0x000000095c097220 */ /* 0x010fe20000410000 */
[----:B------:R-:W-:Y:S01]  /*15c0*/  FADD.FTZ R61, R61, R93 ;  /* 0x0000005d3d3d7221 */ /* 0x000fe20000010000 */
[C---:B------:R-:W-:Y:S01]  /*15d0*/  FMUL.FTZ R16, R93.reuse, R16 ;  /* 0x000000105d107220 */ /* 0x040fe20000410000 */
[----:B------:R-:W-:Y:S01]  /*15e0*/  FFMA.FTZ R41, R93, R18, R41 ;  /* 0x000000125d297223 */ /* 0x000fe20000010029 */
[----:B------:R-:W-:Y:S01]  /*15f0*/  FADD.FTZ R127, R127, R9 ;  /* 0x000000097f7f7221 */ /* 0x000fe20000010000 */
[----:B------:R-:W-:Y:S01]  /*1600*/  FFMA.FTZ R93, R11, R9, R132 ;  /* 0x000000090b5d7223 */ /* 0x000fe20000010084 */
[----:B------:R-:W-:Y:S01]  /*1610*/  FADD.FTZ R60, R60, R92 ;  /* 0x0000005c3c3c7221 */ /* 0x000fe20000010000 */
[----:B------:R-:W-:Y:S01]  /*1620*/  FFMA.FTZ R40, R92, R11, R40 ;  /* 0x0000000b5c287223 */ /* 0x000fe20000010028 */
[----:B0-----:R-:W-:Y:S01]  /*1630*/  FMUL.FTZ R111, R5, R98 ;  /* 0x00000062056f7220 */ /* 0x001fe20000410000 */
        /* <DEDUP_REMOVED lines=14> */
.L_x_4504:
[----:B------:R-:W-:Y:S05]  /*1720*/  BSYNC.RECONVERGENT B0 ;  /* 0x0000000000007941 */ /* 0x000fea0003800200 */
.L_x_4503:
        /* <DEDUP_REMOVED lines=32> */
.L_x_4506:
[----:B------:R-:W-:Y:S05]  /*1930*/  BSYNC.RECONVERGENT B0 ;  /* 0x0000000000007941 */ /* 0x000fea0003800200 */
.L_x_4505:
[----:B------:R-:W1:Y:S08]  /*1940*/  S2UR UR5, SR_CgaCtaId ;  /* 0x00000000000579c3 */ /* 0x000e700000008800 */
[----:B------:R-:W-:Y:S01]  /*1950*/  BAR.SYNC.DEFER_BLOCKING 0x0 ;  /* 0x0000000000007b1d */ /* 0x000fe20000010000 */
[----:B------:R-:W-:-:S05]  /*1960*/  ISETP.NE.AND P4, PT, RZ, UR14, PT ;  /* 0x0000000eff007c0c */ /* 0x000fca000bf85270 */
        /* <DEDUP_REMOVED lines=13> */
[----:B------:R-:W-:-:S03]  /*1a40*/  FADD.FTZ R92, RZ, R93 ;  /* 0x0000005dff5c7221 */ /* 0x000fc60000010000 */
[----:B------:R-:W-:Y:S01]  /*1a50*/  FADD.FTZ R127, R94, R127 ;  /* 0x0000007f5e7f7221 */ /* 0x000fe20000010000 */
[----:B------:R-:W-:-:S03]  /*1a60*/  FADD.FTZ R92, R95, R92 ;  /* 0x0000005c5f5c7221 */ /* 0x000fc60000010000 */
[----:B-1----:R-:W-:Y:S01]  /*1a70*/  FADD.FTZ R127, R127, R96 ;  /* 0x000000607f7f7221 */ /* 0x002fe20000010000 */
[----:B------:R-:W-:Y:S01]  /*1a80*/  P2R R96, PR, RZ, 0x8 ;  /* 0x00000008ff607803 */ /* 0x000fe20000000000 */
[----:B------:R-:W-:Y:S01]  /*1a90*/  FADD.FTZ R92, R92, R97 ;  /* 0x000000615c5c7221 */ /* 0x000fe20000010000 */
[----:B------:R-:W-:Y:S01]  /*1aa0*/  ISETP.GE.U32.AND P3, PT, R4, 0x80, PT ;  /* 0x000000800400780c */ /* 0x000fe20003f66070 */
[----:B------:R-:W-:Y:S01]  /*1ab0*/  FADD.FTZ R98, R98, R127 ;  /* 0x0000007f62627221 */ /* 0x000fe20000010000 */
[----:B------:R-:W-:Y:S01]  /*1ac0*/  P2R R97, PR, RZ, 0x10 ;  /* 0x00000010ff617803 */ /* 0x000fe20000000000 */
[----:B------:R-:W-:Y:S02]  /*1ad0*/  FADD.FTZ R99, R99, R92 ;  /* 0x0000005c63637221 */ /* 0x000fe40000010000 */
[----:B------:R-:W-:Y:S02]  /*1ae0*/  FMUL.FTZ R98, R98, UR15 ;  /* 0x0000000f62627c20 */ /* 0x000fe40008410000 */
[----:B------:R-:W-:-:S03]  /*1af0*/  FMUL.FTZ R99, R99, UR15 ;  /* 0x0000000f63637c20 */ /* 0x000fc60008410000 */
[----:B------:R-:W-:-:S03]  /*1b00*/  FSEL R98, R98, RZ, !P4 ;  /* 0x000000ff62627208 */ /* 0x000fc60006000000 */
[----:B------:R-:W-:Y:S05]  /*1b10*/  @!P3 BRA `(.L_x_4508) ;  /* 0x0000000800b8b947 */ /* 0x000fea0003800000 */
        /* <DEDUP_REMOVED lines=24> */
.L_x_4511:
        /* <DEDUP_REMOVED lines=17> */
.L_x_4510:
        /* <DEDUP_REMOVED lines=20> */
.L_x_4513:
        /* <DEDUP_REMOVED lines=21> */
.L_x_4509:
        /* <DEDUP_REMOVED lines=21> */
.L_x_4515:
        /* <DEDUP_REMOVED lines=17> */
.L_x_4514:
        /* <DEDUP_REMOVED lines=20> */
.L_x_4516:
        /* <DEDUP_REMOVED lines=20> */
.L_x_4512:
        /* <DEDUP_REMOVED lines=14> */
.L_x_4508:
[----:B------:R-:W-:Y:S05]  /*2600*/  BSYNC.RECONVERGENT B0 ;  /* 0x0000000000007941 */ /* 0x000fea0003800200 */
.L_x_4507:
        /* <DEDUP_REMOVED lines=34> */
.L_x_4521:
        /* <DEDUP_REMOVED lines=17> */
.L_x_4520:
        /* <DEDUP_REMOVED lines=21> */
.L_x_4523:
        /* <DEDUP_REMOVED lines=13> */
.L_x_4519:
        /* <DEDUP_REMOVED lines=29> */
.L_x_4525:
        /* <DEDUP_REMOVED lines=17> */
.L_x_4524:
        /* <DEDUP_REMOVED lines=21> */
.L_x_4526:
        /* <DEDUP_REMOVED lines=12> */
.L_x_4522:
[----:B------:R-:W0:Y:S08]  /*3050*/  @P4 LDC.64 R132, c[0x0][0x478] ;  /* 0x00011e00ff844b82 */ /* 0x000e300000000a00 */
[----:B------:R-:W1:Y:S08]  /*3060*/  LDC.64 R130, c[0x0][0x468] ;  /* 0x00011a00ff827b82 */ /* 0x000e700000000a00 */
[----:B------:R-:W2:Y:S01]  /*3070*/  @P5 LDC.64 R122, c[0x0][0x470] ;  /* 0x00011c00ff7a5b82 */ /* 0x000ea20000000a00 */
[----:B0-----:R-:W-:-:S05]  /*3080*/  @P4 IMAD.WIDE.U32 R132, R0, 0x10, R132 ;  /* 0x0000001000844825 */ /* 0x001fca00078e0084 */
[----:B------:R3:W-:Y:S01]  /*3090*/  @P4 STG.E.128 desc[UR12][R132.64], R88 ;  /* 0x0000005884004986 */ /* 0x0007e2000c101d0c */
[----:B-1----:R-:W-:-:S05]  /*30a0*/  IMAD.WIDE.U32 R130, R0, 0x10, R130 ;  /* 0x0000001000827825 */ /* 0x002fca00078e0082 */
[----:B------:R3:W-:Y:S01]  /*30b0*/  STG.E.128 desc[UR12][R130.64], R92 ;  /* 0x0000005c82007986 */ /* 0x0007e2000c101d0c */
[C---:B--2---:R-:W-:Y:S01]  /*30c0*/  @P5 IMAD.WIDE.U32 R122, R0.reuse, 0x10, R122 ;  /* 0x00000010007a5825 */ /* 0x044fe200078e007a */
[----:B------:R-:W-:-:S04]  /*30d0*/  IADD3 R0, PT, PT, R0, 0x80, RZ ;  /* 0x0000008000007810 */ /* 0x000fc80007ffe0ff */
[----:B------:R3:W-:Y:S03]  /*30e0*/  @P5 STG.E.128 desc[UR12][R122.64], R84 ;  /* 0x000000547a005986 */ /* 0x0007e6000c101d0c */
.L_x_4518:
[----:B------:R-:W-:Y:S05]  /*30f0*/  BSYNC.RECONVERGENT B0 ;  /* 0x0000000000007941 */ /* 0x000fea0003800200 */
.L_x_4517:
        /* <DEDUP_REMOVED lines=13> */
[-CC-:B0--3--:R-:W-:Y:S01]  /*31d0*/  FFMA.FTZ R85, R15, R99.reuse, R98.reuse ;  /* 0x000000630f557223 */ /* 0x189fe20000010062 */
        /* <DEDUP_REMOVED lines=20> */
.L_x_4531:
        /* <DEDUP_REMOVED lines=17> */
.L_x_4530:
[----:B0--3--:R-:W0:Y:S02]  /*3430*/  LDC.64 R92, c[0x0][0x470] ;  /* 0x00011c00ff5c7b82 */ /* 0x009e240000000a00 */
        /* <DEDUP_REMOVED lines=20> */
.L_x_4533:
        /* <DEDUP_REMOVED lines=13> */
.L_x_4529:
[----:B0--3--:R-:W0:Y:S02]  /*3650*/  LDC.64 R92, c[0x0][0x478] ;  /* 0x00011e00ff5c7b82 */ /* 0x009e240000000a00 */
        /* <DEDUP_REMOVED lines=28> */
.L_x_4535:
        /* <DEDUP_REMOVED lines=17> */
.L_x_4534:
        /* <DEDUP_REMOVED lines=21> */
.L_x_4536:
        /* <DEDUP_REMOVED lines=12> */
.L_x_4532:
        /* <DEDUP_REMOVED lines=10> */
.L_x_4528:
[----:B------:R-:W-:Y:S05]  /*3be0*/  BSYNC.RECONVERGENT B0 ;  /* 0x0000000000007941 */ /* 0x000fea0003800200 */
.L_x_4527:
        /* <DEDUP_REMOVED lines=13> */
[-CC-:B0--34-:R-:W-:Y:S01]  /*3cc0*/  FFMA.FTZ R85, R13, R99.reuse, R98.reuse ;  /* 0x000000630d557223 */ /* 0x199fe20000010062 */
        /* <DEDUP_REMOVED lines=20> */
.L_x_4541:
        /* <DEDUP_REMOVED lines=17> */
.L_x_4540:
[----:B0--34-:R-:W0:Y:S02]  /*3f20*/  LDC.64 R92, c[0x0][0x470] ;  /* 0x00011c00ff5c7b82 */ /* 0x019e240000000a00 */
        /* <DEDUP_REMOVED lines=20> */
.L_x_4543:
        /* <DEDUP_REMOVED lines=13> */
.L_x_4539:
[----:B0--34-:R-:W0:Y:S02]  /*4140*/  LDC.64 R92, c[0x0][0x478] ;  /* 0x00011e00ff5c7b82 */ /* 0x019e240000000a00 */
        /* <DEDUP_REMOVED lines=28> */
.L_x_4545:
        /* <DEDUP_REMOVED lines=17> */
.L_x_4544:
        /* <DEDUP_REMOVED lines=21> */
.L_x_4546:
        /* <DEDUP_REMOVED lines=12> */
.L_x_4542:
        /* <DEDUP_REMOVED lines=10> */
.L_x_4538:
[----:B------:R-:W-:Y:S05]  /*46d0*/  BSYNC.RECONVERGENT B0 ;  /* 0x0000000000007941 */ /* 0x000fea0003800200 */
.L_x_4537:
        /* <DEDUP_REMOVED lines=34> */
.L_x_4551:
        /* <DEDUP_REMOVED lines=17> */
.L_x_4550:
        /* <DEDUP_REMOVED lines=21> */
.L_x_4553:
        /* <DEDUP_REMOVED lines=13> */
.L_x_4549:
        /* <DEDUP_REMOVED lines=29> */
.L_x_4555:
        /* <DEDUP_REMOVED lines=17> */
.L_x_4554:
        /* <DEDUP_REMOVED lines=21> */
.L_x_4556:
        /* <DEDUP_REMOVED lines=12> */
.L_x_4552:
        /* <DEDUP_REMOVED lines=9> */
.L_x_4548:
[----:B------:R-:W-:Y:S05]  /*51b0*/  BSYNC.RECONVERGENT B0 ;  /* 0x0000000000007941 */ /* 0x000fea0003800200 */
.L_x_4547:
[----:B------:R-:W-:Y:S01]  /*51c0*/  ISETP.NE.AND P4, PT, R96, RZ, PT ;  /* 0x000000ff6000720c */ /* 0x000fe20003f85270 */
[----:B------:R-:W-:-:S12]  /*51d0*/  UPLOP3.LUT UP1, UPT, UPT, UPT, UP1, 0x40, 0x4 ;  /* 0x000000000004789c */ /* 0x000fd80003f2e810 */
[----:B------:R-:W-:Y:S05]  /*51e0*/  @!P4 BRA `(.L_x_4557) ;  /* 0xffffffb40054c947 */ /* 0x000fea000383ffff */
.L_x_4494:
[----:B------:R-:W1:Y:S01]  /*51f0*/  LDC.64 R2, c[0x0][0x440] ;  /* 0x00011000ff027b82 */ /* 0x000e620000000a00 */
[----:B------:R-:W-:Y:S01]  /*5200*/  ISETP.NE.AND P4, PT, R8, RZ, PT ;  /* 0x000000ff0800720c */ /* 0x000fe20003f85270 */
[----:B------:R-:W-:-:S05]  /*5210*/  IMAD R7, R7, UR11, RZ ;  /* 0x0000000b07077c24 */ /* 0x000fca000f8e02ff */
[----:B------:R-:W-:Y:S01]  /*5220*/  LEA.HI R19, R7, R6, RZ, 0x1e ;  /* 0x0000000607137211 */ /* 0x000fe200078ff0ff */
[----:B-----5:R-:W0:Y:S08]  /*5230*/  LDC.64 R4, c[0x0][0x448] ;  /* 0x00011200ff047b82 */ /* 0x020e300000000a00 */
[----:B------:R-:W2:Y:S08]  /*5240*/  LDC.64 R8, c[0x0][0x440] ;  /* 0x00011000ff087b82 */ /* 0x000eb00000000a00 */
[----:B------:R-:W3:Y:S01]  /*5250*/  LDC.64 R10, c[0x0][0x448] ;  /* 0x00011200ff0a7b82 */ /* 0x000ee20000000a00 */
[----:B-1----:R-:W-:-:S05]  /*5260*/  @P3 IMAD.WIDE.U32 R2, R19, 0x10, R2 ;  /* 0x0000001013023825 */ /* 0x002fca00078e0002 */
[----:B------:R1:W-:Y:S02]  /*5270*/  @P3 STG.E.128 desc[UR12][R2.64], R44 ;  /* 0x0000002c02003986 */ /* 0x0003e4000c101d0c */
[----:B------:R-:W4:Y:S01]  /*5280*/  LDC.64 R12, c[0x0][0x440] ;  /* 0x00011000ff0c7b82 */ /* 0x000f220000000a00 */
[C---:B0-----:R-:W-:Y:S01]  /*5290*/  @P3 IMAD.WIDE.U32 R4, R19.reuse, 0x10, R4 ;  /* 0x0000001013043825 */ /* 0x041fe200078e0004 */
[----:B------:R-:W-:-:S04]  /*52a0*/  @P3 IADD3 R19, PT, PT, R19, 0x80, RZ ;  /* 0x0000008013133810 */ /* 0x000fc80007ffe0ff */
[----:B------:R1:W-:Y:S02]  /*52b0*/  @P3 STG.E.128 desc[UR12][R4.64], R24 ;  /* 0x0000001804003986 */ /* 0x0003e4000c101d0c */
[----:B------:R-:W0:Y:S01]  /*52c0*/  LDC.64 R14, c[0x0][0x448] ;  /* 0x00011200ff0e7b82 */ /* 0x000e220000000a00 */
[----:B--2---:R-:W-:-:S05]  /*52d0*/  @P0 IMAD.WIDE.U32 R8, R19, 0x10, R8 ;  /* 0x0000001013080825 */ /* 0x004fca00078e0008 */
[----:B------:R1:W-:Y:S02]  /*52e0*/  @P0 STG.E.128 desc[UR12][R8.64], R48 ;  /* 0x0000003008000986 */ /* 0x0003e4000c101d0c */
[----:B------:R-:W2:Y:S01]  /*52f0*/  LDC.64 R6, c[0x0][0x440] ;  /* 0x00011000ff067b82 */ /* 0x000ea20000000a00 */
[C---:B---3--:R-:W-:Y:S01]  /*5300*/  @P0 IMAD.WIDE.U32 R10, R19.reuse, 0x10, R10 ;  /* 0x00000010130a0825 */ /* 0x048fe200078e000a */
[----:B------:R-:W-:-:S04]  /*5310*/  @P0 IADD3 R19, PT, PT, R19, 0x80, RZ ;  /* 0x0000008013130810 */ /* 0x000fc80007ffe0ff */
[----:B------:R1:W-:Y:S02]  /*5320*/  @P0 STG.E.128 desc[UR12][R10.64], R28 ;  /* 0x0000001c0a000986 */ /* 0x0003e4000c101d0c */
[----:B------:R-:W3:Y:S01]  /*5330*/  LDC.64 R16, c[0x0][0x448] ;  /* 0x00011200ff107b82 */ /* 0x000ee20000000a00 */
[----:B----4-:R-:W-:-:S05]  /*5340*/  @P1 IMAD.WIDE.U32 R12, R19, 0x10, R12 ;  /* 0x00000010130c1825 */ /* 0x010fca00078e000c */
[----:B------:R1:W-:Y:S01]  /*5350*/  @P1 STG.E.128 desc[UR12][R12.64], R52 ;  /* 0x000000340c001986 */ /* 0x0003e2000c101d0c */
[C---:B0-----:R-:W-:Y:S01]  /*5360*/  @P1 IMAD.WIDE.U32 R14, R19.reuse, 0x10, R14 ;  /* 0x00000010130e1825 */ /* 0x041fe200078e000e */
[----:B------:R-:W-:-:S04]  /*5370*/  @P1 IADD3 R19, PT, PT, R19, 0x80, RZ ;  /* 0x0000008013131810 */ /* 0x000fc80007ffe0ff */
[----:B------:R1:W-:Y:S01]  /*5380*/  @P1 STG.E.128 desc[UR12][R14.64], R32 ;  /* 0x000000200e001986 */ /* 0x0003e2000c101d0c */
[----:B--2---:R-:W-:-:S05]  /*5390*/  @P2 IMAD.WIDE.U32 R6, R19, 0x10, R6 ;  /* 0x0000001013062825 */ /* 0x004fca00078e0006 */
[----:B------:R1:W-:Y:S01]  /*53a0*/  @P2 STG.E.128 desc[UR12][R6.64], R56 ;  /* 0x0000003806002986 */ /* 0x0003e2000c101d0c */
[----:B---3--:R-:W-:-:S05]  /*53b0*/  @P2 IMAD.WIDE.U32 R16, R19, 0x10, R16 ;  /* 0x0000001013102825 */ /* 0x008fca00078e0010 */
[----:B------:R1:W-:Y:S01]  /*53c0*/  @P2 STG.E.128 desc[UR12][R16.64], R36 ;  /* 0x0000002410002986 */ /* 0x0003e2000c101d0c */
[----:B------:R-:W-:Y:S05]  /*53d0*/  @!P4 EXIT ;  /* 0x000000000000c94d */ /* 0x000fea0003800000 */
[----:B-1----:R-:W0:Y:S01]  /*53e0*/  LDC.64 R2, c[0x0][0x440] ;  /* 0x00011000ff027b82 */ /* 0x002e220000000a00 */
[----:B------:R-:W-:-:S07]  /*53f0*/  @P2 IADD3 R19, PT, PT, R19, 0x80, RZ ;  /* 0x0000008013132810 */ /* 0x000fce0007ffe0ff */
[----:B------:R-:W1:Y:S01]  /*5400*/  LDC.64 R4, c[0x0][0x448] ;  /* 0x00011200ff047b82 */ /* 0x000e620000000a00 */
[----:B0-----:R-:W-:-:S05]  /*5410*/  IMAD.WIDE.U32 R2, R19, 0x10, R2 ;  /* 0x0000001013027825 */ /* 0x001fca00078e0002 */
[----:B------:R-:W-:Y:S01]  /*5420*/  STG.E.128 desc[UR12][R2.64], R60 ;  /* 0x0000003c02007986 */ /* 0x000fe2000c101d0c */
[----:B-1----:R-:W-:-:S05]  /*5430*/  IMAD.WIDE.U32 R4, R19, 0x10, R4 ;  /* 0x0000001013047825 */ /* 0x002fca00078e0004 */
[----:B------:R-:W-:Y:S01]  /*5440*/  STG.E.128 desc[UR12][R4.64], R40 ;  /* 0x0000002804007986 */ /* 0x000fe2000c101d0c */
[----:B------:R-:W-:Y:S05]  /*5450*/  EXIT ;  /* 0x000000000000794d */ /* 0x000fea0003800000 */
.L_x_4558:
        /* <DEDUP_REMOVED lines=10> */
.L_x_5470:


//--------------------- .text._ZN10layer_norm31ln_parallel_residual_bwd_kernelINS_13Kernel_traitsI6__halfffffjLj2560ELj1ELj1ELj4ELj16ENS_18Kernel_traits_baseILj2560ES2_ffffjLj128EEEEELb0ELb1ELb1EEEvNS_9BwdParamsE --------------------------
	.section	.text._ZN10layer_norm31ln_parallel_residual_bwd_kernelINS_13Kernel_traitsI6__halfffffjLj2560ELj1ELj1ELj4ELj16ENS_18Kernel_traits_baseILj2560ES2_ffffjLj128EEEEELb0ELb1ELb1EEEvNS_9BwdParamsE,"ax",@progbits
	.align	128
        .global         _ZN10layer_norm31ln_parallel_residual_bwd_kernelINS_13Kernel_traitsI6__halfffffjLj2560ELj1ELj1ELj4ELj16ENS_18Kernel_traits_baseILj2560ES2_ffffjLj128EEEEELb0ELb1ELb1EEEvNS_9BwdParamsE
        .type           _ZN10layer_norm31ln_parallel_residual_bwd_kernelINS_13Kernel_traitsI6__halfffffjLj2560ELj1ELj1ELj4ELj16ENS_18Kernel_traits_baseILj2560ES2_ffffjLj128EEEEELb0ELb1ELb1EEEvNS_9BwdParamsE,@function
        .size           _ZN10layer_norm31ln_parallel_residual_bwd_kernelINS_13Kernel_traitsI6__halfffffjLj2560ELj1ELj1ELj4ELj16ENS_18Kernel_traits_baseILj2560ES2_ffffjLj128EEEEELb0ELb1ELb1EEEvNS_9BwdParamsE,(.L_x_5471 - _ZN10layer_norm31ln_parallel_residual_bwd_kernelINS_13Kernel_traitsI6__halfffffjLj2560ELj1ELj1ELj4ELj16ENS_18Kernel_traits_baseILj2560ES2_ffffjLj128EEEEELb0ELb1ELb1EEEvNS_9BwdParamsE)
        .other          _ZN10layer_norm31ln_parallel_residual_bwd_kernelINS_13Kernel_traitsI6__halfffffjLj2560ELj1ELj1ELj4ELj16ENS_18Kernel_traits_baseILj2560ES2_ffffjLj128EEEEELb0ELb1ELb1EEEvNS_9BwdParamsE,@"STO_CUDA_ENTRY STV_DEFAULT"
_ZN10layer_norm31ln_parallel_residual_bwd_kernelINS_13Kernel_traitsI6__halfffffjLj2560ELj1ELj1ELj4ELj16ENS_18Kernel_traits_baseILj2560ES2_ffffjLj128EEEEELb0ELb1ELb1EEEvNS_9BwdParamsE:
.text._ZN10layer_norm31ln_parallel_residual_bwd_kernelINS_13Kernel_traitsI6__halfffffjLj2560ELj1ELj1ELj4ELj16ENS_18Kernel_traits_baseILj2560ES2_ffffjLj128EEEEELb0ELb1ELb1EEEvNS_9BwdParamsE:
        /* <DEDUP_REMOVED lines=46> */
[----:B------:R-:W-:Y:S01]  /*02e0*/  MOV R120, RZ ;  /* 0x000000ff00787202 */ /* 0x000fe20000000f00 */
[----:B------:R-:W1:Y:S01]  /*02f0*/  LDCU.U8 UR14, c[0x0][0x410] ;  /* 0x00008200ff0e77ac */ /* 0x000e620008000000 */
[----:B0-----:R-:W-:Y:S01]  /*0300*/  IMAD.WIDE.U32 R2, R0, 0x8, R2 ;  /* 0x0000000800027825 */ /* 0x001fe200078e0002 */
[----:B------:R-:W-:Y:S01]  /*0310*/  UPLOP3.LUT UP1, UPT, UPT, UPT, UPT, 0x40, 0x4 ;  /* 0x000000000004789c */ /* 0x000fe20003f2e870 */
[----:B------:R-:W0:Y:S03]  /*0320*/  LDCU UR15, c[0x0][0x388] ;  /* 0x00007100ff0f77ac */ /* 0x000e260008000800 */
[----:B--2---:R-:W2:Y:S01]  /*0330*/  LDG.E.64 R116, desc[UR12][R2.64+0x1000] ;  /* 0x0010000c02747981 */ /* 0x004ea2000c1e1b00 */
[----:B------:R-:W3:Y:S03]  /*0340*/  LDCU UR18, c[0x0][0x400] ;  /* 0x00008000ff1277ac */ /* 0x000ee60008000800 */
[----:B------:R-:W4:Y:S01]  /*0350*/  LDG.E.64 R114, desc[UR12][R2.64+0xc00] ;  /* 0x000c000c02727981 */ /* 0x000f22000c1e1b00 */
[----:B------:R-:W0:Y:S03]  /*0360*/  LDCU.64 UR6, c[0x0][0x470] ;  /* 0x00008e00ff0677ac */ /* 0x000e260008000a00 */
[----:B------:R-:W5:Y:S01]  /*0370*/  LDG.E.64 R112, desc[UR12][R2.64+0x800] ;  /* 0x0008000c02707981 */ /* 0x000f62000c1e1b00 */
[----:B------:R-:W0:Y:S03]  /*0380*/  LDCU.64 UR8, c[0x0][0x478] ;  /* 0x00008f00ff0877ac */ /* 0x000e260008000a00 */
[----:B------:R-:W3:Y:S01]  /*0390*/  LDG.E.64 R110, desc[UR12][R2.64+0x400] ;  /* 0x0004000c026e7981 */ /* 0x000ee2000c1e1b00 */
[----:B------:R-:W0:Y:S03]  /*03a0*/  LDCU.64 UR16, c[0x0][0x438] ;  /* 0x00008700ff1077ac */ /* 0x000e260008000a00 */
[----:B------:R1:W3:Y:S01]  /*03b0*/  LDG.E.64 R108, desc[UR12][R2.64] ;  /* 0x0000000c026c7981 */ /* 0x0002e2000c1e1b00 */
[----:B------:R-:W-:-:S02]  /*03c0*/  MOV R119, UR11 ;  /* 0x0000000b00777c02 */ /* 0x000fc40008000f00 */
        /* <DEDUP_REMOVED lines=21> */
[----:B------:R-:W-:-:S02]  /*0520*/  HFMA2 R108, -RZ, RZ, 0, 0 ;  /* 0x00000000ff6c7431 */ /* 0x000fc400000001ff */
        /* <DEDUP_REMOVED lines=10> */
.L_x_4602:
[----:B0-----:R-:W0:Y:S01]  /*05d0*/  LDC.64 R24, c[0x0][0x3c0] ;  /* 0x0000f000ff187b82 */ /* 0x001e220000000a00 */
[----:B------:R-:W-:-:S05]  /*05e0*/  IMAD R26, R119, UR15, RZ ;  /* 0x0000000f771a7c24 */ /* 0x000fca000f8e02ff */
[----:B------:R-:W-:Y:S02]  /*05f0*/  SHF.R.S32.HI R27, RZ, 0x1f, R26 ;  /* 0x0000001fff1b7819 */ /* 0x000fe4000001141a */
[----:B------:R-:W1:Y:S02]  /*0600*/  LDC.64 R40, c[0x0][0x428] ;  /* 0x00010a00ff287b82 */ /* 0x000e640000000a00 */
[----:B------:R-:W-:-:S04]  /*0610*/  LEA.HI R27, R27, R26, RZ, 0x2 ;  /* 0x0000001a1b1b7211 */ /* 0x000fc800078f10ff */
[----:B------:R-:W-:Y:S02]  /*0620*/  LEA.HI.SX32 R136, R27, R0, 0x1e ;  /* 0x000000001b887211 */ /* 0x000fe400078ff2ff */
[----:B------:R-:W2:Y:S02]  /*0630*/  LDC.64 R88, c[0x0][0x3a8] ;  /* 0x0000ea00ff587b82 */ /* 0x000ea40000000a00 */
[C---:B------:R-:W-:Y:S02]  /*0640*/  IADD3 R135, PT, PT, R136.reuse, 0x80, RZ ;  /* 0x0000008088877810 */ /* 0x040fe40007ffe0ff */
[----:B------:R-:W-:Y:S01]  /*0650*/  IADD3 R132, PT, PT, R136, 0x180, RZ ;  /* 0x0000018088847810 */ /* 0x000fe20007ffe0ff */
[----:B0-----:R-:W-:-:S03]  /*0660*/  IMAD.WIDE R24, R119, 0x4, R24 ;  /* 0x0000000477187825 */ /* 0x001fc600078e0218 */
[----:B------:R-:W0:Y:S02]  /*0670*/  LDC.64 R32, c[0x0][0x3c8] ;  /* 0x0000f200ff207b82 */ /* 0x000e240000000a00 */
[----:B------:R1:W3:Y:S02]  /*0680*/  LDG.E R137, desc[UR12][R24.64] ;  /* 0x0000000c18897981 */ /* 0x0002e4000c1e1900 */
[----:B-1----:R-:W-:-:S04]  /*0690*/  IMAD.WIDE.U32 R24, R136, 0x10, R40 ;  /* 0x0000001088187825 */ /* 0x002fc800078e0028 */
[C-C-:B--2---:R-:W-:Y:S02]  /*06a0*/  IMAD.WIDE.U32 R76, R135.reuse, 0x10, R88.reuse ;  /* 0x00000010874c7825 */ /* 0x144fe400078e0058 */
[----:B------:R-:W2:Y:S02]  /*06b0*/  LDG.E.128 R24, desc[UR12][R24.64] ;  /* 0x0000000c18187981 */ /* 0x000ea4000c1e1d00 */
[--C-:B------:R-:W-:Y:S02]  /*06c0*/  IMAD.WIDE.U32 R84, R132, 0x10, R88.reuse ;  /* 0x0000001084547825 */ /* 0x100fe400078e0058 */
[----:B------:R-:W4:Y:S02]  /*06d0*/  LDG.E.128 R76, desc[UR12][R76.64] ;  /* 0x0000000c4c4c7981 */ /* 0x000f24000c1e1d00 */
[----:B------:R-:W-:Y:S02]  /*06e0*/  IMAD.WIDE.U32 R72, R136, 0x10, R88 ;  /* 0x0000001088487825 */ /* 0x000fe400078e0058 */
[----:B------:R-:W4:Y:S02]  /*06f0*/  LDG.E.128 R84, desc[UR12][R84.64] ;  /* 0x0000000c54547981 */ /* 0x000f24000c1e1d00 */
[----:B------:R-:W-:-:S02]  /*0700*/  IMAD.WIDE.U32 R28, R135, 0x10, R40 ;  /* 0x00000010871c7825 */ /* 0x000fc400078e0028 */
[----:B------:R-:W4:Y:S01]  /*0710*/  LDG.E.128 R72, desc[UR12][R72.64] ;  /* 0x0000000c48487981 */ /* 0x000f22000c1e1d00 */
[C---:B------:R-:W-:Y:S01]  /*0720*/  IADD3 R134, PT, PT, R136.reuse, 0x100, RZ ;  /* 0x0000010088867810 */ /* 0x040fe20007ffe0ff */
[----:B0-----:R-:W-:Y:S02]  /*0730*/  IMAD.WIDE R32, R119, 0x4, R32 ;  /* 0x0000000477207825 */ /* 0x001fe400078e0220 */
[----:B------:R-:W4:Y:S04]  /*0740*/  LDG.E.128 R28, desc[UR12][R28.64] ;  /* 0x0000000c1c1c7981 */ /* 0x000f28000c1e1d00 */
[----:B------:R0:W4:Y:S01]  /*0750*/  LDG.E R133, desc[UR12][R32.64] ;  /* 0x0000000c20857981 */ /* 0x000122000c1e1900 */
[----:B------:R-:W-:Y:S01]  /*0760*/  IADD3 R131, PT, PT, R136, 0x200, RZ ;  /* 0x0000020088837810 */ /* 0x000fe20007ffe0ff */
[----:B------:R-:W-:-:S04]  /*0770*/  IMAD.WIDE.U32 R80, R134, 0x10, R88 ;  /* 0x0000001086507825 */ /* 0x000fc800078e0058 */
[----:B0-----:R-:W-:Y:S02]  /*0780*/  IMAD.WIDE.U32 R32, R134, 0x10, R40 ;  /* 0x0000001086207825 */ /* 0x001fe400078e0028 */
[----:B------:R-:W4:Y:S02]  /*0790*/  LDG.E.128 R80, desc[UR12][R80.64] ;  /* 0x0000000c50507981 */ /* 0x000f24000c1e1d00 */
[----:B------:R-:W-:Y:S02]  /*07a0*/  IMAD.WIDE.U32 R88, R131, 0x10, R88 ;  /* 0x0000001083587825 */ /* 0x000fe400078e0058 */
[----:B------:R-:W4:Y:S04]  /*07b0*/  LDG.E.128 R32, desc[UR12][R32.64] ;  /* 0x0000000c20207981 */ /* 0x000f28000c1e1d00 */
[----:B------:R-:W4:Y:S01]  /*07c0*/  LDG.E.128 R88, desc[UR12][R88.64] ;  /* 0x0000000c58587981 */ /* 0x000f22000c1e1d00 */
[----:B------:R-:W-:-:S06]  /*07d0*/  IMAD.WIDE.U32 R36, R132, 0x10, R40 ;  /* 0x0000001084247825 */ /* 0x000fcc00078e0028 */
[----:B------:R-:W4:Y:S01]  /*07e0*/  LDG.E.128 R36, desc[UR12][R36.64] ;  /* 0x0000000c24247981 */ /* 0x000f22000c1e1d00 */
[----:B------:R-:W-:-:S06]  /*07f0*/  IMAD.WIDE.U32 R40, R131, 0x10, R40 ;  /* 0x0000001083287825 */ /* 0x000fcc00078e0028 */
[----:B------:R-:W4:Y:S01]  /*0800*/  LDG.E.128 R40, desc[UR12][R40.64] ;  /* 0x0000000c28287981 */ /* 0x000f22000c1e1d00 */
[----:B------:R-:W-:-:S04]  /*0810*/  ISETP.NE.U32.AND P1, PT, RZ, UR16, PT ;  /* 0x00000010ff007c0c */ /* 0x000fc8000bf25070 */
[----:B------:R-:W-:Y:S02]  /*0820*/  ISETP.NE.AND.EX P1, PT, RZ, UR17, PT, P1 ;  /* 0x00000011ff007c0c */ /* 0x000fe4000bf25310 */
[----:B------:R-:W-:-:S11]  /*0830*/  ISETP.NE.AND P2, PT, RZ, UR14, PT ;  /* 0x0000000eff007c0c */ /* 0x000fd6000bf45270 */
[----:B------:R-:W0:Y:S08]  /*0840*/  @P1 LDC.64 R146, c[0x0][0x438] ;  /* 0x00010e00ff921b82 */ /* 0x000e300000000a00 */
[----:B------:R-:W1:Y:S08]  /*0850*/  @P1 LDC.64 R148, c[0x0][0x438] ;  /* 0x00010e00ff941b82 */ /* 0x000e700000000a00 */
[----:B------:R-:W1:Y:S08]  /*0860*/  @P1 LDC.64 R156, c[0x0][0x438] ;  /* 0x00010e00ff9c1b82 */ /* 0x000e700000000a00 */
[----:B------:R-:W1:Y:S01]  /*0870*/  @P1 LDC.64 R138, c[0x0][0x438] ;  /* 0x00010e00ff8a1b82 */ /* 0x000e620000000a00 */
[----:B0-----:R-:W-:-:S05]  /*0880*/  @P1 IMAD.WIDE.U32 R146, R136, 0x10, R146 ;  /* 0x0000001088921825 */ /* 0x001fca00078e0092 */
[----:B-----5:R0:W5:Y:S01]  /*0890*/  @P1 LDG.E.128 R44, desc[UR12][R146.64] ;  /* 0x0000000c922c1981 */ /* 0x020162000c1e1d00 */
[----:B-1----:R-:W-:Y:S01]  /*08a0*/  @P1 IMAD.WIDE.U32 R148, R131, 0x10, R148 ;  /* 0x0000001083941825 */ /* 0x002fe200078e0094 */
[----:B------:R-:W1:Y:S04]  /*08b0*/  @P1 LDC.64 R162, c[0x0][0x438] ;  /* 0x00010e00ffa21b82 */ /* 0x000e680000000a00 */
[----:B------:R0:W5:Y:S01]  /*08c0*/  @P1 LDG.E.128 R60, desc[UR12][R148.64] ;  /* 0x0000000c943c1981 */ /* 0x000162000c1e1d00 */
[----:B------:R-:W-:-:S05]  /*08d0*/  @P1 IMAD.WIDE.U32 R156, R132, 0x10, R156 ;  /* 0x00000010849c1825 */ /* 0x000fca00078e009c */
[----:B------:R0:W5:Y:S01]  /*08e0*/  @P1 LDG.E.128 R56, desc[UR12][R156.64] ;  /* 0x0000000c9c381981 */ /* 0x000162000c1e1d00 */
[----:B------:R-:W-:-:S05]  /*08f0*/  @P1 IMAD.WIDE.U32 R138, R135, 0x10, R138 ;  /* 0x00000010878a1825 */ /* 0x000fca00078e008a */
[----:B------:R0:W5:Y:S01]  /*0900*/  @P1 LDG.E.128 R48, desc[UR12][R138.64] ;  /* 0x0000000c8a301981 */ /* 0x000162000c1e1d00 */
[----:B-1----:R-:W-:-:S05]  /*0910*/  @P1 IMAD.WIDE.U32 R162, R134, 0x10, R162 ;  /* 0x0000001086a21825 */ /* 0x002fca00078e00a2 */
[----:B------:R1:W5:Y:S01]  /*0920*/  @P1 LDG.E.128 R52, desc[UR12][R162.64] ;  /* 0x0000000ca2341981 */ /* 0x000362000c1e1d00 */
[----:B---3--:R-:W-:Y:S01]  /*0930*/  FSEL R137, R137, RZ, !P2 ;  /* 0x000000ff89897208 */ /* 0x008fe20005000000 */
[----:B--2---:R-:W-:Y:S01]  /*0940*/  FMUL.FTZ R159, R122, R24 ;  /* 0x000000187a9f7220 */ /* 0x004fe20000410000 */
[----:B------:R-:W-:-:S03]  /*0950*/  FMUL.FTZ R155, R110, R25 ;  /* 0x000000196e9b7220 */ /* 0x000fc60000410000 */
[C---:B----4-:R-:W-:Y:S01]  /*0960*/  FADD.FTZ R151, -R137.reuse, R78 ;  /* 0x0000004e89977221 */ /* 0x050fe20000010100 */
[C---:B------:R-:W-:Y:S01]  /*0970*/  FADD.FTZ R152, -R137.reuse, R79 ;  /* 0x0000004f89987221 */ /* 0x040fe20000010100 */
[C---:B------:R-:W-:Y:S01]  /*0980*/  FADD.FTZ R78, -R137.reuse, R84 ;  /* 0x00000054894e7221 */ /* 0x040fe20000010100 */
[----:B------:R-:W-:Y:S01]  /*0990*/  FADD.FTZ R84, RZ, R159 ;  /* 0x0000009fff547221 */ /* 0x000fe20000010000 */
[----:B------:R-:W-:Y:S01]  /*09a0*/  FADD.FTZ R79, -R137, R85 ;  /* 0x00000055894f7221 */ /* 0x000fe20000010100 */
[----:B------:R-:W-:Y:S02]  /*09b0*/  FMUL.FTZ R154, R121, R26 ;  /* 0x0000001a799a7220 */ /* 0x000fe40000410000 */
[----:B------:R-:W-:Y:S01]  /*09c0*/  FADD.FTZ R85, R84, R155 ;  /* 0x0000009b54557221 */ /* 0x000fe20000010000 */
[----:B------:R-:W-:-:S03]  /*09d0*/  FMUL.FTZ R153, R109, R27 ;  /* 0x0000001b6d997220 */ /* 0x000fc60000410000 */
[----:B------:R-:W-:Y:S01]  /*09e0*/  FADD.FTZ R84, R85, R154 ;  /* 0x0000009a55547221 */ /* 0x000fe20000010000 */
[----:B------:R-:W-:-:S03]  /*09f0*/  FMUL.FTZ R145, R124, R28 ;  /* 0x0000001c7c917220 */ /* 0x000fc60000410000 */
[----:B------:R-:W-:Y:S01]  /*0a00*/  FADD.FTZ R84, R84, R153 ;  /* 0x0000009954547221 */ /* 0x000fe20000010000 */
[C---:B------:R-:W-:Y:S01]  /*0a10*/  FADD.FTZ R160, -R137.reuse, R72 ;  /* 0x0000004889a07221 */ /* 0x040fe20000010100 */
[----:B0-----:R-:W-:Y:S02]  /*0a20*/  FMUL.FTZ R146, R112, R29 ;  /* 0x0000001d70927220 */ /* 0x001fe40000410000 */
[----:B------:R-:W-:Y:S01]  /*0a30*/  FADD.FTZ R85, R84, R145 ;  /* 0x0000009154557221 */ /* 0x000fe20000010000 */
[----:B------:R-:W-:Y:S01]  /*0a40*/  FADD.FTZ R158, -R137, R73 ;  /* 0x00000049899e7221 */ /* 0x000fe20000010100 */
[----:B------:R-:W-:Y:S01]  /*0a50*/  FMUL.FTZ R160, R133, R160 ;  /* 0x000000a085a07220 */ /* 0x000fe20000410000 */
[----:B------:R-:W-:Y:S01]  /*0a60*/  FMUL.FTZ R147, R123, R30 ;  /* 0x0000001e7b937220 */ /* 0x000fe20000410000 */
[----:B------:R-:W-:Y:S01]  /*0a70*/  FADD.FTZ R84, R85, R146 ;  /* 0x0000009255547221 */ /* 0x000fe20000010000 */
[C---:B------:R-:W-:Y:S01]  /*0a80*/  FADD.FTZ R74, -R137.reuse, R74 ;  /* 0x0000004a894a7221 */ /* 0x040fe20000010100 */
[----:B------:R-:W-:Y:S01]  /*0a90*/  FADD.FTZ R73, -R137, R87 ;  /* 0x0000005789497221 */ /* 0x000fe20000010100 */
[----:B------:R-:W-:Y:S01]  /*0aa0*/  FMUL.FTZ R158, R133, R158 ;  /* 0x0000009e859e7220 */ /* 0x000fe20000410000 */
[----:B------:R-:W-:Y:S01]  /*0ab0*/  FFMA.FTZ R85, R160, R159, RZ ;  /* 0x0000009fa0557223 */ /* 0x000fe200000100ff */
[----:B------:R-:W-:Y:S01]  /*0ac0*/  FMUL.FTZ R148, R111, R31 ;  /* 0x0000001f6f947220 */ /* 0x000fe20000410000 */
        /* <DEDUP_REMOVED lines=9> */
[----:B------:R-:W-:Y:S01]  /*0b60*/  FMUL.FTZ R138, R114, R33 ;  /* 0x00000021728a7220 */ /* 0x000fe20000410000 */
[----:B------:R-:W-:Y:S01]  /*0b70*/  FADD.FTZ R75, R84, R139 ;  /* 0x0000008b544b7221 */ /* 0x000fe20000010000 */
[C---:B------:R-:W-:Y:S01]  /*0b80*/  FADD.FTZ R141, -R137.reuse, R80 ;  /* 0x00000050898d7221 */ /* 0x040fe20000010100 */
        /* <DEDUP_REMOVED lines=9> */
[----:B------:R-:W-:Y:S01]  /*0c20*/  FADD.FTZ R83, -R137, R91 ;  /* 0x0000005b89537221 */ /* 0x000fe20000010100 */
        /* <DEDUP_REMOVED lines=22> */
[----:B------:R-:W-:-:S02]  /*0d90*/  FADD.FTZ R74, R77, R86 ;  /* 0x000000564d4a7221 */ /* 0x000fc40000010000 */
[----:B------:R-:W-:Y:S02]  /*0da0*/  FFMA.FTZ R88, R142, R138, R75 ;  /* 0x0000008a8e587223 */ /* 0x000fe4000001004b */
[----:B------:R-:W-:Y:S02]  /*0db0*/  FADD.FTZ R77, R74, R87 ;  /* 0x000000574a4d7221 */ /* 0x000fe40000010000 */
[----:B------:R-:W0:Y:S01]  /*0dc0*/  LDC.64 R74, c[0x0][0x380] ;  /* 0x0000e000ff4a7b82 */ /* 0x000e220000000a00 */
[----:B------:R-:W-:Y:S01]  /*0dd0*/  FMUL.FTZ R76, R130, R40 ;  /* 0x00000028824c7220 */ /* 0x000fe20000410000 */
[C---:B------:R-:W-:Y:S01]  /*0de0*/  FMUL.FTZ R143, R133.reuse, R143 ;  /* 0x0000008f858f7220 */ /* 0x040fe20000410000 */
[----:B------:R-:W-:Y:S02]  /*0df0*/  FMUL.FTZ R144, R133, R144 ;  /* 0x0000009085907220 */ /* 0x000fe40000410000 */
[----:B------:R-:W-:Y:S01]  /*0e00*/  FADD.FTZ R90, R77, R76 ;  /* 0x0000004c4d5a7221 */ /* 0x000fe20000010000 */
        /* <DEDUP_REMOVED lines=9> */
[----:B-1----:R-:W-:Y:S01]  /*0ea0*/  FFMA.FTZ R162, R88, R84, R161 ;  /* 0x0000005458a27223 */ /* 0x002fe200000100a1 */
[----:B------:R-:W-:-:S02]  /*0eb0*/  FMUL.FTZ R90, R133, R72 ;  /* 0x00000048855a7220 */ /* 0x000fc40000410000 */
[----:B------:R-:W-:Y:S01]  /*0ec0*/  FADD.FTZ R72, R164, R79 ;  /* 0x0000004fa4487221 */ /* 0x000fe20000010000 */
[----:B------:R-:W-:Y:S01]  /*0ed0*/  FFMA.FTZ R161, R89, R85, R162 ;  /* 0x0000005559a17223 */ /* 0x000fe200000100a2 */
[----:B------:R-:W-:-:S03]  /*0ee0*/  FMUL.FTZ R91, R133, R73 ;  /* 0x00000049855b7220 */ /* 0x000fc60000410000 */
[----:B------:R-:W1:Y:S01]  /*0ef0*/  SHFL.DOWN PT, R73, R72, 0x10, 0x1f ;  /* 0x0a001f0048497f89 */ /* 0x000e6200000e0000 */
[----:B0-----:R-:W-:Y:S01]  /*0f00*/  IADD3 R119, PT, PT, R119, R74, RZ ;  /* 0x0000004a77777210 */ /* 0x001fe20007ffe0ff */
[----:B------:R-:W-:Y:S01]  /*0f10*/  FFMA.FTZ R74, R90, R86, R161 ;  /* 0x000000565a4a7223 */ /* 0x000fe200000100a1 */
[----:B------:R-:W-:-:S03]  /*0f20*/  FMUL.FTZ R80, R133, R80 ;  /* 0x0000005085507220 */ /* 0x000fc60000410000 */
        /* <DEDUP_REMOVED lines=15> */
[----:B0-----:R-:W-:-:S05]  /*1020*/  FADD.FTZ R163, R73, R72 ;  /* 0x0000004849a37221 */ /* 0x001fca0000010000 */
[----:B------:R-:W0:Y:S01]  /*1030*/  SHFL.DOWN PT, R72, R163, 0x4, 0x1f ;  /* 0x08801f00a3487f89 */ /* 0x000e2200000e0000 */
[----:B-1----:R-:W-:Y:S01]  /*1040*/  FADD.FTZ R165, R162, R165 ;  /* 0x000000a5a2a57221 */ /* 0x002fe20000010000 */
[----:B0-----:R-:W-:-:S04]  /*1050*/  FADD.FTZ R164, R163, R72 ;  /* 0x00000048a3a47221 */ /* 0x001fc80000010000 */
[----:B------:R-:W0:Y:S02]  /*1060*/  SHFL.DOWN PT, R72, R165, 0x2, 0x1f ;  /* 0x08401f00a5487f89 */ /* 0x000e2400000e0000 */
[----:B0-----:R-:W-:Y:S02]  /*1070*/  FADD.FTZ R74, R165, R72 ;  /* 0x00000048a54a7221 */ /* 0x001fe40000010000 */
[----:B------:R-:W0:Y:S01]  /*1080*/  SHFL.DOWN PT, R72, R164, 0x2, 0x1f ;  /* 0x08401f00a4487f89 */ /* 0x000e2200000e0000 */
[----:B------:R-:W-:Y:S01]  /*1090*/  LOP3.LUT P0, RZ, R0, 0x1f, RZ, 0xc0, !PT ;  /* 0x0000001f00ff7812 */ /* 0x000fe2000780c0ff */
[----:B0-----:R-:W-:Y:S02]  /*10a0*/  FADD.FTZ R161, R164, R72 ;  /* 0x00000048a4a17221 */ /* 0x001fe40000010000 */
[----:B------:R-:W0:Y:S04]  /*10b0*/  SHFL.DOWN PT, R72, R74, 0x1, 0x1f ;  /* 0x08201f004a487f89 */ /* 0x000e2800000e0000 */
[----:B------:R-:W1:Y:S01]  /*10c0*/  SHFL.DOWN PT, R73, R161, 0x1, 0x1f ;  /* 0x08201f00a1497f89 */ /* 0x000e6200000e0000 */
[----:B------:R-:W-:Y:S01]  /*10d0*/  BSSY.RECONVERGENT B0, `(.L_x_4560) ;  /* 0x000000d000007945 */ /* 0x000fe20003800200 */
[----:B0-----:R-:W-:Y:S01]  /*10e0*/  FADD.FTZ R72, R74, R72 ;  /* 0x000000484a487221 */ /* 0x001fe20000010000 */
[----:B-1----:R-:W-:-:S03]  /*10f0*/  FADD.FTZ R73, R161, R73 ;  /* 0x00000049a1497221 */ /* 0x002fc60000010000 */
        /* <DEDUP_REMOVED lines=10> */
.L_x_4561:
[----:B------:R-:W-:Y:S05]  /*11a0*/  BSYNC.RECONVERGENT B0 ;  /* 0x0000000000007941 */ /* 0x000fea0003800200 */
.L_x_4560:
[----:B------:R-:W1:Y:S08]  /*11b0*/  S2UR UR5, SR_CgaCtaId ;  /* 0x00000000000579c3 */ /* 0x000e700000008800 */
[----:B------:R-:W-:Y:S01]  /*11c0*/  BAR.SYNC.DEFER_BLOCKING 0x0 ;  /* 0x0000000000007b1d */ /* 0x000fe20000010000 */
[C---:B------:R-:W-:Y:S01]  /*11d0*/  FADD.FTZ R108, R24.reuse, R108 ;  /* 0x0000006c186c7221 */ /* 0x040fe20000010000 */
[----:B------:R-:W-:Y:S01]  /*11e0*/  FFMA.FTZ R120, R24, R160, R120 ;  /* 0x000000a018787223 */ /* 0x000fe20000010078 */
[C---:B------:R-:W-:Y:S01]  /*11f0*/  FADD.FTZ R106, R25.reuse, R106 ;  /* 0x0000006a196a7221 */ /* 0x040fe20000010000 */
[----:B------:R-:W-:Y:S01]  /*1200*/  FFMA.FTZ R107, R25, R158, R107 ;  /* 0x0000009e196b7223 */ /* 0x000fe2000001006b */
[C---:B------:R-:W-:Y:S01]  /*1210*/  FADD.FTZ R104, R26.reuse, R104 ;  /* 0x000000681a687221 */ /* 0x040fe20000010000 */
[----:B------:R-:W-:Y:S01]  /*1220*/  UMOV UR4, 0x400 ;  /* 0x0000040000047882 */ /* 0x000fe20000000000 */
[----:B------:R-:W-:Y:S01]  /*1230*/  FFMA.FTZ R105, R26, R156, R105 ;  /* 0x0000009c1a697223 */ /* 0x000fe20000010069 */
[C---:B------:R-:W-:Y:S01]  /*1240*/  FADD.FTZ R102, R27.reuse, R102 ;  /* 0x000000661b667221 */ /* 0x040fe20000010000 */
[----:B------:R-:W-:Y:S01]  /*1250*/  FFMA.FTZ R103, R27, R157, R103 ;  /* 0x0000009d1b677223 */ /* 0x000fe20000010067 */
[----:B------:R-:W-:Y:S01]  /*1260*/  ISETP.GE.AND P3, PT, R119, R75, PT ;  /* 0x0000004b7700720c */ /* 0x000fe20003f66270 */
[C---:B------:R-:W-:Y:S01]  /*1270*/  FADD.FTZ R16, R29.reuse, R16 ;  /* 0x000000101d107221 */ /* 0x040fe20000010000 */
[----:B------:R-:W-:Y:S01]  /*1280*/  FFMA.FTZ R100, R29, R150, R100 ;  /* 0x000000961d647223 */ /* 0x000fe20000010064 */
[----:B------:R-:W-:Y:S01]  /*1290*/  UISETP.NE.U32.AND UP0, UPT, UR16, URZ, UPT ;  /* 0x000000ff1000728c */ /* 0x000fe2000bf05070 */
[C---:B------:R-:W-:Y:S01]  /*12a0*/  FADD.FTZ R9, R36.reuse, R9 ;  /* 0x0000000924097221 */ /* 0x040fe20000010000 */
[----:B------:R-:W-:Y:S01]  /*12b0*/  FFMA.FTZ R93, R36, R88, R93 ;  /* 0x00000058245d7223 */ /* 0x000fe2000001005d */
[C---:B------:R-:W-:Y:S01]  /*12c0*/  FADD.FTZ R8, R37.reuse, R8 ;  /* 0x0000000825087221 */ /* 0x040fe20000010000 */
[----:B------:R-:W-:Y:S01]  /*12d0*/  UISETP.NE.AND.EX UP0, UPT, UR17, URZ, UPT, UP0 ;  /* 0x000000ff1100728c */ /* 0x000fe2000bf05300 */
[----:B------:R-:W-:Y:S01]  /*12e0*/  FFMA.FTZ R92, R37, R89, R92 ;  /* 0x00000059255c7223 */ /* 0x000fe2000001005c */
[C---:B------:R-:W-:Y:S01]  /*12f0*/  FADD.FTZ R17, R28.reuse, R17 ;  /* 0x000000111c117221 */ /* 0x040fe20000010000 */
[----:B------:R-:W-:Y:S01]  /*1300*/  FFMA.FTZ R101, R28, R149, R101 ;  /* 0x000000951c657223 */ /* 0x000fe20000010065 */
[C---:B------:R-:W-:Y:S01]  /*1310*/  FADD.FTZ R15, R30.reuse, R15 ;  /* 0x0000000f1e0f7221 */ /* 0x040fe20000010000 */
[----:B------:R-:W-:Y:S01]  /*1320*/  FFMA.FTZ R99, R30, R151, R99 ;  /* 0x000000971e637223 */ /* 0x000fe20000010063 */
[----:B-1----:R-:W-:Y:S01]  /*1330*/  ULEA UR4, UR5, UR4, 0x18 ;  /* 0x0000000405047291 */ /* 0x002fe2000f8ec0ff */
[C---:B------:R-:W-:Y:S01]  /*1340*/  FADD.FTZ R14, R31.reuse, R14 ;  /* 0x0000000e1f0e7221 */ /* 0x040fe20000010000 */
[----:B------:R-:W-:Y:S01]  /*1350*/  FFMA.FTZ R98, R31, R152, R98 ;  /* 0x000000981f627223 */ /* 0x000fe20000010062 */
[C---:B------:R-:W-:Y:S01]  /*1360*/  FADD.FTZ R13, R32.reuse, R13 ;  /* 0x0000000d200d7221 */ /* 0x040fe20000010000 */
[----:B------:R-:W-:Y:S01]  /*1370*/  UIADD3 UR5, UPT, UPT, UR4, 0x2820, URZ ;  /* 0x0000282004057890 */ /* 0x000fe2000fffe0ff */
[----:B------:R-:W-:Y:S01]  /*1380*/  FFMA.FTZ R97, R32, R141, R97 ;  /* 0x0000008d20617223 */ /* 0x000fe20000010061 */
[----:B------:R-:W-:Y:S01]  /*1390*/  @!UP1 UIADD3 UR5, UPT, UPT, UR4, 0x2800, URZ ;  /* 0x0000280004059890 */ /* 0x000fe2000fffe0ff */
[C---:B------:R-:W-:Y:S01]  /*13a0*/  FADD.FTZ R12, R33.reuse, R12 ;  /* 0x0000000c210c7221 */ /* 0x040fe20000010000 */
[----:B------:R-:W-:Y:S01]  /*13b0*/  UIADD3 UR10, UPT, UPT, UR4, 0x2830, URZ ;  /* 0x00002830040a7890 */ /* 0x000fe2000fffe0ff */
[----:B------:R-:W-:Y:S01]  /*13c0*/  FFMA.FTZ R96, R33, R142, R96 ;  /* 0x0000008e21607223 */ /* 0x000fe20000010060 */
[----:B------:R-:W-:Y:S01]  /*13d0*/  @!UP1 UIADD3 UR10, UPT, UPT, UR4, 0x2810, URZ ;  /* 0x00002810040a9890 */ /* 0x000fe2000fffe0ff */
[C---:B------:R-:W-:Y:S01]  /*13e0*/  FADD.FTZ R11, R34.reuse, R11 ;  /* 0x0000000b220b7221 */ /* 0x040fe20000010000 */
[----:B------:R-:W-:Y:S01]  /*13f0*/  FFMA.FTZ R95, R34, R143, R95 ;  /* 0x0000008f225f7223 */ /* 0x000fe2000001005f */
[C---:B------:R-:W-:Y:S01]  /*1400*/  FADD.FTZ R10, R35.reuse, R10 ;  /* 0x0000000a230a7221 */ /* 0x040fe20000010000 */
[----:B------:R-:W-:Y:S01]  /*1410*/  FFMA.FTZ R94, R35, R144, R94 ;  /* 0x00000090235e7223 */ /* 0x000fe2000001005e */
[----:B------:R-:W1:Y:S01]  /*1420*/  LDS.128 R24, [UR5] ;  /* 0x00000005ff187984 */ /* 0x000e620008000c00 */
[C---:B------:R-:W-:Y:S01]  /*1430*/  FADD.FTZ R7, R38.reuse, R7 ;  /* 0x0000000726077221 */ /* 0x040fe20000010000 */
[----:B------:R-:W-:Y:S01]  /*1440*/  FFMA.FTZ R23, R38, R90, R23 ;  /* 0x0000005a26177223 */ /* 0x000fe20000010017 */
[C---:B------:R-:W-:Y:S01]  /*1450*/  FADD.FTZ R6, R39.reuse, R6 ;  /* 0x0000000627067221 */ /* 0x040fe20000010000 */
[----:B0-----:R-:W0:Y:S01]  /*1460*/  LDS.128 R72, [UR10] ;  /* 0x0000000aff487984 */ /* 0x001e220008000c00 */
        /* <DEDUP_REMOVED lines=9> */
[----:B-1----:R-:W-:Y:S01]  /*1500*/  FADD.FTZ R29, RZ, R24 ;  /* 0x00000018ff1d7221 */ /* 0x002fe20000010000 */
[----:B------:R-:W-:-:S03]  /*1510*/  FADD.FTZ R24, RZ, R25 ;  /* 0x00000019ff187221 */ /* 0x000fc60000010000 */
[----:B------:R-:W-:Y:S01]  /*1520*/  FADD.FTZ R29, R26, R29 ;  /* 0x0000001d1a1d7221 */ /* 0x000fe20000010000 */
[----:B------:R-:W-:-:S03]  /*1530*/  FADD.FTZ R24, R27, R24 ;  /* 0x000000181b187221 */ /* 0x000fc60000010000 */
[----:B0-----:R-:W-:Y:S01]  /*1540*/  FADD.FTZ R29, R29, R72 ;  /* 0x000000481d1d7221 */ /* 0x001fe20000010000 */
        /* <DEDUP_REMOVED lines=28> */
.L_x_4564:
        /* <DEDUP_REMOVED lines=17> */
.L_x_4563:
        /* <DEDUP_REMOVED lines=20> */
.L_x_4566:
        /* <DEDUP_REMOVED lines=21> */
.L_x_4562:
        /* <DEDUP_REMOVED lines=21> */
.L_x_4568:
        /* <DEDUP_REMOVED lines=17> */
.L_x_4567:
        /* <DEDUP_REMOVED lines=20> */
.L_x_4569:
        /* <DEDUP_REMOVED lines=15> */
[-C--:B------:R-:W-:Y:S02]  /*1f40*/  MOV R67, R27.reuse ;  /* 0x0000001b00437202 */ /* 0x080fe40000000f00 */
[----:B------:R-:W-:Y:S02]  /*1f50*/  MOV R71, R27 ;  /* 0x0000001b00477202 */ /* 0x000fe40000000f00 */
[----:B------:R-:W-:-:S02]  /*1f60*/  MOV R70, R26 ;  /* 0x0000001a00467202 */ /* 0x000fc40000000f00 */
[----:B------:R-:W-:Y:S02]  /*1f70*/  MOV R69, R25 ;  /* 0x0000001900457202 */ /* 0x000fe40000000f00 */
[----:B------:R-:W-:-:S07]  /*1f80*/  MOV R68, R24 ;  /* 0x0000001800447202 */ /* 0x000fce0000000f00 */
.L_x_4565:
[----:B------:R-:W-:Y:S01]  /*1f90*/  ISETP.NE.U32.AND P0, PT, RZ, UR4, PT ;  /* 0x00000004ff007c0c */ /* 0x000fe2000bf05070 */
[----:B------:R-:W0:Y:S01]  /*1fa0*/  LDC.64 R28, c[0x0][0x468] ;  /* 0x00011a00ff1c7b82 */ /* 0x000e220000000a00 */
[----:B------:R-:W-:Y:S02]  /*1fb0*/  ISETP.NE.U32.AND P2, PT, RZ, UR6, PT ;  /* 0x00000006ff007c0c */ /* 0x000fe4000bf45070 */
[----:B------:R-:W-:Y:S02]  /*1fc0*/  ISETP.NE.AND.EX P0, PT, RZ, UR5, PT, P0 ;  /* 0x00000005ff007c0c */ /* 0x000fe4000bf05300 */
[----:B------:R-:W-:-:S11]  /*1fd0*/  ISETP.NE.AND.EX P2, PT, RZ, UR7, PT, P2 ;  /* 0x00000007ff007c0c */ /* 0x000fd6000bf45320 */
[----:B------:R-:W1:Y:S08]  /*1fe0*/  @P0 LDC.64 R34, c[0x0][0x478] ;  /* 0x00011e00ff220b82 */ /* 0x000e700000000a00 */
[----:B------:R-:W2:Y:S01]  /*1ff0*/  @P2 LDC.64 R30, c[0x0][0x470] ;  /* 0x00011c00ff1e2b82 */ /* 0x000ea20000000a00 */
[----:B0-----:R-:W-:-:S04]  /*2000*/  IMAD.WIDE.U32 R32, R136, 0x10, R28 ;  /* 0x0000001088207825 */ /* 0x001fc800078e001c */
        /* <DEDUP_REMOVED lines=29> */
.L_x_4572:
        /* <DEDUP_REMOVED lines=17> */
.L_x_4571:
        /* <DEDUP_REMOVED lines=18> */
.L_x_4574:
        /* <DEDUP_REMOVED lines=13> */
.L_x_4570:
        /* <DEDUP_REMOVED lines=23> */
.L_x_4576:
        /* <DEDUP_REMOVED lines=17> */
.L_x_4575:
        /* <DEDUP_REMOVED lines=18> */
.L_x_4577:
        /* <DEDUP_REMOVED lines=11> */
[----:B------:R-:W-:-:S07]  /*2930*/  FMUL.FTZ R27, R133, R148 ;  /* 0x00000094851b7220 */ /* 0x000fce0000410000 */
.L_x_4573:
[----:B------:R-:W0:Y:S01]  /*2940*/  @P0 LDC.64 R34, c[0x0][0x478] ;  /* 0x00011e00ff220b82 */ /* 0x000e220000000a00 */
[----:B------:R-:W-:-:S07]  /*2950*/  IMAD.WIDE.U32 R32, R135, 0x10, R28 ;  /* 0x0000001087207825 */ /* 0x000fce00078e001c */
[----:B------:R-:W1:Y:S01]  /*2960*/  @P2 LDC.64 R30, c[0x0][0x470] ;  /* 0x00011c00ff1e2b82 */ /* 0x000e620000000a00 */
[----:B0-----:R-:W-:-:S05]  /*2970*/  @P0 IMAD.WIDE.U32 R34, R135, 0x10, R34 ;  /* 0x0000001087220825 */ /* 0x001fca00078e0022 */
[----:B------:R0:W-:Y:S01]  /*2980*/  @P0 STG.E.128 desc[UR12][R34.64], R68 ;  /* 0x0000004422000986 */ /* 0x0001e2000c101d0c */
[----:B-1----:R-:W-:-:S03]  /*2990*/  @P2 IMAD.WIDE.U32 R30, R135, 0x10, R30 ;  /* 0x00000010871e2825 */ /* 0x002fc600078e001e */
        /* <DEDUP_REMOVED lines=26> */
.L_x_4580:
        /* <DEDUP_REMOVED lines=17> */
.L_x_4579:
        /* <DEDUP_REMOVED lines=18> */
.L_x_4582:
        /* <DEDUP_REMOVED lines=13> */
.L_x_4578:
        /* <DEDUP_REMOVED lines=23> */
.L_x_4584:
        /* <DEDUP_REMOVED lines=17> */
.L_x_4583:
        /* <DEDUP_REMOVED lines=18> */
.L_x_4585:
        /* <DEDUP_REMOVED lines=12> */
.L_x_4581:
        /* <DEDUP_REMOVED lines=32> */
.L_x_4588:
        /* <DEDUP_REMOVED lines=17> */
.L_x_4587:
        /* <DEDUP_REMOVED lines=18> */
.L_x_4590:
        /* <DEDUP_REMOVED lines=13> */
.L_x_4586:
        /* <DEDUP_REMOVED lines=23> */
.L_x_4592:
        /* <DEDUP_REMOVED lines=17> */
.L_x_4591:
        /* <DEDUP_REMOVED lines=18> */
.L_x_4593:
        /* <DEDUP_REMOVED lines=12> */
.L_x_4589:
        /* <DEDUP_REMOVED lines=32> */
.L_x_4596:
        /* <DEDUP_REMOVED lines=17> */
.L_x_4595:
        /* <DEDUP_REMOVED lines=18> */
.L_x_4598:
        /* <DEDUP_REMOVED lines=13> */
.L_x_4594:
        /* <DEDUP_REMOVED lines=23> */
.L_x_4600:
        /* <DEDUP_REMOVED lines=17> */
.L_x_4599:
        /* <DEDUP_REMOVED lines=18> */
.L_x_4601:
        /* <DEDUP_REMOVED lines=12> */
.L_x_4597:
[----:B------:R-:W0:Y:S01]  /*4560*/  @P0 LDC.64 R30, c[0x0][0x478] ;  /* 0x00011e00ff1e0b82 */ /* 0x000e220000000a00 */
[----:B------:R-:W-:Y:S01]  /*4570*/  IMAD.WIDE.U32 R28, R131, 0x10, R28 ;  /* 0x00000010831c7825 */ /* 0x000fe200078e001c */
[----:B------:R-:W-:-:S06]  /*4580*/  UPLOP3.LUT UP1, UPT, UPT, UPT, UP1, 0x40, 0x4 ;  /* 0x000000000004789c */ /* 0x000fcc0003f2e810 */
[----:B------:R-:W1:Y:S01]  /*4590*/  @P2 LDC.64 R32, c[0x0][0x470] ;  /* 0x00011c00ff202b82 */ /* 0x000e620000000a00 */
[----:B0-----:R-:W-:-:S05]  /*45a0*/  @P0 IMAD.WIDE.U32 R30, R131, 0x10, R30 ;  /* 0x00000010831e0825 */ /* 0x001fca00078e001e */
[----:B------:R0:W-:Y:S01]  /*45b0*/  @P0 STG.E.128 desc[UR12][R30.64], R68 ;  /* 0x000000441e000986 */ /* 0x0001e2000c101d0c */
[----:B-1----:R-:W-:-:S03]  /*45c0*/  @P2 IMAD.WIDE.U32 R32, R131, 0x10, R32 ;  /* 0x0000001083202825 */ /* 0x002fc600078e0020 */
[----:B------:R0:W-:Y:S04]  /*45d0*/  STG.E.128 desc[UR12][R28.64], R24 ;  /* 0x000000181c007986 */ /* 0x0001e8000c101d0c */
[----:B------:R0:W-:Y:S01]  /*45e0*/  @P2 STG.E.128 desc[UR12][R32.64], R64 ;  /* 0x0000004020002986 */ /* 0x0001e2000c101d0c */
[----:B------:R-:W-:Y:S05]  /*45f0*/  @!P3 BRA `(.L_x_4602) ;  /* 0xffffffbc00f4b947 */ /* 0x000fea000383ffff */
        /* <DEDUP_REMOVED lines=8> */
[----:B0-----:R-:W-:Y:S02]  /*4680*/  MOV R24, R120 ;  /* 0x0000007800187202 */ /* 0x001fe40000000f00 */
        /* <DEDUP_REMOVED lines=31> */
.L_x_4559:
        /* <DEDUP_REMOVED lines=18> */
.L_x_4603:
        /* <DEDUP_REMOVED lines=14> */
.L_x_5471:


//--------------------- .text._ZN10layer_norm31ln_parallel_residual_bwd_kernelINS_13Kernel_traitsI6__halfffffjLj2560ELj1ELj1ELj4ELj16ENS_18Kernel_traits_baseILj2560ES2_ffffjLj128EEEEELb1ELb0ELb0EEEvNS_9BwdParamsE --------------------------
	.section	.text._ZN10layer_norm31ln_parallel_residual_bwd_kernelINS_13Kernel_traitsI6__halfffffjLj2560ELj1ELj1ELj4ELj16ENS_18Kernel_traits_baseILj2560ES2_ffffjLj128EEEEELb1ELb0ELb0EEEvNS_9BwdParamsE,"ax",@progbits
	.align	128
        .global         _ZN10layer_norm31ln_parallel_residual_bwd_kernelINS_13Kernel_traitsI6__halfffffjLj2560ELj1ELj1ELj4ELj16ENS_18Kernel_traits_baseILj2560ES2_ffffjLj128EEEEELb1ELb0ELb0EEEvNS_9BwdParamsE
        .type           _ZN10layer_norm31ln_parallel_residual_bwd_kernelINS_13Kernel_traitsI6__halfffffjLj2560ELj1ELj1ELj4ELj16ENS_18Kernel_traits_baseILj2560ES2_ffffjLj128EEEEELb1ELb0ELb0EEEvNS_9BwdParamsE,@function
        .size           _ZN10layer_norm31ln_parallel_residual_bwd_kernelINS_13Kernel_traitsI6__halfffffjLj2560ELj1ELj1ELj4ELj16ENS_18Kernel_traits_baseILj2560ES2_ffffjLj128EEEEELb1ELb0ELb0EEEvNS_9BwdParamsE,(.L_x_5472 - _ZN10layer_norm31ln_parallel_residual_bwd_kernelINS_13Kernel_traitsI6__halfffffjLj2560ELj1ELj1ELj4ELj16ENS_18Kernel_traits_baseILj2560ES2_ffffjLj128EEEEELb1ELb0ELb0EEEvNS_9BwdParamsE)
        .other          _ZN10layer_norm31ln_parallel_residual_bwd_kernelINS_13Kernel_traitsI6__halfffffjLj2560ELj1ELj1ELj4ELj16ENS_18Kernel_traits_baseILj2560ES2_ffffjLj128EEEEELb1ELb0ELb0EEEvNS_9BwdParamsE,@"STO_CUDA_ENTRY STV_DEFAULT"
_ZN10layer_norm31ln_parallel_residual_bwd_kernelINS_13Kernel_traitsI6__halfffffjLj2560ELj1ELj1ELj4ELj16ENS_18Kernel_traits_baseILj2560ES2_ffffjLj128EEEEELb1ELb0ELb0EEEvNS_9BwdParamsE:
.text._ZN10layer_norm31ln_parallel_residual_bwd_kernelINS_13Kernel_traitsI6__halfffffjLj2560ELj1ELj1ELj4ELj16ENS_18Kernel_traits_baseILj2560ES2_ffffjLj128EEEEELb1ELb0ELb0EEEvNS_9BwdParamsE:
        /* <DEDUP_REMOVED lines=28> */
[----:B------:R-:W-:-:S07]  /*01c0*/  @P0 LOP3.LUT R27, R27, 0x80, RZ, 0xfc, !PT ;  /* 0x000000801b1b0812 */ /* 0x000fce00078efcff */
[----:B------:R-:W3:Y:S01]  /*01d0*/  LDC.64 R22, c[0x0][0x3d0] ;  /* 0x0000f400ff167b82 */ /* 0x000ee20000000a00 */
[C---:B----4-:R-:W-:Y:S01]  /*01e0*/  @P1 IMAD.WIDE.U32 R10, R27.reuse, 0x8, R6 ;  /* 0x000000081b0a1825 */ /* 0x050fe200078e0006 */
[----:B------:R-:W5:Y:S03]  /*01f0*/  @P0 LDG.E.64 R86, desc[UR10][R4.64] ;  /* 0x0000000a04560981 */ /* 0x000f66000c1e1b00 */
[C---:B-1----:R-:W-:Y:S01]  /*0200*/  @P1 IMAD.WIDE.U32 R12, R27.reuse, 0x8, R8 ;  /* 0x000000081b0c1825 */ /* 0x042fe200078e0008 */
[----:B------:R-:W-:Y:S01]  /*0210*/  @P1 IADD3 R27, PT, PT, R27, 0x80, RZ ;  /* 0x000000801b1b1810 */ /* 0x000fe20007ffe0ff */
[----:B------:R-:W5:Y:S01]  /*0220*/  @P1 LDG.E.64 R88, desc[UR10][R10.64] ;  /* 0x0000000a0a581981 */ /* 0x000f62000c1e1b00 */
[----:B------:R-:W1:Y:S03]  /*0230*/  LDC.64 R24, c[0x0][0x3d8] ;  /* 0x0000f600ff187b82 */ /* 0x000e660000000a00 */
[C---:B0-----:R-:W-:Y:S01]  /*0240*/  @P2 IMAD.WIDE.U32 R14, R27.reuse, 0x8, R14 ;  /* 0x000000081b0e2825 */ /* 0x041fe200078e000e */
[----:B------:R-:W5:Y:S03]  /*0250*/  @P1 LDG.E.64 R90, desc[UR10][R12.64] ;  /* 0x0000000a0c5a1981 */ /* 0x000f66000c1e1b00 */
[C---:B------:R-:W-:Y:S01]  /*0260*/  @P2 IMAD.WIDE.U32 R16, R27.reuse, 0x8, R16 ;  /* 0x000000081b102825 */ /* 0x040fe200078e0010 */
[----:B------:R-:W0:Y:S01]  /*0270*/  S2UR UR4, SR_CTAID.X ;  /* 0x00000000000479c3 */ /* 0x000e220000002500 */
[----:B------:R-:W-:Y:S01]  /*0280*/  @P2 IADD3 R27, PT, PT, R27, 0x80, RZ ;  /* 0x000000801b1b2810 */ /* 0x000fe20007ffe0ff */
[----:B------:R-:W5:Y:S04]  /*0290*/  @P2 LDG.E.64 R92, desc[UR10][R14.64] ;  /* 0x0000000a0e5c2981 */ /* 0x000f68000c1e1b00 */
[C---:B------:R-:W-:Y:S01]  /*02a0*/  @P3 IMAD.WIDE.U32 R18, R27.reuse, 0x8, R18 ;  /* 0x000000081b123825 */ /* 0x040fe200078e0012 */
[----:B------:R-:W5:Y:S03]  /*02b0*/  @P2 LDG.E.64 R94, desc[UR10][R16.64] ;  /* 0x0000000a105e2981 */ /* 0x000f66000c1e1b00 */
[C---:B--2---:R-:W-:Y:S01]  /*02c0*/  @P3 IMAD.WIDE.U32 R20, R27.reuse, 0x8, R20 ;  /* 0x000000081b143825 */ /* 0x044fe200078e0014 */
[----:B------:R-:W-:Y:S01]  /*02d0*/  @P3 IADD3 R27, PT, PT, R27, 0x80, RZ ;  /* 0x000000801b1b3810 */ /* 0x000fe20007ffe0ff */
[----:B------:R-:W5:Y:S04]  /*02e0*/  @P3 LDG.E.64 R96, desc[UR10][R18.64] ;  /* 0x0000000a12603981 */ /* 0x000f68000c1e1b00 */
[C---:B---3--:R-:W-:Y:S01]  /*02f0*/  @P4 IMAD.WIDE.U32 R6, R27.reuse, 0x8, R22 ;  /* 0x000000081b064825 */ /* 0x048fe200078e0016 */
[----:B------:R2:W5:Y:S03]  /*0300*/  @P3 LDG.E.64 R98, desc[UR10][R20.64] ;  /* 0x0000000a14623981 */ /* 0x000566000c1e1b00 */
[----:B-1----:R-:W-:Y:S01]  /*0310*/  @P4 IMAD.WIDE.U32 R8, R27, 0x8, R24 ;  /* 0x000000081b084825 */ /* 0x002fe200078e0018 */
[----:B------:R-:W5:Y:S01]  /*0320*/  @P4 LDG.E.64 R100, desc[UR10][R6.64] ;  /* 0x0000000a06644981 */ /* 0x000f62000c1e1b00 */
[----:B0-----:R-:W-:-:S03]  /*0330*/  MOV R136, UR4 ;  /* 0x0000000400887c02 */ /* 0x001fc60008000f00 */
[----:B------:R0:W5:Y:S01]  /*0340*/  @P4 LDG.E.64 R102, desc[UR10][R8.64] ;  /* 0x0000000a08664981 */ /* 0x000162000c1e1b00 */
        /* <DEDUP_REMOVED lines=34> */
[----:B------:R-:W-:Y:S02]  /*0570*/  CS2R R18, SRZ ;  /* 0x0000000000127805 */ /* 0x000fe4000001ff00 */
[----:B------:R-:W-:-:S02]  /*0580*/  CS2R R12, SRZ ;  /* 0x00000000000c7805 */ /* 0x000fc4000001ff00 */
[----:B------:R-:W-:Y:S02]  /*0590*/  CS2R R14, SRZ ;  /* 0x00000000000e7805 */ /* 0x000fe4000001ff00 */
[----:B0-----:R-:W-:Y:S02]  /*05a0*/  CS2R R8, SRZ ;  /* 0x0000000000087805 */ /* 0x001fe4000001ff00 */
[----:B------:R-:W-:Y:S02]  /*05b0*/  CS2R R10, SRZ ;  /* 0x00000000000a7805 */ /* 0x000fe4000001ff00 */
        /* <DEDUP_REMOVED lines=68> */
[----:B------:R-:W-:Y:S01]  /*0a00*/  MOV R206, R103 ;  /* 0x0000006700ce7202 */ /* 0x000fe20000000f00 */
[----:B------:R-:W-:Y:S01]  /*0a10*/  UPLOP3.LUT UP1, UPT, UPT, UPT, UPT, 0x40, 0x4 ;  /* 0x000000000004789c */ /* 0x000fe20003f2e870 */
[----:B------:R-:W-:Y:S01]  /*0a20*/  SHF.R.U32.HI R20, RZ, 0x10, R103 ;  /* 0x00000010ff147819 */ /* 0x000fe20000011667 */
[----:B------:R-:W0:Y:S01]  /*0a30*/  LDCU UR14, c[0x0][0x408] ;  /* 0x00008100ff0e77ac */ /* 0x000e220008000800 */
[----:B------:R-:W-:-:S02]  /*0a40*/  SHF.R.U64 R155, R84, 0x10, R85 ;  /* 0x00000010549b7819 */ /* 0x000fc40000001255 */
[----:B------:R-:W-:Y:S01]  /*0a50*/  MOV R0, R85 ;  /* 0x0000005500007202 */ /* 0x000fe20000000f00 */
[----:B------:R-:W1:Y:S01]  /*0a60*/  LDCU UR9, c[0x0][0x400] ;  /* 0x00008000ff0977ac */ /* 0x000e620008000800 */
[----:B------:R-:W-:Y:S02]  /*0a70*/  SHF.R.U32.HI R3, RZ, 0x10, R85 ;  /* 0x00000010ff037819 */ /* 0x000fe40000011655 */
[----:B------:R-:W-:Y:S01]  /*0a80*/  MOV R154, R86 ;  /* 0x00000056009a7202 */ /* 0x000fe20000000f00 */
[----:B------:R-:W2:Y:S01]  /*0a90*/  LDCU.64 UR6, c[0x0][0x478] ;  /* 0x00008f00ff0677ac */ /* 0x000ea20008000a00 */
[----:B------:R-:W-:Y:S02]  /*0aa0*/  SHF.R.U64 R153, R86, 0x10, R87 ;  /* 0x0000001056997819 */ /* 0x000fe40000001257 */
[----:B------:R-:W-:Y:S01]  /*0ab0*/  MOV R2, R87 ;  /* 0x0000005700027202 */ /* 0x000fe20000000f00 */
[----:B------:R-:W3:Y:S01]  /*0ac0*/  LDCU.64 UR16, c[0x0][0x438] ;  /* 0x00008700ff1077ac */ /* 0x000ee20008000a00 */
[----:B------:R-:W-:-:S02]  /*0ad0*/  PLOP3.LUT P1, PT, PT, PT, UP0, 0x80, 0x8 ;  /* 0x000000000008781c */ /* 0x000fc40003f2f008 */
[----:B------:R-:W-:Y:S01]  /*0ae0*/  PRMT R152, R4, 0x5410, R152 ;  /* 0x0000541004987816 */ /* 0x000fe20000000098 */
[----:B------:R-:W4:Y:S01]  /*0af0*/  LDCU.64 UR12, c[0x0][0x470] ;  /* 0x00008e00ff0c77ac */ /* 0x000f220008000a00 */
[----:B------:R-:W-:Y:S02]  /*0b00*/  PRMT R156, R156, 0x5410, R5 ;  /* 0x000054109c9c7816 */ /* 0x000fe40000000005 */
[----:B------:R-:W-:Y:S02]  /*0b10*/  CS2R R4, SRZ ;  /* 0x0000000000047805 */ /* 0x000fe4000001ff00 */
[----:B------:R-:W-:Y:S02]  /*0b20*/  PRMT R185, R185, 0x5410, R7 ;  /* 0x00005410b9b97816 */ /* 0x000fe40000000007 */
[----:B------:R-:W-:Y:S02]  /*0b30*/  PRMT R193, R193, 0x5410, R6 ;  /* 0x00005410c1c17816 */ /* 0x000fe40000000006 */
[----:B------:R-:W-:-:S02]  /*0b40*/  CS2R R6, SRZ ;  /* 0x0000000000067805 */ /* 0x000fc4000001ff00 */
[----:B------:R-:W-:Y:S02]  /*0b50*/  PRMT R194, R194, 0x5410, R8 ;  /* 0x00005410c2c27816 */ /* 0x000fe40000000008 */
        /* <DEDUP_REMOVED lines=18> */
[----:B------:R-:W-:Y:S02]  /*0c80*/  CS2R R20, SRZ ;  /* 0x0000000000147805 */ /* 0x000fe4000001ff00 */
[----:B------:R-:W-:Y:S02]  /*0c90*/  PRMT R155, R0, 0x5410, R155 ;  /* 0x00005410009b7816 */ /* 0x000fe4000000009b */
[----:B------:R-:W-:Y:S02]  /*0ca0*/  PRMT R154, R154, 0x5410, R3 ;  /* 0x000054109a9a7816 */ /* 0x000fe40000000003 */
[----:B------:R-:W-:Y:S02]  /*0cb0*/  PRMT R153, R2, 0x5410, R153 ;  /* 0x0000541002997816 */ /* 0x000fe40000000099 */
[----:B01234-:R-:W-:-:S07]  /*0cc0*/  P2R R121, PR, RZ, 0x2 ;  /* 0x00000002ff797803 */ /* 0x01ffce0000000000 */
.L_x_4667:
        /* <DEDUP_REMOVED lines=23> */
[----:B------:R-:W0:Y:S08]  /*0e40*/  LDC.64 R112, c[0x0][0x430] ;  /* 0x00010c00ff707b82 */ /* 0x000e300000000a00 */
[----:B------:R-:W1:Y:S08]  /*0e50*/  LDC.64 R116, c[0x0][0x428] ;  /* 0x00010a00ff747b82 */ /* 0x000e700000000a00 */
[----:B------:R-:W2:Y:S01]  /*0e60*/  LDC.64 R120, c[0x0][0x3a8] ;  /* 0x0000ea00ff787b82 */ /* 0x000ea20000000a00 */
[----:B------:R-:W-:-:S04]  /*0e70*/  ISETP.NE.U32.AND P4, PT, RZ, UR12, PT ;  /* 0x0000000cff007c0c */ /* 0x000fc8000bf85070 */
[----:B------:R-:W-:Y:S01]  /*0e80*/  ISETP.NE.AND.EX P4, PT, RZ, UR13, PT, P4 ;  /* 0x0000000dff007c0c */ /* 0x000fe2000bf85340 */
[C---:B0-----:R-:W-:Y:S01]  /*0e90*/  IMAD.WIDE.U32 R112, R134.reuse, 0x10, R112 ;  /* 0x0000001086707825 */ /* 0x041fe200078e0070 */
[----:B------:R-:W-:Y:S01]  /*0ea0*/  ISETP.NE.U32.AND P0, PT, RZ, UR16, PT ;  /* 0x00000010ff007c0c */ /* 0x000fe2000bf05070 */
[----:B------:R-:W0:Y:S04]  /*0eb0*/  LDC.64 R130, c[0x0][0x3b0] ;  /* 0x0000ec00ff827b82 */ /* 0x000e280000000a00 */
[----:B------:R-:W3:Y:S01]  /*0ec0*/  LDG.E.128 R112, desc[UR10][R112.64] ;  /* 0x0000000a70707981 */ /* 0x000ee2000c1e1d00 */
[----:B-1----:R-:W-:-:S05]  /*0ed0*/  IMAD.WIDE.U32 R116, R134, 0x10, R116 ;  /* 0x0000001086747825 */ /* 0x002fca00078e0074 */
[----:B------:R-:W1:Y:S01]  /*0ee0*/  @P4 LDC.64 R186, c[0x0][0x3b8] ;  /* 0x0000ee00ffba4b82 */ /* 0x000e620000000a00 */
[----:B------:R-:W4:Y:S01]  /*0ef0*/  LDG.E.128 R116, desc[UR10][R116.64] ;  /* 0x0000000a74747981 */ /* 0x000f22000c1e1d00 */
[----:B--2---:R-:W-:-:S06]  /*0f00*/  IMAD.WIDE.U32 R120, R134, 0x10, R120 ;  /* 0x0000001086787825 */ /* 0x004fcc00078e0078 */
[----:B------:R-:W2:Y:S01]  /*0f10*/  LDG.E.128 R120, desc[UR10][R120.64] ;  /* 0x0000000a78787981 */ /* 0x000ea2000c1e1d00 */
[----:B-1----:R-:W-:-:S05]  /*0f20*/  @P4 IMAD.WIDE.U32 R186, R134, 0x4, R186 ;  /* 0x0000000486ba4825 */ /* 0x002fca00078e00ba */
[----:B------:R-:W5:Y:S01]  /*0f30*/  @P4 LDG.E R133, desc[UR10][R186.64] ;  /* 0x0000000aba854981 */ /* 0x000f62000c1e1900 */
[----:B------:R-:W-:-:S13]  /*0f40*/  ISETP.NE.AND.EX P0, PT, RZ, UR17, PT, P0 ;  /* 0x00000011ff007c0c */ /* 0x000fda000bf05300 */
[----:B------:R-:W1:Y:S01]  /*0f50*/  @P0 LDC.64 R150, c[0x0][0x438] ;  /* 0x00010e00ff960b82 */ /* 0x000e620000000a00 */
[----:B------:R-:W-:Y:S02]  /*0f60*/  HADD2.F32 R177, -RZ, R154.H0_H0 ;  /* 0x2000009affb17230 */ /* 0x000fe40000004100 */
[----:B0-----:R-:W-:-:S04]  /*0f70*/  IMAD.WIDE.U32 R130, R134, 0x4, R130 ;  /* 0x0000000486827825 */ /* 0x001fc800078e0082 */
[----:B------:R-:W-:Y:S02]  /*0f80*/  HADD2.F32 R3, -RZ, R156.H0_H0 ;  /* 0x2000009cff037230 */ /* 0x000fe40000004100 */
[----:B------:R-:W-:Y:S01]  /*0f90*/  HADD2.F32 R174, -RZ, R153.H1_H1 ;  /* 0x30000099ffae7230 */ /* 0x000fe20000004100 */
[----:B------:R-:W5:Y:S01]  /*0fa0*/  LDG.E R131, desc[UR10][R130.64] ;  /* 0x0000000a82837981 */ /* 0x000f62000c1e1900 */
[----:B------:R-:W-:Y:S02]  /*0fb0*/  HADD2.F32 R166, -RZ, R155.H1_H1 ;  /* 0x3000009bffa67230 */ /* 0x000fe40000004100 */
[----:B-1----:R-:W-:-:S05]  /*0fc0*/  @P0 IMAD.WIDE.U32 R150, R134, 0x10, R150 ;  /* 0x0000001086960825 */ /* 0x002fca00078e0096 */
[----:B------:R0:W5:Y:S01]  /*0fd0*/  @P0 LDG.E.128 R84, desc[UR10][R150.64] ;  /* 0x0000000a96540981 */ /* 0x000162000c1e1d00 */
[----:B------:R-:W-:Y:S02]  /*0fe0*/  HADD2.F32 R184, -RZ, R152.H1_H1 ;  /* 0x30000098ffb87230 */ /* 0x000fe40000004100 */
[----:B0-----:R-:W-:Y:S01]  /*0ff0*/  HADD2.F32 R150, -RZ, R154.H1_H1 ;  /* 0x3000009aff967230 */ /* 0x001fe20000004100 */
[----:B------:R-:W-:Y:S01]  /*1000*/  IADD3 R183, PT, PT, R134, 0x80, RZ ;  /* 0x0000008086b77810 */ /* 0x000fe20007ffe0ff */
[----:B---3--:R-:W-:Y:S01]  /*1010*/  FMUL.FTZ R177, R112, R177 ;  /* 0x000000b170b17220 */ /* 0x008fe20000410000 */
[----:B------:R-:W-:-:S03]  /*1020*/  FMUL.FTZ R130, R113, R174 ;  /* 0x000000ae71827220 */ /* 0x000fc60000410000 */
[----:B----4-:R-:W-:Y:S01]  /*1030*/  FFMA.FTZ R132, R116, R3, R177 ;  /* 0x0000000374847223 */ /* 0x010fe200000100b1 */
[----:B------:R-:W-:Y:S02]  /*1040*/  HADD2.F32 R177, -RZ, R153.H0_H0 ;  /* 0x20000099ffb17230 */ /* 0x000fe40000004100 */
[----:B------:R-:W-:Y:S01]  /*1050*/  FFMA.FTZ R130, R117, R166, R130 ;  /* 0x000000a675827223 */ /* 0x000fe20000010082 */
[----:B------:R-:W-:Y:S02]  /*1060*/  HADD2.F32 R3, -RZ, R155.H0_H0 ;  /* 0x2000009bff037230 */ /* 0x000fe40000004100 */
        /* <DEDUP_REMOVED lines=9> */
[-C--:B------:R-:W-:Y:S01]  /*1100*/  FFMA.FTZ R81, R117, R166.reuse, R81 ;  /* 0x000000a675517223 */ /* 0x080fe20000010051 */
[----:B------:R-:W-:Y:S01]  /*1110*/  FADD.FTZ R21, R21, R113 ;  /* 0x0000007115157221 */ /* 0x000fe20000010000 */
[----:B------:R-:W-:Y:S01]  /*1120*/  FFMA.FTZ R41, R113, R166, R41 ;  /* 0x000000a671297223 */ /* 0x000fe20000010029 */
[----:B------:R-:W-:Y:S01]  /*1130*/  FADD.FTZ R113, RZ, R132 ;  /* 0x00000084ff717221 */ /* 0x000fe20000010000 */
[----:B------:R-:W-:Y:S01]  /*1140*/  FFMA.FTZ R117, R3, R132, RZ ;  /* 0x0000008403757223 */ /* 0x000fe200000100ff */
[----:B------:R-:W-:Y:S01]  /*1150*/  FADD.FTZ R20, R20, R112 ;  /* 0x0000007014147221 */ /* 0x000fe20000010000 */
[----:B------:R-:W-:Y:S01]  /*1160*/  FFMA.FTZ R40, R112, R3, R40 ;  /* 0x0000000370287223 */ /* 0x000fe20000010028 */
[----:B------:R-:W-:Y:S01]  /*1170*/  FADD.FTZ R22, R22, R114 ;  /* 0x0000007216167221 */ /* 0x000fe20000010000 */
[----:B------:R-:W-:Y:S01]  /*1180*/  FFMA.FTZ R42, R114, R177, R42 ;  /* 0x000000b1722a7223 */ /* 0x000fe2000001002a */
[----:B------:R-:W-:Y:S01]  /*1190*/  FMUL.FTZ R184, R115, R184 ;  /* 0x000000b873b87220 */ /* 0x000fe20000410000 */
[----:B------:R-:W-:Y:S01]  /*11a0*/  FADD.FTZ R174, -R181, R123 ;  /* 0x0000007bb5ae7221 */ /* 0x000fe20000010100 */
        /* <DEDUP_REMOVED lines=16> */
.L_x_4606:
[----:B------:R-:W-:Y:S05]  /*12b0*/  BSYNC.RECONVERGENT B0 ;  /* 0x0000000000007941 */ /* 0x000fea0003800200 */
.L_x_4605:
[----:B------:R-:W-:Y:S04]  /*12c0*/  BSSY.RECONVERGENT B0, `(.L_x_4607) ;  /* 0x0000049000007945 */ /* 0x000fe80003800200 */
[----:B------:R-:W-:Y:S05]  /*12d0*/  @!P1 BRA `(.L_x_4608) ;  /* 0x00000004001c9947 */ /* 0x000fea0003800000 */
[----:B------:R-:W0:Y:S08]  /*12e0*/  LDC.64 R112, c[0x0][0x430] ;  /* 0x00010c00ff707b82 */ /* 0x000e300000000a00 */
[----:B------:R-:W1:Y:S08]  /*12f0*/  LDC.64 R116, c[0x0][0x428] ;  /* 0x00010a00ff747b82 */ /* 0x000e700000000a00 */
[----:B------:R-:W2:Y:S01]  /*1300*/  LDC.64 R120, c[0x0][0x3a8] ;  /* 0x0000ea00ff787b82 */ /* 0x000ea20000000a00 */
[----:B------:R-:W-:-:S04]  /*1310*/  ISETP.NE.U32.AND P4, PT, RZ, UR12, PT ;  /* 0x0000000cff007c0c */ /* 0x000fc8000bf85070 */
[----:B------:R-:W-:Y:S01]  /*1320*/  ISETP.NE.AND.EX P4, PT, RZ, UR13, PT, P4 ;  /* 0x0000000dff007c0c */ /* 0x000fe2000bf85340 */
[C---:B0-----:R-:W-:Y:S02]  /*1330*/  IMAD.WIDE.U32 R112, R183.reuse, 0x10, R112 ;  /* 0x00000010b7707825 */ /* 0x041fe400078e0070 */
[----:B------:R-:W0:Y:S04]  /*1340*/  LDC.64 R188, c[0x0][0x3b0] ;  /* 0x0000ec00ffbc7b82 */ /* 0x000e280000000a00 */
[----:B------:R-:W3:Y:S01]  /*1350*/  LDG.E.128 R112, desc[UR10][R112.64] ;  /* 0x0000000a70707981 */ /* 0x000ee2000c1e1d00 */
[----:B-1----:R-:W-:-:S05]  /*1360*/  IMAD.WIDE.U32 R116, R183, 0x10, R116 ;  /* 0x00000010b7747825 */ /* 0x002fca00078e0074 */
[----:B------:R-:W1:Y:S01]  /*1370*/  @P4 LDC.64 R186, c[0x0][0x3b8] ;  /* 0x0000ee00ffba4b82 */ /* 0x000e620000000a00 */
[----:B------:R-:W4:Y:S01]  /*1380*/  LDG.E.128 R116, desc[UR10][R116.64] ;  /* 0x0000000a74747981 */ /* 0x000f22000c1e1d00 */
[----:B--2---:R-:W-:-:S06]  /*1390*/  IMAD.WIDE.U32 R120, R183, 0x10, R120 ;  /* 0x00000010b7787825 */ /* 0x004fcc00078e0078 */
[----:B------:R-:W2:Y:S01]  /*13a0*/  LDG.E.128 R120, desc[UR10][R120.64] ;  /* 0x0000000a78787981 */ /* 0x000ea2000c1e1d00 */
[----:B0-----:R-:W-:-:S05]  /*13b0*/  IMAD.WIDE.U32 R188, R183, 0x4, R188 ;  /* 0x00000004b7bc7825 */ /* 0x001fca00078e00bc */
[----:B------:R-:W5:Y:S01]  /*13c0*/  LDG.E R128, desc[UR10][R188.64] ;  /* 0x0000000abc807981 */ /* 0x000f62000c1e1900 */
[----:B-1----:R-:W-:-:S05]  /*13d0*/  @P4 IMAD.WIDE.U32 R186, R183, 0x4, R186 ;  /* 0x00000004b7ba4825 */ /* 0x002fca00078e00ba */
[----:B------:R-:W5:Y:S01]  /*13e0*/  @P4 LDG.E R129, desc[UR10][R186.64] ;  /* 0x0000000aba814981 */ /* 0x000f62000c1e1900 */
[----:B------:R-:W-:-:S04]  /*13f0*/  ISETP.NE.U32.AND P0, PT, RZ, UR16, PT ;  /* 0x00000010ff007c0c */ /* 0x000fc8000bf05070 */
[----:B------:R-:W-:-:S13]  /*1400*/  ISETP.NE.AND.EX P0, PT, RZ, UR17, PT, P0 ;  /* 0x00000011ff007c0c */ /* 0x000fda000bf05300 */
[----:B------:R-:W0:Y:S01]  /*1410*/  @P0 LDC.64 R148, c[0x0][0x438] ;  /* 0x00010e00ff940b82 */ /* 0x000e220000000a00 */
[--C-:B------:R-:W-:Y:S02]  /*1420*/  HADD2.F32 R163, -RZ, R193.reuse.H0_H0 ;  /* 0x200000c1ffa37230 */ /* 0x100fe40000004100 */
[----:B------:R-:W-:Y:S02]  /*1430*/  HADD2.F32 R164, -RZ, R193.H1_H1 ;  /* 0x300000c1ffa47230 */ /* 0x000fe40000004100 */
[----:B------:R-:W-:Y:S02]  /*1440*/  HADD2.F32 R127, -RZ, R152.H0_H0 ;  /* 0x20000098ff7f7230 */ /* 0x000fe40000004100 */
[----:B------:R-:W-:Y:S02]  /*1450*/  HADD2.F32 R126, -RZ, R156.H1_H1 ;  /* 0x3000009cff7e7230 */ /* 0x000fe40000004100 */
[--C-:B------:R-:W-:Y:S02]  /*1460*/  HADD2.F32 R175, -RZ, R194.reuse.H0_H0 ;  /* 0x200000c2ffaf7230 */ /* 0x100fe40000004100 */
[----:B------:R-:W-:-:S02]  /*1470*/  HADD2.F32 R176, -RZ, R194.H1_H1 ;  /* 0x300000c2ffb07230 */ /* 0x000fc40000004100 */
[----:B0-----:R-:W-:-:S05]  /*1480*/  @P0 IMAD.WIDE.U32 R148, R183, 0x10, R148 ;  /* 0x00000010b7940825 */ /* 0x001fca00078e0094 */
[----:B------:R0:W5:Y:S02]  /*1490*/  @P0 LDG.E.128 R88, desc[UR10][R148.64] ;  /* 0x0000000a94580981 */ /* 0x000164000c1e1d00 */
[--C-:B0-----:R-:W-:Y:S01]  /*14a0*/  HADD2.F32 R148, -RZ, R185.reuse.H1_H1 ;  /* 0x300000b9ff947230 */ /* 0x101fe20000004100 */
[----:B------:R-:W-:Y:S01]  /*14b0*/  IADD3 R183, PT, PT, R183, 0x80, RZ ;  /* 0x00000080b7b77810 */ /* 0x000fe20007ffe0ff */
[----:B---3--:R-:W-:Y:S01]  /*14c0*/  FMUL.FTZ R163, R112, R163 ;  /* 0x000000a370a37220 */ /* 0x008fe20000410000 */
[----:B------:R-:W-:Y:S01]  /*14d0*/  FMUL.FTZ R164, R113, R164 ;  /* 0x000000a471a47220 */ /* 0x000fe20000410000 */
[----:B------:R-:W-:Y:S02]  /*14e0*/  FMUL.FTZ R149, R114, R175 ;  /* 0x000000af72957220 */ /* 0x000fe40000410000 */
[----:B----4-:R-:W-:Y:S01]  /*14f0*/  FFMA.FTZ R127, R116, R127, R163 ;  /* 0x0000007f747f7223 */ /* 0x010fe200000100a3 */
        /* <DEDUP_REMOVED lines=8> */
[----:B------:R-:W-:Y:S01]  /*1580*/  FMUL.FTZ R176, R115, R176 ;  /* 0x000000b073b07220 */ /* 0x000fe20000410000 */
[----:B------:R-:W-:Y:S01]  /*1590*/  FADD.FTZ R57, R57, R117 ;  /* 0x0000007539397221 */ /* 0x000fe20000010000 */
[----:B------:R-:W-:Y:S01]  /*15a0*/  FFMA.FTZ R77, R117, R164, R77 ;  /* 0x000000a4754d7223 */ /* 0x000fe2000001004d */
[----:B------:R-:W-:Y:S01]  /*15b0*/  FMUL.FTZ R175, R135, R122 ;  /* 0x0000007a87af7220 */ /* 0x000fe20000410000 */
[----:B------:R-:W-:Y:S01]  /*15c0*/  FADD.FTZ R17, R17, R113 ;  /* 0x0000007111117221 */ /* 0x000fe20000010000 */
        /* <DEDUP_REMOVED lines=24> */
.L_x_4608:
[----:B------:R-:W-:Y:S05]  /*1750*/  BSYNC.RECONVERGENT B0 ;  /* 0x0000000000007941 */ /* 0x000fea0003800200 */
.L_x_4607:
[----:B------:R-:W-:Y:S04]  /*1760*/  BSSY.RECONVERGENT B0, `(.L_x_4609) ;  /* 0x0000049000007945 */ /* 0x000fe80003800200 */
[----:B------:R-:W-:Y:S05]  /*1770*/  @!P2 BRA `(.L_x_4610) ;  /* 0x00000004001ca947 */ /* 0x000fea0003800000 */
[----:B------:R-:W0:Y:S08]  /*1780*/  LDC.64 R112, c[0x0][0x430] ;  /* 0x00010c00ff707b82 */ /* 0x000e300000000a00 */
[----:B------:R-:W1:Y:S08]  /*1790*/  LDC.64 R116, c[0x0][0x428] ;  /* 0x00010a00ff747b82 */ /* 0x000e700000000a00 */
[----:B------:R-:W2:Y:S01]  /*17a0*/  LDC.64 R120, c[0x0][0x3a8] ;  /* 0x0000ea00ff787b82 */ /* 0x000ea20000000a00 */
[----:B------:R-:W-:-:S02]  /*17b0*/  ISETP.NE.U32.AND P4, PT, RZ, UR12, PT ;  /* 0x0000000cff007c0c */ /* 0x000fc4000bf85070 */
[----:B------:R-:W-:Y:S02]  /*17c0*/  ISETP.NE.U32.AND P0, PT, RZ, UR16, PT ;  /* 0x00000010ff007c0c */ /* 0x000fe4000bf05070 */
[----:B------:R-:W-:Y:S02]  /*17d0*/  ISETP.NE.AND.EX P4, PT, RZ, UR13, PT, P4 ;  /* 0x0000000dff007c0c */ /* 0x000fe4000bf85340 */
[----:B------:R-:W-:Y:S01]  /*17e0*/  ISETP.NE.AND.EX P0, PT, RZ, UR17, PT, P0 ;  /* 0x00000011ff007c0c */ /* 0x000fe2000bf05300 */
[C---:B0-----:R-:W-:Y:S01]  /*17f0*/  IMAD.WIDE.U32 R112, R183.reuse, 0x10, R112 ;  /* 0x00000010b7707825 */ /* 0x041fe200078e0070 */
[----:B------:R-:W0:Y:S05]  /*1800*/  LDC.64 R190, c[0x0][0x3b0] ;  /* 0x0000ec00ffbe7b82 */ /* 0x000e2a0000000a00 */
[----:B------:R-:W3:Y:S01]  /*1810*/  LDG.E.128 R112, desc[UR10][R112.64] ;  /* 0x0000000a70707981 */ /* 0x000ee2000c1e1d00 */
[----:B-1----:R-:W-:-:S03]  /*1820*/  IMAD.WIDE.U32 R116, R183, 0x10, R116 ;  /* 0x00000010b7747825 */ /* 0x002fc600078e0074 */
[----:B------:R-:W1:Y:S03]  /*1830*/  @P4 LDC.64 R188, c[0x0][0x3b8] ;  /* 0x0000ee00ffbc4b82 */ /* 0x000e660000000a00 */
[----:B------:R-:W4:Y:S01]  /*1840*/  LDG.E.128 R116, desc[UR10][R116.64] ;  /* 0x0000000a74747981 */ /* 0x000f22000c1e1d00 */
[----:B--2---:R-:W-:-:S04]  /*1850*/  IMAD.WIDE.U32 R120, R183, 0x10, R120 ;  /* 0x00000010b7787825 */ /* 0x004fc800078e0078 */
[----:B------:R-:W2:Y:S02]  /*1860*/  @P0 LDC.64 R186, c[0x0][0x438] ;  /* 0x00010e00ffba0b82 */ /* 0x000ea40000000a00 */
[----:B------:R-:W4:Y:S01]  /*1870*/  LDG.E.128 R120, desc[UR10][R120.64] ;  /* 0x0000000a78787981 */ /* 0x000f22000c1e1d00 */
[----:B0-----:R-:W-:-:S05]  /*1880*/  IMAD.WIDE.U32 R190, R183, 0x4, R190 ;  /* 0x00000004b7be7825 */ /* 0x001fca00078e00be */
[----:B------:R0:W5:Y:S01]  /*1890*/  LDG.E R124, desc[UR10][R190.64] ;  /* 0x0000000abe7c7981 */ /* 0x000162000c1e1900 */
[----:B-1----:R-:W-:-:S05]  /*18a0*/  @P4 IMAD.WIDE.U32 R188, R183, 0x4, R188 ;  /* 0x00000004b7bc4825 */ /* 0x002fca00078e00bc */
[----:B------:R0:W5:Y:S01]  /*18b0*/  @P4 LDG.E R125, desc[UR10][R188.64] ;  /* 0x0000000abc7d4981 */ /* 0x000162000c1e1900 */
[----:B--2---:R-:W-:-:S05]  /*18c0*/  @P0 IMAD.WIDE.U32 R186, R183, 0x10, R186 ;  /* 0x00000010b7ba0825 */ /* 0x004fca00078e00ba */
        /* <DEDUP_REMOVED lines=17> */
[C---:B------:R-:W-:Y:S01]  /*19e0*/  FADD.FTZ R168, -R181.reuse, R121 ;  /* 0x00000079b5a87221 */ /* 0x040fe20000010100 */
        /* <DEDUP_REMOVED lines=32> */
.L_x_4610:
[----:B------:R-:W-:Y:S05]  /*1bf0*/  BSYNC.RECONVERGENT B0 ;  /* 0x0000000000007941 */ /* 0x000fea0003800200 */
.L_x_4609:
        /* <DEDUP_REMOVED lines=24> */
[--C-:B------:R-:W-:Y:S02]  /*1d80*/  HADD2.F32 R180, -RZ, R202.reuse.H1_H1 ;  /* 0x300000caffb47230 */ /* 0x100fe40000004100 */
[--C-:B------:R-:W-:Y:S02]  /*1d90*/  HADD2.F32 R141, -RZ, R199.reuse.H0_H0 ;  /* 0x200000c7ff8d7230 */ /* 0x100fe40000004100 */
[----:B------:R-:W-:Y:S02]  /*1da0*/  HADD2.F32 R142, -RZ, R199.H1_H1 ;  /* 0x300000c7ff8e7230 */ /* 0x000fe40000004100 */
[----:B------:R-:W-:-:S02]  /*1db0*/  HADD2.F32 R167, -RZ, R202.H0_H0 ;  /* 0x200000caffa77230 */ /* 0x000fc40000004100 */
[----:B0-----:R-:W-:-:S05]  /*1dc0*/  @P0 IMAD.WIDE.U32 R170, R183, 0x10, R170 ;  /* 0x00000010b7aa0825 */ /* 0x001fca00078e00aa */
[----:B------:R0:W5:Y:S02]  /*1dd0*/  @P0 LDG.E.128 R96, desc[UR10][R170.64] ;  /* 0x0000000aaa600981 */ /* 0x000164000c1e1d00 */
[--C-:B0-----:R-:W-:Y:S01]  /*1de0*/  HADD2.F32 R170, -RZ, R200.reuse.H1_H1 ;  /* 0x300000c8ffaa7230 */ /* 0x101fe20000004100 */
[----:B------:R-:W-:Y:S01]  /*1df0*/  IADD3 R183, PT, PT, R183, 0x80, RZ ;  /* 0x00000080b7b77810 */ /* 0x000fe20007ffe0ff */
[----:B---3--:R-:W-:Y:S01]  /*1e00*/  FMUL.FTZ R159, R112, R159 ;  /* 0x0000009f709f7220 */ /* 0x008fe20000410000 */
[----:B------:R-:W-:Y:S01]  /*1e10*/  FMUL.FTZ R160, R113, R160 ;  /* 0x000000a071a07220 */ /* 0x000fe20000410000 */
[----:B------:R-:W-:Y:S01]  /*1e20*/  FMUL.FTZ R180, R115, R180 ;  /* 0x000000b473b47220 */ /* 0x000fe20000410000 */
[----:B------:R-:W-:Y:S01]  /*1e30*/  FMUL.FTZ R167, R114, R167 ;  /* 0x000000a772a77220 */ /* 0x000fe20000410000 */
[----:B----4-:R-:W-:Y:S01]  /*1e40*/  FFMA.FTZ R141, R116, R141, R159 ;  /* 0x0000008d748d7223 */ /* 0x010fe2000001009f */
[----:B------:R-:W-:Y:S01]  /*1e50*/  FFMA.FTZ R142, R117, R142, R160 ;  /* 0x0000008e758e7223 */ /* 0x000fe200000100a0 */
[----:B------:R-:W-:-:S02]  /*1e60*/  HADD2.F32 R159, -RZ, R200.H0_H0 ;  /* 0x200000c8ff9f7230 */ /* 0x000fc40000004100 */
        /* <DEDUP_REMOVED lines=34> */
.L_x_4612:
[----:B------:R-:W-:Y:S05]  /*2090*/  BSYNC.RECONVERGENT B0 ;  /* 0x0000000000007941 */ /* 0x000fea0003800200 */
.L_x_4611:
        /* <DEDUP_REMOVED lines=39> */
[C---:B------:R-:W-:Y:S01]  /*2310*/  FADD.FTZ R172, -R181.reuse, R121 ;  /* 0x00000079b5ac7221 */ /* 0x040fe20000010100 */
        /* <DEDUP_REMOVED lines=32> */
.L_x_4614:
[----:B------:R-:W-:Y:S05]  /*2520*/  BSYNC.RECONVERGENT B0 ;  /* 0x0000000000007941 */ /* 0x000fea0003800200 */
.L_x_4613:
        /* <DEDUP_REMOVED lines=32> */
.L_x_4616:
[----:B------:R-:W-:Y:S05]  /*2730*/  BSYNC.RECONVERGENT B0 ;  /* 0x0000000000007941 */ /* 0x000fea0003800200 */
.L_x_4615:
        /* <DEDUP_REMOVED lines=54> */
[----:B------:R-:W-:Y:S01]  /*2aa0*/  SEL R112, R112, RZ, P4 ;  /* 0x000000ff70707207 */ /* 0x000fe20002000000 */
[----:B------:R-:W-:Y:S01]  /*2ab0*/  FMUL.FTZ R114, R114, UR14 ;  /* 0x0000000e72727c20 */ /* 0x000fe20008410000 */
[----:B------:R-:W-:-:S04]  /*2ac0*/  LOP3.LUT P4, RZ, R131, 0xff00, RZ, 0xc0, !PT ;  /* 0x0000ff0083ff7812 */ /* 0x000fc8000788c0ff */
[----:B------:R-:W-:Y:S01]  /*2ad0*/  SEL R113, R114, RZ, P4 ;  /* 0x000000ff72717207 */ /* 0x000fe20002000000 */
[----:B------:R-:W-:Y:S01]  /*2ae0*/  FFMA.FTZ R114, R177, R183, R184 ;  /* 0x000000b7b1727223 */ /* 0x000fe200000100b8 */
[----:B------:R-:W-:-:S03]  /*2af0*/  LOP3.LUT P4, RZ, R131, 0xff0000, RZ, 0xc0, !PT ;  /* 0x00ff000083ff7812 */ /* 0x000fc6000788c0ff */
[----:B------:R-:W-:-:S04]  /*2b00*/  FADD.FTZ R114, R151, -R114 ;  /* 0x8000007297727221 */ /* 0x000fc80000010000 */
[----:B------:R-:W-:-:S04]  /*2b10*/  FMUL.FTZ R114, R135, R114 ;  /* 0x0000007287727220 */ /* 0x000fc80000410000 */
[----:B------:R-:W-:-:S05]  /*2b20*/  FMUL.FTZ R114, R114, UR14 ;  /* 0x0000000e72727c20 */ /* 0x000fca0008410000 */
[----:B------:R-:W-:Y:S02]  /*2b30*/  SEL R114, R114, RZ, P4 ;  /* 0x000000ff72727207 */ /* 0x000fe40002000000 */
[----:B------:R-:W-:-:S04]  /*2b40*/  ISETP.GE.U32.AND P4, PT, R131, 0x1000000, PT ;  /* 0x010000008300780c */ /* 0x000fc80003f86070 */
[----:B------:R-:W-:Y:S01]  /*2b50*/  SEL R115, R116, RZ, P4 ;  /* 0x000000ff74737207 */ /* 0x000fe20002000000 */
[----:B------:R-:W-:Y:S08]  /*2b60*/  BRA `(.L_x_4622) ;  /* 0x0000000c00807947 */ /* 0x000ff00003800000 */
.L_x_4621:
        /* <DEDUP_REMOVED lines=11> */
[----:B------:R-:W-:Y:S01]  /*2c20*/  FFMA.FTZ R106, R177, R183, R184 ;  /* 0x000000b7b16a7223 */ /* 0x000fe200000100b8 */
[----:B------:R-:W-:Y:S02]  /*2c30*/  FMUL.FTZ R115, R107, UR14 ;  /* 0x0000000e6b737c20 */ /* 0x000fe40008410000 */
[----:B------:R-:W-:Y:S01]  /*2c40*/  SEL R112, R112, RZ, P4 ;  /* 0x000000ff70707207 */ /* 0x000fe20002000000 */
[----:B------:R-:W-:Y:S01]  /*2c50*/  FADD.FTZ R106, R151, -R106 ;  /* 0x8000006a976a7221 */ /* 0x000fe20000010000 */
[----:B------:R-:W-:Y:S01]  /*2c60*/  FMUL.FTZ R113, R105, UR14 ;  /* 0x0000000e69717c20 */ /* 0x000fe20008410000 */
[----:B------:R-:W-:Y:S02]  /*2c70*/  LOP3.LUT P4, RZ, R131, 0xff00, RZ, 0xc0, !PT ;  /* 0x0000ff0083ff7812 */ /* 0x000fe4000788c0ff */
[----:B------:R-:W-:-:S02]  /*2c80*/  FMUL.FTZ R106, R135, R106 ;  /* 0x0000006a876a7220 */ /* 0x000fc40000410000 */
[----:B------:R-:W-:Y:S02]  /*2c90*/  SEL R113, R113, RZ, P4 ;  /* 0x000000ff71717207 */ /* 0x000fe40002000000 */
[----:B------:R-:W-:Y:S01]  /*2ca0*/  FMUL.FTZ R114, R106, UR14 ;  /* 0x0000000e6a727c20 */ /* 0x000fe20008410000 */
[----:B------:R-:W-:-:S04]  /*2cb0*/  LOP3.LUT P4, RZ, R131, 0xff0000, RZ, 0xc0, !PT ;  /* 0x00ff000083ff7812 */ /* 0x000fc8000788c0ff */
[----:B------:R-:W-:Y:S02]  /*2cc0*/  SEL R114, R114, RZ, P4 ;  /* 0x000000ff72727207 */ /* 0x000fe40002000000 */
[----:B------:R-:W-:-:S04]  /*2cd0*/  ISETP.GE.U32.AND P4, PT, R131, 0x1000000, PT ;  /* 0x010000008300780c */ /* 0x000fc80003f86070 */
[----:B------:R-:W-:Y:S01]  /*2ce0*/  SEL R115, R115, RZ, P4 ;  /* 0x000000ff73737207 */ /* 0x000fe20002000000 */
[----:B------:R-:W-:Y:S08]  /*2cf0*/  BRA `(.L_x_4622) ;  /* 0x0000000c001c7947 */ /* 0x000ff00003800000 */
.L_x_4620:
        /* <DEDUP_REMOVED lines=18> */
[----:B------:R-:W-:Y:S01]  /*2e20*/  SEL R112, R112, RZ, P4 ;  /* 0x000000ff70707207 */ /* 0x000fe20002000000 */
[----:B------:R-:W-:Y:S01]  /*2e30*/  FADD.FTZ R114, R151, -R114 ;  /* 0x8000007297727221 */ /* 0x000fe20000010000 */
[----:B------:R-:W-:Y:S01]  /*2e40*/  FMUL.FTZ R113, R113, UR14 ;  /* 0x0000000e71717c20 */ /* 0x000fe20008410000 */
[----:B------:R-:W-:Y:S02]  /*2e50*/  LOP3.LUT P4, RZ, R131, 0xff00, RZ, 0xc0, !PT ;  /* 0x0000ff0083ff7812 */ /* 0x000fe4000788c0ff */
[----:B------:R-:W-:-:S02]  /*2e60*/  FFMA.FTZ R114, R135, R114, R86 ;  /* 0x0000007287727223 */ /* 0x000fc40000010056 */
[----:B------:R-:W-:Y:S02]  /*2e70*/  SEL R113, R113, RZ, P4 ;  /* 0x000000ff71717207 */ /* 0x000fe40002000000 */
[----:B------:R-:W-:Y:S01]  /*2e80*/  FMUL.FTZ R114, R114, UR14 ;  /* 0x0000000e72727c20 */ /* 0x000fe20008410000 */
[----:B------:R-:W-:-:S04]  /*2e90*/  LOP3.LUT P4, RZ, R131, 0xff0000, RZ, 0xc0, !PT ;  /* 0x00ff000083ff7812 */ /* 0x000fc8000788c0ff */
[----:B------:R-:W-:Y:S02]  /*2ea0*/  SEL R114, R114, RZ, P4 ;  /* 0x000000ff72727207 */ /* 0x000fe40002000000 */
[----:B------:R-:W-:-:S04]  /*2eb0*/  ISETP.GE.U32.AND P4, PT, R131, 0x1000000, PT ;  /* 0x010000008300780c */ /* 0x000fc80003f86070 */
[----:B------:R-:W-:Y:S01]  /*2ec0*/  SEL R115, R115, RZ, P4 ;  /* 0x000000ff73737207 */ /* 0x000fe20002000000 */
[----:B------:R-:W-:Y:S08]  /*2ed0*/  BRA `(.L_x_4622) ;  /* 0x0000000800a47947 */ /* 0x000ff00003800000 */
.L_x_4623:
[-CC-:B------:R-:W-:Y:S01]  /*2ee0*/  FFMA.FTZ R105, R3, R183.reuse, R184.reuse ;  /* 0x000000b703697223 */ /* 0x180fe200000100b8 */
[----:B------:R-:W-:Y:S01]  /*2ef0*/  LOP3.LUT P4, RZ, R131, 0xff, RZ, 0xc0, !PT ;  /* 0x000000ff83ff7812 */ /* 0x000fe2000788c0ff */
[----:B------:R-:W-:Y:S02]  /*2f00*/  FFMA.FTZ R107, R174, R183, R184 ;  /* 0x000000b7ae6b7223 */ /* 0x000fe400000100b8 */
[----:B------:R-:W-:Y:S02]  /*2f10*/  FADD.FTZ R105, R132, -R105 ;  /* 0x8000006984697221 */ /* 0x000fe40000010000 */
[----:B------:R-:W-:Y:S02]  /*2f20*/  FADD.FTZ R116, R150, -R107 ;  /* 0x8000006b96747221 */ /* 0x000fe40000010000 */
[C---:B-----5:R-:W-:Y:S01]  /*2f30*/  FFMA.FTZ R104, R135.reuse, R105, R84 ;  /* 0x0000006987687223 */ /* 0x060fe20000010054 */
[----:B------:R-:W-:Y:S01]  /*2f40*/  FFMA.FTZ R105, R166, R183, R184 ;  /* 0x000000b7a6697223 */ /* 0x000fe200000100b8 */
[----:B------:R-:W-:-:S02]  /*2f50*/  FFMA.FTZ R107, R135, R116, R87 ;  /* 0x00000074876b7223 */ /* 0x000fc40000010057 */
[----:B------:R-:W-:Y:S01]  /*2f60*/  FMUL.FTZ R112, R104, UR14 ;  /* 0x0000000e68707c20 */ /* 0x000fe20008410000 */
[----:B------:R-:W-:Y:S01]  /*2f70*/  FADD.FTZ R106, R130, -R105 ;  /* 0x80000069826a7221 */ /* 0x000fe20000010000 */
[----:B------:R-:W-:-:S03]  /*2f80*/  FMUL.FTZ R115, R107, UR14 ;  /* 0x0000000e6b737c20 */ /* 0x000fc60008410000 */
[----:B------:R-:W-:Y:S01]  /*2f90*/  FFMA.FTZ R105, R135, R106, R85 ;  /* 0x0000006a87697223 */ /* 0x000fe20000010055 */
[----:B------:R-:W-:Y:S01]  /*2fa0*/  FFMA.FTZ R106, R177, R183, R184 ;  /* 0x000000b7b16a7223 */ /* 0x000fe200000100b8 */
[----:B------:R-:W-:Y:S02]  /*2fb0*/  SEL R112, R112, RZ, P4 ;  /* 0x000000ff70707207 */ /* 0x000fe40002000000 */
[----:B------:R-:W-:Y:S01]  /*2fc0*/  FMUL.FTZ R113, R105, UR14 ;  /* 0x0000000e69717c20 */ /* 0x000fe20008410000 */
[----:B------:R-:W-:Y:S01]  /*2fd0*/  FADD.FTZ R106, R151, -R106 ;  /* 0x8000006a976a7221 */ /* 0x000fe20000010000 */
[----:B------:R-:W-:-:S03]  /*2fe0*/  LOP3.LUT P4, RZ, R131, 0xff00, RZ, 0xc0, !PT ;  /* 0x0000ff0083ff7812 */ /* 0x000fc6000788c0ff */
[----:B------:R-:W-:Y:S01]  /*2ff0*/  FFMA.FTZ R106, R135, R106, R86 ;  /* 0x0000006a876a7223 */ /* 0x000fe20000010056 */
[----:B------:R-:W-:Y:S02]  /*3000*/  SEL R113, R113, RZ, P4 ;  /* 0x000000ff71717207 */ /* 0x000fe40002000000 */
[----:B------:R-:W-:Y:S01]  /*3010*/  LOP3.LUT P4, RZ, R131, 0xff0000, RZ, 0xc0, !PT ;  /* 0x00ff000083ff7812 */ /* 0x000fe2000788c0ff */
[----:B------:R-:W-:-:S05]  /*3020*/  FMUL.FTZ R114, R106, UR14 ;  /* 0x0000000e6a727c20 */ /* 0x000fca0008410000 */
[----:B------:R-:W-:Y:S02]  /*3030*/  SEL R114, R114, RZ, P4 ;  /* 0x000000ff72727207 */ /* 0x000fe40002000000 */
[----:B------:R-:W-:-:S04]  /*3040*/  ISETP.GE.U32.AND P4, PT, R131, 0x1000000, PT ;  /* 0x010000008300780c */ /* 0x000fc80003f86070 */
[----:B------:R-:W-:Y:S01]  /*3050*/  SEL R115, R115, RZ, P4 ;  /* 0x000000ff73737207 */ /* 0x000fe20002000000 */
[----:B------:R-:W-:Y:S08]  /*3060*/  BRA `(.L_x_4622) ;  /* 0x0000000800407947 */ /* 0x000ff00003800000 */
.L_x_4619:
        /* <DEDUP_REMOVED lines=23> */
[----:B------:R-:W-:Y:S02]  /*31e0*/  SEL R108, R108, RZ, P4 ;  /* 0x000000ff6c6c7207 */ /* 0x000fe40002000000 */
[----:B------:R-:W-:-:S04]  /*31f0*/  LOP3.LUT P4, RZ, R131, 0xff00, RZ, 0xc0, !PT ;  /* 0x0000ff0083ff7812 */ /* 0x000fc8000788c0ff */
[----:B------:R-:W-:Y:S02]  /*3200*/  SEL R113, R110, RZ, P4 ;  /* 0x000000ff6e717207 */ /* 0x000fe40002000000 */
        /* <DEDUP_REMOVED lines=8> */
[----:B------:R-:W-:-:S04]  /*3290*/  LOP3.LUT P4, RZ, R133, 0xff0000, RZ, 0xc0, !PT ;  /* 0x00ff000085ff7812 */ /* 0x000fc8000788c0ff */
[----:B------:R-:W-:Y:S02]  /*32a0*/  SEL R110, R110, RZ, P4 ;  /* 0x000000ff6e6e7207 */ /* 0x000fe40002000000 */
[----:B------:R-:W-:-:S04]  /*32b0*/  ISETP.GE.U32.AND P4, PT, R131, 0x1000000, PT ;  /* 0x010000008300780c */ /* 0x000fc80003f86070 */
[----:B------:R-:W-:Y:S02]  /*32c0*/  SEL R115, R116, RZ, P4 ;  /* 0x000000ff74737207 */ /* 0x000fe40002000000 */
[----:B------:R-:W-:-:S04]  /*32d0*/  ISETP.GE.U32.AND P4, PT, R133, 0x1000000, PT ;  /* 0x010000008500780c */ /* 0x000fc80003f86070 */
[----:B------:R-:W-:Y:S01]  /*32e0*/  SEL R111, R116, RZ, P4 ;  /* 0x000000ff746f7207 */ /* 0x000fe20002000000 */
[----:B------:R-:W-:Y:S08]  /*32f0*/  BRA `(.L_x_4622) ;  /* 0x00000004009c7947 */ /* 0x000ff00003800000 */
.L_x_4625:
        /* <DEDUP_REMOVED lines=14> */
[----:B------:R-:W-:Y:S01]  /*33e0*/  FMUL.FTZ R109, R105, UR14 ;  /* 0x0000000e696d7c20 */ /* 0x000fe20008410000 */
[----:B------:R-:W-:Y:S01]  /*33f0*/  LOP3.LUT P4, RZ, R133, 0xff, RZ, 0xc0, !PT ;  /* 0x000000ff85ff7812 */ /* 0x000fe2000788c0ff */
[----:B------:R-:W-:-:S03]  /*3400*/  FADD.FTZ R106, R151, -R106 ;  /* 0x8000006a976a7221 */ /* 0x000fc60000010000 */
[----:B------:R-:W-:Y:S01]  /*3410*/  SEL R108, R108, RZ, P4 ;  /* 0x000000ff6c6c7207 */ /* 0x000fe20002000000 */
[----:B------:R-:W-:Y:S01]  /*3420*/  FMUL.FTZ R106, R135, R106 ;  /* 0x0000006a876a7220 */ /* 0x000fe20000410000 */
[----:B------:R-:W-:-:S03]  /*3430*/  LOP3.LUT P4, RZ, R131, 0xff00, RZ, 0xc0, !PT ;  /* 0x0000ff0083ff7812 */ /* 0x000fc6000788c0ff */
[----:B------:R-:W-:Y:S01]  /*3440*/  FMUL.FTZ R110, R106, UR14 ;  /* 0x0000000e6a6e7c20 */ /* 0x000fe20008410000 */
[----:B------:R-:W-:Y:S02]  /*3450*/  SEL R113, R109, RZ, P4 ;  /* 0x000000ff6d717207 */ /* 0x000fe40002000000 */
[----:B------:R-:W-:-:S04]  /*3460*/  LOP3.LUT P4, RZ, R133, 0xff00, RZ, 0xc0, !PT ;  /* 0x0000ff0085ff7812 */ /* 0x000fc8000788c0ff */
[----:B------:R-:W-:Y:S02]  /*3470*/  SEL R109, R109, RZ, P4 ;  /* 0x000000ff6d6d7207 */ /* 0x000fe40002000000 */
[----:B------:R-:W-:-:S04]  /*3480*/  LOP3.LUT P4, RZ, R131, 0xff0000, RZ, 0xc0, !PT ;  /* 0x00ff000083ff7812 */ /* 0x000fc8000788c0ff */
        /* <DEDUP_REMOVED lines=8> */
.L_x_4624:
        /* <DEDUP_REMOVED lines=14> */
[----:B------:R-:W-:Y:S02]  /*35f0*/  SEL R112, R109, RZ, P4 ;  /* 0x000000ff6d707207 */ /* 0x000fe40002000000 */
[----:B------:R-:W-:-:S04]  /*3600*/  LOP3.LUT P4, RZ, R133, 0xff, RZ, 0xc0, !PT ;  /* 0x000000ff85ff7812 */ /* 0x000fc8000788c0ff */
[----:B------:R-:W-:Y:S01]  /*3610*/  SEL R108, R109, RZ, P4 ;  /* 0x000000ff6d6c7207 */ /* 0x000fe20002000000 */
[----:B------:R-:W-:Y:S01]  /*3620*/  FFMA.FTZ R109, R166, R183, R184 ;  /* 0x000000b7a66d7223 */ /* 0x000fe200000100b8 */
[----:B------:R-:W-:-:S03]  /*3630*/  LOP3.LUT P4, RZ, R131, 0xff00, RZ, 0xc0, !PT ;  /* 0x0000ff0083ff7812 */ /* 0x000fc6000788c0ff */
[----:B------:R-:W-:-:S04]  /*3640*/  FADD.FTZ R110, R130, -R109 ;  /* 0x8000006d826e7221 */ /* 0x000fc80000010000 */
[----:B------:R-:W-:-:S04]  /*3650*/  FFMA.FTZ R110, R135, R110, R85 ;  /* 0x0000006e876e7223 */ /* 0x000fc80000010055 */
[----:B------:R-:W-:-:S05]  /*3660*/  FMUL.FTZ R110, R110, UR14 ;  /* 0x0000000e6e6e7c20 */ /* 0x000fca0008410000 */
        /* <DEDUP_REMOVED lines=16> */
.L_x_4626:
        /* <DEDUP_REMOVED lines=11> */
[C---:B------:R-:W-:Y:S01]  /*3820*/  SEL R112, R108.reuse, RZ, P4 ;  /* 0x000000ff6c707207 */ /* 0x040fe20002000000 */
[----:B------:R-:W-:Y:S01]  /*3830*/  FFMA.FTZ R105, R135, R106, R85 ;  /* 0x0000006a87697223 */ /* 0x000fe20000010055 */
[----:B------:R-:W-:Y:S01]  /*3840*/  LOP3.LUT P4, RZ, R133, 0xff, RZ, 0xc0, !PT ;  /* 0x000000ff85ff7812 */ /* 0x000fe2000788c0ff */
[----:B------:R-:W-:Y:S02]  /*3850*/  FFMA.FTZ R106, R177, R183, R184 ;  /* 0x000000b7b16a7223 */ /* 0x000fe400000100b8 */
[----:B------:R-:W-:Y:S01]  /*3860*/  FMUL.FTZ R109, R105, UR14 ;  /* 0x0000000e696d7c20 */ /* 0x000fe20008410000 */
[----:B------:R-:W-:Y:S01]  /*3870*/  SEL R108, R108, RZ, P4 ;  /* 0x000000ff6c6c7207 */ /* 0x000fe20002000000 */
[----:B------:R-:W-:Y:S01]  /*3880*/  FADD.FTZ R106, R151, -R106 ;  /* 0x8000006a976a7221 */ /* 0x000fe20000010000 */
[----:B------:R-:W-:-:S03]  /*3890*/  LOP3.LUT P4, RZ, R131, 0xff00, RZ, 0xc0, !PT ;  /* 0x0000ff0083ff7812 */ /* 0x000fc6000788c0ff */
[----:B------:R-:W-:Y:S01]  /*38a0*/  FFMA.FTZ R106, R135, R106, R86 ;  /* 0x0000006a876a7223 */ /* 0x000fe20000010056 */
[----:B------:R-:W-:Y:S02]  /*38b0*/  SEL R113, R109, RZ, P4 ;  /* 0x000000ff6d717207 */ /* 0x000fe40002000000 */
[----:B------:R-:W-:Y:S01]  /*38c0*/  LOP3.LUT P4, RZ, R133, 0xff00, RZ, 0xc0, !PT ;  /* 0x0000ff0085ff7812 */ /* 0x000fe2000788c0ff */
[----:B------:R-:W-:-:S03]  /*38d0*/  FMUL.FTZ R110, R106, UR14 ;  /* 0x0000000e6a6e7c20 */ /* 0x000fc60008410000 */
        /* <DEDUP_REMOVED lines=8> */
[----:B------:R-:W-:-:S09]  /*3960*/  SEL R111, R111, RZ, P4 ;  /* 0x000000ff6f6f7207 */ /* 0x000fd20002000000 */
.L_x_4622:
        /* <DEDUP_REMOVED lines=14> */
.L_x_4618:
[----:B------:R-:W-:Y:S05]  /*3a50*/  BSYNC.RECONVERGENT B0 ;  /* 0x0000000000007941 */ /* 0x000fea0003800200 */
.L_x_4617:
[----:B------:R-:W-:Y:S04]  /*3a60*/  BSSY.RECONVERGENT B0, `(.L_x_4627) ;  /* 0x000010c000007945 */ /* 0x000fe80003800200 */
[----:B------:R-:W-:Y:S05]  /*3a70*/  @!P1 BRA `(.L_x_4628) ;  /* 0x0000001000289947 */ /* 0x000fea0003800000 */
[----:B------:R-:W-:-:S04]  /*3a80*/  ISETP.NE.U32.AND P4, PT, RZ, UR12, PT ;  /* 0x0000000cff007c0c */ /* 0x000fc8000bf85070 */
[----:B------:R-:W-:-:S13]  /*3a90*/  ISETP.NE.AND.EX P4, PT, RZ, UR13, PT, P4 ;  /* 0x0000000dff007c0c */ /* 0x000fda000bf85340 */
        /* <DEDUP_REMOVED lines=8> */
[-CC-:B0-----:R-:W-:Y:S01]  /*3b20*/  FFMA.FTZ R104, R163, R183.reuse, R184.reuse ;  /* 0x000000b7a3687223 */ /* 0x181fe200000100b8 */
[-CC-:B------:R-:W-:Y:S01]  /*3b30*/  FFMA.FTZ R105, R164, R183.reuse, R184.reuse ;  /* 0x000000b7a4697223 */ /* 0x180fe200000100b8 */
[----:B------:R-:W-:Y:S01]  /*3b40*/  LOP3.LUT P6, RZ, R128, 0xff, RZ, 0xc0, !PT ;  /* 0x000000ff80ff7812 */ /* 0x000fe200078cc0ff */
[-C--:B------:R-:W-:Y:S01]  /*3b50*/  FFMA.FTZ R107, R176, R183.reuse, R184 ;  /* 0x000000b7b06b7223 */ /* 0x080fe200000100b8 */
[----:B------:R-:W-:Y:S01]  /*3b60*/  FADD.FTZ R104, R127, -R104 ;  /* 0x800000687f687221 */ /* 0x000fe20000010000 */
[----:B------:R-:W-:Y:S02]  /*3b70*/  FADD.FTZ R106, R126, -R105 ;  /* 0x800000697e6a7221 */ /* 0x000fe40000010000 */
[----:B------:R-:W-:Y:S01]  /*3b80*/  FADD.FTZ R116, R148, -R107 ;  /* 0x8000006b94747221 */ /* 0x000fe20000010000 */
[C---:B-----5:R-:W-:Y:S01]  /*3b90*/  FFMA.FTZ R104, R135.reuse, R104, R88 ;  /* 0x0000006887687223 */ /* 0x060fe20000010058 */
[----:B------:R-:W-:Y:S01]  /*3ba0*/  FFMA.FTZ R105, R135, R106, R89 ;  /* 0x0000006a87697223 */ /* 0x000fe20000010059 */
[----:B------:R-:W-:Y:S01]  /*3bb0*/  FFMA.FTZ R106, R175, R183, R184 ;  /* 0x000000b7af6a7223 */ /* 0x000fe200000100b8 */
[----:B------:R-:W-:Y:S01]  /*3bc0*/  FFMA.FTZ R107, R135, R116, R91 ;  /* 0x00000074876b7223 */ /* 0x000fe2000001005b */
[----:B------:R-:W-:Y:S01]  /*3bd0*/  FMUL.FTZ R108, R104, UR14 ;  /* 0x0000000e686c7c20 */ /* 0x000fe20008410000 */
[----:B------:R-:W-:Y:S01]  /*3be0*/  FMUL.FTZ R109, R105, UR14 ;  /* 0x0000000e696d7c20 */ /* 0x000fe20008410000 */
[----:B------:R-:W-:Y:S01]  /*3bf0*/  FADD.FTZ R106, R149, -R106 ;  /* 0x8000006a956a7221 */ /* 0x000fe20000010000 */
[----:B------:R-:W-:-:S02]  /*3c00*/  FMUL.FTZ R111, R107, UR14 ;  /* 0x0000000e6b6f7c20 */ /* 0x000fc40008410000 */
[----:B------:R-:W-:Y:S01]  /*3c10*/  SEL R112, R108, RZ, P6 ;  /* 0x000000ff6c707207 */ /* 0x000fe20003000000 */
[----:B------:R-:W-:Y:S01]  /*3c20*/  FFMA.FTZ R106, R135, R106, R90 ;  /* 0x0000006a876a7223 */ /* 0x000fe2000001005a */
        /* <DEDUP_REMOVED lines=16> */
.L_x_4631:
[-CC-:B0-----:R-:W-:Y:S01]  /*3d30*/  FFMA.FTZ R108, R163, R183.reuse, R184.reuse ;  /* 0x000000b7a36c7223 */ /* 0x181fe200000100b8 */
        /* <DEDUP_REMOVED lines=12> */
[----:B------:R-:W-:Y:S02]  /*3e00*/  SEL R112, R108, RZ, P6 ;  /* 0x000000ff6c707207 */ /* 0x000fe40003000000 */
        /* <DEDUP_REMOVED lines=19> */
.L_x_4630:
[----:B0-----:R-:W0:Y:S02]  /*3f40*/  LDC.64 R108, c[0x0][0x478] ;  /* 0x00011e00ff6c7b82 */ /* 0x001e240000000a00 */
        /* <DEDUP_REMOVED lines=8> */
[----:B------:R-:W-:Y:S02]  /*3fd0*/  FADD.FTZ R106, R126, -R105 ;  /* 0x800000697e6a7221 */ /* 0x000fe40000010000 */
[----:B------:R-:W-:Y:S01]  /*3fe0*/  FADD.FTZ R116, R148, -R107 ;  /* 0x8000006b94747221 */ /* 0x000fe20000010000 */
[C---:B-----5:R-:W-:Y:S01]  /*3ff0*/  FMUL.FTZ R104, R135.reuse, R104 ;  /* 0x0000006887687220 */ /* 0x060fe20000410000 */
[----:B------:R-:W-:Y:S01]  /*4000*/  FMUL.FTZ R105, R135, R106 ;  /* 0x0000006a87697220 */ /* 0x000fe20000410000 */
[----:B------:R-:W-:Y:S01]  /*4010*/  FFMA.FTZ R106, R175, R183, R184 ;  /* 0x000000b7af6a7223 */ /* 0x000fe200000100b8 */
[----:B------:R-:W-:Y:S01]  /*4020*/  FMUL.FTZ R107, R135, R116 ;  /* 0x00000074876b7220 */ /* 0x000fe20000410000 */
[----:B------:R-:W-:Y:S01]  /*4030*/  FMUL.FTZ R108, R104, UR14 ;  /* 0x0000000e686c7c20 */ /* 0x000fe20008410000 */
[----:B------:R-:W-:Y:S01]  /*4040*/  FMUL.FTZ R109, R105, UR14 ;  /* 0x0000000e696d7c20 */ /* 0x000fe20008410000 */
[----:B------:R-:W-:Y:S01]  /*4050*/  FADD.FTZ R106, R149, -R106 ;  /* 0x8000006a956a7221 */ /* 0x000fe20000010000 */
[----:B------:R-:W-:-:S02]  /*4060*/  FMUL.FTZ R111, R107, UR14 ;  /* 0x0000000e6b6f7c20 */ /* 0x000fc40008410000 */
        /* <DEDUP_REMOVED lines=18> */
.L_x_4633:
        /* <DEDUP_REMOVED lines=33> */
.L_x_4629:
[----:B------:R-:W-:-:S04]  /*43a0*/  UISETP.NE.U32.AND UP0, UPT, UR16, URZ, UPT ;  /* 0x000000ff1000728c */ /* 0x000fc8000bf05070 */
[----:B------:R-:W-:-:S09]  /*43b0*/  UISETP.NE.AND.EX UP0, UPT, UR17, URZ, UPT, UP0 ;  /* 0x000000ff1100728c */ /* 0x000fd2000bf05300 */
[----:B------:R-:W-:Y:S05]  /*43c0*/  BRA.U !UP0, `(.L_x_4634) ;  /* 0x0000000108d87547 */ /* 0x000fea000b800000 */
        /* <DEDUP_REMOVED lines=26> */
[----:B------:R-:W-:-:S04]  /*4570*/  ISETP.GE.U32.AND P6, PT, R128, 0x1000000, PT ;  /* 0x010000008000780c */ /* 0x000fc80003fc6070 */
[----:B------:R-:W-:Y:S01]  /*4580*/  SEL R115, R115, RZ, P6 ;  /* 0x000000ff73737207 */ /* 0x000fe20003000000 */
[----:B------:R-:W-:Y:S08]  /*4590*/  BRA `(.L_x_4632) ;  /* 0x0000000400387947 */ /* 0x000ff00003800000 */
.L_x_4635:
        /* <DEDUP_REMOVED lines=22> */
[----:B------:R-:W-:-:S04]  /*4700*/  ISETP.GE.U32.AND P6, PT, R128, 0x1000000, PT ;  /* 0x010000008000780c */ /* 0x000fc80003fc6070 */
[----:B------:R-:W-:Y:S01]  /*4710*/  SEL R115, R116, RZ, P6 ;  /* 0x000000ff74737207 */ /* 0x000fe20003000000 */
[----:B------:R-:W-:Y:S08]  /*4720*/  BRA `(.L_x_4632) ;  /* 0x0000000000d47947 */ /* 0x000ff00003800000 */
.L_x_4634:
        /* <DEDUP_REMOVED lines=29> */
.L_x_4636:
        /* <DEDUP_REMOVED lines=23> */
[----:B------:R-:W-:-:S09]  /*4a70*/  SEL R115, R116, RZ, P6 ;  /* 0x000000ff74737207 */ /* 0x000fd20003000000 */
.L_x_4632:
        /* <DEDUP_REMOVED lines=10> */
.L_x_4628:
[----:B------:R-:W-:Y:S05]  /*4b20*/  BSYNC.RECONVERGENT B0 ;  /* 0x0000000000007941 */ /* 0x000fea0003800200 */
.L_x_4627:
        /* <DEDUP_REMOVED lines=12> */
[-CC-:B0-2---:R-:W-:Y:S01]  /*4bf0*/  FFMA.FTZ R105, R165, R183.reuse, R184.reuse ;  /* 0x000000b7a5697223 */ /* 0x185fe200000100b8 */
        /* <DEDUP_REMOVED lines=32> */
.L_x_4641:
[-CC-:B0-2---:R-:W-:Y:S01]  /*4e00*/  FFMA.FTZ R109, R165, R183.reuse, R184.reuse ;  /* 0x000000b7a56d7223 */ /* 0x185fe200000100b8 */
        /* <DEDUP_REMOVED lines=32> */
.L_x_4640:
[----:B0-2---:R-:W0:Y:S02]  /*5010*/  LDC.64 R108, c[0x0][0x478] ;  /* 0x00011e00ff6c7b82 */ /* 0x005e240000000a00 */
[----:B0-----:R-:W-:-:S04]  /*5020*/  ISETP.NE.U32.AND P5, PT, R108, RZ, PT ;  /* 0x000000ff6c00720c */ /* 0x001fc80003fa5070 */
[----:B------:R-:W-:-:S13]  /*5030*/  ISETP.NE.AND.EX P5, PT, R109, RZ, PT, P5 ;  /* 0x000000ff6d00720c */ /* 0x000fda0003fa5350 */
[----:B------:R-:W-:Y:S05]  /*5040*/  @!P5 BRA `(.L_x_4643) ;  /* 0x000000000084d947 */ /* 0x000fea0003800000 */
        /* <DEDUP_REMOVED lines=33> */
.L_x_4643:
        /* <DEDUP_REMOVED lines=33> */
.L_x_4639:
[----:B------:R-:W-:-:S04]  /*5470*/  UISETP.NE.U32.AND UP0, UPT, UR16, URZ, UPT ;  /* 0x000000ff1000728c */ /* 0x000fc8000bf05070 */
[----:B------:R-:W-:-:S09]  /*5480*/  UISETP.NE.AND.EX UP0, UPT, UR17, URZ, UPT, UP0 ;  /* 0x000000ff1100728c */ /* 0x000fd2000bf05300 */
[----:B------:R-:W-:Y:S05]  /*5490*/  BRA.U !UP0, `(.L_x_4644) ;  /* 0x0000000108d87547 */ /* 0x000fea000b800000 */
[----:B0-2---:R-:W0:Y:S02]  /*54a0*/  LDC.64 R112, c[0x0][0x478] ;  /* 0x00011e00ff707b82 */ /* 0x005e240000000a00 */
        /* <DEDUP_REMOVED lines=28> */
.L_x_4645:
        /* <DEDUP_REMOVED lines=9> */
[----:B------:R-:W-:Y:S01]  /*5700*/  SEL R112, R113, RZ, P6 ;  /* 0x000000ff71707207 */ /* 0x000fe20003000000 */
[----:B------:R-:W-:Y:S01]  /*5710*/  FFMA.FTZ R113, R168, R183, R184 ;  /* 0x000000b7a8717223 */ /* 0x000fe200000100b8 */
[----:B------:R-:W-:-:S03]  /*5720*/  LOP3.LUT P6, RZ, R124, 0xff00, RZ, 0xc0, !PT ;  /* 0x0000ff007cff7812 */ /* 0x000fc600078cc0ff */
[----:B------:R-:W-:-:S04]  /*5730*/  FADD.FTZ R114, R0, -R113 ;  /* 0x8000007100727221 */ /* 0x000fc80000010000 */
[----:B------:R-:W-:-:S04]  /*5740*/  FFMA.FTZ R114, R135, R114, R93 ;  /* 0x0000007287727223 */ /* 0x000fc8000001005d */
[----:B------:R-:W-:-:S05]  /*5750*/  FMUL.FTZ R114, R114, UR14 ;  /* 0x0000000e72727c20 */ /* 0x000fca0008410000 */
        /* <DEDUP_REMOVED lines=10> */
.L_x_4644:
        /* <DEDUP_REMOVED lines=29> */
.L_x_4646:
        /* <DEDUP_REMOVED lines=24> */
.L_x_4642:
        /* <DEDUP_REMOVED lines=10> */
.L_x_4638:
[----:B------:R-:W-:Y:S05]  /*5bf0*/  BSYNC.RECONVERGENT B0 ;  /* 0x0000000000007941 */ /* 0x000fea0003800200 */
.L_x_4637:
        /* <DEDUP_REMOVED lines=12> */
[-CC-:B0-23--:R-:W-:Y:S01]  /*5cc0*/  FFMA.FTZ R104, R167, R183.reuse, R184.reuse ;  /* 0x000000b7a7687223 */ /* 0x18dfe200000100b8 */
        /* <DEDUP_REMOVED lines=32> */
.L_x_4651:
[-CC-:B0-23--:R-:W-:Y:S01]  /*5ed0*/  FFMA.FTZ R108, R167, R183.reuse, R184.reuse ;  /* 0x000000b7a76c7223 */ /* 0x18dfe200000100b8 */
        /* <DEDUP_REMOVED lines=32> */
.L_x_4650:
[----:B0-23--:R-:W0:Y:S02]  /*60e0*/  LDC.64 R108, c[0x0][0x478] ;  /* 0x00011e00ff6c7b82 */ /* 0x00de240000000a00 */
        /* <DEDUP_REMOVED lines=36> */
.L_x_4653:
        /* <DEDUP_REMOVED lines=33> */
.L_x_4649:
[----:B------:R-:W-:-:S04]  /*6540*/  UISETP.NE.U32.AND UP0, UPT, UR16, URZ, UPT ;  /* 0x000000ff1000728c */ /* 0x000fc8000bf05070 */
[----:B------:R-:W-:-:S09]  /*6550*/  UISETP.NE.AND.EX UP0, UPT, UR17, URZ, UPT, UP0 ;  /* 0x000000ff1100728c */ /* 0x000fd2000bf05300 */
[----:B------:R-:W-:Y:S05]  /*6560*/  BRA.U !UP0, `(.L_x_4654) ;  /* 0x0000000108d87547 */ /* 0x000fea000b800000 */
        /* <DEDUP_REMOVED lines=29> */
.L_x_4655:
        /* <DEDUP_REMOVED lines=25> */
.L_x_4654:
        /* <DEDUP_REMOVED lines=29> */
.L_x_4656:
        /* <DEDUP_REMOVED lines=24> */
.L_x_4652:
        /* <DEDUP_REMOVED lines=10> */
.L_x_4648:
[----:B------:R-:W-:Y:S05]  /*6cc0*/  BSYNC.RECONVERGENT B0 ;  /* 0x0000000000007941 */ /* 0x000fea0003800200 */
.L_x_4647:
[----:B------:R-:W-:Y:S01]  /*6cd0*/  ISETP.NE.AND P4, PT, R147, RZ, PT ;  /* 0x000000ff9300720c */ /* 0x000fe20003f85270 */
[----:B------:R-:W-:-:S12]  /*6ce0*/  BSSY.RECONVERGENT B0, `(.L_x_4657) ;  /* 0x000010b000007945 */ /* 0x000fd80003800200 */
        /* <DEDUP_REMOVED lines=11> */
[-CC-:B0-234-:R-:W-:Y:S01]  /*6da0*/  FFMA.FTZ R104, R169, R183.reuse, R184.reuse ;  /* 0x000000b7a9687223 */ /* 0x19dfe200000100b8 */
[----:B------:R-:W-:Y:S01]  /*6db0*/  FFMA.FTZ R105, R172, R183, R184 ;  /* 0x000000b7ac697223 */ /* 0x000fe200000100b8 */
[----:B------:R-:W-:Y:S02]  /*6dc0*/  LOP3.LUT P6, RZ, R143, 0xff, RZ, 0xc0, !PT ;  /* 0x000000ff8fff7812 */ /* 0x000fe400078cc0ff */
[----:B------:R-:W-:Y:S01]  /*6dd0*/  FADD.FTZ R104, R145, -R104 ;  /* 0x8000006891687221 */ /* 0x000fe20000010000 */
[----:B------:R-:W-:-:S03]  /*6de0*/  FADD.FTZ R106, R146, -R105 ;  /* 0x80000069926a7221 */ /* 0x000fc60000010000 */
[C---:B-----5:R-:W-:Y:S01]  /*6df0*/  FFMA.FTZ R104, R135.reuse, R104, R100 ;  /* 0x0000006887687223 */ /* 0x060fe20000010064 */
[----:B------:R-:W-:Y:S01]  /*6e00*/  FFMA.FTZ R105, R135, R106, R101 ;  /* 0x0000006a87697223 */ /* 0x000fe20000010065 */
[-CC-:B------:R-:W-:Y:S01]  /*6e10*/  FFMA.FTZ R106, R179, R183.reuse, R184.reuse ;  /* 0x000000b7b36a7223 */ /* 0x180fe200000100b8 */
[----:B------:R-:W-:Y:S01]  /*6e20*/  FFMA.FTZ R183, R182, R183, R184 ;  /* 0x000000b7b6b77223 */ /* 0x000fe200000100b8 */
[----:B------:R-:W-:Y:S01]  /*6e30*/  FMUL.FTZ R108, R104, UR14 ;  /* 0x0000000e686c7c20 */ /* 0x000fe20008410000 */
[----:B------:R-:W-:Y:S01]  /*6e40*/  FMUL.FTZ R109, R105, UR14 ;  /* 0x0000000e696d7c20 */ /* 0x000fe20008410000 */
[----:B------:R-:W-:Y:S01]  /*6e50*/  FADD.FTZ R106, R161, -R106 ;  /* 0x8000006aa16a7221 */ /* 0x000fe20000010000 */
[----:B------:R-:W-:Y:S02]  /*6e60*/  FADD.FTZ R116, R162, -R183 ;  /* 0x800000b7a2747221 */ /* 0x000fe40000010000 */
[----:B------:R-:W-:Y:S01]  /*6e70*/  SEL R112, R108, RZ, P6 ;  /* 0x000000ff6c707207 */ /* 0x000fe20003000000 */
[C---:B------:R-:W-:Y:S01]  /*6e80*/  FFMA.FTZ R106, R135.reuse, R106, R102 ;  /* 0x0000006a876a7223 */ /* 0x040fe20000010066 */
[----:B------:R-:W-:Y:S01]  /*6e90*/  LOP3.LUT P6, RZ, R144, 0xff, RZ, 0xc0, !PT ;  /* 0x000000ff90ff7812 */ /* 0x000fe200078cc0ff */
[----:B------:R-:W-:-:S02]  /*6ea0*/  FFMA.FTZ R107, R135, R116, R103 ;  /* 0x00000074876b7223 */ /* 0x000fc40000010067 */
[----:B------:R-:W-:Y:S01]  /*6eb0*/  FMUL.FTZ R110, R106, UR14 ;  /* 0x0000000e6a6e7c20 */ /* 0x000fe20008410000 */
[----:B------:R-:W-:Y:S01]  /*6ec0*/  SEL R108, R108, RZ, P6 ;  /* 0x000000ff6c6c7207 */ /* 0x000fe20003000000 */
[----:B------:R-:W-:Y:S01]  /*6ed0*/  FMUL.FTZ R111, R107, UR14 ;  /* 0x0000000e6b6f7c20 */ /* 0x000fe20008410000 */
        /* <DEDUP_REMOVED lines=13> */
.L_x_4661:
[-CC-:B0-234-:R-:W-:Y:S01]  /*6fb0*/  FFMA.FTZ R108, R169, R183.reuse, R184.reuse ;  /* 0x000000b7a96c7223 */ /* 0x19dfe200000100b8 */
        /* <DEDUP_REMOVED lines=8> */
[----:B------:R-:W-:Y:S02]  /*7040*/  SEL R112, R108, RZ, P6 ;  /* 0x000000ff6c707207 */ /* 0x000fe40003000000 */
[----:B------:R-:W-:-:S04]  /*7050*/  LOP3.LUT P6, RZ, R144, 0xff, RZ, 0xc0, !PT ;  /* 0x000000ff90ff7812 */ /* 0x000fc800078cc0ff */
[----:B------:R-:W-:Y:S02]  /*7060*/  SEL R108, R108, RZ, P6 ;  /* 0x000000ff6c6c7207 */ /* 0x000fe40003000000 */
[----:B------:R-:W-:-:S04]  /*7070*/  LOP3.LUT P6, RZ, R143, 0xff00, RZ, 0xc0, !PT ;  /* 0x0000ff008fff7812 */ /* 0x000fc800078cc0ff */
[----:B------:R-:W-:Y:S02]  /*7080*/  SEL R113, R110, RZ, P6 ;  /* 0x000000ff6e717207 */ /* 0x000fe40003000000 */
[----:B------:R-:W-:-:S04]  /*7090*/  LOP3.LUT P6, RZ, R144, 0xff00, RZ, 0xc0, !PT ;  /* 0x0000ff0090ff7812 */ /* 0x000fc800078cc0ff */
[----:B------:R-:W-:Y:S01]  /*70a0*/  SEL R109, R110, RZ, P6 ;  /* 0x000000ff6e6d7207 */ /* 0x000fe20003000000 */
        /* <DEDUP_REMOVED lines=17> */
.L_x_4660:
[----:B0-234-:R-:W0:Y:S02]  /*71c0*/  LDC.64 R108, c[0x0][0x478] ;  /* 0x00011e00ff6c7b82 */ /* 0x01de240000000a00 */
[----:B0-----:R-:W-:-:S04]  /*71d0*/  ISETP.NE.U32.AND P5, PT, R108, RZ, PT ;  /* 0x000000ff6c00720c */ /* 0x001fc80003fa5070 */
[----:B------:R-:W-:-:S13]  /*71e0*/  ISETP.NE.AND.EX P5, PT, R109, RZ, PT, P5 ;  /* 0x000000ff6d00720c */ /* 0x000fda0003fa5350 */
[----:B------:R-:W-:Y:S05]  /*71f0*/  @!P5 BRA `(.L_x_4663) ;  /* 0x000000000084d947 */ /* 0x000fea0003800000 */
[-CC-:B------:R-:W-:Y:S01]  /*7200*/  FFMA.FTZ R104, R169, R183.reuse, R184.reuse ;  /* 0x000000b7a9687223 */ /* 0x180fe200000100b8 */
[----:B------:R-:W-:Y:S01]  /*7210*/  FFMA.FTZ R105, R172, R183, R184 ;  /* 0x000000b7ac697223 */ /* 0x000fe200000100b8 */
[----:B------:R-:W-:Y:S02]  /*7220*/  LOP3.LUT P6, RZ, R143, 0xff, RZ, 0xc0, !PT ;  /* 0x000000ff8fff7812 */ /* 0x000fe400078cc0ff */
[----:B------:R-:W-:Y:S01]  /*7230*/  FADD.FTZ R104, R145, -R104 ;  /* 0x8000006891687221 */ /* 0x000fe20000010000 */
[----:B------:R-:W-:-:S03]  /*7240*/  FADD.FTZ R106, R146, -R105 ;  /* 0x80000069926a7221 */ /* 0x000fc60000010000 */
[C---:B-----5:R-:W-:Y:S01]  /*7250*/  FMUL.FTZ R104, R135.reuse, R104 ;  /* 0x0000006887687220 */ /* 0x060fe20000410000 */
[----:B------:R-:W-:Y:S01]  /*7260*/  FMUL.FTZ R105, R135, R106 ;  /* 0x0000006a87697220 */ /* 0x000fe20000410000 */
[-CC-:B------:R-:W-:Y:S01]  /*7270*/  FFMA.FTZ R106, R179, R183.reuse, R184.reuse ;  /* 0x000000b7b36a7223 */ /* 0x180fe200000100b8 */
[----:B------:R-:W-:Y:S01]  /*7280*/  FFMA.FTZ R183, R182, R183, R184 ;  /* 0x000000b7b6b77223 */ /* 0x000fe200000100b8 */
[----:B------:R-:W-:Y:S01]  /*7290*/  FMUL.FTZ R108, R104, UR14 ;  /* 0x0000000e686c7c20 */ /* 0x000fe20008410000 */
[----:B------:R-:W-:Y:S01]  /*72a0*/  FMUL.FTZ R109, R105, UR14 ;  /* 0x0000000e696d7c20 */ /* 0x000fe20008410000 */
[----:B------:R-:W-:Y:S01]  /*72b0*/  FADD.FTZ R106, R161, -R106 ;  /* 0x8000006aa16a7221 */ /* 0x000fe20000010000 */
[----:B------:R-:W-:Y:S02]  /*72c0*/  FADD.FTZ R116, R162, -R183 ;  /* 0x800000b7a2747221 */ /* 0x000fe40000010000 */
[----:B------:R-:W-:Y:S01]  /*72d0*/  SEL R112, R108, RZ, P6 ;  /* 0x000000ff6c707207 */ /* 0x000fe20003000000 */
[C---:B------:R-:W-:Y:S01]  /*72e0*/  FMUL.FTZ R106, R135.reuse, R106 ;  /* 0x0000006a876a7220 */ /* 0x040fe20000410000 */
[----:B------:R-:W-:Y:S01]  /*72f0*/  LOP3.LUT P6, RZ, R144, 0xff, RZ, 0xc0, !PT ;  /* 0x000000ff90ff7812 */ /* 0x000fe200078cc0ff */
[----:B------:R-:W-:-:S02]  /*7300*/  FMUL.FTZ R107, R135, R116 ;  /* 0x00000074876b7220 */ /* 0x000fc40000410000 */
        /* <DEDUP_REMOVED lines=16> */
.L_x_4663:
[-CC-:B------:R-:W-:Y:S01]  /*7410*/  FFMA.FTZ R108, R169, R183.reuse, R184.reuse ;  /* 0x000000b7a96c7223 */ /* 0x180fe200000100b8 */
[----:B------:R-:W-:Y:S01]  /*7420*/  FFMA.FTZ R109, R172, R183, R184 ;  /* 0x000000b7ac6d7223 */ /* 0x000fe200000100b8 */
[----:B------:R-:W-:Y:S02]  /*7430*/  LOP3.LUT P6, RZ, R143, 0xff, RZ, 0xc0, !PT ;  /* 0x000000ff8fff7812 */ /* 0x000fe400078cc0ff */
[----:B------:R-:W-:Y:S01]  /*7440*/  FADD.FTZ R108, R145, -R108 ;  /* 0x8000006c916c7221 */ /* 0x000fe20000010000 */
[----:B------:R-:W-:-:S03]  /*7450*/  FADD.FTZ R110, R146, -R109 ;  /* 0x8000006d926e7221 */ /* 0x000fc60000010000 */
[C---:B-----5:R-:W-:Y:S01]  /*7460*/  FMUL.FTZ R108, R135.reuse, R108 ;  /* 0x0000006c876c7220 */ /* 0x060fe20000410000 */
[----:B------:R-:W-:-:S03]  /*7470*/  FMUL.FTZ R110, R135, R110 ;  /* 0x0000006e876e7220 */ /* 0x000fc60000410000 */
        /* <DEDUP_REMOVED lines=26> */
.L_x_4659:
[----:B------:R-:W-:-:S04]  /*7620*/  UISETP.NE.U32.AND UP0, UPT, UR16, URZ, UPT ;  /* 0x000000ff1000728c */ /* 0x000fc8000bf05070 */
[----:B------:R-:W-:-:S09]  /*7630*/  UISETP.NE.AND.EX UP0, UPT, UR17, URZ, UPT, UP0 ;  /* 0x000000ff1100728c */ /* 0x000fd2000bf05300 */
[----:B------:R-:W-:Y:S05]  /*7640*/  BRA.U !UP0, `(.L_x_4664) ;  /* 0x0000000108d87547 */ /* 0x000fea000b800000 */
        /* <DEDUP_REMOVED lines=18> */
[----:B------:R-:W-:Y:S01]  /*7770*/  FFMA.FTZ R106, R135, R106, R102 ;  /* 0x0000006a876a7223 */ /* 0x000fe20000010066 */
[----:B------:R-:W-:Y:S01]  /*7780*/  LOP3.LUT P6, RZ, R143, 0xff00, RZ, 0xc0, !PT ;  /* 0x0000ff008fff7812 */ /* 0x000fe200078cc0ff */
[----:B------:R-:W-:-:S02]  /*7790*/  FFMA.FTZ R107, R135, R116, R103 ;  /* 0x00000074876b7223 */ /* 0x000fc40000010067 */
[----:B------:R-:W-:Y:S01]  /*77a0*/  FMUL.FTZ R114, R106, UR14 ;  /* 0x0000000e6a727c20 */ /* 0x000fe20008410000 */
[----:B------:R-:W-:Y:S01]  /*77b0*/  SEL R113, R113, RZ, P6 ;  /* 0x000000ff71717207 */ /* 0x000fe20003000000 */
[----:B------:R-:W-:Y:S01]  /*77c0*/  FMUL.FTZ R115, R107, UR14 ;  /* 0x0000000e6b737c20 */ /* 0x000fe20008410000 */
[----:B------:R-:W-:-:S04]  /*77d0*/  LOP3.LUT P6, RZ, R143, 0xff0000, RZ, 0xc0, !PT ;  /* 0x00ff00008fff7812 */ /* 0x000fc800078cc0ff */
[----:B------:R-:W-:Y:S02]  /*77e0*/  SEL R114, R114, RZ, P6 ;  /* 0x000000ff72727207 */ /* 0x000fe40003000000 */
[----:B------:R-:W-:-:S04]  /*77f0*/  ISETP.GE.U32.AND P6, PT, R143, 0x1000000, PT ;  /* 0x010000008f00780c */ /* 0x000fc80003fc6070 */
[----:B------:R-:W-:Y:S01]  /*7800*/  SEL R115, R115, RZ, P6 ;  /* 0x000000ff73737207 */ /* 0x000fe20003000000 */
[----:B------:R-:W-:Y:S08]  /*7810*/  BRA `(.L_x_4662) ;  /* 0x0000000400387947 */ /* 0x000ff00003800000 */
.L_x_4665:
        /* <DEDUP_REMOVED lines=8> */
[----:B------:R-:W-:Y:S01]  /*78a0*/  SEL R115, R112, RZ, P6 ;  /* 0x000000ff70737207 */ /* 0x000fe20003000000 */
        /* <DEDUP_REMOVED lines=13> */
[----:B------:R-:W-:-:S04]  /*7980*/  LOP3.LUT P6, RZ, R143, 0xff0000, RZ, 0xc0, !PT ;  /* 0x00ff00008fff7812 */ /* 0x000fc800078cc0ff */
[----:B------:R-:W-:Y:S01]  /*7990*/  SEL R114, R184, RZ, P6 ;  /* 0x000000ffb8727207 */ /* 0x000fe20003000000 */
[----:B------:R-:W-:Y:S08]  /*79a0*/  BRA `(.L_x_4662) ;  /* 0x0000000000d47947 */ /* 0x000ff00003800000 */
.L_x_4664:
        /* <DEDUP_REMOVED lines=18> */
[----:B------:R-:W-:Y:S01]  /*7ad0*/  FMUL.FTZ R106, R135, R106 ;  /* 0x0000006a876a7220 */ /* 0x000fe20000410000 */
[----:B------:R-:W-:Y:S01]  /*7ae0*/  LOP3.LUT P6, RZ, R143, 0xff00, RZ, 0xc0, !PT ;  /* 0x0000ff008fff7812 */ /* 0x000fe200078cc0ff */
[----:B------:R-:W-:-:S02]  /*7af0*/  FMUL.FTZ R107, R135, R116 ;  /* 0x00000074876b7220 */ /* 0x000fc40000410000 */
        /* <DEDUP_REMOVED lines=8> */
.L_x_4666:
        /* <DEDUP_REMOVED lines=8> */
[----:B------:R-:W-:Y:S01]  /*7c00*/  SEL R115, R112, RZ, P6 ;  /* 0x000000ff70737207 */ /* 0x000fe20003000000 */
        /* <DEDUP_REMOVED lines=13> */
[----:B------:R-:W-:-:S04]  /*7ce0*/  LOP3.LUT P6, RZ, R143, 0xff0000, RZ, 0xc0, !PT ;  /* 0x00ff00008fff7812 */ /* 0x000fc800078cc0ff */
[----:B------:R-:W-:-:S09]  /*7cf0*/  SEL R114, R184, RZ, P6 ;  /* 0x000000ffb8727207 */ /* 0x000fd20003000000 */
.L_x_4662:
        /* <DEDUP_REMOVED lines=9> */
.L_x_4658:
[----:B------:R-:W-:Y:S05]  /*7d90*/  BSYNC.RECONVERGENT B0 ;  /* 0x0000000000007941 */ /* 0x000fea0003800200 */
.L_x_4657:
[----:B------:R-:W-:Y:S01]  /*7da0*/  ISETP.NE.AND P4, PT, R181, RZ, PT ;  /* 0x000000ffb500720c */ /* 0x000fe20003f85270 */
[----:B------:R-:W-:-:S12]  /*7db0*/  UPLOP3.LUT UP1, UPT, UPT, UPT, UP1, 0x40, 0x4 ;  /* 0x000000000004789c */ /* 0x000fd80003f2e810 */
[----:B------:R-:W-:Y:S05]  /*7dc0*/  @!P4 BRA `(.L_x_4667) ;  /* 0xffffff8c00c0c947 */ /* 0x000fea000383ffff */
.L_x_4604:
        /* <DEDUP_REMOVED lines=18> */
.L_x_4669:
[----:B------:R-:W-:Y:S05]  /*7ef0*/  BSYNC.RECONVERGENT B0 ;  /* 0x0000000000007941 */ /* 0x000fea0003800200 */
.L_x_4668:
[----:B------:R-:W-:Y:S04]  /*7f00*/  BSSY.RECONVERGENT B0, `(.L_x_4670) ;  /* 0x000000f000007945 */ /* 0x000fe80003800200 */
[----:B------:R-:W-:Y:S05]  /*7f10*/  @!P1 BRA `(.L_x_4671) ;  /* 0x0000000000349947 */ /* 0x000fea0003800000 */
[----:B-1----:R-:W1:Y:S08]  /*7f20*/  LDC.64 R2, c[0x0][0x440] ;  /* 0x00011000ff027b82 */ /* 0x002e700000000a00 */
[----:B------:R-:W0:Y:S08]  /*7f30*/  LDC.64 R20, c[0x0][0x448] ;  /* 0x00011200ff147b82 */ /* 0x000e300000000a00 */
        /* <DEDUP_REMOVED lines=11> */
.L_x_4671:
[----:B------:R-:W-:Y:S05]  /*7ff0*/  BSYNC.RECONVERGENT B0 ;  /* 0x0000000000007941 */ /* 0x000fea0003800200 */
.L_x_4670:
        /* <DEDUP_REMOVED lines=15> */
.L_x_4673:
[----:B------:R-:W-:Y:S05]  /*80f0*/  BSYNC.RECONVERGENT B0 ;  /* 0x0000000000007941 */ /* 0x000fea0003800200 */
.L_x_4672:
        /* <DEDUP_REMOVED lines=15> */
.L_x_4675:
[----:B------:R-:W-:Y:S05]  /*81f0*/  BSYNC.RECONVERGENT B0 ;  /* 0x0000000000007941 */ /* 0x000fea0003800200 */
.L_x_4674:
[----:B------:R-:W-:-:S13]  /*8200*/  ISETP.NE.AND P0, PT, R147, RZ, PT ;  /* 0x000000ff9300720c */ /* 0x000fda0003f05270 */
[----:B------:R-:W-:Y:S05]  /*8210*/  @!P0 EXIT ;  /* 0x000000000000894d */ /* 0x000fea0003800000 */
[----:B-1----:R-:W1:Y:S08]  /*8220*/  LDC.64 R2, c[0x0][0x440] ;  /* 0x00011000ff027b82 */ /* 0x002e700000000a00 */
[----:B------:R-:W0:Y:S08]  /*8230*/  LDC.64 R8, c[0x0][0x448] ;  /* 0x00011200ff087b82 */ /* 0x000e300000000a00 */
        /* <DEDUP_REMOVED lines=11> */
.L_x_4676:
        /* <DEDUP_REMOVED lines=9> */
.L_x_5472:


//--------------------- .text._ZN10layer_norm31ln_parallel_residual_bwd_kernelINS_13Kernel_traitsI6__halfffffjLj2560ELj1ELj1ELj4ELj16ENS_18Kernel_traits_baseILj2560ES2_ffffjLj128EEEEELb1ELb0ELb1EEEvNS_9BwdParamsE --------------------------
	.section	.text._ZN10layer_norm31ln_parallel_residual_bwd_kernelINS_13Kernel_traitsI6__halfffffjLj2560ELj1ELj1ELj4ELj16ENS_18Kernel_traits_baseILj2560ES2_ffffjLj128EEEEELb1ELb0ELb1EEEvNS_9BwdParamsE,"ax",@progbits
	.align	128
        .global         _ZN10layer_norm31ln_parallel_residual_bwd_kernelINS_13Kernel_traitsI6__halfffffjLj2560ELj1ELj1ELj4ELj16ENS_18Kernel_traits_baseILj2560ES2_ffffjLj128EEEEELb1ELb0ELb1EEEvNS_9BwdParamsE
        .type           _ZN10layer_norm31ln_parallel_residual_bwd_kernelINS_13Kernel_traitsI6__halfffffjLj2560ELj1ELj1ELj4ELj16ENS_18Kernel_traits_baseILj2560ES2_ffffjLj128EEEEELb1ELb0ELb1EEEvNS_9BwdParamsE,@function
        .size           _ZN10layer_norm31ln_parallel_residual_bwd_kernelINS_13Kernel_traitsI6__halfffffjLj2560ELj1ELj1ELj4ELj16ENS_18Kernel_traits_baseILj2560ES2_ffffjLj128EEEEELb1ELb0ELb1EEEvNS_9BwdParamsE,(.L_x_5473 - _ZN10layer_norm31ln_parallel_residual_bwd_kernelINS_13Kernel_traitsI6__halfffffjLj2560ELj1ELj1ELj4ELj16ENS_18Kernel_traits_baseILj2560ES2_ffffjLj128EEEEELb1ELb0ELb1EEEvNS_9BwdParamsE)
        .other          _ZN10layer_norm31ln_parallel_residual_bwd_kernelINS_13Kernel_traitsI6__halfffffjLj2560ELj1ELj1ELj4ELj16ENS_18Kernel_traits_baseILj2560ES2_ffffjLj128EEEEELb1ELb0ELb1EEEvNS_9BwdParamsE,@"STO_CUDA_ENTRY STV_DEFAULT"
_ZN10layer_norm31ln_parallel_residual_bwd_kernelINS_13Kernel_traitsI6__halfffffjLj2560ELj1ELj1ELj4ELj16ENS_18Kernel_traits_baseILj2560ES2_ffffjLj128EEEEELb1ELb0ELb1EEEvNS_9BwdParamsE:
.text._ZN10layer_norm31ln_parallel_residual_bwd_kernelINS_13Kernel_traitsI6__halfffffjLj2560ELj1ELj1ELj4ELj16ENS_18Kernel_traits_baseILj2560ES2_ffffjLj128EEEEELb1ELb0ELb1EEEvNS_9BwdParamsE:
        /* <DEDUP_REMOVED lines=171> */
.L_x_4720:
[----:B0-----:R-:W0:Y:S01]  /*0ab0*/  LDC.64 R218, c[0x0][0x3c0] ;  /* 0x0000f000ffda7b82 */ /* 0x001e220000000a00 */
[----:B-1----:R-:W-:-:S05]  /*0ac0*/  IMAD R44, R171, UR13, RZ ;  /* 0x0000000dab2c7c24 */ /* 0x002fca000f8e02ff */
[----:B------:R-:W-:Y:S02]  /*0ad0*/  SHF.R.S32.HI R45, RZ, 0x1f, R44 ;  /* 0x0000001fff2d7819 */ /* 0x000fe4000001142c */
[----:B------:R-:W1:Y:S02]  /*0ae0*/  LDC.64 R128, c[0x0][0x3a8] ;  /* 0x0000ea00ff807b82 */ /* 0x000e640000000a00 */
[----:B------:R-:W-:-:S04]  /*0af0*/  LEA.HI R45, R45, R44, RZ, 0x2 ;  /* 0x0000002c2d2d7211 */ /* 0x000fc800078f10ff */
[----:B------:R-:W-:Y:S02]  /*0b00*/  LEA.HI.SX32 R224, R45, R112, 0x1e ;  /* 0x000000702de07211 */ /* 0x000fe400078ff2ff */
[----:B------:R-:W2:Y:S08]  /*0b10*/  LDC.64 R76, c[0x0][0x430] ;  /* 0x00010c00ff4c7b82 */ /* 0x000eb00000000a00 */
[----:B------:R-:W3:Y:S01]  /*0b20*/  LDC.64 R80, c[0x0][0x428] ;  /* 0x00010a00ff507b82 */ /* 0x000ee20000000a00 */
[----:B0-----:R-:W-:Y:S01]  /*0b30*/  IMAD.WIDE R218, R171, 0x4, R218 ;  /* 0x00000004abda7825 */ /* 0x001fe200078e02da */
[----:B------:R-:W-:-:S06]  /*0b40*/  IADD3 R222, PT, PT, R224, 0x80, RZ ;  /* 0x00000080e0de7810 */ /* 0x000fcc0007ffe0ff */
[----:B------:R-:W0:Y:S01]  /*0b50*/  LDC.64 R70, c[0x0][0x3c8] ;  /* 0x0000f200ff467b82 */ /* 0x000e220000000a00 */
[C---:B------:R-:W-:Y:S01]  /*0b60*/  IADD3 R216, PT, PT, R224.reuse, 0x180, RZ ;  /* 0x00000180e0d87810 */ /* 0x040fe20007ffe0ff */
[C-C-:B-1----:R-:W-:Y:S01]  /*0b70*/  IMAD.WIDE.U32 R112, R224.reuse, 0x10, R128.reuse ;  /* 0x00000010e0707825 */ /* 0x142fe200078e0080 */
[----:B------:R-:W4:Y:S01]  /*0b80*/  LDG.E R218, desc[UR10][R218.64] ;  /* 0x0000000adada7981 */ /* 0x000f22000c1e1900 */
[----:B------:R-:W-:Y:S02]  /*0b90*/  IADD3 R220, PT, PT, R224, 0x100, RZ ;  /* 0x00000100e0dc7810 */ /* 0x000fe40007ffe0ff */
[--C-:B------:R-:W-:Y:S01]  /*0ba0*/  IMAD.WIDE.U32 R116, R222, 0x10, R128.reuse ;  /* 0x00000010de747825 */ /* 0x100fe200078e0080 */
[----:B------:R-:W-:Y:S01]  /*0bb0*/  IADD3 R208, PT, PT, R224, 0x200, RZ ;  /* 0x00000200e0d07810 */ /* 0x000fe20007ffe0ff */
[----:B------:R-:W4:Y:S01]  /*0bc0*/  LDG.E.128 R112, desc[UR10][R112.64] ;  /* 0x0000000a70707981 */ /* 0x000f22000c1e1d00 */
[----:B------:R-:W-:Y:S01]  /*0bd0*/  ISETP.NE.U32.AND P0, PT, RZ, UR16, PT ;  /* 0x00000010ff007c0c */ /* 0x000fe2000bf05070 */
[----:B------:R-:W-:Y:S01]  /*0be0*/  IMAD.WIDE.U32 R124, R216, 0x10, R128 ;  /* 0x00000010d87c7825 */ /* 0x000fe200078e0080 */
[----:B------:R-:W-:Y:S01]  /*0bf0*/  ISETP.NE.U32.AND P1, PT, RZ, UR14, PT ;  /* 0x0000000eff007c0c */ /* 0x000fe2000bf25070 */
[----:B------:R-:W4:Y:S01]  /*0c00*/  LDG.E.128 R116, desc[UR10][R116.64] ;  /* 0x0000000a74747981 */ /* 0x000f22000c1e1d00 */
[----:B------:R-:W1:Y:S01]  /*0c10*/  LDC.64 R232, c[0x0][0x3b0] ;  /* 0x0000ec00ffe87b82 */ /* 0x000e620000000a00 */
[----:B--2---:R-:W-:-:S02]  /*0c20*/  IMAD.WIDE.U32 R44, R224, 0x10, R76 ;  /* 0x00000010e02c7825 */ /* 0x004fc400078e004c */
[----:B------:R-:W2:Y:S02]  /*0c30*/  LDG.E.128 R124, desc[UR10][R124.64] ;  /* 0x0000000a7c7c7981 */ /* 0x000ea4000c1e1d00 */
[----:B---3--:R-:W-:Y:S02]  /*0c40*/  IMAD.WIDE.U32 R48, R224, 0x10, R80 ;  /* 0x00000010e0307825 */ /* 0x008fe400078e0050 */
[----:B------:R-:W3:Y:S02]  /*0c50*/  LDG.E.128 R44, desc[UR10][R44.64] ;  /* 0x0000000a2c2c7981 */ /* 0x000ee4000c1e1d00 */
[----:B------:R-:W-:Y:S02]  /*0c60*/  IMAD.WIDE.U32 R52, R222, 0x10, R76 ;  /* 0x00000010de347825 */ /* 0x000fe400078e004c */
[----:B------:R-:W3:Y:S02]  /*0c70*/  LDG.E.128 R48, desc[UR10][R48.64] ;  /* 0x0000000a30307981 */ /* 0x000ee4000c1e1d00 */
[----:B------:R-:W-:-:S02]  /*0c80*/  IMAD.WIDE.U32 R120, R220, 0x10, R128 ;  /* 0x00000010dc787825 */ /* 0x000fc400078e0080 */
[----:B------:R-:W3:Y:S02]  /*0c90*/  LDG.E.128 R52, desc[UR10][R52.64] ;  /* 0x0000000a34347981 */ /* 0x000ee4000c1e1d00 */
[----:B------:R-:W-:Y:S02]  /*0ca0*/  IMAD.WIDE.U32 R128, R208, 0x10, R128 ;  /* 0x00000010d0807825 */ /* 0x000fe400078e0080 */
[----:B------:R-:W3:Y:S02]  /*0cb0*/  LDG.E.128 R120, desc[UR10][R120.64] ;  /* 0x0000000a78787981 */ /* 0x000ee4000c1e1d00 */
[----:B------:R-:W-:Y:S02]  /*0cc0*/  IMAD.WIDE.U32 R56, R222, 0x10, R80 ;  /* 0x00000010de387825 */ /* 0x000fe400078e0050 */
[----:B------:R-:W3:Y:S02]  /*0cd0*/  LDG.E.128 R128, desc[UR10][R128.64] ;  /* 0x0000000a80807981 */ /* 0x000ee4000c1e1d00 */
[----:B0-----:R-:W-:-:S02]  /*0ce0*/  IMAD.WIDE R70, R171, 0x4, R70 ;  /* 0x00000004ab467825 */ /* 0x001fc400078e0246 */
[----:B------:R-:W3:Y:S04]  /*0cf0*/  LDG.E.128 R56, desc[UR10][R56.64] ;  /* 0x0000000a38387981 */ /* 0x000ee8000c1e1d00 */
[----:B------:R-:W3:Y:S01]  /*0d00*/  LDG.E R217, desc[UR10][R70.64] ;  /* 0x0000000a46d97981 */ /* 0x000ee2000c1e1900 */
[----:B------:R-:W-:-:S04]  /*0d10*/  IMAD.WIDE.U32 R60, R220, 0x10, R76 ;  /* 0x00000010dc3c7825 */ /* 0x000fc800078e004c */
[----:B------:R-:W-:Y:S02]  /*0d20*/  IMAD.WIDE.U32 R64, R220, 0x10, R80 ;  /* 0x00000010dc407825 */ /* 0x000fe400078e0050 */
[----:B------:R-:W3:Y:S04]  /*0d30*/  LDG.E.128 R60, desc[UR10][R60.64] ;  /* 0x0000000a3c3c7981 */ /* 0x000ee8000c1e1d00 */
[----:B------:R-:W3:Y:S01]  /*0d40*/  LDG.E.128 R64, desc[UR10][R64.64] ;  /* 0x0000000a40407981 */ /* 0x000ee2000c1e1d00 */
        /* <DEDUP_REMOVED lines=8> */
[----:B------:R-:W-:Y:S02]  /*0dd0*/  ISETP.NE.AND.EX P0, PT, RZ, UR17, PT, P0 ;  /* 0x00000011ff007c0c */ /* 0x000fe4000bf05300 */
[----:B------:R-:W-:-:S11]  /*0de0*/  ISETP.NE.AND.EX P1, PT, RZ, UR15, PT, P1 ;  /* 0x0000000fff007c0c */ /* 0x000fd6000bf25310 */
[----:B------:R-:W0:Y:S08]  /*0df0*/  @P0 LDC.64 R240, c[0x0][0x3b8] ;  /* 0x0000ee00fff00b82 */ /* 0x000e300000000a00 */
[----:B------:R-:W1:Y:S08]  /*0e00*/  @P0 LDC.64 R230, c[0x0][0x3b8] ;  /* 0x0000ee00ffe60b82 */ /* 0x000e700000000a00 */
[----:B------:R-:W1:Y:S08]  /*0e10*/  @P0 LDC.64 R228, c[0x0][0x3b8] ;  /* 0x0000ee00ffe40b82 */ /* 0x000e700000000a00 */
[----:B------:R-:W1:Y:S08]  /*0e20*/  @P0 LDC.64 R236, c[0x0][0x3b8] ;  /* 0x0000ee00ffec0b82 */ /* 0x000e700000000a00 */
[----:B------:R-:W1:Y:S01]  /*0e30*/  @P0 LDC.64 R234, c[0x0][0x3b8] ;  /* 0x0000ee00ffea0b82 */ /* 0x000e620000000a00 */
[----:B0-----:R-:W-:-:S07]  /*0e40*/  @P0 IMAD.WIDE.U32 R240, R224, 0x4, R240 ;  /* 0x00000004e0f00825 */ /* 0x001fce00078e00f0 */
[----:B------:R-:W0:Y:S01]  /*0e50*/  @P1 LDC.64 R238, c[0x0][0x438] ;  /* 0x00010e00ffee1b82 */ /* 0x000e220000000a00 */
[----:B------:R1:W5:Y:S02]  /*0e60*/  @P0 LDG.E R210, desc[UR10][R240.64] ;  /* 0x0000000af0d20981 */ /* 0x000364000c1e1900 */
[----:B-1----:R-:W-:-:S05]  /*0e70*/  @P0 IMAD.WIDE.U32 R244, R216, 0x4, R230 ;  /* 0x00000004d8f40825 */ /* 0x002fca00078e00e6 */
[----:B------:R-:W1:Y:S01]  /*0e80*/  @P1 LDC.64 R226, c[0x0][0x438] ;  /* 0x00010e00ffe21b82 */ /* 0x000e620000000a00 */
[----:B------:R-:W-:Y:S01]  /*0e90*/  @P0 IMAD.WIDE.U32 R246, R208, 0x4, R228 ;  /* 0x00000004d0f60825 */ /* 0x000fe200078e00e4 */
[----:B------:R-:W-:Y:S01]  /*0ea0*/  ISETP.NE.AND P4, PT, RZ, UR12, PT ;  /* 0x0000000cff007c0c */ /* 0x000fe2000bf85270 */
[----:B------:R-:W5:Y:S02]  /*0eb0*/  @P0 LDG.E R214, desc[UR10][R244.64] ;  /* 0x0000000af4d60981 */ /* 0x000f64000c1e1900 */
[C---:B------:R-:W-:Y:S02]  /*0ec0*/  IMAD.WIDE.U32 R240, R222.reuse, 0x4, R232 ;  /* 0x00000004def07825 */ /* 0x040fe400078e00e8 */
[----:B------:R-:W5:Y:S01]  /*0ed0*/  @P0 LDG.E R215, desc[UR10][R246.64] ;  /* 0x0000000af6d70981 */ /* 0x000f62000c1e1900 */
[----:B------:R-:W1:Y:S03]  /*0ee0*/  @P1 LDC.64 R230, c[0x0][0x438] ;  /* 0x00010e00ffe61b82 */ /* 0x000e660000000a00 */
[----:B------:R-:W5:Y:S05]  /*0ef0*/  LDG.E R223, desc[UR10][R240.64] ;  /* 0x0000000af0df7981 */ /* 0x000f6a000c1e1900 */
[----:B------:R-:W1:Y:S01]  /*0f00*/  @P1 LDC.64 R228, c[0x0][0x438] ;  /* 0x00010e00ffe41b82 */ /* 0x000e620000000a00 */
[----:B------:R-:W-:-:S04]  /*0f10*/  @P0 IMAD.WIDE.U32 R236, R222, 0x4, R236 ;  /* 0x00000004deec0825 */ /* 0x000fc800078e00ec */
[----:B------:R-:W-:Y:S01]  /*0f20*/  @P0 IMAD.WIDE.U32 R234, R220, 0x4, R234 ;  /* 0x00000004dcea0825 */ /* 0x000fe200078e00ea */
[----:B------:R0:W5:Y:S03]  /*0f30*/  @P0 LDG.E R212, desc[UR10][R236.64] ;  /* 0x0000000aecd40981 */ /* 0x000166000c1e1900 */
[----:B------:R-:W-:Y:S01]  /*0f40*/  IMAD.WIDE.U32 R242, R224, 0x4, R232 ;  /* 0x00000004e0f27825 */ /* 0x000fe200078e00e8 */
[----:B------:R0:W5:Y:S03]  /*0f50*/  @P0 LDG.E R213, desc[UR10][R234.64] ;  /* 0x0000000aead50981 */ /* 0x000166000c1e1900 */
[----:B0-----:R-:W-:Y:S01]  /*0f60*/  @P1 IMAD.WIDE.U32 R238, R222, 0x10, R238 ;  /* 0x00000010deee1825 */ /* 0x001fe200078e00ee */
[----:B------:R-:W5:Y:S03]  /*0f70*/  LDG.E R225, desc[UR10][R242.64] ;  /* 0x0000000af2e17981 */ /* 0x000f66000c1e1900 */
[--C-:B------:R-:W-:Y:S01]  /*0f80*/  IMAD.WIDE.U32 R236, R220, 0x4, R232.reuse ;  /* 0x00000004dcec7825 */ /* 0x100fe200078e00e8 */
[----:B------:R-:W5:Y:S03]  /*0f90*/  @P1 LDG.E.128 R88, desc[UR10][R238.64] ;  /* 0x0000000aee581981 */ /* 0x000f66000c1e1d00 */
[----:B------:R-:W-:Y:S01]  /*0fa0*/  IMAD.WIDE.U32 R234, R216, 0x4, R232 ;  /* 0x00000004d8ea7825 */ /* 0x000fe200078e00e8 */
[----:B------:R0:W5:Y:S03]  /*0fb0*/  LDG.E R221, desc[UR10][R236.64] ;  /* 0x0000000aecdd7981 */ /* 0x000166000c1e1900 */
[----:B-1----:R-:W-:Y:S01]  /*0fc0*/  @P1 IMAD.WIDE.U32 R248, R224, 0x10, R226 ;  /* 0x00000010e0f81825 */ /* 0x002fe200078e00e2 */
[----:B------:R1:W5:Y:S01]  /*0fd0*/  LDG.E R219, desc[UR10][R234.64] ;  /* 0x0000000aeadb7981 */ /* 0x000362000c1e1900 */
[----:B------:R-:W0:Y:S02]  /*0fe0*/  @P1 LDC.64 R226, c[0x0][0x438] ;  /* 0x00010e00ffe21b82 */ /* 0x000e240000000a00 */
[----:B------:R-:W-:Y:S01]  /*0ff0*/  @P1 IMAD.WIDE.U32 R230, R220, 0x10, R230 ;  /* 0x00000010dce61825 */ /* 0x000fe200078e00e6 */
[----:B------:R1:W5:Y:S03]  /*1000*/  @P1 LDG.E.128 R84, desc[UR10][R248.64] ;  /* 0x0000000af8541981 */ /* 0x000366000c1e1d00 */
[----:B------:R-:W-:Y:S01]  /*1010*/  @P1 IMAD.WIDE.U32 R228, R216, 0x10, R228 ;  /* 0x00000010d8e41825 */ /* 0x000fe200078e00e4 */
[----:B------:R1:W5:Y:S03]  /*1020*/  @P1 LDG.E.128 R92, desc[UR10][R230.64] ;  /* 0x0000000ae65c1981 */ /* 0x000366000c1e1d00 */
[C---:B------:R-:W-:Y:S01]  /*1030*/  IMAD.WIDE.U32 R232, R208.reuse, 0x4, R232 ;  /* 0x00000004d0e87825 */ /* 0x040fe200078e00e8 */
[----:B------:R1:W5:Y:S03]  /*1040*/  @P1 LDG.E.128 R96, desc[UR10][R228.64] ;  /* 0x0000000ae4601981 */ /* 0x000366000c1e1d00 */
[----:B0-----:R-:W-:-:S05]  /*1050*/  @P1 IMAD.WIDE.U32 R226, R208, 0x10, R226 ;  /* 0x00000010d0e21825 */ /* 0x001fca00078e00e2 */
[----:B------:R-:W5:Y:S01]  /*1060*/  @P1 LDG.E.128 R100, desc[UR10][R226.64] ;  /* 0x0000000ae2641981 */ /* 0x000f62000c1e1d00 */
[----:B----4-:R-:W-:-:S03]  /*1070*/  FSEL R240, R218, RZ, !P4 ;  /* 0x000000ffdaf07208 */ /* 0x010fc60006000000 */
[----:B------:R0:W5:Y:S02]  /*1080*/  LDG.E R218, desc[UR10][R232.64] ;  /* 0x0000000ae8da7981 */ /* 0x000164000c1e1900 */
[C---:B------:R-:W-:Y:S01]  /*1090*/  FADD.FTZ R246, -R240.reuse, R113 ;  /* 0x00000071f0f67221 */ /* 0x040fe20000010100 */
[C---:B------:R-:W-:Y:S01]  /*10a0*/  FADD.FTZ R113, -R240.reuse, R116 ;  /* 0x00000074f0717221 */ /* 0x040fe20000010100 */
[C---:B--2---:R-:W-:Y:S01]  /*10b0*/  FADD.FTZ R116, -R240.reuse, R126 ;  /* 0x0000007ef0747221 */ /* 0x044fe20000010100 */
[----:B---3--:R-:W-:Y:S01]  /*10c0*/  FMUL.FTZ R126, R195, R44 ;  /* 0x0000002cc37e7220 */ /* 0x008fe20000410000 */
[----:B------:R-:W-:Y:S01]  /*10d0*/  FADD.FTZ R236, -R240, R118 ;  /* 0x00000076f0ec7221 */ /* 0x000fe20000010100 */
[----:B------:R-:W-:Y:S02]  /*10e0*/  FMUL.FTZ R245, R190, R45 ;  /* 0x0000002dbef57220 */ /* 0x000fe40000410000 */
[----:B------:R-:W-:Y:S01]  /*10f0*/  FFMA.FTZ R247, R175, R48, R126 ;  /* 0x00000030aff77223 */ /* 0x000fe2000001007e */
[C---:B------:R-:W-:Y:S01]  /*1100*/  FADD.FTZ R242, -R240.reuse, R114 ;  /* 0x00000072f0f27221 */ /* 0x040fe20000010100 */
[C---:B-1----:R-:W-:Y:S01]  /*1110*/  FADD.FTZ R234, -R240.reuse, R117 ;  /* 0x00000075f0ea7221 */ /* 0x042fe20000010100 */
[----:B------:R-:W-:Y:S01]  /*1120*/  FMUL.FTZ R126, R199, R52 ;  /* 0x00000034c77e7220 */ /* 0x000fe20000410000 */
[----:B------:R-:W-:Y:S01]  /*1130*/  FADD.FTZ R244, -R240, R115 ;  /* 0x00000073f0f47221 */ /* 0x000fe20000010100 */
[----:B------:R-:W-:Y:S01]  /*1140*/  FMUL.FTZ R115, R194, R53 ;  /* 0x00000035c2737220 */ /* 0x000fe20000410000 */
[----:B------:R-:W-:Y:S01]  /*1150*/  FFMA.FTZ R245, R170, R49, R245 ;  /* 0x00000031aaf57223 */ /* 0x000fe200000100f5 */
[C---:B------:R-:W-:Y:S01]  /*1160*/  FADD.FTZ R248, -R240.reuse, R112 ;  /* 0x00000070f0f87221 */ /* 0x040fe20000010100 */
[----:B------:R-:W-:Y:S01]  /*1170*/  FADD.FTZ R118, -R240, R128 ;  /* 0x00000080f0767221 */ /* 0x000fe20000010100 */
[----:B------:R-:W-:Y:S01]  /*1180*/  FMUL.FTZ R128, R193, R46 ;  /* 0x0000002ec1807220 */ /* 0x000fe20000410000 */
[----:B------:R-:W-:Y:S01]  /*1190*/  FFMA.FTZ R239, R179, R56, R126 ;  /* 0x00000038b3ef7223 */ /* 0x000fe2000001007e */
[----:B------:R-:W-:Y:S01]  /*11a0*/  FADD.FTZ R126, RZ, R247 ;  /* 0x000000f7ff7e7221 */ /* 0x000fe20000010000 */
[C---:B------:R-:W-:Y:S01]  /*11b0*/  FMUL.FTZ R243, R217.reuse, R242 ;  /* 0x000000f2d9f37220 */ /* 0x040fe20000410000 */
[----:B------:R-:W-:Y:S01]  /*11c0*/  FMUL.FTZ R235, R217, R234 ;  /* 0x000000ead9eb7220 */ /* 0x000fe20000410000 */
[----:B------:R-:W-:Y:S01]  /*11d0*/  FFMA.FTZ R242, R173, R50, R128 ;  /* 0x00000032adf27223 */ /* 0x000fe20000010080 */
[----:B------:R-:W-:Y:S01]  /*11e0*/  FMUL.FTZ R234, R217, R236 ;  /* 0x000000ecd9ea7220 */ /* 0x000fe20000410000 */
[----:B------:R-:W-:Y:S01]  /*11f0*/  FMUL.FTZ R128, R197, R54 ;  /* 0x00000036c5807220 */ /* 0x000fe20000410000 */
[----:B------:R-:W-:Y:S01]  /*1200*/  FFMA.FTZ R236, R174, R57, R115 ;  /* 0x00000039aeec7223 */ /* 0x000fe20000010073 */
[----:B------:R-:W-:Y:S01]  /*1210*/  FMUL.FTZ R241, R188, R47 ;  /* 0x0000002fbcf17220 */ /* 0x000fe20000410000 */
[----:B------:R-:W-:Y:S01]  /*1220*/  FADD.FTZ R115, R245, R126 ;  /* 0x0000007ef5737221 */ /* 0x000fe20000010000 */
[----:B------:R-:W-:Y:S01]  /*1230*/  FMUL.FTZ R248, R217, R248 ;  /* 0x000000f8d9f87220 */ /* 0x000fe20000410000 */
[C---:B------:R-:W-:Y:S01]  /*1240*/  FADD.FTZ R230, -R240.reuse, R120 ;  /* 0x00000078f0e67221 */ /* 0x040fe20000010100 */
[C---:B------:R-:W-:Y:S01]  /*1250*/  FADD.FTZ R228, -R240.reuse, R122 ;  /* 0x0000007af0e47221 */ /* 0x040fe20000010100 */
[C---:B------:R-:W-:Y:S01]  /*1260*/  FADD.FTZ R238, -R240.reuse, R119 ;  /* 0x00000077f0ee7221 */ /* 0x040fe20000010100 */
[C---:B0-----:R-:W-:Y:S01]  /*1270*/  FADD.FTZ R232, -R240.reuse, R121 ;  /* 0x00000079f0e87221 */ /* 0x041fe20000010100 */
[C---:B------:R-:W-:Y:S01]  /*1280*/  FADD.FTZ R252, -R240.reuse, R123 ;  /* 0x0000007bf0fc7221 */ /* 0x040fe20000010100 */
[C---:B------:R-:W-:Y:S01]  /*1290*/  FADD.FTZ R124, -R240.reuse, R124 ;  /* 0x0000007cf07c7221 */ /* 0x040fe20000010100 */
[C---:B------:R-:W-:Y:S01]  /*12a0*/  FADD.FTZ R250, -R240.reuse, R125 ;  /* 0x0000007df0fa7221 */ /* 0x040fe20000010100 */
[C---:B------:R-:W-:Y:S01]  /*12b0*/  FADD.FTZ R114, -R240.reuse, R127 ;  /* 0x0000007ff0727221 */ /* 0x040fe20000010100 */
[C---:B------:R-:W-:Y:S01]  /*12c0*/  FADD.FTZ R112, -R240.reuse, R129 ;  /* 0x00000081f0707221 */ /* 0x040fe20000010100 */
[C---:B------:R-:W-:Y:S01]  /*12d0*/  FADD.FTZ R120, -R240.reuse, R130 ;  /* 0x00000082f0787221 */ /* 0x040fe20000010100 */
[----:B------:R-:W-:Y:S01]  /*12e0*/  FADD.FTZ R122, -R240, R131 ;  /* 0x00000083f07a7221 */ /* 0x000fe20000010100 */
[----:B------:R-:W-:Y:S01]  /*12f0*/  FFMA.FTZ R237, R177, R58, R128 ;  /* 0x0000003ab1ed7223 */ /* 0x000fe20000010080 */
[----:B------:R-:W-:Y:S01]  /*1300*/  FFMA.FTZ R241, R168, R51, R241 ;  /* 0x00000033a8f17223 */ /* 0x000fe200000100f1 */
[C---:B------:R-:W-:Y:S01]  /*1310*/  FMUL.FTZ R240, R217.reuse, R113 ;  /* 0x00000071d9f07220 */ /* 0x040fe20000410000 */
[----:B------:R-:W-:Y:S01]  /*1320*/  FADD.FTZ R128, R242, R115 ;  /* 0x00000073f2807221 */ /* 0x000fe20000010000 */
[----:B------:R-:W-:Y:S01]  /*1330*/  FMUL.FTZ R246, R217, R246 ;  /* 0x000000f6d9f67220 */ /* 0x000fe20000410000 */
[----:B------:R-:W-:-:S02]  /*1340*/  FFMA.FTZ R113, R248, R247, RZ ;  /* 0x000000f7f8717223 */ /* 0x000fc400000100ff */
[----:B------:R-:W-:Y:S02]  /*1350*/  FADD.FTZ R128, R241, R128 ;  /* 0x00000080f1807221 */ /* 0x000fe40000010000 */
[----:B------:R-:W-:Y:S01]  /*1360*/  FFMA.FTZ R126, R246, R245, R113 ;  /* 0x000000f5f67e7223 */ /* 0x000fe20000010071 */
[----:B------:R-:W-:Y:S01]  /*1370*/  FMUL.FTZ R244, R217, R244 ;  /* 0x000000f4d9f47220 */ /* 0x000fe20000410000 */
[----:B------:R-:W-:Y:S02]  /*1380*/  FADD.FTZ R115, R239, R128 ;  /* 0x00000080ef737221 */ /* 0x000fe40000010000 */
[----:B------:R-:W-:Y:S01]  /*1390*/  FFMA.FTZ R113, R243, R242, R126 ;  /* 0x000000f2f3717223 */ /* 0x000fe2000001007e */
[----:B------:R-:W-:Y:S01]  /*13a0*/  FMUL.FTZ R117, R192, R55 ;  /* 0x00000037c0757220 */ /* 0x000fe20000410000 */
[----:B------:R-:W-:Y:S02]  /*13b0*/  FADD.FTZ R126, R236, R115 ;  /* 0x00000073ec7e7221 */ /* 0x000fe40000010000 */
[----:B------:R-:W-:Y:S01]  /*13c0*/  FFMA.FTZ R113, R244, R241, R113 ;  /* 0x000000f1f4717223 */ /* 0x000fe20000010071 */
[C---:B------:R-:W-:Y:S01]  /*13d0*/  FMUL.FTZ R233, R217.reuse, R238 ;  /* 0x000000eed9e97220 */ /* 0x040fe20000410000 */
        /* <DEDUP_REMOVED lines=13> */
[----:B------:R-:W-:Y:S01]  /*14b0*/  FMUL.FTZ R123, R217, R124 ;  /* 0x0000007cd97b7220 */ /* 0x000fe20000410000 */
        /* <DEDUP_REMOVED lines=9> */
[----:B------:R-:W-:Y:S01]  /*1550*/  FFMA.FTZ R126, R187, R72, R126 ;  /* 0x00000048bb7e7223 */ /* 0x000fe2000001007e */
[----:B------:R-:W-:Y:S01]  /*1560*/  FMUL.FTZ R127, R202, R69 ;  /* 0x00000045ca7f7220 */ /* 0x000fe20000410000 */
[----:B------:R-:W-:Y:S01]  /*1570*/  FADD.FTZ R115, R231, R130 ;  /* 0x00000082e7737221 */ /* 0x000fe20000010000 */
[C---:B------:R-:W-:Y:S01]  /*1580*/  FMUL.FTZ R125, R217.reuse, R116 ;  /* 0x00000074d97d7220 */ /* 0x040fe20000410000 */
[----:B------:R-:W-:Y:S01]  /*1590*/  FMUL.FTZ R227, R217, R228 ;  /* 0x000000e4d9e37220 */ /* 0x000fe20000410000 */
[----:B------:R-:W-:Y:S01]  /*15a0*/  FFMA.FTZ R116, R226, R229, R113 ;  /* 0x000000e5e2747223 */ /* 0x000fe20000010071 */
[----:B------:R-:W-:Y:S01]  /*15b0*/  FFMA.FTZ R127, R182, R73, R127 ;  /* 0x00000049b67f7223 */ /* 0x000fe2000001007f */
[----:B------:R-:W-:Y:S01]  /*15c0*/  FADD.FTZ R130, R126, R115 ;  /* 0x000000737e827221 */ /* 0x000fe20000010000 */
[----:B------:R-:W-:Y:S01]  /*15d0*/  FMUL.FTZ R128, R205, R70 ;  /* 0x00000046cd807220 */ /* 0x000fe20000410000 */
[----:B------:R-:W-:Y:S01]  /*15e0*/  FMUL.FTZ R228, R217, R252 ;  /* 0x000000fcd9e47220 */ /* 0x000fe20000410000 */
[----:B------:R-:W-:Y:S01]  /*15f0*/  FFMA.FTZ R113, R227, R232, R116 ;  /* 0x000000e8e3717223 */ /* 0x000fe20000010074 */
        /* <DEDUP_REMOVED lines=17> */
[----:B------:R-:W-:Y:S01]  /*1710*/  FFMA.FTZ R115, R125, R128, R114 ;  /* 0x000000807d737223 */ /* 0x000fe20000010072 */
[----:B------:R-:W-:Y:S01]  /*1720*/  FFMA.FTZ R117, R189, R82, R250 ;  /* 0x00000052bd757223 */ /* 0x000fe200000100fa */
[----:B------:R-:W-:Y:S01]  /*1730*/  FMUL.FTZ R121, R204, R79 ;  /* 0x0000004fcc797220 */ /* 0x000fe20000410000 */
[----:B------:R-:W-:Y:S01]  /*1740*/  FADD.FTZ R114, R119, R116 ;  /* 0x0000007477727221 */ /* 0x000fe20000010000 */
[C---:B------:R-:W-:Y:S01]  /*1750*/  FMUL.FTZ R118, R217.reuse, R118 ;  /* 0x00000076d9767220 */ /* 0x040fe20000410000 */
[----:B------:R-:W-:Y:S01]  /*1760*/  FFMA.FTZ R115, R130, R129, R115 ;  /* 0x0000008182737223 */ /* 0x000fe20000010073 */
[----:B------:R-:W-:Y:S01]  /*1770*/  FFMA.FTZ R119, R184, R83, R121 ;  /* 0x00000053b8777223 */ /* 0x000fe20000010079 */
[----:B------:R-:W-:Y:S01]  /*1780*/  FADD.FTZ R250, R114, R117 ;  /* 0x0000007572fa7221 */ /* 0x000fe20000010000 */
[C---:B------:R-:W-:Y:S01]  /*1790*/  FMUL.FTZ R121, R217.reuse, R112 ;  /* 0x00000070d9797220 */ /* 0x040fe20000410000 */
[----:B------:R-:W-:Y:S01]  /*17a0*/  FFMA.FTZ R114, R118, R113, R115 ;  /* 0x0000007176727223 */ /* 0x000fe20000010073 */
[----:B------:R-:W-:-:S03]  /*17b0*/  FMUL.FTZ R120, R217, R120 ;  /* 0x00000078d9787220 */ /* 0x000fc60000410000 */
[----:B------:R-:W-:Y:S01]  /*17c0*/  FFMA.FTZ R115, R121, R116, R114 ;  /* 0x0000007479737223 */ /* 0x000fe20000010072 */
[----:B------:R-:W-:-:S03]  /*17d0*/  FMUL.FTZ R122, R217, R122 ;  /* 0x0000007ad97a7220 */ /* 0x000fc60000410000 */
[----:B------:R-:W-:-:S04]  /*17e0*/  FFMA.FTZ R115, R120, R117, R115 ;  /* 0x0000007578737223 */ /* 0x000fc80000010073 */
[----:B------:R-:W-:-:S05]  /*17f0*/  FFMA.FTZ R115, R122, R119, R115 ;  /* 0x000000777a737223 */ /* 0x000fca0000010073 */
[----:B------:R-:W0:Y:S01]  /*1800*/  SHFL.DOWN PT, R114, R115, 0x10, 0x1f ;  /* 0x0a001f0073727f89 */ /* 0x000e2200000e0000 */
[----:B------:R-:W-:-:S05]  /*1810*/  FADD.FTZ R112, R250, R119 ;  /* 0x00000077fa707221 */ /* 0x000fca0000010000 */
        /* <DEDUP_REMOVED lines=13> */
[----:B0-----:R-:W-:Y:S02]  /*18f0*/  FADD.FTZ R249, R112, R249 ;  /* 0x000000f970f97221 */ /* 0x001fe40000010000 */
[----:B------:R-:W0:Y:S01]  /*1900*/  S2R R112, SR_TID.X ;  /* 0x0000000000707919 */ /* 0x000e220000002100 */
[----:B-1----:R-:W-:Y:S02]  /*1910*/  FADD.FTZ R115, R252, R115 ;  /* 0x00000073fc737221 */ /* 0x002fe40000010000 */
[----:B------:R-:W-:Y:S04]  /*1920*/  SHFL.DOWN PT, R250, R249, 0x1, 0x1f ;  /* 0x08201f00f9fa7f89 */ /* 0x000fe800000e0000 */
[----:B------:R-:W1:Y:S01]  /*1930*/  SHFL.DOWN PT, R114, R115, 0x1, 0x1f ;  /* 0x08201f0073727f89 */ /* 0x000e6200000e0000 */
[----:B------:R-:W-:Y:S01]  /*1940*/  BSSY.RECONVERGENT B0, `(.L_x_4678) ;  /* 0x000000d000007945 */ /* 0x000fe20003800200 */
[----:B0-----:R-:W-:Y:S01]  /*1950*/  LOP3.LUT P2, RZ, R112, 0x1f, RZ, 0xc0, !PT ;  /* 0x0000001f70ff7812 */ /* 0x001fe2000784c0ff */
[----:B-1----:R-:W-:Y:S01]  /*1960*/  FADD.FTZ R114, R115, R114 ;  /* 0x0000007273727221 */ /* 0x002fe20000010000 */
[----:B------:R-:W-:-:S11]  /*1970*/  FADD.FTZ R115, R249, R250 ;  /* 0x000000faf9737221 */ /* 0x000fd60000010000 */
        /* <DEDUP_REMOVED lines=9> */
.L_x_4679:
[----:B------:R-:W-:Y:S05]  /*1a10*/  BSYNC.RECONVERGENT B0 ;  /* 0x0000000000007941 */ /* 0x000fea0003800200 */
.L_x_4678:
        /* <DEDUP_REMOVED lines=37> */
[----:B------:R-:W-:Y:S01]  /*1c70*/  UISETP.NE.AND.EX UP0, UPT, UR17, URZ, UPT, UP0 ;  /* 0x000000ff1100728c */ /* 0x000fe2000bf05300 */
[-C--:B------:R-:W-:Y:S01]  /*1c80*/  FFMA.FTZ R145, R58, R234.reuse, R145 ;  /* 0x000000ea3a917223 */ /* 0x080fe20000010091 */
        /* <DEDUP_REMOVED lines=96> */
[----:B------:R-:W-:Y:S02]  /*2290*/  SEL R44, R248, RZ, P2 ;  /* 0x000000fff82c7207 */ /* 0x000fe40001000000 */
[----:B------:R-:W-:Y:S02]  /*22a0*/  SEL R45, R246, RZ, P4 ;  /* 0x000000fff62d7207 */ /* 0x000fe40002000000 */
[----:B------:R-:W-:-:S02]  /*22b0*/  SEL R46, R242, RZ, P5 ;  /* 0x000000fff22e7207 */ /* 0x000fc40002800000 */
[----:B------:R-:W-:Y:S01]  /*22c0*/  SEL R47, R244, RZ, P6 ;  /* 0x000000fff42f7207 */ /* 0x000fe20003000000 */
[----:B------:R-:W-:Y:S06]  /*22d0*/  BRA `(.L_x_4683) ;  /* 0x0000000c00807947 */ /* 0x000fec0003800000 */
.L_x_4682:
        /* <DEDUP_REMOVED lines=25> */
.L_x_4681:
        /* <DEDUP_REMOVED lines=30> */
.L_x_4684:
        /* <DEDUP_REMOVED lines=25> */
.L_x_4680:
        /* <DEDUP_REMOVED lines=25> */
[----:B------:R-:W-:Y:S01]  /*2970*/  SEL R44, R248, RZ, P5 ;  /* 0x000000fff82c7207 */ /* 0x000fe20002800000 */
[----:B------:R-:W-:Y:S01]  /*2980*/  FMUL.FTZ R242, R242, UR6 ;  /* 0x00000006f2f27c20 */ /* 0x000fe20008410000 */
[----:B------:R-:W-:Y:S01]  /*2990*/  LOP3.LUT P5, RZ, R210, 0xff, RZ, 0xc0, !PT ;  /* 0x000000ffd2ff7812 */ /* 0x000fe200078ac0ff */
[----:B------:R-:W-:Y:S01]  /*29a0*/  FMUL.FTZ R244, R244, UR6 ;  /* 0x00000006f4f47c20 */ /* 0x000fe20008410000 */
[----:B------:R-:W-:Y:S02]  /*29b0*/  SEL R45, R246, RZ, P6 ;  /* 0x000000fff62d7207 */ /* 0x000fe40003000000 */
[----:B------:R-:W-:Y:S02]  /*29c0*/  SEL R108, R248, RZ, P5 ;  /* 0x000000fff86c7207 */ /* 0x000fe40002800000 */
[----:B------:R-:W-:Y:S02]  /*29d0*/  LOP3.LUT P5, RZ, R210, 0xff00, RZ, 0xc0, !PT ;  /* 0x0000ff00d2ff7812 */ /* 0x000fe400078ac0ff */
[----:B------:R-:W-:-:S02]  /*29e0*/  ISETP.GE.U32.AND P4, PT, R225, 0x1000000, PT ;  /* 0x01000000e100780c */ /* 0x000fc40003f86070 */
[----:B------:R-:W-:Y:S02]  /*29f0*/  SEL R109, R246, RZ, P5 ;  /* 0x000000fff66d7207 */ /* 0x000fe40002800000 */
[C---:B------:R-:W-:Y:S02]  /*2a00*/  LOP3.LUT P6, RZ, R210.reuse, 0xff0000, RZ, 0xc0, !PT ;  /* 0x00ff0000d2ff7812 */ /* 0x040fe400078cc0ff */
[----:B------:R-:W-:Y:S02]  /*2a10*/  ISETP.GE.U32.AND P5, PT, R210, 0x1000000, PT ;  /* 0x01000000d200780c */ /* 0x000fe40003fa6070 */
[C---:B------:R-:W-:Y:S02]  /*2a20*/  SEL R46, R242.reuse, RZ, P2 ;  /* 0x000000fff22e7207 */ /* 0x040fe40001000000 */
[----:B------:R-:W-:Y:S02]  /*2a30*/  SEL R110, R242, RZ, P6 ;  /* 0x000000fff26e7207 */ /* 0x000fe40003000000 */
[----:B------:R-:W-:-:S02]  /*2a40*/  SEL R47, R244, RZ, P4 ;  /* 0x000000fff42f7207 */ /* 0x000fc40002000000 */
[----:B------:R-:W-:Y:S01]  /*2a50*/  SEL R111, R244, RZ, P5 ;  /* 0x000000fff46f7207 */ /* 0x000fe20002800000 */
[----:B------:R-:W-:Y:S06]  /*2a60*/  BRA `(.L_x_4683) ;  /* 0x00000004009c7947 */ /* 0x000fec0003800000 */
.L_x_4686:
        /* <DEDUP_REMOVED lines=33> */
.L_x_4685:
        /* <DEDUP_REMOVED lines=38> */
.L_x_4687:
        /* <DEDUP_REMOVED lines=31> */
[----:B------:R-:W-:-:S07]  /*30d0*/  SEL R111, R111, RZ, P5 ;  /* 0x000000ff6f6f7207 */ /* 0x000fce0002800000 */
.L_x_4683:
[----:B------:R-:W-:Y:S01]  /*30e0*/  ISETP.NE.U32.AND P2, PT, RZ, UR4, PT ;  /* 0x00000004ff007c0c */ /* 0x000fe2000bf45070 */
[----:B------:R-:W1:Y:S03]  /*30f0*/  LDC.64 R48, c[0x0][0x468] ;  /* 0x00011a00ff307b82 */ /* 0x000e660000000a00 */
[----:B------:R-:W-:-:S05]  /*3100*/  ISETP.NE.AND.EX P2, PT, RZ, UR5, PT, P2 ;  /* 0x00000005ff007c0c */ /* 0x000fca000bf45320 */
[----:B------:R-:W2:Y:S08]  /*3110*/  @P0 LDC.64 R50, c[0x0][0x470] ;  /* 0x00011c00ff320b82 */ /* 0x000eb00000000a00 */
[----:B------:R-:W3:Y:S01]  /*3120*/  @P2 LDC.64 R54, c[0x0][0x478] ;  /* 0x00011e00ff362b82 */ /* 0x000ee20000000a00 */
[----:B-1----:R-:W-:-:S04]  /*3130*/  IMAD.WIDE.U32 R52, R224, 0x10, R48 ;  /* 0x00000010e0347825 */ /* 0x002fc800078e0030 */
[----:B--2---:R-:W-:-:S04]  /*3140*/  @P0 IMAD.WIDE.U32 R50, R224, 0x10, R50 ;  /* 0x00000010e0320825 */ /* 0x004fc800078e0032 */
[----:B---3--:R-:W-:-:S05]  /*3150*/  @P2 IMAD.WIDE.U32 R54, R224, 0x10, R54 ;  /* 0x00000010e0362825 */ /* 0x008fca00078e0036 */
[----:B------:R1:W-:Y:S04]  /*3160*/  @P2 STG.E.128 desc[UR10][R54.64], R104 ;  /* 0x0000006836002986 */ /* 0x0003e8000c101d0a */
        /* <DEDUP_REMOVED lines=13> */
[C---:B-1----:R-:W-:Y:S01]  /*3240*/  FFMA.FTZ R104, R217.reuse, R240, R88 ;  /* 0x000000f0d9687223 */ /* 0x042fe20000010058 */
[C---:B------:R-:W-:Y:S01]  /*3250*/  FFMA.FTZ R105, R217.reuse, R236, R89 ;  /* 0x000000ecd9697223 */ /* 0x040fe20000010059 */
[----:B------:R-:W-:Y:S01]  /*3260*/  FADD.FTZ R238, R238, -R233 ;  /* 0x800000e9eeee7221 */ /* 0x000fe20000010000 */
[----:B------:R-:W-:Y:S01]  /*3270*/  LOP3.LUT P4, RZ, R212, 0xff, RZ, 0xc0, !PT ;  /* 0x000000ffd4ff7812 */ /* 0x000fe2000788c0ff */
[----:B------:R-:W-:Y:S01]  /*3280*/  FMUL.FTZ R108, R104, UR6 ;  /* 0x00000006686c7c20 */ /* 0x000fe20008410000 */
[----:B------:R-:W-:Y:S01]  /*3290*/  FFMA.FTZ R106, R217, R234, R90 ;  /* 0x000000ead96a7223 */ /* 0x000fe2000001005a */
[----:B------:R-:W-:Y:S01]  /*32a0*/  FMUL.FTZ R109, R105, UR6 ;  /* 0x00000006696d7c20 */ /* 0x000fe20008410000 */
[----:B------:R-:W-:Y:S01]  /*32b0*/  LOP3.LUT P6, RZ, R223, 0xff00, RZ, 0xc0, !PT ;  /* 0x0000ff00dfff7812 */ /* 0x000fe200078cc0ff */
[----:B------:R-:W-:Y:S01]  /*32c0*/  FFMA.FTZ R107, R217, R238, R91 ;  /* 0x000000eed96b7223 */ /* 0x000fe2000001005b */
[----:B------:R-:W-:Y:S01]  /*32d0*/  SEL R44, R108, RZ, P5 ;  /* 0x000000ff6c2c7207 */ /* 0x000fe20002800000 */
[----:B------:R-:W-:Y:S01]  /*32e0*/  FMUL.FTZ R110, R106, UR6 ;  /* 0x000000066a6e7c20 */ /* 0x000fe20008410000 */
[----:B------:R-:W-:Y:S01]  /*32f0*/  SEL R108, R108, RZ, P4 ;  /* 0x000000ff6c6c7207 */ /* 0x000fe20002000000 */
[----:B------:R-:W-:Y:S01]  /*3300*/  FMUL.FTZ R111, R107, UR6 ;  /* 0x000000066b6f7c20 */ /* 0x000fe20008410000 */
[----:B------:R-:W-:-:S02]  /*3310*/  LOP3.LUT P5, RZ, R212, 0xff00, RZ, 0xc0, !PT ;  /* 0x0000ff00d4ff7812 */ /* 0x000fc400078ac0ff */
[----:B------:R-:W-:Y:S02]  /*3320*/  LOP3.LUT P4, RZ, R223, 0xff0000, RZ, 0xc0, !PT ;  /* 0x00ff0000dfff7812 */ /* 0x000fe4000788c0ff */
[----:B------:R-:W-:Y:S02]  /*3330*/  SEL R45, R109, RZ, P6 ;  /* 0x000000ff6d2d7207 */ /* 0x000fe40003000000 */
[----:B------:R-:W-:Y:S02]  /*3340*/  ISETP.GE.U32.AND P6, PT, R223, 0x1000000, PT ;  /* 0x01000000df00780c */ /* 0x000fe40003fc6070 */
[----:B------:R-:W-:Y:S02]  /*3350*/  SEL R109, R109, RZ, P5 ;  /* 0x000000ff6d6d7207 */ /* 0x000fe40002800000 */
[----:B------:R-:W-:Y:S02]  /*3360*/  SEL R46, R110, RZ, P4 ;  /* 0x000000ff6e2e7207 */ /* 0x000fe40002000000 */
[----:B------:R-:W-:-:S02]  /*3370*/  LOP3.LUT P5, RZ, R212, 0xff0000, RZ, 0xc0, !PT ;  /* 0x00ff0000d4ff7812 */ /* 0x000fc400078ac0ff */
[----:B------:R-:W-:Y:S02]  /*3380*/  ISETP.GE.U32.AND P4, PT, R212, 0x1000000, PT ;  /* 0x01000000d400780c */ /* 0x000fe40003f86070 */
[C---:B------:R-:W-:Y:S02]  /*3390*/  SEL R47, R111.reuse, RZ, P6 ;  /* 0x000000ff6f2f7207 */ /* 0x040fe40003000000 */
[----:B------:R-:W-:Y:S02]  /*33a0*/  SEL R110, R110, RZ, P5 ;  /* 0x000000ff6e6e7207 */ /* 0x000fe40002800000 */
[----:B------:R-:W-:Y:S01]  /*33b0*/  SEL R111, R111, RZ, P4 ;  /* 0x000000ff6f6f7207 */ /* 0x000fe20002000000 */
[----:B------:R-:W-:Y:S06]  /*33c0*/  BRA `(.L_x_4691) ;  /* 0x0000000c00287947 */ /* 0x000fec0003800000 */
.L_x_4690:
        /* <DEDUP_REMOVED lines=9> */
[C---:B------:R-:W-:Y:S01]  /*3460*/  FFMA.FTZ R236, R217.reuse, R236, R89 ;  /* 0x000000ecd9ec7223 */ /* 0x040fe20000010059 */
[----:B------:R-:W-:Y:S01]  /*3470*/  LOP3.LUT P4, RZ, R212, 0xff, RZ, 0xc0, !PT ;  /* 0x000000ffd4ff7812 */ /* 0x000fe2000788c0ff */
[----:B------:R-:W-:Y:S01]  /*3480*/  FFMA.FTZ R234, R217, R234, R90 ;  /* 0x000000ead9ea7223 */ /* 0x000fe2000001005a */
[----:B------:R-:W-:Y:S01]  /*3490*/  FMUL.FTZ R240, R240, UR6 ;  /* 0x00000006f0f07c20 */ /* 0x000fe20008410000 */
[----:B------:R-:W-:Y:S01]  /*34a0*/  FADD.FTZ R238, R238, -R233 ;  /* 0x800000e9eeee7221 */ /* 0x000fe20000010000 */
[----:B------:R-:W-:Y:S01]  /*34b0*/  FMUL.FTZ R236, R236, UR6 ;  /* 0x00000006ecec7c20 */ /* 0x000fe20008410000 */
[----:B------:R-:W-:Y:S01]  /*34c0*/  FMUL.FTZ R234, R234, UR6 ;  /* 0x00000006eaea7c20 */ /* 0x000fe20008410000 */
[----:B------:R-:W-:Y:S01]  /*34d0*/  LOP3.LUT P6, RZ, R223, 0xff00, RZ, 0xc0, !PT ;  /* 0x0000ff00dfff7812 */ /* 0x000fe200078cc0ff */
[----:B------:R-:W-:Y:S01]  /*34e0*/  FFMA.FTZ R238, R217, R238, R91 ;  /* 0x000000eed9ee7223 */ /* 0x000fe2000001005b */
[----:B-1----:R-:W-:-:S02]  /*34f0*/  SEL R44, R240, RZ, P5 ;  /* 0x000000fff02c7207 */ /* 0x002fc40002800000 */
[----:B------:R-:W-:Y:S01]  /*3500*/  SEL R108, R240, RZ, P4 ;  /* 0x000000fff06c7207 */ /* 0x000fe20002000000 */
[----:B------:R-:W-:Y:S01]  /*3510*/  FMUL.FTZ R238, R238, UR6 ;  /* 0x00000006eeee7c20 */ /* 0x000fe20008410000 */
[----:B------:R-:W-:Y:S02]  /*3520*/  LOP3.LUT P5, RZ, R212, 0xff00, RZ, 0xc0, !PT ;  /* 0x0000ff00d4ff7812 */ /* 0x000fe400078ac0ff */
[----:B------:R-:W-:Y:S02]  /*3530*/  LOP3.LUT P4, RZ, R223, 0xff0000, RZ, 0xc0, !PT ;  /* 0x00ff0000dfff7812 */ /* 0x000fe4000788c0ff */
[C---:B------:R-:W-:Y:S02]  /*3540*/  SEL R45, R236.reuse, RZ, P6 ;  /* 0x000000ffec2d7207 */ /* 0x040fe40003000000 */
[----:B------:R-:W-:Y:S02]  /*3550*/  SEL R109, R236, RZ, P5 ;  /* 0x000000ffec6d7207 */ /* 0x000fe40002800000 */
[----:B------:R-:W-:-:S02]  /*3560*/  SEL R46, R234, RZ, P4 ;  /* 0x000000ffea2e7207 */ /* 0x000fc40002000000 */
[----:B------:R-:W-:Y:S02]  /*3570*/  ISETP.GE.U32.AND P6, PT, R223, 0x1000000, PT ;  /* 0x01000000df00780c */ /* 0x000fe40003fc6070 */
[C---:B------:R-:W-:Y:S02]  /*3580*/  LOP3.LUT P5, RZ, R212.reuse, 0xff0000, RZ, 0xc0, !PT ;  /* 0x00ff0000d4ff7812 */ /* 0x040fe400078ac0ff */
[----:B------:R-:W-:Y:S02]  /*3590*/  ISETP.GE.U32.AND P4, PT, R212, 0x1000000, PT ;  /* 0x01000000d400780c */ /* 0x000fe40003f86070 */
[----:B------:R-:W-:Y:S02]  /*35a0*/  SEL R110, R234, RZ, P5 ;  /* 0x000000ffea6e7207 */ /* 0x000fe40002800000 */
[C---:B------:R-:W-:Y:S02]  /*35b0*/  SEL R47, R238.reuse, RZ, P6 ;  /* 0x000000ffee2f7207 */ /* 0x040fe40003000000 */
[----:B------:R-:W-:Y:S01]  /*35c0*/  SEL R111, R238, RZ, P4 ;  /* 0x000000ffee6f7207 */ /* 0x000fe20002000000 */
[----:B------:R-:W-:Y:S06]  /*35d0*/  BRA `(.L_x_4691) ;  /* 0x0000000800a47947 */ /* 0x000fec0003800000 */
.L_x_4689:
        /* <DEDUP_REMOVED lines=9> */
[C---:B-1----:R-:W-:Y:S01]  /*3670*/  FMUL.FTZ R104, R217.reuse, R240 ;  /* 0x000000f0d9687220 */ /* 0x042fe20000410000 */
[C---:B------:R-:W-:Y:S01]  /*3680*/  FMUL.FTZ R105, R217.reuse, R236 ;  /* 0x000000ecd9697220 */ /* 0x040fe20000410000 */
[----:B------:R-:W-:Y:S01]  /*3690*/  FADD.FTZ R238, R238, -R233 ;  /* 0x800000e9eeee7221 */ /* 0x000fe20000010000 */
[----:B------:R-:W-:Y:S01]  /*36a0*/  LOP3.LUT P4, RZ, R212, 0xff, RZ, 0xc0, !PT ;  /* 0x000000ffd4ff7812 */ /* 0x000fe2000788c0ff */
[----:B------:R-:W-:Y:S01]  /*36b0*/  FMUL.FTZ R108, R104, UR6 ;  /* 0x00000006686c7c20 */ /* 0x000fe20008410000 */
[----:B------:R-:W-:Y:S01]  /*36c0*/  FMUL.FTZ R106, R217, R234 ;  /* 0x000000ead96a7220 */ /* 0x000fe20000410000 */
[----:B------:R-:W-:Y:S01]  /*36d0*/  FMUL.FTZ R109, R105, UR6 ;  /* 0x00000006696d7c20 */ /* 0x000fe20008410000 */
[----:B------:R-:W-:Y:S01]  /*36e0*/  LOP3.LUT P6, RZ, R223, 0xff00, RZ, 0xc0, !PT ;  /* 0x0000ff00dfff7812 */ /* 0x000fe200078cc0ff */
[----:B------:R-:W-:Y:S01]  /*36f0*/  FMUL.FTZ R107, R217, R238 ;  /* 0x000000eed96b7220 */ /* 0x000fe20000410000 */
        /* <DEDUP_REMOVED lines=16> */
.L_x_4692:
        /* <DEDUP_REMOVED lines=9> */
[C---:B------:R-:W-:Y:S01]  /*3890*/  FMUL.FTZ R236, R217.reuse, R236 ;  /* 0x000000ecd9ec7220 */ /* 0x040fe20000410000 */
[----:B------:R-:W-:Y:S01]  /*38a0*/  LOP3.LUT P4, RZ, R212, 0xff, RZ, 0xc0, !PT ;  /* 0x000000ffd4ff7812 */ /* 0x000fe2000788c0ff */
[----:B------:R-:W-:Y:S01]  /*38b0*/  FMUL.FTZ R234, R217, R234 ;  /* 0x000000ead9ea7220 */ /* 0x000fe20000410000 */
[----:B------:R-:W-:Y:S01]  /*38c0*/  FMUL.FTZ R240, R240, UR6 ;  /* 0x00000006f0f07c20 */ /* 0x000fe20008410000 */
[----:B------:R-:W-:Y:S01]  /*38d0*/  FADD.FTZ R238, R238, -R233 ;  /* 0x800000e9eeee7221 */ /* 0x000fe20000010000 */
[----:B------:R-:W-:Y:S01]  /*38e0*/  FMUL.FTZ R236, R236, UR6 ;  /* 0x00000006ecec7c20 */ /* 0x000fe20008410000 */
[----:B------:R-:W-:Y:S01]  /*38f0*/  FMUL.FTZ R234, R234, UR6 ;  /* 0x00000006eaea7c20 */ /* 0x000fe20008410000 */
[----:B------:R-:W-:Y:S01]  /*3900*/  LOP3.LUT P6, RZ, R223, 0xff00, RZ, 0xc0, !PT ;  /* 0x0000ff00dfff7812 */ /* 0x000fe200078cc0ff */
[----:B------:R-:W-:Y:S01]  /*3910*/  FMUL.FTZ R238, R217, R238 ;  /* 0x000000eed9ee7220 */ /* 0x000fe20000410000 */
        /* <DEDUP_REMOVED lines=15> */
.L_x_4688:
        /* <DEDUP_REMOVED lines=10> */
[----:B-1----:R-:W-:Y:S01]  /*3ab0*/  FFMA.FTZ R104, R217, R240, R88 ;  /* 0x000000f0d9687223 */ /* 0x002fe20000010058 */
        /* <DEDUP_REMOVED lines=9> */
[----:B------:R-:W-:-:S02]  /*3b50*/  SEL R44, R44, RZ, P6 ;  /* 0x000000ff2c2c7207 */ /* 0x000fc40003000000 */
[C---:B------:R-:W-:Y:S02]  /*3b60*/  LOP3.LUT P4, RZ, R223.reuse, 0xff0000, RZ, 0xc0, !PT ;  /* 0x00ff0000dfff7812 */ /* 0x040fe4000788c0ff */
[----:B------:R-:W-:Y:S02]  /*3b70*/  ISETP.GE.U32.AND P6, PT, R223, 0x1000000, PT ;  /* 0x01000000df00780c */ /* 0x000fe40003fc6070 */
[----:B------:R-:W-:Y:S02]  /*3b80*/  SEL R45, R45, RZ, P5 ;  /* 0x000000ff2d2d7207 */ /* 0x000fe40002800000 */
[----:B------:R-:W-:Y:S02]  /*3b90*/  SEL R46, R46, RZ, P4 ;  /* 0x000000ff2e2e7207 */ /* 0x000fe40002000000 */
[----:B------:R-:W-:Y:S01]  /*3ba0*/  SEL R47, R47, RZ, P6 ;  /* 0x000000ff2f2f7207 */ /* 0x000fe20003000000 */
[----:B------:R-:W-:Y:S06]  /*3bb0*/  BRA `(.L_x_4691) ;  /* 0x00000004002c7947 */ /* 0x000fec0003800000 */
.L_x_4694:
        /* <DEDUP_REMOVED lines=18> */
[----:B-1----:R-:W-:-:S02]  /*3ce0*/  SEL R44, R240, RZ, P6 ;  /* 0x000000fff02c7207 */ /* 0x002fc40003000000 */
[C---:B------:R-:W-:Y:S02]  /*3cf0*/  LOP3.LUT P4, RZ, R223.reuse, 0xff0000, RZ, 0xc0, !PT ;  /* 0x00ff0000dfff7812 */ /* 0x040fe4000788c0ff */
[----:B------:R-:W-:Y:S02]  /*3d00*/  ISETP.GE.U32.AND P6, PT, R223, 0x1000000, PT ;  /* 0x01000000df00780c */ /* 0x000fe40003fc6070 */
[----:B------:R-:W-:Y:S02]  /*3d10*/  SEL R45, R236, RZ, P5 ;  /* 0x000000ffec2d7207 */ /* 0x000fe40002800000 */
[----:B------:R-:W-:Y:S02]  /*3d20*/  SEL R46, R237, RZ, P4 ;  /* 0x000000ffed2e7207 */ /* 0x000fe40002000000 */
[----:B------:R-:W-:Y:S01]  /*3d30*/  SEL R47, R238, RZ, P6 ;  /* 0x000000ffee2f7207 */ /* 0x000fe20003000000 */
[----:B------:R-:W-:Y:S06]  /*3d40*/  BRA `(.L_x_4691) ;  /* 0x0000000000c87947 */ /* 0x000fec0003800000 */
.L_x_4693:
        /* <DEDUP_REMOVED lines=9> */
[----:B-1----:R-:W-:Y:S01]  /*3de0*/  FMUL.FTZ R104, R217, R240 ;  /* 0x000000f0d9687220 */ /* 0x002fe20000410000 */
        /* <DEDUP_REMOVED lines=16> */
.L_x_4695:
        /* <DEDUP_REMOVED lines=23> */
[----:B------:R-:W-:-:S07]  /*4060*/  SEL R47, R238, RZ, P6 ;  /* 0x000000ffee2f7207 */ /* 0x000fce0003000000 */
.L_x_4691:
        /* <DEDUP_REMOVED lines=20> */
[----:B------:R-:W-:Y:S01]  /*41b0*/  FFMA.FTZ R105, R217, R226, R93 ;  /* 0x000000e2d9697223 */ /* 0x000fe2000001005d */
        /* <DEDUP_REMOVED lines=23> */
.L_x_4698:
        /* <DEDUP_REMOVED lines=33> */
.L_x_4697:
        /* <DEDUP_REMOVED lines=8> */
[----:B------:R-:W-:Y:S01]  /*45c0*/  LOP3.LUT P5, RZ, R221, 0xff, RZ, 0xc0, !PT ;  /* 0x000000ffddff7812 */ /* 0x000fe200078ac0ff */
[C---:B------:R-:W-:Y:S01]  /*45d0*/  FMUL.FTZ R104, R217.reuse, R104 ;  /* 0x00000068d9687220 */ /* 0x040fe20000410000 */
[----:B------:R-:W-:Y:S01]  /*45e0*/  FMUL.FTZ R105, R217, R226 ;  /* 0x000000e2d9697220 */ /* 0x000fe20000410000 */
        /* <DEDUP_REMOVED lines=23> */
.L_x_4700:
        /* <DEDUP_REMOVED lines=33> */
.L_x_4696:
        /* <DEDUP_REMOVED lines=27> */
.L_x_4702:
        /* <DEDUP_REMOVED lines=25> */
.L_x_4701:
        /* <DEDUP_REMOVED lines=26> */
.L_x_4703:
        /* <DEDUP_REMOVED lines=24> */
.L_x_4699:
        /* <DEDUP_REMOVED lines=44> */
.L_x_4706:
        /* <DEDUP_REMOVED lines=33> */
.L_x_4705:
        /* <DEDUP_REMOVED lines=34> */
.L_x_4708:
        /* <DEDUP_REMOVED lines=33> */
.L_x_4704:
        /* <DEDUP_REMOVED lines=27> */
.L_x_4710:
        /* <DEDUP_REMOVED lines=25> */
.L_x_4709:
        /* <DEDUP_REMOVED lines=26> */
.L_x_4711:
        /* <DEDUP_REMOVED lines=24> */
.L_x_4707:
        /* <DEDUP_REMOVED lines=13> */
[-C--:B------:R-:W-:Y:S01]  /*6000*/  FFMA.FTZ R120, R120, R57.reuse, R56 ;  /* 0x0000003978787223 */ /* 0x080fe20000010038 */
[----:B------:R-:W-:Y:S01]  /*6010*/  LOP3.LUT P5, RZ, R218, 0xff, RZ, 0xc0, !PT ;  /* 0x000000ffdaff7812 */ /* 0x000fe200078ac0ff */
[----:B------:R-:W-:Y:S01]  /*6020*/  FADD.FTZ R118, R113, -R118 ;  /* 0x8000007671767221 */ /* 0x000fe20000010000 */
[----:B------:R-:W-:Y:S01]  /*6030*/  FADD.FTZ R116, R116, -R121 ;  /* 0x8000007974747221 */ /* 0x000fe20000010000 */
[----:B------:R-:W-:Y:S01]  /*6040*/  FFMA.FTZ R56, R122, R57, R56 ;  /* 0x000000397a387223 */ /* 0x000fe20000010038 */
[----:B------:R-:W-:Y:S01]  /*6050*/  FADD.FTZ R120, R117, -R120 ;  /* 0x8000007875787221 */ /* 0x000fe20000010000 */
[C---:B-1----:R-:W-:Y:S01]  /*6060*/  FFMA.FTZ R104, R217.reuse, R118, R100 ;  /* 0x00000076d9687223 */ /* 0x042fe20000010064 */
        /* <DEDUP_REMOVED lines=24> */
.L_x_4714:
        /* <DEDUP_REMOVED lines=17> */
[----:B-1----:R-:W-:Y:S01]  /*6300*/  SEL R44, R118, RZ, P5 ;  /* 0x000000ff762c7207 */ /* 0x002fe20002800000 */
[----:B------:R-:W-:Y:S01]  /*6310*/  FMUL.FTZ R120, R120, UR6 ;  /* 0x0000000678787c20 */ /* 0x000fe20008410000 */
[C---:B------:R-:W-:Y:S01]  /*6320*/  LOP3.LUT P5, RZ, R215.reuse, 0xff, RZ, 0xc0, !PT ;  /* 0x000000ffd7ff7812 */ /* 0x040fe200078ac0ff */
        /* <DEDUP_REMOVED lines=13> */
.L_x_4713:
        /* <DEDUP_REMOVED lines=9> */
[C---:B-1----:R-:W-:Y:S01]  /*6490*/  FMUL.FTZ R104, R217.reuse, R118 ;  /* 0x00000076d9687220 */ /* 0x042fe20000410000 */
        /* <DEDUP_REMOVED lines=24> */
.L_x_4716:
        /* <DEDUP_REMOVED lines=33> */
.L_x_4712:
        /* <DEDUP_REMOVED lines=10> */
[C---:B-1----:R-:W-:Y:S01]  /*68d0*/  FFMA.FTZ R104, R217.reuse, R118, R100 ;  /* 0x00000076d9687223 */ /* 0x042fe20000010064 */
        /* <DEDUP_REMOVED lines=16> */
.L_x_4718:
        /* <DEDUP_REMOVED lines=20> */
[----:B-1----:R-:W-:Y:S02]  /*6b20*/  SEL R44, R118, RZ, P1 ;  /* 0x000000ff762c7207 */ /* 0x002fe40000800000 */
[----:B------:R-:W-:Y:S02]  /*6b30*/  SEL R45, R116, RZ, P4 ;  /* 0x000000ff742d7207 */ /* 0x000fe40002000000 */
[----:B------:R-:W-:-:S02]  /*6b40*/  SEL R46, R117, RZ, P5 ;  /* 0x000000ff752e7207 */ /* 0x000fc40002800000 */
[----:B------:R-:W-:Y:S01]  /*6b50*/  SEL R47, R56, RZ, P6 ;  /* 0x000000ff382f7207 */ /* 0x000fe20003000000 */
[----:B------:R-:W-:Y:S06]  /*6b60*/  BRA `(.L_x_4715) ;  /* 0x0000000000c87947 */ /* 0x000fec0003800000 */
.L_x_4717:
        /* <DEDUP_REMOVED lines=26> */
.L_x_4719:
        /* <DEDUP_REMOVED lines=23> */
[----:B------:R-:W-:-:S07]  /*6e80*/  SEL R47, R56, RZ, P6 ;  /* 0x000000ff382f7207 */ /* 0x000fce0003000000 */
.L_x_4715:
        /* <DEDUP_REMOVED lines=20> */
[----:B-1----:R-:W-:Y:S02]  /*6fd0*/  MOV R105, R32 ;  /* 0x0000002000697202 */ /* 0x002fe40000000f00 */
        /* <DEDUP_REMOVED lines=69> */
.L_x_4677:
        /* <DEDUP_REMOVED lines=33> */
.L_x_4721:
        /* <DEDUP_REMOVED lines=12> */
.L_x_5473:


//--------------------- .text._ZN10layer_norm22ln_bwd_finalize_kernelINS_22Kernel_traits_finalizeILj2560E6__halfffffjLb0ELj1024ELj4ENS_18Kernel_traits_baseILj2560ES2_ffffjLj1024EEEEELb0ELb0EEEvNS_9BwdParamsE --------------------------
	.section	.text._ZN10layer_norm22ln_bwd_finalize_kernelINS_22Kernel_traits_finalizeILj2560E6__halfffffjLb0ELj1024ELj4ENS_18Kernel_traits_baseILj2560ES2_ffffjLj1024EEEEELb0ELb0EEEvNS_9BwdParamsE,"ax",@progbits
	.align	128
        .global         _ZN10layer_norm22ln_bwd_finalize_kernelINS_22Kernel_traits_finalizeILj2560E6__halfffffjLb0ELj1024ELj4ENS_18Kernel_traits_baseILj2560ES2_ffffjLj1024EEEEELb0ELb0EEEvNS_9BwdParamsE
        .type           _ZN10layer_norm22ln_bwd_finalize_kernelINS_22Kernel_traits_finalizeILj2560E6__halfffffjLb0ELj1024ELj4ENS_18Kernel_traits_baseILj2560ES2_ffffjLj1024EEEEELb0ELb0EEEvNS_9BwdParamsE,@function
        .size           _ZN10layer_norm22ln_bwd_finalize_kernelINS_22Kernel_traits_finalizeILj2560E6__halfffffjLb0ELj1024ELj4ENS_18Kernel_traits_baseILj2560ES2_ffffjLj1024EEEEELb0ELb0EEEvNS_9BwdParamsE,(.L_x_5474 - _ZN10layer_norm22ln_bwd_finalize_kernelINS_22Kernel_traits_finalizeILj2560E6__halfffffjLb0ELj1024ELj4ENS_18Kernel_traits_baseILj2560ES2_ffffjLj1024EEEEELb0ELb0EEEvNS_9BwdParamsE)
        .other          _ZN10layer_norm22ln_bwd_finalize_kernelINS_22Kernel_traits_finalizeILj2560E6__halfffffjLb0ELj1024ELj4ENS_18Kernel_traits_baseILj2560ES2_ffffjLj1024EEEEELb0ELb0EEEvNS_9BwdParamsE,@"STO_CUDA_ENTRY STV_DEFAULT"
_ZN10layer_norm22ln_bwd_finalize_kernelINS_22Kernel_traits_finalizeILj2560E6__halfffffjLb0ELj1024ELj4ENS_18Kernel_traits_baseILj2560ES2_ffffjLj1024EEEEELb0ELb0EEEvNS_9BwdParamsE:
.text._ZN10layer_norm22ln_bwd_finalize_kernelINS_22Kernel_traits_finalizeILj2560E6__halfffffjLb0ELj1024ELj4ENS_18Kernel_traits_baseILj2560ES2_ffffjLj1024EEEEELb0ELb0EEEvNS_9BwdParamsE:
        /* <DEDUP_REMOVED lines=78> */
.L_x_4726:
        /* <DEDUP_REMOVED lines=118> */
.L_x_4725:
[----:B------:R-:W-:Y:S05]  /*0c40*/  BSYNC.RECONVERGENT B1 ;  /* 0x0000000000017941 */ /* 0x000fea0003800200 */
.L_x_4724:
        /* <DEDUP_REMOVED lines=68> */
.L_x_4728:
[----:B------:R-:W-:Y:S05]  /*1090*/  BSYNC.RECONVERGENT B1 ;  /* 0x0000000000017941 */ /* 0x000fea0003800200 */
.L_x_4727:
        /* <DEDUP_REMOVED lines=37> */
.L_x_4730:
[----:B------:R-:W-:Y:S05]  /*12f0*/  BSYNC.RECONVERGENT B1 ;  /* 0x0000000000017941 */ /* 0x000fea0003800200 */
.L_x_4729:
[----:B------:R-:W-:Y:S05]  /*1300*/  @!P1 BRA `(.L_x_4723) ;  /* 0x00000000003c9947 */ /* 0x000fea0003800000 */
[----:B------:R-:W0:Y:S01]  /*1310*/  LDC.64 R8, c[0x0][0x440] ;  /* 0x00011000ff087b82 */ /* 0x000e220000000a00 */
[----:B------:R-:W-:Y:S01]  /*1320*/  IMAD R2, R2, R54, R7 ;  /* 0x0000003602027224 */ /* 0x000fe200078e0207 */
[----:B------:R-:W-:-:S04]  /*1330*/  IADD3 R0, PT, PT, -R0, RZ, RZ ;  /* 0x000000ff00007210 */ /* 0x000fc80007ffe1ff */
[----:B------:R-:W-:Y:S02]  /*1340*/  IADD3 R13, PT, PT, R57, R2, RZ ;  /* 0x00000002390d7210 */ /* 0x000fe40007ffe0ff */
[----:B------:R-:W1:Y:S05]  /*1350*/  LDC.64 R10, c[0x0][0x448] ;  /* 0x00011200ff0a7b82 */ /* 0x000e6a0000000a00 */
.L_x_4731:
        /* <DEDUP_REMOVED lines=10> */
.L_x_4723:
[----:B------:R-:W-:Y:S05]  /*1400*/  BSYNC.RECONVERGENT B0 ;  /* 0x0000000000007941 */ /* 0x000fea0003800200 */
.L_x_4722:
        /* <DEDUP_REMOVED lines=62> */
.L_x_4732:
        /* <DEDUP_REMOVED lines=9> */
.L_x_5474:


//--------------------- .text._ZN10layer_norm40ln_parallel_residual_bwd_finalize_kernelINS_22Kernel_traits_finalizeILj2560E6__halfffffjLb0ELj1024ELj4ENS_18Kernel_traits_baseILj2560ES2_ffffjLj1024EEEEELb0EEEvNS_9BwdParamsE --------------------------
	.section	.text._ZN10layer_norm40ln_parallel_residual_bwd_finalize_kernelINS_22Kernel_traits_finalizeILj2560E6__halfffffjLb0ELj1024ELj4ENS_18Kernel_traits_baseILj2560ES2_ffffjLj1024EEEEELb0EEEvNS_9BwdParamsE,"ax",@progbits
	.align	128
        .global         _ZN10layer_norm40ln_parallel_residual_bwd_finalize_kernelINS_22Kernel_traits_finalizeILj2560E6__halfffffjLb0ELj1024ELj4ENS_18Kernel_traits_baseILj2560ES2_ffffjLj1024EEEEELb0EEEvNS_9BwdParamsE
        .type           _ZN10layer_norm40ln_parallel_residual_bwd_finalize_kernelINS_22Kernel_traits_finalizeILj2560E6__halfffffjLb0ELj1024ELj4ENS_18Kernel_traits_baseILj2560ES2_ffffjLj1024EEEEELb0EEEvNS_9BwdParamsE,@function
        .size           _ZN10layer_norm40ln_parallel_residual_bwd_finalize_kernelINS_22Kernel_traits_finalizeILj2560E6__halfffffjLb0ELj1024ELj4ENS_18Kernel_traits_baseILj2560ES2_ffffjLj1024EEEEELb0EEEvNS_9BwdParamsE,(.L_x_5475 - _ZN10layer_norm40ln_parallel_residual_bwd_finalize_kernelINS_22Kernel_traits_finalizeILj2560E6__halfffffjLb0ELj1024ELj4ENS_18Kernel_traits_baseILj2560ES2_ffffjLj1024EEEEELb0EEEvNS_9BwdParamsE)
        .other          _ZN10layer_norm40ln_parallel_residual_bwd_finalize_kernelINS_22Kernel_traits_finalizeILj2560E6__halfffffjLb0ELj1024ELj4ENS_18Kernel_traits_baseILj2560ES2_ffffjLj1024EEEEELb0EEEvNS_9BwdParamsE,@"STO_CUDA_ENTRY STV_DEFAULT"
_ZN10layer_norm40ln_parallel_residual_bwd_finalize_kernelINS_22Kernel_traits_finalizeILj2560E6__halfffffjLb0ELj1024ELj4ENS_18Kernel_traits_baseILj2560ES2_ffffjLj1024EEEEELb0EEEvNS_9BwdParamsE:
.text._ZN10layer_norm40ln_parallel_residual_bwd_finalize_kernelINS_22Kernel_traits_finalizeILj2560E6__halfffffjLb0ELj1024ELj4ENS_18Kernel_traits_baseILj2560ES2_ffffjLj1024EEEEELb0EEEvNS_9BwdParamsE:
        /* <DEDUP_REMOVED lines=58> */
.L_x_4737:
        /* <DEDUP_REMOVED lines=112> */
.L_x_4736:
[----:B------:R-:W-:Y:S05]  /*0aa0*/  BSYNC.RECONVERGENT B1 ;  /* 0x0000000000017941 */ /* 0x000fea0003800200 */
.L_x_4735:
        /* <DEDUP_REMOVED lines=66> */
.L_x_4739:
[----:B------:R-:W-:Y:S05]  /*0ed0*/  BSYNC.RECONVERGENT B1 ;  /* 0x0000000000017941 */ /* 0x000fea0003800200 */
.L_x_4738:
        /* <DEDUP_REMOVED lines=36> */
.L_x_4741:
[----:B------:R-:W-:Y:S05]  /*1120*/  BSYNC.RECONVERGENT B1 ;  /* 0x0000000000017941 */ /* 0x000fea0003800200 */
.L_x_4740:
        /* <DEDUP_REMOVED lines=18> */
.L_x_4734:
[----:B------:R-:W-:Y:S05]  /*1250*/  BSYNC.RECONVERGENT B0 ;  /* 0x0000000000007941 */ /* 0x000fea0003800200 */
.L_x_4733:
        /* <DEDUP_REMOVED lines=96> */
.L_x_4742:
        /* <DEDUP_REMOVED lines=10> */
.L_x_5475:


//--------------------- .text._ZN10layer_norm31ln_parallel_residual_bwd_kernelINS_13Kernel_traitsI6__halfffffjLj2560ELj1ELj1ELj4ELj16ENS_18Kernel_traits_baseILj2560ES2_ffffjLj128EEEEELb1ELb1ELb0EEEvNS_9BwdParamsE --------------------------
	.section	.text._ZN10layer_norm31ln_parallel_residual_bwd_kernelINS_13Kernel_traitsI6__halfffffjLj2560ELj1ELj1ELj4ELj16ENS_18Kernel_traits_baseILj2560ES2_ffffjLj128EEEEELb1ELb1ELb0EEEvNS_9BwdParamsE,"ax",@progbits
	.align	128
        .global         _ZN10layer_norm31ln_parallel_residual_bwd_kernelINS_13Kernel_traitsI6__halfffffjLj2560ELj1ELj1ELj4ELj16ENS_18Kernel_traits_baseILj2560ES2_ffffjLj128EEEEELb1ELb1ELb0EEEvNS_9BwdParamsE
        .type           _ZN10layer_norm31ln_parallel_residual_bwd_kernelINS_13Kernel_traitsI6__halfffffjLj2560ELj1ELj1ELj4ELj16ENS_18Kernel_traits_baseILj2560ES2_ffffjLj128EEEEELb1ELb1ELb0EEEvNS_9BwdParamsE,@function
        .size           _ZN10layer_norm31ln_parallel_residual_bwd_kernelINS_13Kernel_traitsI6__halfffffjLj2560ELj1ELj1ELj4ELj16ENS_18Kernel_traits_baseILj2560ES2_ffffjLj128EEEEELb1ELb1ELb0EEEvNS_9BwdParamsE,(.L_x_5476 - _ZN10layer_norm31ln_parallel_residual_bwd_kernelINS_13Kernel_traitsI6__halfffffjLj2560ELj1ELj1ELj4ELj16ENS_18Kernel_traits_baseILj2560ES2_ffffjLj128EEEEELb1ELb1ELb0EEEvNS_9BwdParamsE)
        .other          _ZN10layer_norm31ln_parallel_residual_bwd_kernelINS_13Kernel_traitsI6__halfffffjLj2560ELj1ELj1ELj4ELj16ENS_18Kernel_traits_baseILj2560ES2_ffffjLj128EEEEELb1ELb1ELb0EEEvNS_9BwdParamsE,@"STO_CUDA_ENTRY STV_DEFAULT"
_ZN10layer_norm31ln_parallel_residual_bwd_kernelINS_13Kernel_traitsI6__halfffffjLj2560ELj1ELj1ELj4ELj16ENS_18Kernel_traits_baseILj2560ES2_ffffjLj128EEEEELb1ELb1ELb0EEEvNS_9BwdParamsE:
.text._ZN10layer_norm31ln_parallel_residual_bwd_kernelINS_13Kernel_traitsI6__halfffffjLj2560ELj1ELj1ELj4ELj16ENS_18Kernel_traits_baseILj2560ES2_ffffjLj128EEEEELb1ELb1ELb0EEEvNS_9BwdParamsE:
[----:B------:R-:W-:Y:S01]  /*0000*/  LDC R1, c[0x0][0x37c] ;  /* 0x0000df00ff017b82 */ /* 0x000fe20000000800 */
[----:B------:R-:W0:Y:S01]  /*0010*/  S2R R129, SR_TID.X ;  /* 0x0000000000817919 */ /* 0x000e220000002100 */
[----:B------:R-:W1:Y:S01]  /*0020*/  LDCU UR8, c[0x0][0x388] ;  /* 0x00007100ff0877ac */ /* 0x000e620008000800 */
[----:B------:R-:W2:Y:S01]  /*0030*/  LDCU.64 UR10, c[0x0][0x358] ;  /* 0x00006b00ff0a77ac */ /* 0x000ea20008000a00 */
[----:B-1----:R-:W-:-:S04]  /*0040*/  USHF.R.S32.HI UR4, URZ, 0x1f, UR8 ;  /* 0x0000001fff047899 */ /* 0x002fc80008011408 */
[----:B------:R-:W-:-:S06]  /*0050*/  ULEA.HI UR4, UR4, UR8, URZ, 0x2 ;  /* 0x0000000804047291 */ /* 0x000fcc000f8f10ff */
[----:B------:R-:W-:Y:S02]  /*0060*/  MOV R0, UR4 ;  /* 0x0000000400007c02 */ /* 0x000fe40008000f00 */
[----:B0-----:R-:W-:Y:S02]  /*0070*/  LOP3.LUT R7, R129, 0x7f, RZ, 0x3c, !PT ;  /* 0x0000007f81077812 */ /* 0x001fe400078e3cff */
[----:B------:R-:W-:Y:S01]  /*0080*/  MOV R27, R129 ;  /* 0x00000081001b7202 */ /* 0x000fe20000000f00 */
[----:B------:R-:W0:Y:S01]  /*0090*/  S2UR UR9, SR_CTAID.X ;  /* 0x00000000000979c3 */ /* 0x000e220000002500 */
[----:B------:R-:W-:Y:S01]  /*00a0*/  LEA.HI.SX32 R7, R0, R7, 0x1e ;  /* 0x0000000700077211 */ /* 0x000fe200078ff2ff */
[----:B------:R-:W0:Y:S03]  /*00b0*/  LDCU UR4, c[0x0][0x384] ;  /* 0x00007080ff0477ac */ /* 0x000e260008000800 */
[----:B------:R-:W-:-:S02]  /*00c0*/  ISETP.GE.U32.AND P6, PT, R7, 0x80, PT ;  /* 0x000000800700780c */ /* 0x000fc40003fc6070 */
        /* <DEDUP_REMOVED lines=18> */
[C---:B0-----:R-:W-:Y:S01]  /*01f0*/  @P3 IMAD.WIDE.U32 R22, R27.reuse, 0x8, R22 ;  /* 0x000000081b163825 */ /* 0x041fe200078e0016 */
[----:B------:R-:W-:-:S04]  /*0200*/  @P3 IADD3 R27, PT, PT, R27, 0x80, RZ ;  /* 0x000000801b1b3810 */ /* 0x000fc80007ffe0ff */
        /* <DEDUP_REMOVED lines=67> */
[----:B------:R-:W-:Y:S01]  /*0640*/  UPLOP3.LUT UP1, UPT, UPT, UPT, UPT, 0x40, 0x4 ;  /* 0x000000000004789c */ /* 0x000fe20003f2e870 */
[----:B------:R-:W-:Y:S01]  /*0650*/  PRMT R140, R140, 0x5410, R2 ;  /* 0x000054108c8c7816 */ /* 0x000fe20000000002 */
[----:B------:R-:W1:Y:S01]  /*0660*/  LDCU UR25, c[0x0][0x408] ;  /* 0x00008100ff1977ac */ /* 0x000e620008000800 */
[----:B------:R-:W-:-:S02]  /*0670*/  PRMT R141, R141, 0x5410, R3 ;  /* 0x000054108d8d7816 */ /* 0x000fc40000000003 */
[----:B------:R-:W-:Y:S01]  /*0680*/  PRMT R142, R142, 0x5410, R4 ;  /* 0x000054108e8e7816 */ /* 0x000fe20000000004 */
[----:B------:R-:W2:Y:S01]  /*0690*/  LDCU UR8, c[0x0][0x388] ;  /* 0x00007100ff0877ac */ /* 0x000ea20008000800 */
[----:B------:R-:W-:Y:S02]  /*06a0*/  PRMT R143, R143, 0x5410, R5 ;  /* 0x000054108f8f7816 */ /* 0x000fe40000000005 */
[----:B------:R-:W-:Y:S01]  /*06b0*/  PRMT R144, R144, 0x5410, R6 ;  /* 0x0000541090907816 */ /* 0x000fe20000000006 */
[----:B------:R-:W3:Y:S01]  /*06c0*/  LDCU.U8 UR26, c[0x0][0x410] ;  /* 0x00008200ff1a77ac */ /* 0x000ee20008000000 */
[----:B------:R-:W-:Y:S02]  /*06d0*/  PRMT R145, R145, 0x5410, R8 ;  /* 0x0000541091917816 */ /* 0x000fe40000000008 */
[----:B------:R-:W-:Y:S01]  /*06e0*/  PRMT R146, R146, 0x5410, R9 ;  /* 0x0000541092927816 */ /* 0x000fe20000000009 */
[----:B------:R-:W4:Y:S01]  /*06f0*/  LDCU UR24, c[0x0][0x400] ;  /* 0x00008000ff1877ac */ /* 0x000f220008000800 */
[----:B------:R-:W-:-:S02]  /*0700*/  PRMT R147, R147, 0x5410, R10 ;  /* 0x0000541093937816 */ /* 0x000fc4000000000a */
[----:B------:R-:W-:Y:S01]  /*0710*/  PRMT R148, R148, 0x5410, R11 ;  /* 0x0000541094947816 */ /* 0x000fe2000000000b */
[----:B------:R-:W1:Y:S01]  /*0720*/  LDCU.64 UR4, c[0x0][0x478] ;  /* 0x00008f00ff0477ac */ /* 0x000e620008000a00 */
[----:B------:R-:W1:Y:S01]  /*0730*/  LDCU.64 UR16, c[0x0][0x438] ;  /* 0x00008700ff1077ac */ /* 0x000e620008000a00 */
[----:B------:R-:W1:Y:S01]  /*0740*/  LDCU.64 UR18, c[0x0][0x470] ;  /* 0x00008e00ff1277ac */ /* 0x000e620008000a00 */
[----:B------:R-:W1:Y:S01]  /*0750*/  LDCU.128 UR12, c[0x0][0x3c0] ;  /* 0x00007800ff0c77ac */ /* 0x000e620008000c00 */
[----:B------:R-:W1:Y:S01]  /*0760*/  LDCU.64 UR20, c[0x0][0x380] ;  /* 0x00007000ff1477ac */ /* 0x000e620008000a00 */
[----:B0-----:R-:W-:-:S11]  /*0770*/  UISETP.NE.AND UP2, UPT, UR6, URZ, UPT ;  /* 0x000000ff0600728c */ /* 0x001fd6000bf45270 */
.L_x_4806:
[----:B-1----:R-:W-:Y:S02]  /*0780*/  UIMAD.WIDE UR22, UR9, 0x4, UR14 ;  /* 0x00000004091678a5 */ /* 0x002fe4000f8e020e */
[----:B------:R-:W-:-:S04]  /*0790*/  UIMAD.WIDE UR6, UR9, 0x4, UR12 ;  /* 0x00000004090678a5 */ /* 0x000fc8000f8e020c */
[----:B0--34-:R-:W-:Y:S02]  /*07a0*/  MOV R92, UR22 ;  /* 0x00000016005c7c02 */ /* 0x019fe40008000f00 */
[----:B------:R-:W-:Y:S02]  /*07b0*/  MOV R93, UR23 ;  /* 0x00000017005d7c02 */ /* 0x000fe40008000f00 */
[----:B------:R-:W-:Y:S02]  /*07c0*/  MOV R94, UR6 ;  /* 0x00000006005e7c02 */ /* 0x000fe40008000f00 */
[----:B------:R-:W-:Y:S01]  /*07d0*/  MOV R95, UR7 ;  /* 0x00000007005f7c02 */ /* 0x000fe20008000f00 */
[----:B-----5:R-:W5:Y:S04]  /*07e0*/  LDG.E R92, desc[UR10][R92.64] ;  /* 0x0000000a5c5c7981 */ /* 0x020f68000c1e1900 */
[----:B------:R-:W3:Y:S01]  /*07f0*/  LDG.E R94, desc[UR10][R94.64] ;  /* 0x0000000a5e5e7981 */ /* 0x000ee2000c1e1900 */
[----:B--2---:R-:W-:Y:S01]  /*0800*/  UIMAD UR6, UR9, UR8, URZ ;  /* 0x00000008090672a4 */ /* 0x004fe2000f8e02ff */
[----:B------:R-:W-:Y:S01]  /*0810*/  PLOP3.LUT P0, PT, PT, PT, UP2, 0x40, 0x4 ;  /* 0x000000000004781c */ /* 0x000fe20003f0e828 */
[----:B------:R-:W-:Y:S01]  /*0820*/  BSSY.RECONVERGENT B0, `(.L_x_4744) ;  /* 0x0000043000007945 */ /* 0x000fe20003800200 */
[----:B------:R-:W-:Y:S01]  /*0830*/  HFMA2 R137, -RZ, RZ, 0, 0 ;  /* 0x00000000ff897431 */ /* 0x000fe200000001ff */
[----:B------:R-:W-:Y:S01]  /*0840*/  USHF.R.S32.HI UR7, URZ, 0x1f, UR6 ;  /* 0x0000001fff077899 */ /* 0x000fe20008011406 */
[----:B------:R-:W-:-:S02]  /*0850*/  ISETP.GE.U32.AND P5, PT, R7, 0x100, PT ;  /* 0x000001000700780c */ /* 0x000fc40003fa6070 */
[C---:B------:R-:W-:Y:S01]  /*0860*/  ISETP.GE.U32.AND P4, PT, R7.reuse, 0x180, PT ;  /* 0x000001800700780c */ /* 0x040fe20003f86070 */
[----:B------:R-:W-:Y:S01]  /*0870*/  ULEA.HI UR7, UR7, UR6, URZ, 0x2 ;  /* 0x0000000607077291 */ /* 0x000fe2000f8f10ff */
[C---:B------:R-:W-:Y:S02]  /*0880*/  ISETP.GE.U32.AND P3, PT, R7.reuse, 0x200, PT ;  /* 0x000002000700780c */ /* 0x040fe40003f66070 */
[----:B------:R-:W-:Y:S02]  /*0890*/  ISETP.GE.U32.AND P2, PT, R7, 0x280, PT ;  /* 0x000002800700780c */ /* 0x000fe40003f46070 */
[----:B------:R-:W-:Y:S02]  /*08a0*/  MOV R134, RZ ;  /* 0x000000ff00867202 */ /* 0x000fe40000000f00 */
[----:B------:R-:W-:-:S04]  /*08b0*/  MOV R6, UR7 ;  /* 0x0000000700067c02 */ /* 0x000fc80008000f00 */
[----:B------:R-:W-:-:S04]  /*08c0*/  LEA.HI.SX32 R6, R6, R129, 0x1e ;  /* 0x0000008106067211 */ /* 0x000fc800078ff2ff */
[----:B------:R-:W-:Y:S02]  /*08d0*/  MOV R135, R6 ;  /* 0x0000000600877202 */ /* 0x000fe40000000f00 */
[----:B-----5:R-:W-:Y:S02]  /*08e0*/  R2UR UR23, R92 ;  /* 0x000000005c1772ca */ /* 0x020fe400000e0000 */
[----:B---3--:R-:W-:Y:S01]  /*08f0*/  FSEL R129, R94, RZ, P0 ;  /* 0x000000ff5e817208 */ /* 0x008fe20000000000 */
[----:B------:R-:W-:-:S12]  /*0900*/  @!P6 BRA `(.L_x_4745) ;  /* 0x0000000000d0e947 */ /* 0x000fd80003800000 */
        /* <DEDUP_REMOVED lines=9> */
[----:B------:R-:W3:Y:S01]  /*09a0*/  LDG.E.128 R96, desc[UR10][R96.64] ;  /* 0x0000000a60607981 */ /* 0x000ee2000c1e1d00 */
[----:B-1----:R-:W-:-:S06]  /*09b0*/  IMAD.WIDE.U32 R92, R6, 0x10, R92 ;  /* 0x00000010065c7825 */ /* 0x002fcc00078e005c */
[----:B------:R-:W1:Y:S01]  /*09c0*/  @P0 LDC.64 R130, c[0x0][0x438] ;  /* 0x00010e00ff820b82 */ /* 0x000e620000000a00 */
[----:B------:R-:W4:Y:S01]  /*09d0*/  LDG.E.128 R92, desc[UR10][R92.64] ;  /* 0x0000000a5c5c7981 */ /* 0x000f22000c1e1d00 */
[----:B------:R-:W-:Y:S02]  /*09e0*/  HADD2.F32 R105, -RZ, R136.H0_H0 ;  /* 0x20000088ff697230 */ /* 0x000fe40000004100 */
[----:B--2---:R-:W-:-:S05]  /*09f0*/  IMAD.WIDE.U32 R134, R6, 0x4, R134 ;  /* 0x0000000406867825 */ /* 0x004fca00078e0086 */
[----:B------:R2:W5:Y:S01]  /*0a00*/  LDG.E R4, desc[UR10][R134.64] ;  /* 0x0000000a86047981 */ /* 0x000562000c1e1900 */
[----:B0-----:R-:W-:-:S05]  /*0a10*/  @P1 IMAD.WIDE.U32 R132, R6, 0x4, R132 ;  /* 0x0000000406841825 */ /* 0x001fca00078e0084 */
[----:B------:R0:W5:Y:S01]  /*0a20*/  @P1 LDG.E R5, desc[UR10][R132.64] ;  /* 0x0000000a84051981 */ /* 0x000162000c1e1900 */
[----:B-1----:R-:W-:-:S05]  /*0a30*/  @P0 IMAD.WIDE.U32 R130, R6, 0x10, R130 ;  /* 0x0000001006820825 */ /* 0x002fca00078e0082 */
[----:B------:R0:W5:Y:S01]  /*0a40*/  @P0 LDG.E.128 R40, desc[UR10][R130.64] ;  /* 0x0000000a82280981 */ /* 0x000162000c1e1d00 */
[----:B--2---:R-:W-:Y:S01]  /*0a50*/  IADD3 R135, PT, PT, R6, 0x80, RZ ;  /* 0x0000008006877810 */ /* 0x004fe20007ffe0ff */
[C---:B---3--:R-:W-:Y:S01]  /*0a60*/  FADD.FTZ R3, -R129.reuse, R96 ;  /* 0x0000006081037221 */ /* 0x048fe20000010100 */
[----:B------:R-:W-:Y:S01]  /*0a70*/  FADD.FTZ R97, -R129, R97 ;  /* 0x0000006181617221 */ /* 0x000fe20000010100 */
[----:B------:R-:W-:Y:S02]  /*0a80*/  HADD2.F32 R96, -RZ, R136.H1_H1 ;  /* 0x30000088ff607230 */ /* 0x000fe40000004100 */
[----:B------:R-:W-:Y:S01]  /*0a90*/  FMUL.FTZ R3, R3, UR23 ;  /* 0x0000001703037c20 */ /* 0x000fe20008410000 */
[----:B------:R-:W-:Y:S01]  /*0aa0*/  FMUL.FTZ R110, R97, UR23 ;  /* 0x00000017616e7c20 */ /* 0x000fe20008410000 */
[--C-:B------:R-:W-:Y:S02]  /*0ab0*/  HADD2.F32 R97, -RZ, R140.reuse.H0_H0 ;  /* 0x2000008cff617230 */ /* 0x100fe40000004100 */
[----:B----4-:R-:W-:Y:S01]  /*0ac0*/  FMUL.FTZ R102, R92, R105 ;  /* 0x000000695c667220 */ /* 0x010fe20000410000 */
[----:B------:R-:W-:Y:S01]  /*0ad0*/  FADD.FTZ R60, R60, R92 ;  /* 0x0000005c3c3c7221 */ /* 0x000fe20000010000 */
[----:B------:R-:W-:Y:S01]  /*0ae0*/  FFMA.FTZ R80, R92, R3, R80 ;  /* 0x000000035c507223 */ /* 0x000fe20000010050 */
[----:B------:R-:W-:Y:S01]  /*0af0*/  FADD.FTZ R98, -R129, R98 ;  /* 0x0000006281627221 */ /* 0x000fe20000010100 */
[----:B------:R-:W-:Y:S01]  /*0b00*/  FMUL.FTZ R105, R93, R96 ;  /* 0x000000605d697220 */ /* 0x000fe20000410000 */
[----:B------:R-:W-:Y:S01]  /*0b10*/  FADD.FTZ R61, R61, R93 ;  /* 0x0000005d3d3d7221 */ /* 0x000fe20000010000 */
[----:B------:R-:W-:Y:S01]  /*0b20*/  FFMA.FTZ R81, R93, R110, R81 ;  /* 0x0000006e5d517223 */ /* 0x000fe20000010051 */
[----:B------:R-:W-:Y:S01]  /*0b30*/  FADD.FTZ R92, RZ, R102 ;  /* 0x00000066ff5c7221 */ /* 0x000fe20000010000 */
[----:B------:R-:W-:Y:S01]  /*0b40*/  FFMA.FTZ R93, R3, R102, RZ ;  /* 0x00000066035d7223 */ /* 0x000fe200000100ff */
[----:B------:R-:W-:Y:S01]  /*0b50*/  FMUL.FTZ R116, R94, R97 ;  /* 0x000000615e747220 */ /* 0x000fe20000410000 */
[----:B------:R-:W-:-:S02]  /*0b60*/  HADD2.F32 R96, -RZ, R140.H1_H1 ;  /* 0x3000008cff607230 */ /* 0x000fc40000004100 */
[----:B------:R-:W-:Y:S01]  /*0b70*/  FMUL.FTZ R119, R98, UR23 ;  /* 0x0000001762777c20 */ /* 0x000fe20008410000 */
[----:B------:R-:W-:Y:S01]  /*0b80*/  FADD.FTZ R97, R92, R105 ;  /* 0x000000695c617221 */ /* 0x000fe20000010000 */
[----:B------:R-:W-:Y:S01]  /*0b90*/  FADD.FTZ R99, -R129, R99 ;  /* 0x0000006381637221 */ /* 0x000fe20000010100 */
[----:B------:R-:W-:Y:S01]  /*0ba0*/  FFMA.FTZ R92, R110, R105, R93 ;  /* 0x000000696e5c7223 */ /* 0x000fe2000001005d */
[----:B------:R-:W-:Y:S01]  /*0bb0*/  FADD.FTZ R62, R62, R94 ;  /* 0x0000005e3e3e7221 */ /* 0x000fe20000010000 */
[----:B------:R-:W-:Y:S01]  /*0bc0*/  FFMA.FTZ R82, R94, R119, R82 ;  /* 0x000000775e527223 */ /* 0x000fe20000010052 */
[----:B------:R-:W-:Y:S01]  /*0bd0*/  FMUL.FTZ R127, R95, R96 ;  /* 0x000000605f7f7220 */ /* 0x000fe20000410000 */
[----:B------:R-:W-:Y:S01]  /*0be0*/  FMUL.FTZ R128, R99, UR23 ;  /* 0x0000001763807c20 */ /* 0x000fe20008410000 */
[----:B------:R-:W-:Y:S01]  /*0bf0*/  FADD.FTZ R94, R97, R116 ;  /* 0x00000074615e7221 */ /* 0x000fe20000010000 */
[----:B------:R-:W-:Y:S01]  /*0c00*/  FFMA.FTZ R93, R119, R116, R92 ;  /* 0x00000074775d7223 */ /* 0x000fe2000001005c */
[----:B------:R-:W-:Y:S01]  /*0c10*/  FADD.FTZ R63, R63, R95 ;  /* 0x0000005f3f3f7221 */ /* 0x000fe20000010000 */
[----:B------:R-:W-:Y:S01]  /*0c20*/  FFMA.FTZ R83, R95, R128, R83 ;  /* 0x000000805f537223 */ /* 0x000fe20000010053 */
[----:B------:R-:W-:Y:S01]  /*0c30*/  FADD.FTZ R137, R94, R127 ;  /* 0x0000007f5e897221 */ /* 0x000fe20000010000 */
[----:B0-----:R-:W-:-:S07]  /*0c40*/  FFMA.FTZ R134, R128, R127, R93 ;  /* 0x0000007f80867223 */ /* 0x001fce000001005d */
.L_x_4745:
[----:B----4-:R-:W-:Y:S05]  /*0c50*/  BSYNC.RECONVERGENT B0 ;  /* 0x0000000000007941 */ /* 0x010fea0003800200 */
.L_x_4744:
        /* <DEDUP_REMOVED lines=14> */
[----:B------:R3:W4:Y:S01]  /*0d40*/  LDG.E.128 R92, desc[UR10][R20.64] ;  /* 0x0000000a145c7981 */ /* 0x000722000c1e1d00 */
[----:B--2---:R-:W-:-:S05]  /*0d50*/  IMAD.WIDE.U32 R138, R135, 0x4, R138 ;  /* 0x00000004878a7825 */ /* 0x004fca00078e008a */
[----:B------:R2:W5:Y:S01]  /*0d60*/  LDG.E R0, desc[UR10][R138.64] ;  /* 0x0000000a8a007981 */ /* 0x000562000c1e1900 */
[----:B0-----:R-:W-:-:S05]  /*0d70*/  @P1 IMAD.WIDE.U32 R132, R135, 0x4, R132 ;  /* 0x0000000487841825 */ /* 0x001fca00078e0084 */
[----:B------:R2:W5:Y:S01]  /*0d80*/  @P1 LDG.E R2, desc[UR10][R132.64] ;  /* 0x0000000a84021981 */ /* 0x000562000c1e1900 */
[----:B-1----:R-:W-:-:S05]  /*0d90*/  @P0 IMAD.WIDE.U32 R130, R135, 0x10, R130 ;  /* 0x0000001087820825 */ /* 0x002fca00078e0082 */
[----:B------:R2:W5:Y:S01]  /*0da0*/  @P0 LDG.E.128 R36, desc[UR10][R130.64] ;  /* 0x0000000a82240981 */ /* 0x000562000c1e1d00 */
[--C-:B------:R-:W-:Y:S01]  /*0db0*/  HADD2.F32 R103, -RZ, R141.reuse.H0_H0 ;  /* 0x2000008dff677230 */ /* 0x100fe20000004100 */
[----:B------:R-:W-:Y:S01]  /*0dc0*/  IADD3 R135, PT, PT, R135, 0x80, RZ ;  /* 0x0000008087877810 */ /* 0x000fe20007ffe0ff */
[C---:B---3--:R-:W-:Y:S01]  /*0dd0*/  FADD.FTZ R21, -R129.reuse, R96 ;  /* 0x0000006081157221 */ /* 0x048fe20000010100 */
[----:B------:R-:W-:Y:S01]  /*0de0*/  FADD.FTZ R97, -R129, R97 ;  /* 0x0000006181617221 */ /* 0x000fe20000010100 */
[----:B------:R-:W-:Y:S02]  /*0df0*/  HADD2.F32 R96, -RZ, R141.H1_H1 ;  /* 0x3000008dff607230 */ /* 0x000fe40000004100 */
[----:B------:R-:W-:Y:S01]  /*0e00*/  FMUL.FTZ R21, R21, UR23 ;  /* 0x0000001715157c20 */ /* 0x000fe20008410000 */
[----:B------:R-:W-:Y:S01]  /*0e10*/  FMUL.FTZ R108, R97, UR23 ;  /* 0x00000017616c7c20 */ /* 0x000fe20008410000 */
[----:B----4-:R-:W-:Y:S01]  /*0e20*/  FMUL.FTZ R20, R92, R103 ;  /* 0x000000675c147220 */ /* 0x010fe20000410000 */
[----:B------:R-:W-:-:S02]  /*0e30*/  HADD2.F32 R97, -RZ, R142.H0_H0 ;  /* 0x2000008eff617230 */ /* 0x000fc40000004100 */
        /* <DEDUP_REMOVED lines=8> */
[----:B------:R-:W-:Y:S01]  /*0ec0*/  FMUL.FTZ R114, R94, R97 ;  /* 0x000000615e727220 */ /* 0x000fe20000410000 */
[----:B------:R-:W-:Y:S02]  /*0ed0*/  HADD2.F32 R96, -RZ, R142.H1_H1 ;  /* 0x3000008eff607230 */ /* 0x000fe40000004100 */
        /* <DEDUP_REMOVED lines=13> */
[----:B--2---:R-:W-:-:S07]  /*0fb0*/  FFMA.FTZ R134, R126, R125, R93 ;  /* 0x0000007d7e867223 */ /* 0x004fce000001005d */
.L_x_4747:
[----:B------:R-:W-:Y:S05]  /*0fc0*/  BSYNC.RECONVERGENT B0 ;  /* 0x0000000000007941 */ /* 0x000fea0003800200 */
.L_x_4746:
        /* <DEDUP_REMOVED lines=54> */
.L_x_4749:
[----:B------:R-:W-:Y:S05]  /*1330*/  BSYNC.RECONVERGENT B0 ;  /* 0x0000000000007941 */ /* 0x000fea0003800200 */
.L_x_4748:
        /* <DEDUP_REMOVED lines=21> */
[--C-:B------:R-:W-:Y:S02]  /*1490*/  HADD2.F32 R23, -RZ, R145.reuse.H0_H0 ;  /* 0x20000091ff177230 */ /* 0x100fe40000004100 */
[--C-:B------:R-:W-:Y:S01]  /*14a0*/  HADD2.F32 R107, -RZ, R146.reuse.H0_H0 ;  /* 0x20000092ff6b7230 */ /* 0x100fe20000004100 */
[----:B------:R-:W-:Y:S01]  /*14b0*/  IADD3 R135, PT, PT, R135, 0x80, RZ ;  /* 0x0000008087877810 */ /* 0x000fe20007ffe0ff */
[C---:B---3--:R-:W-:Y:S01]  /*14c0*/  FADD.FTZ R17, -R129.reuse, R96 ;  /* 0x0000006081117221 */ /* 0x048fe20000010100 */
[C---:B------:R-:W-:Y:S01]  /*14d0*/  FADD.FTZ R97, -R129.reuse, R97 ;  /* 0x0000006181617221 */ /* 0x040fe20000010100 */
[----:B------:R-:W-:Y:S02]  /*14e0*/  HADD2.F32 R96, -RZ, R145.H1_H1 ;  /* 0x30000091ff607230 */ /* 0x000fe40000004100 */
[----:B------:R-:W-:Y:S01]  /*14f0*/  FADD.FTZ R98, -R129, R98 ;  /* 0x0000006281627221 */ /* 0x000fe20000010100 */
[----:B------:R-:W-:Y:S01]  /*1500*/  FMUL.FTZ R17, R17, UR23 ;  /* 0x0000001711117c20 */ /* 0x000fe20008410000 */
[----:B------:R-:W-:Y:S01]  /*1510*/  FMUL.FTZ R104, R97, UR23 ;  /* 0x0000001761687c20 */ /* 0x000fe20008410000 */
[----:B----4-:R-:W-:Y:S01]  /*1520*/  FMUL.FTZ R16, R92, R23 ;  /* 0x000000175c107220 */ /* 0x010fe20000410000 */
[----:B------:R-:W-:Y:S01]  /*1530*/  FADD.FTZ R48, R48, R92 ;  /* 0x0000005c30307221 */ /* 0x000fe20000010000 */
[----:B------:R-:W-:Y:S01]  /*1540*/  FFMA.FTZ R68, R92, R17, R68 ;  /* 0x000000115c447223 */ /* 0x000fe20000010044 */
[----:B------:R-:W-:Y:S01]  /*1550*/  FMUL.FTZ R23, R93, R96 ;  /* 0x000000605d177220 */ /* 0x000fe20000410000 */
[----:B------:R-:W-:Y:S01]  /*1560*/  FADD.FTZ R49, R49, R93 ;  /* 0x0000005d31317221 */ /* 0x000fe20000010000 */
[----:B------:R-:W-:Y:S01]  /*1570*/  FFMA.FTZ R69, R93, R104, R69 ;  /* 0x000000685d457223 */ /* 0x000fe20000010045 */
[----:B------:R-:W-:Y:S01]  /*1580*/  FMUL.FTZ R113, R98, UR23 ;  /* 0x0000001762717c20 */ /* 0x000fe20008410000 */
[----:B------:R-:W-:Y:S01]  /*1590*/  FADD.FTZ R92, R137, R16 ;  /* 0x00000010895c7221 */ /* 0x000fe20000010000 */
[----:B------:R-:W-:Y:S01]  /*15a0*/  FFMA.FTZ R93, R17, R16, R134 ;  /* 0x00000010115d7223 */ /* 0x000fe20000010086 */
[----:B------:R-:W-:-:S02]  /*15b0*/  HADD2.F32 R96, -RZ, R146.H1_H1 ;  /* 0x30000092ff607230 */ /* 0x000fc40000004100 */
[----:B------:R-:W-:Y:S01]  /*15c0*/  FMUL.FTZ R107, R94, R107 ;  /* 0x0000006b5e6b7220 */ /* 0x000fe20000410000 */
[----:B------:R-:W-:Y:S01]  /*15d0*/  FADD.FTZ R50, R50, R94 ;  /* 0x0000005e32327221 */ /* 0x000fe20000010000 */
[----:B------:R-:W-:Y:S01]  /*15e0*/  FFMA.FTZ R70, R94, R113, R70 ;  /* 0x000000715e467223 */ /* 0x000fe20000010046 */
[----:B------:R-:W-:Y:S01]  /*15f0*/  FADD.FTZ R99, -R129, R99 ;  /* 0x0000006381637221 */ /* 0x000fe20000010100 */
        /* <DEDUP_REMOVED lines=10> */
.L_x_4751:
[----:B------:R-:W-:Y:S05]  /*16a0*/  BSYNC.RECONVERGENT B0 ;  /* 0x0000000000007941 */ /* 0x000fea0003800200 */
.L_x_4750:
        /* <DEDUP_REMOVED lines=22> */
[----:B------:R-:W-:Y:S02]  /*1810*/  HADD2.F32 R22, -RZ, R147.H1_H1 ;  /* 0x30000093ff167230 */ /* 0x000fe40000004100 */
[--C-:B------:R-:W-:Y:S02]  /*1820*/  HADD2.F32 R118, -RZ, R148.reuse.H1_H1 ;  /* 0x30000094ff767230 */ /* 0x100fe40000004100 */
[C---:B---3--:R-:W-:Y:S01]  /*1830*/  FADD.FTZ R97, -R129.reuse, R97 ;  /* 0x0000006181617221 */ /* 0x048fe20000010100 */
[C---:B------:R-:W-:Y:S01]  /*1840*/  FADD.FTZ R15, -R129.reuse, R96 ;  /* 0x00000060810f7221 */ /* 0x040fe20000010100 */
[----:B------:R-:W-:Y:S02]  /*1850*/  FADD.FTZ R98, -R129, R98 ;  /* 0x0000006281627221 */ /* 0x000fe40000010100 */
[----:B------:R-:W-:Y:S01]  /*1860*/  FMUL.FTZ R100, R97, UR23 ;  /* 0x0000001761647c20 */ /* 0x000fe20008410000 */
[----:B------:R-:W-:Y:S01]  /*1870*/  FMUL.FTZ R15, R15, UR23 ;  /* 0x000000170f0f7c20 */ /* 0x000fe20008410000 */
[----:B----4-:R-:W-:Y:S01]  /*1880*/  FMUL.FTZ R14, R92, R109 ;  /* 0x0000006d5c0e7220 */ /* 0x010fe20000410000 */
[----:B------:R-:W-:-:S02]  /*1890*/  HADD2.F32 R109, -RZ, R148.H0_H0 ;  /* 0x20000094ff6d7230 */ /* 0x000fc40000004100 */
[----:B------:R-:W-:Y:S01]  /*18a0*/  FMUL.FTZ R22, R93, R22 ;  /* 0x000000165d167220 */ /* 0x000fe20000410000 */
[----:B------:R-:W-:Y:S01]  /*18b0*/  FADD.FTZ R45, R45, R93 ;  /* 0x0000005d2d2d7221 */ /* 0x000fe20000010000 */
[----:B------:R-:W-:Y:S01]  /*18c0*/  FFMA.FTZ R65, R93, R100, R65 ;  /* 0x000000645d417223 */ /* 0x000fe20000010041 */
[----:B------:R-:W-:Y:S01]  /*18d0*/  FMUL.FTZ R111, R98, UR23 ;  /* 0x00000017626f7c20 */ /* 0x000fe20008410000 */
[----:B------:R-:W-:Y:S01]  /*18e0*/  FADD.FTZ R137, R137, R14 ;  /* 0x0000000e89897221 */ /* 0x000fe20000010000 */
[----:B------:R-:W-:Y:S01]  /*18f0*/  FFMA.FTZ R93, R15, R14, R134 ;  /* 0x0000000e0f5d7223 */ /* 0x000fe20000010086 */
[----:B------:R-:W-:Y:S01]  /*1900*/  FADD.FTZ R44, R44, R92 ;  /* 0x0000005c2c2c7221 */ /* 0x000fe20000010000 */
[----:B------:R-:W-:Y:S01]  /*1910*/  FFMA.FTZ R64, R92, R15, R64 ;  /* 0x0000000f5c407223 */ /* 0x000fe20000010040 */
        /* <DEDUP_REMOVED lines=14> */
.L_x_4753:
[----:B------:R-:W-:Y:S05]  /*1a00*/  BSYNC.RECONVERGENT B0 ;  /* 0x0000000000007941 */ /* 0x000fea0003800200 */
.L_x_4752:
        /* <DEDUP_REMOVED lines=32> */
.L_x_4755:
[----:B------:R-:W-:Y:S05]  /*1c10*/  BSYNC.RECONVERGENT B0 ;  /* 0x0000000000007941 */ /* 0x000fea0003800200 */
.L_x_4754:
        /* <DEDUP_REMOVED lines=55> */
[----:B------:R-:W-:-:S02]  /*1f90*/  SEL R92, R93, RZ, P1 ;  /* 0x000000ff5d5c7207 */ /* 0x000fc40000800000 */
[----:B------:R-:W-:Y:S01]  /*1fa0*/  LOP3.LUT P1, RZ, R4, 0xff0000, RZ, 0xc0, !PT ;  /* 0x00ff000004ff7812 */ /* 0x000fe2000782c0ff */
[----:B------:R-:W-:Y:S01]  /*1fb0*/  FMUL.FTZ R96, R96, UR25 ;  /* 0x0000001960607c20 */ /* 0x000fe20008410000 */
[----:B------:R-:W-:Y:S02]  /*1fc0*/  SEL R93, R94, RZ, P0 ;  /* 0x000000ff5e5d7207 */ /* 0x000fe40000000000 */
[----:B------:R-:W-:Y:S02]  /*1fd0*/  ISETP.GE.U32.AND P0, PT, R4, 0x1000000, PT ;  /* 0x010000000400780c */ /* 0x000fe40003f06070 */
[----:B------:R-:W-:Y:S02]  /*1fe0*/  SEL R94, R95, RZ, P1 ;  /* 0x000000ff5f5e7207 */ /* 0x000fe40000800000 */
[----:B------:R-:W-:Y:S01]  /*1ff0*/  SEL R95, R96, RZ, P0 ;  /* 0x000000ff605f7207 */ /* 0x000fe20000000000 */
[----:B------:R-:W-:Y:S08]  /*2000*/  BRA `(.L_x_4761) ;  /* 0x0000000c00687947 */ /* 0x000ff00003800000 */
.L_x_4760:
        /* <DEDUP_REMOVED lines=17> */
[----:B------:R-:W-:-:S02]  /*2120*/  SEL R92, R92, RZ, P1 ;  /* 0x000000ff5c5c7207 */ /* 0x000fc40000800000 */
[----:B------:R-:W-:Y:S01]  /*2130*/  SEL R93, R93, RZ, P0 ;  /* 0x000000ff5d5d7207 */ /* 0x000fe20000000000 */
[----:B------:R-:W-:Y:S01]  /*2140*/  FMUL.FTZ R95, R87, UR25 ;  /* 0x00000019575f7c20 */ /* 0x000fe20008410000 */
[C---:B------:R-:W-:Y:S02]  /*2150*/  LOP3.LUT P1, RZ, R4.reuse, 0xff0000, RZ, 0xc0, !PT ;  /* 0x00ff000004ff7812 */ /* 0x040fe4000782c0ff */
[----:B------:R-:W-:Y:S02]  /*2160*/  ISETP.GE.U32.AND P0, PT, R4, 0x1000000, PT ;  /* 0x010000000400780c */ /* 0x000fe40003f06070 */
[----:B------:R-:W-:Y:S02]  /*2170*/  SEL R94, R94, RZ, P1 ;  /* 0x000000ff5e5e7207 */ /* 0x000fe40000800000 */
[----:B------:R-:W-:Y:S01]  /*2180*/  SEL R95, R95, RZ, P0 ;  /* 0x000000ff5f5f7207 */ /* 0x000fe20000000000 */
[----:B------:R-:W-:Y:S08]  /*2190*/  BRA `(.L_x_4761) ;  /* 0x0000000c00047947 */ /* 0x000ff00003800000 */
.L_x_4759:
        /* <DEDUP_REMOVED lines=28> */
.L_x_4762:
        /* <DEDUP_REMOVED lines=25> */
.L_x_4758:
        /* <DEDUP_REMOVED lines=12> */
[----:B------:R-:W-:Y:S01]  /*25b0*/  LOP3.LUT P1, RZ, R5, 0xff, RZ, 0xc0, !PT ;  /* 0x000000ff05ff7812 */ /* 0x000fe2000782c0ff */
[----:B------:R-:W-:Y:S01]  /*25c0*/  FADD.FTZ R91, R116, -R91 ;  /* 0x8000005b745b7221 */ /* 0x000fe20000010000 */
        /* <DEDUP_REMOVED lines=8> */
[C---:B------:R-:W-:Y:S01]  /*2650*/  SEL R92, R89.reuse, RZ, P0 ;  /* 0x000000ff595c7207 */ /* 0x040fe20000000000 */
[----:B------:R-:W-:Y:S01]  /*2660*/  FMUL.FTZ R95, R94, UR23 ;  /* 0x000000175e5f7c20 */ /* 0x000fe20008410000 */
[----:B------:R-:W-:Y:S02]  /*2670*/  SEL R88, R89, RZ, P1 ;  /* 0x000000ff59587207 */ /* 0x000fe40000800000 */
[----:B------:R-:W-:Y:S02]  /*2680*/  LOP3.LUT P0, RZ, R4, 0xff00, RZ, 0xc0, !PT ;  /* 0x0000ff0004ff7812 */ /* 0x000fe4000780c0ff */
[----:B------:R-:W-:Y:S02]  /*2690*/  LOP3.LUT P1, RZ, R5, 0xff00, RZ, 0xc0, !PT ;  /* 0x0000ff0005ff7812 */ /* 0x000fe4000782c0ff */
[C---:B------:R-:W-:Y:S02]  /*26a0*/  SEL R93, R90.reuse, RZ, P0 ;  /* 0x000000ff5a5d7207 */ /* 0x040fe40000000000 */
[----:B------:R-:W-:-:S02]  /*26b0*/  SEL R89, R90, RZ, P1 ;  /* 0x000000ff5a597207 */ /* 0x000fc40000800000 */
[C---:B------:R-:W-:Y:S02]  /*26c0*/  LOP3.LUT P0, RZ, R4.reuse, 0xff0000, RZ, 0xc0, !PT ;  /* 0x00ff000004ff7812 */ /* 0x040fe4000780c0ff */
[----:B------:R-:W-:Y:S02]  /*26d0*/  LOP3.LUT P1, RZ, R5, 0xff0000, RZ, 0xc0, !PT ;  /* 0x00ff000005ff7812 */ /* 0x000fe4000782c0ff */
[C---:B------:R-:W-:Y:S02]  /*26e0*/  SEL R94, R91.reuse, RZ, P0 ;  /* 0x000000ff5b5e7207 */ /* 0x040fe40000000000 */
[----:B------:R-:W-:Y:S01]  /*26f0*/  SEL R90, R91, RZ, P1 ;  /* 0x000000ff5b5a7207 */ /* 0x000fe20000800000 */
[----:B------:R-:W-:Y:S01]  /*2700*/  FMUL.FTZ R91, R95, UR25 ;  /* 0x000000195f5b7c20 */ /* 0x000fe20008410000 */
[----:B------:R-:W-:Y:S02]  /*2710*/  ISETP.GE.U32.AND P0, PT, R4, 0x1000000, PT ;  /* 0x010000000400780c */ /* 0x000fe40003f06070 */
[----:B------:R-:W-:-:S02]  /*2720*/  ISETP.GE.U32.AND P1, PT, R5, 0x1000000, PT ;  /* 0x010000000500780c */ /* 0x000fc40003f26070 */
[C---:B------:R-:W-:Y:S02]  /*2730*/  SEL R95, R91.reuse, RZ, P0 ;  /* 0x000000ff5b5f7207 */ /* 0x040fe40000000000 */
[----:B------:R-:W-:Y:S01]  /*2740*/  SEL R91, R91, RZ, P1 ;  /* 0x000000ff5b5b7207 */ /* 0x000fe20000800000 */
[----:B------:R-:W-:Y:S08]  /*2750*/  BRA `(.L_x_4761) ;  /* 0x0000000400947947 */ /* 0x000ff00003800000 */
.L_x_4764:
        /* <DEDUP_REMOVED lines=12> */
[----:B------:R-:W-:Y:S01]  /*2820*/  SEL R92, R88, RZ, P1 ;  /* 0x000000ff585c7207 */ /* 0x000fe20000800000 */
[----:B------:R-:W-:Y:S01]  /*2830*/  FMUL.FTZ R89, R85, UR25 ;  /* 0x0000001955597c20 */ /* 0x000fe20008410000 */
[----:B------:R-:W-:Y:S01]  /*2840*/  LOP3.LUT P1, RZ, R4, 0xff00, RZ, 0xc0, !PT ;  /* 0x0000ff0004ff7812 */ /* 0x000fe2000782c0ff */
[----:B------:R-:W-:Y:S01]  /*2850*/  FMUL.FTZ R86, R87, UR23 ;  /* 0x0000001757567c20 */ /* 0x000fe20008410000 */
[----:B------:R-:W-:Y:S01]  /*2860*/  SEL R88, R88, RZ, P0 ;  /* 0x000000ff58587207 */ /* 0x000fe20000000000 */
[----:B------:R-:W-:Y:S01]  /*2870*/  FADD.FTZ R87, R127, -R90 ;  /* 0x8000005a7f577221 */ /* 0x000fe20000010000 */
[----:B------:R-:W-:Y:S01]  /*2880*/  LOP3.LUT P0, RZ, R5, 0xff00, RZ, 0xc0, !PT ;  /* 0x0000ff0005ff7812 */ /* 0x000fe2000780c0ff */
[----:B------:R-:W-:Y:S01]  /*2890*/  FMUL.FTZ R90, R86, UR25 ;  /* 0x00000019565a7c20 */ /* 0x000fe20008410000 */
[----:B------:R-:W-:Y:S01]  /*28a0*/  SEL R93, R89, RZ, P1 ;  /* 0x000000ff595d7207 */ /* 0x000fe20000800000 */
[----:B------:R-:W-:Y:S01]  /*28b0*/  FMUL.FTZ R87, R87, UR23 ;  /* 0x0000001757577c20 */ /* 0x000fe20008410000 */
[----:B------:R-:W-:-:S02]  /*28c0*/  LOP3.LUT P1, RZ, R4, 0xff0000, RZ, 0xc0, !PT ;  /* 0x00ff000004ff7812 */ /* 0x000fc4000782c0ff */
[----:B------:R-:W-:Y:S01]  /*28d0*/  SEL R89, R89, RZ, P0 ;  /* 0x000000ff59597207 */ /* 0x000fe20000000000 */
[----:B------:R-:W-:Y:S01]  /*28e0*/  FMUL.FTZ R91, R87, UR25 ;  /* 0x00000019575b7c20 */ /* 0x000fe20008410000 */
[C---:B------:R-:W-:Y:S02]  /*28f0*/  LOP3.LUT P0, RZ, R5.reuse, 0xff0000, RZ, 0xc0, !PT ;  /* 0x00ff000005ff7812 */ /* 0x040fe4000780c0ff */
[----:B------:R-:W-:Y:S02]  /*2900*/  SEL R94, R90, RZ, P1 ;  /* 0x000000ff5a5e7207 */ /* 0x000fe40000800000 */
[----:B------:R-:W-:Y:S02]  /*2910*/  ISETP.GE.U32.AND P1, PT, R4, 0x1000000, PT ;  /* 0x010000000400780c */ /* 0x000fe40003f26070 */
[----:B------:R-:W-:Y:S02]  /*2920*/  SEL R90, R90, RZ, P0 ;  /* 0x000000ff5a5a7207 */ /* 0x000fe40000000000 */
[----:B------:R-:W-:-:S02]  /*2930*/  ISETP.GE.U32.AND P0, PT, R5, 0x1000000, PT ;  /* 0x010000000500780c */ /* 0x000fc40003f06070 */
[C---:B------:R-:W-:Y:S02]  /*2940*/  SEL R95, R91.reuse, RZ, P1 ;  /* 0x000000ff5b5f7207 */ /* 0x040fe40000800000 */
[----:B------:R-:W-:Y:S01]  /*2950*/  SEL R91, R91, RZ, P0 ;  /* 0x000000ff5b5b7207 */ /* 0x000fe20000000000 */
[----:B------:R-:W-:Y:S08]  /*2960*/  BRA `(.L_x_4761) ;  /* 0x0000000400107947 */ /* 0x000ff00003800000 */
.L_x_4763:
        /* <DEDUP_REMOVED lines=11> */
[----:B------:R-:W-:Y:S01]  /*2a20*/  FFMA.FTZ R89, R89, UR23, R40 ;  /* 0x0000001759597c23 */ /* 0x000fe20008010028 */
[----:B------:R-:W-:Y:S01]  /*2a30*/  FFMA.FTZ R88, R88, UR23, R41 ;  /* 0x0000001758587c23 */ /* 0x000fe20008010029 */
[----:B------:R-:W-:Y:S01]  /*2a40*/  FFMA.FTZ R94, R128, UR6, R132 ;  /* 0x00000006805e7c23 */ /* 0x000fe20008010084 */
[----:B------:R-:W-:Y:S01]  /*2a50*/  FFMA.FTZ R91, R91, UR23, R42 ;  /* 0x000000175b5b7c23 */ /* 0x000fe2000801002a */
[----:B------:R-:W-:Y:S01]  /*2a60*/  FMUL.FTZ R89, R89, UR25 ;  /* 0x0000001959597c20 */ /* 0x000fe20008410000 */
[----:B------:R-:W-:Y:S01]  /*2a70*/  FMUL.FTZ R90, R88, UR25 ;  /* 0x00000019585a7c20 */ /* 0x000fe20008410000 */
[----:B------:R-:W-:Y:S01]  /*2a80*/  FADD.FTZ R94, R127, -R94 ;  /* 0x8000005e7f5e7221 */ /* 0x000fe20000010000 */
[----:B------:R-:W-:-:S02]  /*2a90*/  FMUL.FTZ R91, R91, UR25 ;  /* 0x000000195b5b7c20 */ /* 0x000fc40008410000 */
[C---:B------:R-:W-:Y:S01]  /*2aa0*/  SEL R92, R89.reuse, RZ, P1 ;  /* 0x000000ff595c7207 */ /* 0x040fe20000800000 */
[----:B------:R-:W-:Y:S01]  /*2ab0*/  FFMA.FTZ R95, R94, UR23, R43 ;  /* 0x000000175e5f7c23 */ /* 0x000fe2000801002b */
        /* <DEDUP_REMOVED lines=15> */
.L_x_4765:
        /* <DEDUP_REMOVED lines=13> */
[----:B------:R-:W-:Y:S01]  /*2c80*/  SEL R92, R88, RZ, P1 ;  /* 0x000000ff585c7207 */ /* 0x000fe20000800000 */
[----:B------:R-:W-:Y:S01]  /*2c90*/  FMUL.FTZ R89, R85, UR25 ;  /* 0x0000001955597c20 */ /* 0x000fe20008410000 */
[----:B------:R-:W-:Y:S01]  /*2ca0*/  LOP3.LUT P1, RZ, R4, 0xff00, RZ, 0xc0, !PT ;  /* 0x0000ff0004ff7812 */ /* 0x000fe2000782c0ff */
[----:B------:R-:W-:Y:S01]  /*2cb0*/  FFMA.FTZ R86, R87, UR23, R42 ;  /* 0x0000001757567c23 */ /* 0x000fe2000801002a */
[----:B------:R-:W-:Y:S01]  /*2cc0*/  SEL R88, R88, RZ, P0 ;  /* 0x000000ff58587207 */ /* 0x000fe20000000000 */
[----:B------:R-:W-:Y:S01]  /*2cd0*/  FFMA.FTZ R87, R94, UR23, R43 ;  /* 0x000000175e577c23 */ /* 0x000fe2000801002b */
[----:B------:R-:W-:Y:S01]  /*2ce0*/  LOP3.LUT P0, RZ, R5, 0xff00, RZ, 0xc0, !PT ;  /* 0x0000ff0005ff7812 */ /* 0x000fe2000780c0ff */
[----:B------:R-:W-:Y:S01]  /*2cf0*/  FMUL.FTZ R90, R86, UR25 ;  /* 0x00000019565a7c20 */ /* 0x000fe20008410000 */
[----:B------:R-:W-:Y:S01]  /*2d00*/  SEL R93, R89, RZ, P1 ;  /* 0x000000ff595d7207 */ /* 0x000fe20000800000 */
[----:B------:R-:W-:Y:S01]  /*2d10*/  FMUL.FTZ R91, R87, UR25 ;  /* 0x00000019575b7c20 */ /* 0x000fe20008410000 */
[----:B------:R-:W-:-:S02]  /*2d20*/  LOP3.LUT P1, RZ, R4, 0xff0000, RZ, 0xc0, !PT ;  /* 0x00ff000004ff7812 */ /* 0x000fc4000782c0ff */
[----:B------:R-:W-:Y:S02]  /*2d30*/  SEL R89, R89, RZ, P0 ;  /* 0x000000ff59597207 */ /* 0x000fe40000000000 */
[C---:B------:R-:W-:Y:S02]  /*2d40*/  LOP3.LUT P0, RZ, R5.reuse, 0xff0000, RZ, 0xc0, !PT ;  /* 0x00ff000005ff7812 */ /* 0x040fe4000780c0ff */
[----:B------:R-:W-:Y:S02]  /*2d50*/  SEL R94, R90, RZ, P1 ;  /* 0x000000ff5a5e7207 */ /* 0x000fe40000800000 */
[----:B------:R-:W-:Y:S02]  /*2d60*/  ISETP.GE.U32.AND P1, PT, R4, 0x1000000, PT ;  /* 0x010000000400780c */ /* 0x000fe40003f26070 */
[----:B------:R-:W-:Y:S02]  /*2d70*/  SEL R90, R90, RZ, P0 ;  /* 0x000000ff5a5a7207 */ /* 0x000fe40000000000 */
[----:B------:R-:W-:-:S02]  /*2d80*/  ISETP.GE.U32.AND P0, PT, R5, 0x1000000, PT ;  /* 0x010000000500780c */ /* 0x000fc40003f06070 */
[C---:B------:R-:W-:Y:S02]  /*2d90*/  SEL R95, R91.reuse, RZ, P1 ;  /* 0x000000ff5b5f7207 */ /* 0x040fe40000800000 */
[----:B------:R-:W-:-:S09]  /*2da0*/  SEL R91, R91, RZ, P0 ;  /* 0x000000ff5b5b7207 */ /* 0x000fd20000000000 */
.L_x_4761:
        /* <DEDUP_REMOVED lines=11> */
[----:B------:R0:W-:Y:S01]  /*2e60*/  STG.E.128 desc[UR10][R98.64], R92 ;  /* 0x0000005c62007986 */ /* 0x0001e2000c101d0a */
[----:B------:R-:W-:-:S03]  /*2e70*/  IADD3 R6, PT, PT, R6, 0x80, RZ ;  /* 0x0000008006067810 */ /* 0x000fc60007ffe0ff */
[----:B------:R0:W-:Y:S04]  /*2e80*/  @P0 STG.E.128 desc[UR10][R96.64], R88 ;  /* 0x0000005860000986 */ /* 0x0001e8000c101d0a */
.L_x_4757:
[----:B------:R-:W-:Y:S05]  /*2e90*/  BSYNC.RECONVERGENT B0 ;  /* 0x0000000000007941 */ /* 0x000fea0003800200 */
.L_x_4756:
        /* <DEDUP_REMOVED lines=22> */
[----:B------:R-:W-:Y:S01]  /*3000*/  FFMA.FTZ R86, R87, UR23, R38 ;  /* 0x0000001757567c23 */ /* 0x000fe20008010026 */
[----:B------:R-:W-:Y:S01]  /*3010*/  FMUL.FTZ R88, R84, UR25 ;  /* 0x0000001954587c20 */ /* 0x000fe20008410000 */
[----:B------:R-:W-:Y:S01]  /*3020*/  FMUL.FTZ R89, R85, UR25 ;  /* 0x0000001955597c20 */ /* 0x000fe20008410000 */
[----:B------:R-:W-:Y:S01]  /*3030*/  FFMA.FTZ R87, R94, UR23, R39 ;  /* 0x000000175e577c23 */ /* 0x000fe20008010027 */
[----:B------:R-:W-:-:S02]  /*3040*/  FMUL.FTZ R90, R86, UR25 ;  /* 0x00000019565a7c20 */ /* 0x000fc40008410000 */
        /* <DEDUP_REMOVED lines=17> */
.L_x_4770:
        /* <DEDUP_REMOVED lines=22> */
[----:B------:R-:W-:Y:S01]  /*32c0*/  FFMA.FTZ R90, R94, UR23, R39 ;  /* 0x000000175e5a7c23 */ /* 0x000fe20008010027 */
[----:B------:R-:W-:-:S03]  /*32d0*/  LOP3.LUT P1, RZ, R0, 0xff0000, RZ, 0xc0, !PT ;  /* 0x00ff000000ff7812 */ /* 0x000fc6000782c0ff */
[----:B------:R-:W-:Y:S01]  /*32e0*/  FMUL.FTZ R96, R90, UR25 ;  /* 0x000000195a607c20 */ /* 0x000fe20008410000 */
        /* <DEDUP_REMOVED lines=8> */
.L_x_4769:
        /* <DEDUP_REMOVED lines=12> */
[----:B------:R-:W-:Y:S02]  /*3430*/  FMUL.FTZ R85, R86, UR23 ;  /* 0x0000001756557c20 */ /* 0x000fe40008410000 */
[----:B------:R-:W-:Y:S01]  /*3440*/  FMUL.FTZ R86, R87, UR23 ;  /* 0x0000001757567c20 */ /* 0x000fe20008410000 */
[----:B------:R-:W-:Y:S01]  /*3450*/  FMUL.FTZ R88, R84, UR25 ;  /* 0x0000001954587c20 */ /* 0x000fe20008410000 */
[----:B------:R-:W-:Y:S01]  /*3460*/  FMUL.FTZ R89, R85, UR25 ;  /* 0x0000001955597c20 */ /* 0x000fe20008410000 */
[----:B------:R-:W-:Y:S01]  /*3470*/  FADD.FTZ R87, R125, -R90 ;  /* 0x8000005a7d577221 */ /* 0x000fe20000010000 */
[----:B------:R-:W-:-:S02]  /*3480*/  FMUL.FTZ R90, R86, UR25 ;  /* 0x00000019565a7c20 */ /* 0x000fc40008410000 */
[----:B------:R-:W-:Y:S01]  /*3490*/  SEL R92, R88, RZ, P1 ;  /* 0x000000ff585c7207 */ /* 0x000fe20000800000 */
[----:B------:R-:W-:Y:S01]  /*34a0*/  FMUL.FTZ R87, R87, UR23 ;  /* 0x0000001757577c20 */ /* 0x000fe20008410000 */
        /* <DEDUP_REMOVED lines=16> */
.L_x_4772:
        /* <DEDUP_REMOVED lines=11> */
[----:B------:R-:W-:Y:S01]  /*3660*/  FMUL.FTZ R91, R91, UR23 ;  /* 0x000000175b5b7c20 */ /* 0x000fe20008410000 */
        /* <DEDUP_REMOVED lines=10> */
[----:B------:R-:W-:Y:S01]  /*3710*/  FMUL.FTZ R90, R94, UR23 ;  /* 0x000000175e5a7c20 */ /* 0x000fe20008410000 */
        /* <DEDUP_REMOVED lines=10> */
.L_x_4768:
        /* <DEDUP_REMOVED lines=8> */
[----:B------:R-:W-:Y:S01]  /*3840*/  FFMA.FTZ R87, R117, UR6, R132 ;  /* 0x0000000675577c23 */ /* 0x000fe20008010084 */
[----:B-----5:R-:W-:Y:S01]  /*3850*/  LOP3.LUT P1, RZ, R0, 0xff, RZ, 0xc0, !PT ;  /* 0x000000ff00ff7812 */ /* 0x020fe2000782c0ff */
[----:B------:R-:W-:Y:S01]  /*3860*/  FADD.FTZ R85, R20, -R85 ;  /* 0x8000005514557221 */ /* 0x000fe20000010000 */
[----:B------:R-:W-:Y:S01]  /*3870*/  FADD.FTZ R86, R103, -R84 ;  /* 0x8000005467567221 */ /* 0x000fe20000010000 */
[----:B------:R-:W-:Y:S01]  /*3880*/  FADD.FTZ R87, R114, -R87 ;  /* 0x8000005772577221 */ /* 0x000fe20000010000 */
[----:B------:R-:W-:Y:S01]  /*3890*/  FFMA.FTZ R94, R126, UR6, R132 ;  /* 0x000000067e5e7c23 */ /* 0x000fe20008010084 */
[----:B------:R-:W-:Y:S01]  /*38a0*/  FFMA.FTZ R84, R85, UR23, R36 ;  /* 0x0000001755547c23 */ /* 0x000fe20008010024 */
[----:B------:R-:W-:Y:S01]  /*38b0*/  FFMA.FTZ R85, R86, UR23, R37 ;  /* 0x0000001756557c23 */ /* 0x000fe20008010025 */
[----:B------:R-:W-:Y:S01]  /*38c0*/  FFMA.FTZ R86, R87, UR23, R38 ;  /* 0x0000001757567c23 */ /* 0x000fe20008010026 */
[----:B------:R-:W-:Y:S01]  /*38d0*/  FADD.FTZ R96, R125, -R94 ;  /* 0x8000005e7d607221 */ /* 0x000fe20000010000 */
[----:B------:R-:W-:Y:S01]  /*38e0*/  FMUL.FTZ R92, R84, UR25 ;  /* 0x00000019545c7c20 */ /* 0x000fe20008410000 */
[----:B------:R-:W-:Y:S01]  /*38f0*/  FMUL.FTZ R93, R85, UR25 ;  /* 0x00000019555d7c20 */ /* 0x000fe20008410000 */
[----:B------:R-:W-:Y:S01]  /*3900*/  FMUL.FTZ R94, R86, UR25 ;  /* 0x00000019565e7c20 */ /* 0x000fe20008410000 */
[----:B------:R-:W-:-:S02]  /*3910*/  FFMA.FTZ R87, R96, UR23, R39 ;  /* 0x0000001760577c23 */ /* 0x000fc40008010027 */
[----:B------:R-:W-:Y:S02]  /*3920*/  SEL R92, R92, RZ, P1 ;  /* 0x000000ff5c5c7207 */ /* 0x000fe40000800000 */
[----:B------:R-:W-:Y:S01]  /*3930*/  LOP3.LUT P1, RZ, R0, 0xff00, RZ, 0xc0, !PT ;  /* 0x0000ff0000ff7812 */ /* 0x000fe2000782c0ff */
[----:B------:R-:W-:-:S03]  /*3940*/  FMUL.FTZ R95, R87, UR25 ;  /* 0x00000019575f7c20 */ /* 0x000fc60008410000 */
[----:B------:R-:W-:Y:S02]  /*3950*/  SEL R93, R93, RZ, P1 ;  /* 0x000000ff5d5d7207 */ /* 0x000fe40000800000 */
[----:B------:R-:W-:-:S04]  /*3960*/  LOP3.LUT P1, RZ, R0, 0xff0000, RZ, 0xc0, !PT ;  /* 0x00ff000000ff7812 */ /* 0x000fc8000782c0ff */
[----:B------:R-:W-:Y:S02]  /*3970*/  SEL R94, R94, RZ, P1 ;  /* 0x000000ff5e5e7207 */ /* 0x000fe40000800000 */
[----:B------:R-:W-:-:S04]  /*3980*/  ISETP.GE.U32.AND P1, PT, R0, 0x1000000, PT ;  /* 0x010000000000780c */ /* 0x000fc80003f26070 */
[----:B------:R-:W-:Y:S01]  /*3990*/  SEL R95, R95, RZ, P1 ;  /* 0x000000ff5f5f7207 */ /* 0x000fe20000800000 */
[----:B------:R-:W-:Y:S08]  /*39a0*/  BRA `(.L_x_4771) ;  /* 0x0000000400347947 */ /* 0x000ff00003800000 */
.L_x_4774:
        /* <DEDUP_REMOVED lines=25> */
.L_x_4773:
        /* <DEDUP_REMOVED lines=11> */
[----:B------:R-:W-:Y:S01]  /*3bf0*/  FMUL.FTZ R84, R85, UR23 ;  /* 0x0000001755547c20 */ /* 0x000fe20008410000 */
[----:B------:R-:W-:Y:S01]  /*3c00*/  FMUL.FTZ R85, R86, UR23 ;  /* 0x0000001756557c20 */ /* 0x000fe20008410000 */
[----:B------:R-:W-:Y:S01]  /*3c10*/  FMUL.FTZ R86, R87, UR23 ;  /* 0x0000001757567c20 */ /* 0x000fe20008410000 */
[----:B------:R-:W-:Y:S01]  /*3c20*/  FADD.FTZ R87, R125, -R94 ;  /* 0x8000005e7d577221 */ /* 0x000fe20000010000 */
[----:B------:R-:W-:Y:S01]  /*3c30*/  FMUL.FTZ R92, R84, UR25 ;  /* 0x00000019545c7c20 */ /* 0x000fe20008410000 */
[----:B------:R-:W-:Y:S01]  /*3c40*/  FMUL.FTZ R93, R85, UR25 ;  /* 0x00000019555d7c20 */ /* 0x000fe20008410000 */
[----:B------:R-:W-:Y:S01]  /*3c50*/  FMUL.FTZ R94, R86, UR25 ;  /* 0x00000019565e7c20 */ /* 0x000fe20008410000 */
[----:B------:R-:W-:-:S02]  /*3c60*/  FMUL.FTZ R87, R87, UR23 ;  /* 0x0000001757577c20 */ /* 0x000fc40008410000 */
        /* <DEDUP_REMOVED lines=9> */
.L_x_4775:
        /* <DEDUP_REMOVED lines=23> */
[----:B------:R-:W-:-:S09]  /*3e70*/  SEL R95, R96, RZ, P1 ;  /* 0x000000ff605f7207 */ /* 0x000fd20000800000 */
.L_x_4771:
[----:B------:R-:W0:Y:S01]  /*3e80*/  @UP0 LDCU.64 UR28, c[0x0][0x478] ;  /* 0x00008f00ff1c07ac */ /* 0x000e220008000a00 */
[----:B------:R-:W1:Y:S01]  /*3e90*/  LDC.64 R98, c[0x0][0x468] ;  /* 0x00011a00ff627b82 */ /* 0x000e620000000a00 */
[----:B------:R-:W-:Y:S01]  /*3ea0*/  PLOP3.LUT P1, PT, PT, PT, UP0, 0x80, 0x8 ;  /* 0x000000000008781c */ /* 0x000fe20003f2f008 */
[----:B------:R-:W-:-:S06]  /*3eb0*/  HFMA2 R131, -RZ, RZ, 0, 9.5367431640625e-07 ;  /* 0x00000010ff837431 */ /* 0x000fcc00000001ff */
[----:B------:R-:W2:Y:S06]  /*3ec0*/  @P0 LDC.64 R96, c[0x0][0x470] ;  /* 0x00011c00ff600b82 */ /* 0x000eac0000000a00 */
[----:B0-----:R-:W-:Y:S01]  /*3ed0*/  @P1 IMAD.WIDE.U32 R130, R6, R131, UR28 ;  /* 0x0000001c06821e25 */ /* 0x001fe2000f8e0083 */
[----:B------:R-:W-:-:S03]  /*3ee0*/  PLOP3.LUT P1, PT, PT, PT, UP0, 0x80, 0x8 ;  /* 0x000000000008781c */ /* 0x000fc60003f2f008 */
[----:B-1----:R-:W-:-:S10]  /*3ef0*/  IMAD.WIDE.U32 R98, R6, 0x10, R98 ;  /* 0x0000001006627825 */ /* 0x002fd400078e0062 */
[----:B------:R1:W-:Y:S01]  /*3f00*/  @P1 STG.E.128 desc[UR10][R130.64], R84 ;  /* 0x0000005482001986 */ /* 0x0003e2000c101d0a */
[C---:B--2---:R-:W-:Y:S01]  /*3f10*/  @P0 IMAD.WIDE.U32 R96, R6.reuse, 0x10, R96 ;  /* 0x0000001006600825 */ /* 0x044fe200078e0060 */
[----:B------:R-:W-:Y:S02]  /*3f20*/  IADD3 R6, PT, PT, R6, 0x80, RZ ;  /* 0x0000008006067810 */ /* 0x000fe40007ffe0ff */
[----:B------:R1:W-:Y:S04]  /*3f30*/  STG.E.128 desc[UR10][R98.64], R92 ;  /* 0x0000005c62007986 */ /* 0x0003e8000c101d0a */
[----:B------:R1:W-:Y:S02]  /*3f40*/  @P0 STG.E.128 desc[UR10][R96.64], R88 ;  /* 0x0000005860000986 */ /* 0x0003e4000c101d0a */
.L_x_4767:
[----:B------:R-:W-:Y:S05]  /*3f50*/  BSYNC.RECONVERGENT B0 ;  /* 0x0000000000007941 */ /* 0x000fea0003800200 */
.L_x_4766:
        /* <DEDUP_REMOVED lines=11> */
[--C-:B01----:R-:W-:Y:S01]  /*4010*/  FFMA.FTZ R85, R19, UR6, R132.reuse ;  /* 0x0000000613557c23 */ /* 0x103fe20008010084 */
        /* <DEDUP_REMOVED lines=32> */
.L_x_4780:
        /* <DEDUP_REMOVED lines=33> */
.L_x_4779:
        /* <DEDUP_REMOVED lines=36> */
.L_x_4782:
        /* <DEDUP_REMOVED lines=33> */
.L_x_4778:
        /* <DEDUP_REMOVED lines=31> */
.L_x_4784:
        /* <DEDUP_REMOVED lines=25> */
.L_x_4783:
        /* <DEDUP_REMOVED lines=28> */
.L_x_4785:
        /* <DEDUP_REMOVED lines=24> */
.L_x_4781:
[----:B------:R-:W0:Y:S01]  /*4f40*/  @UP0 LDCU.64 UR28, c[0x0][0x478] ;  /* 0x00008f00ff1c07ac */ /* 0x000e220008000a00 */
[----:B------:R-:W1:Y:S01]  /*4f50*/  LDC.64 R98, c[0x0][0x468] ;  /* 0x00011a00ff627b82 */ /* 0x000e620000000a00 */
[----:B------:R-:W-:Y:S02]  /*4f60*/  PLOP3.LUT P1, PT, PT, PT, UP0, 0x80, 0x8 ;  /* 0x000000000008781c */ /* 0x000fe40003f2f008 */
[----:B------:R-:W-:-:S05]  /*4f70*/  MOV R131, 0x10 ;  /* 0x0000001000837802 */ /* 0x000fca0000000f00 */
        /* <DEDUP_REMOVED lines=9> */
.L_x_4777:
[----:B------:R-:W-:Y:S05]  /*5010*/  BSYNC.RECONVERGENT B0 ;  /* 0x0000000000007941 */ /* 0x000fea0003800200 */
.L_x_4776:
        /* <DEDUP_REMOVED lines=11> */
[--C-:B01-3--:R-:W-:Y:S01]  /*50d0*/  FFMA.FTZ R85, R17, UR6, R132.reuse ;  /* 0x0000000611557c23 */ /* 0x10bfe20008010084 */
[--C-:B------:R-:W-:Y:S01]  /*50e0*/  FFMA.FTZ R86, R104, UR6, R132.reuse ;  /* 0x0000000668567c23 */ /* 0x100fe20008010084 */
[----:B-----5:R-:W-:Y:S01]  /*50f0*/  LOP3.LUT P1, RZ, R11, 0xff, RZ, 0xc0, !PT ;  /* 0x000000ff0bff7812 */ /* 0x020fe2000782c0ff */
[----:B------:R-:W-:Y:S01]  /*5100*/  FFMA.FTZ R90, R113, UR6, R132 ;  /* 0x00000006715a7c23 */ /* 0x000fe20008010084 */
[----:B------:R-:W-:Y:S01]  /*5110*/  FADD.FTZ R85, R16, -R85 ;  /* 0x8000005510557221 */ /* 0x000fe20000010000 */
[----:B------:R-:W-:Y:S02]  /*5120*/  FADD.FTZ R86, R23, -R86 ;  /* 0x8000005617567221 */ /* 0x000fe40000010000 */
        /* <DEDUP_REMOVED lines=9> */
[----:B------:R-:W-:Y:S01]  /*51c0*/  SEL R92, R88, RZ, P1 ;  /* 0x000000ff585c7207 */ /* 0x000fe20000800000 */
[----:B------:R-:W-:Y:S01]  /*51d0*/  FFMA.FTZ R87, R94, UR23, R31 ;  /* 0x000000175e577c23 */ /* 0x000fe2000801001f */
        /* <DEDUP_REMOVED lines=16> */
.L_x_4790:
[--C-:B01-3--:R-:W-:Y:S01]  /*52e0*/  FFMA.FTZ R89, R17, UR6, R132.reuse ;  /* 0x0000000611597c23 */ /* 0x10bfe20008010084 */
        /* <DEDUP_REMOVED lines=32> */
.L_x_4789:
        /* <DEDUP_REMOVED lines=16> */
[----:B------:R-:W-:Y:S01]  /*55f0*/  FMUL.FTZ R89, R85, UR25 ;  /* 0x0000001955597c20 */ /* 0x000fe20008410000 */
[----:B------:R-:W-:Y:S01]  /*5600*/  FMUL.FTZ R87, R94, UR23 ;  /* 0x000000175e577c20 */ /* 0x000fe20008410000 */
        /* <DEDUP_REMOVED lines=18> */
.L_x_4792:
        /* <DEDUP_REMOVED lines=33> */
.L_x_4788:
        /* <DEDUP_REMOVED lines=31> */
.L_x_4794:
        /* <DEDUP_REMOVED lines=25> */
.L_x_4793:
        /* <DEDUP_REMOVED lines=28> */
.L_x_4795:
        /* <DEDUP_REMOVED lines=24> */
.L_x_4791:
        /* <DEDUP_REMOVED lines=13> */
.L_x_4787:
[----:B------:R-:W-:Y:S05]  /*60d0*/  BSYNC.RECONVERGENT B0 ;  /* 0x0000000000007941 */ /* 0x000fea0003800200 */
.L_x_4786:
        /* <DEDUP_REMOVED lines=11> */
[--C-:B01-34-:R-:W-:Y:S01]  /*6190*/  FFMA.FTZ R85, R15, UR6, R132.reuse ;  /* 0x000000060f557c23 */ /* 0x11bfe20008010084 */
[--C-:B------:R-:W-:Y:S01]  /*61a0*/  FFMA.FTZ R87, R100, UR6, R132.reuse ;  /* 0x0000000664577c23 */ /* 0x100fe20008010084 */
[----:B-----5:R-:W-:Y:S01]  /*61b0*/  LOP3.LUT P1, RZ, R12, 0xff, RZ, 0xc0, !PT ;  /* 0x000000ff0cff7812 */ /* 0x020fe2000782c0ff */
[--C-:B------:R-:W-:Y:S01]  /*61c0*/  FFMA.FTZ R90, R111, UR6, R132.reuse ;  /* 0x000000066f5a7c23 */ /* 0x100fe20008010084 */
        /* <DEDUP_REMOVED lines=29> */
.L_x_4800:
[--C-:B01-34-:R-:W-:Y:S01]  /*63a0*/  FFMA.FTZ R89, R15, UR6, R132.reuse ;  /* 0x000000060f597c23 */ /* 0x11bfe20008010084 */
[--C-:B------:R-:W-:Y:S01]  /*63b0*/  FFMA.FTZ R91, R100, UR6, R132.reuse ;  /* 0x00000006645b7c23 */ /* 0x100fe20008010084 */
[----:B-----5:R-:W-:Y:S01]  /*63c0*/  LOP3.LUT P1, RZ, R12, 0xff, RZ, 0xc0, !PT ;  /* 0x000000ff0cff7812 */ /* 0x020fe2000782c0ff */
[----:B------:R-:W-:Y:S01]  /*63d0*/  FFMA.FTZ R90, R111, UR6, R132 ;  /* 0x000000066f5a7c23 */ /* 0x000fe20008010084 */
[----:B------:R-:W-:Y:S01]  /*63e0*/  FADD.FTZ R89, R14, -R89 ;  /* 0x800000590e597221 */ /* 0x000fe20000010000 */
[----:B------:R-:W-:Y:S02]  /*63f0*/  FADD.FTZ R88, R22, -R91 ;  /* 0x8000005b16587221 */ /* 0x000fe40000010000 */
[----:B------:R-:W-:Y:S01]  /*6400*/  FADD.FTZ R91, R109, -R90 ;  /* 0x8000005a6d5b7221 */ /* 0x000fe20000010000 */
[----:B------:R-:W-:Y:S01]  /*6410*/  FFMA.FTZ R89, R89, UR23, R24 ;  /* 0x0000001759597c23 */ /* 0x000fe20008010018 */
[----:B------:R-:W-:Y:S02]  /*6420*/  FFMA.FTZ R88, R88, UR23, R25 ;  /* 0x0000001758587c23 */ /* 0x000fe40008010019 */
[----:B------:R-:W-:Y:S01]  /*6430*/  FFMA.FTZ R91, R91, UR23, R26 ;  /* 0x000000175b5b7c23 */ /* 0x000fe2000801001a */
[----:B------:R-:W-:Y:S01]  /*6440*/  FMUL.FTZ R89, R89, UR25 ;  /* 0x0000001959597c20 */ /* 0x000fe20008410000 */
[----:B------:R-:W-:-:S02]  /*6450*/  FMUL.FTZ R90, R88, UR25 ;  /* 0x00000019585a7c20 */ /* 0x000fc40008410000 */
[----:B------:R-:W-:Y:S02]  /*6460*/  FMUL.FTZ R91, R91, UR25 ;  /* 0x000000195b5b7c20 */ /* 0x000fe40008410000 */
[----:B------:R-:W-:Y:S02]  /*6470*/  SEL R92, R89, RZ, P1 ;  /* 0x000000ff595c7207 */ /* 0x000fe40000800000 */
[----:B------:R-:W-:-:S04]  /*6480*/  LOP3.LUT P1, RZ, R13, 0xff, RZ, 0xc0, !PT ;  /* 0x000000ff0dff7812 */ /* 0x000fc8000782c0ff */
[----:B------:R-:W-:Y:S01]  /*6490*/  SEL R88, R89, RZ, P1 ;  /* 0x000000ff59587207 */ /* 0x000fe20000800000 */
[----:B------:R-:W-:Y:S01]  /*64a0*/  FFMA.FTZ R89, R120, UR6, R132 ;  /* 0x0000000678597c23 */ /* 0x000fe20008010084 */
[----:B------:R-:W-:-:S03]  /*64b0*/  LOP3.LUT P1, RZ, R12, 0xff00, RZ, 0xc0, !PT ;  /* 0x0000ff000cff7812 */ /* 0x000fc6000782c0ff */
[----:B------:R-:W-:Y:S01]  /*64c0*/  FADD.FTZ R94, R118, -R89 ;  /* 0x80000059765e7221 */ /* 0x000fe20000010000 */
        /* <DEDUP_REMOVED lines=14> */
.L_x_4799:
[----:B------:R-:W-:-:S04]  /*65b0*/  UISETP.NE.U32.AND UP0, UPT, UR4, URZ, UPT ;  /* 0x000000ff0400728c */ /* 0x000fc8000bf05070 */
[----:B------:R-:W-:-:S09]  /*65c0*/  UISETP.NE.AND.EX UP0, UPT, UR5, URZ, UPT, UP0 ;  /* 0x000000ff0500728c */ /* 0x000fd2000bf05300 */
[----:B------:R-:W-:Y:S05]  /*65d0*/  BRA.U !UP0, `(.L_x_4802) ;  /* 0x0000000108847547 */ /* 0x000fea000b800000 */
[--C-:B01-34-:R-:W-:Y:S01]  /*65e0*/  FFMA.FTZ R85, R15, UR6, R132.reuse ;  /* 0x000000060f557c23 */ /* 0x11bfe20008010084 */
[--C-:B------:R-:W-:Y:S01]  /*65f0*/  FFMA.FTZ R87, R100, UR6, R132.reuse ;  /* 0x0000000664577c23 */ /* 0x100fe20008010084 */
[----:B-----5:R-:W-:Y:S01]  /*6600*/  LOP3.LUT P1, RZ, R12, 0xff, RZ, 0xc0, !PT ;  /* 0x000000ff0cff7812 */ /* 0x020fe2000782c0ff */
[----:B------:R-:W-:Y:S01]  /*6610*/  FFMA.FTZ R86, R111, UR6, R132 ;  /* 0x000000066f567c23 */ /* 0x000fe20008010084 */
[----:B------:R-:W-:Y:S01]  /*6620*/  FADD.FTZ R85, R14, -R85 ;  /* 0x800000550e557221 */ /* 0x000fe20000010000 */
[----:B------:R-:W-:Y:S02]  /*6630*/  FADD.FTZ R87, R22, -R87 ;  /* 0x8000005716577221 */ /* 0x000fe40000010000 */
        /* <DEDUP_REMOVED lines=27> */
.L_x_4802:
        /* <DEDUP_REMOVED lines=8> */
[----:B------:R-:W-:Y:S02]  /*6870*/  FMUL.FTZ R91, R91, UR23 ;  /* 0x000000175b5b7c20 */ /* 0x000fe40008410000 */
[----:B------:R-:W-:Y:S01]  /*6880*/  FMUL.FTZ R90, R90, UR23 ;  /* 0x000000175a5a7c20 */ /* 0x000fe20008410000 */
        /* <DEDUP_REMOVED lines=23> */
.L_x_4798:
        /* <DEDUP_REMOVED lines=31> */
.L_x_4804:
[--C-:B01-34-:R-:W-:Y:S01]  /*6bf0*/  FFMA.FTZ R95, R120, UR6, R132.reuse ;  /* 0x00000006785f7c23 */ /* 0x11bfe20008010084 */
[--C-:B------:R-:W-:Y:S01]  /*6c00*/  FFMA.FTZ R93, R15, UR6, R132.reuse ;  /* 0x000000060f5d7c23 */ /* 0x100fe20008010084 */
[----:B-----5:R-:W-:Y:S02]  /*6c10*/  ISETP.GE.U32.AND P1, PT, R12, 0x1000000, PT ;  /* 0x010000000c00780c */ /* 0x020fe40003f26070 */
[----:B------:R-:W-:Y:S01]  /*6c20*/  FADD.FTZ R92, R118, -R95 ;  /* 0x8000005f765c7221 */ /* 0x000fe20000010000 */
[--C-:B------:R-:W-:Y:S01]  /*6c30*/  FFMA.FTZ R95, R100, UR6, R132.reuse ;  /* 0x00000006645f7c23 */ /* 0x100fe20008010084 */
[----:B------:R-:W-:Y:S01]  /*6c40*/  FADD.FTZ R93, R14, -R93 ;  /* 0x8000005d0e5d7221 */ /* 0x000fe20000010000 */
[----:B------:R-:W-:Y:S01]  /*6c50*/  FFMA.FTZ R132, R111, UR6, R132 ;  /* 0x000000066f847c23 */ /* 0x000fe20008010084 */
        /* <DEDUP_REMOVED lines=8> */
[----:B------:R-:W-:Y:S01]  /*6ce0*/  SEL R95, R94, RZ, P1 ;  /* 0x000000ff5e5f7207 */ /* 0x000fe20000800000 */
[----:B------:R-:W-:Y:S01]  /*6cf0*/  FMUL.FTZ R94, R92, UR25 ;  /* 0x000000195c5e7c20 */ /* 0x000fe20008410000 */
[----:B------:R-:W-:Y:S01]  /*6d00*/  LOP3.LUT P1, RZ, R12, 0xff, RZ, 0xc0, !PT ;  /* 0x000000ff0cff7812 */ /* 0x000fe2000782c0ff */
[----:B------:R-:W-:-:S03]  /*6d10*/  FMUL.FTZ R97, R97, UR25 ;  /* 0x0000001961617c20 */ /* 0x000fc60008410000 */
[----:B------:R-:W-:Y:S02]  /*6d20*/  SEL R92, R93, RZ, P1 ;  /* 0x000000ff5d5c7207 */ /* 0x000fe40000800000 */
[----:B------:R-:W-:-:S04]  /*6d30*/  LOP3.LUT P1, RZ, R12, 0xff00, RZ, 0xc0, !PT ;  /* 0x0000ff000cff7812 */ /* 0x000fc8000782c0ff */
[----:B------:R-:W-:Y:S02]  /*6d40*/  SEL R93, R94, RZ, P1 ;  /* 0x000000ff5e5d7207 */ /* 0x000fe40000800000 */
[----:B------:R-:W-:-:S04]  /*6d50*/  LOP3.LUT P1, RZ, R12, 0xff0000, RZ, 0xc0, !PT ;  /* 0x00ff00000cff7812 */ /* 0x000fc8000782c0ff */
[----:B------:R-:W-:Y:S01]  /*6d60*/  SEL R94, R97, RZ, P1 ;  /* 0x000000ff615e7207 */ /* 0x000fe20000800000 */
[----:B------:R-:W-:Y:S08]  /*6d70*/  BRA `(.L_x_4801) ;  /* 0x0000000000d07947 */ /* 0x000ff00003800000 */
.L_x_4803:
        /* <DEDUP_REMOVED lines=9> */
[----:B------:R-:W-:Y:S02]  /*6e10*/  FADD.FTZ R86, R109, -R86 ;  /* 0x800000566d567221 */ /* 0x000fe40000010000 */
        /* <DEDUP_REMOVED lines=18> */
.L_x_4805:
[--C-:B01-34-:R-:W-:Y:S01]  /*6f40*/  FFMA.FTZ R95, R120, UR6, R132.reuse ;  /* 0x00000006785f7c23 */ /* 0x11bfe20008010084 */
[--C-:B------:R-:W-:Y:S01]  /*6f50*/  FFMA.FTZ R93, R15, UR6, R132.reuse ;  /* 0x000000060f5d7c23 */ /* 0x100fe20008010084 */
[----:B-----5:R-:W-:Y:S02]  /*6f60*/  ISETP.GE.U32.AND P1, PT, R12, 0x1000000, PT ;  /* 0x010000000c00780c */ /* 0x020fe40003f26070 */
[----:B------:R-:W-:Y:S01]  /*6f70*/  FADD.FTZ R92, R118, -R95 ;  /* 0x8000005f765c7221 */ /* 0x000fe20000010000 */
[--C-:B------:R-:W-:Y:S01]  /*6f80*/  FFMA.FTZ R95, R100, UR6, R132.reuse ;  /* 0x00000006645f7c23 */ /* 0x100fe20008010084 */
[----:B------:R-:W-:Y:S01]  /*6f90*/  FADD.FTZ R93, R14, -R93 ;  /* 0x8000005d0e5d7221 */ /* 0x000fe20000010000 */
[----:B------:R-:W-:Y:S01]  /*6fa0*/  FFMA.FTZ R132, R111, UR6, R132 ;  /* 0x000000066f847c23 */ /* 0x000fe20008010084 */
        /* <DEDUP_REMOVED lines=16> */
[----:B------:R-:W-:-:S09]  /*70b0*/  SEL R94, R132, RZ, P1 ;  /* 0x000000ff845e7207 */ /* 0x000fd20000800000 */
.L_x_4801:
        /* <DEDUP_REMOVED lines=9> */
[----:B--2---:R-:W-:-:S03]  /*7150*/  @P0 IMAD.WIDE.U32 R96, R6, 0x10, R96 ;  /* 0x0000001006600825 */ /* 0x004fc600078e0060 */
[----:B------:R0:W-:Y:S04]  /*7160*/  STG.E.128 desc[UR10][R98.64], R92 ;  /* 0x0000005c62007986 */ /* 0x0001e8000c101d0a */
[----:B------:R0:W-:Y:S02]  /*7170*/  @P0 STG.E.128 desc[UR10][R96.64], R88 ;  /* 0x0000005860000986 */ /* 0x0001e4000c101d0a */
.L_x_4797:
[----:B------:R-:W-:Y:S05]  /*7180*/  BSYNC.RECONVERGENT B0 ;  /* 0x0000000000007941 */ /* 0x000fea0003800200 */
.L_x_4796:
[----:B------:R-:W-:Y:S01]  /*7190*/  UPLOP3.LUT UP1, UPT, UPT, UPT, UP1, 0x40, 0x4 ;  /* 0x000000000004789c */ /* 0x000fe20003f2e810 */
[----:B------:R-:W-:Y:S10]  /*71a0*/  BRA.U !UP3, `(.L_x_4806) ;  /* 0xffffff950b747547 */ /* 0x000ff4000b83ffff */
.L_x_4743:
[----:B------:R-:W2:Y:S08]  /*71b0*/  S2UR UR6, SR_CTAID.X ;  /* 0x00000000000679c3 */ /* 0x000eb00000002500 */
[----:B-----5:R-:W1:Y:S08]  /*71c0*/  LDC.64 R2, c[0x0][0x440] ;  /* 0x00011000ff027b82 */ /* 0x020e700000000a00 */
[----:B------:R-:W3:Y:S08]  /*71d0*/  LDC.64 R4, c[0x0][0x448] ;  /* 0x00011200ff047b82 */ /* 0x000ef00000000a00 */
[----:B------:R-:W4:Y:S01]  /*71e0*/  LDC.64 R6, c[0x0][0x440] ;  /* 0x00011000ff067b82 */ /* 0x000f220000000a00 */
[----:B--2---:R-:W-:-:S06]  /*71f0*/  UIMAD UR6, UR6, UR8, URZ ;  /* 0x00000008060672a4 */ /* 0x004fcc000f8e02ff */
[----:B------:R-:W-:Y:S01]  /*7200*/  MOV R0, UR6 ;  /* 0x0000000600007c02 */ /* 0x000fe20008000f00 */
[----:B------:R-:W2:Y:S03]  /*7210*/  LDC.64 R8, c[0x0][0x448] ;  /* 0x00011200ff087b82 */ /* 0x000ea60000000a00 */
[----:B------:R-:W-:-:S05]  /*7220*/  LEA.HI R129, R0, R129, RZ, 0x1e ;  /* 0x0000008100817211 */ /* 0x000fca00078ff0ff */
[----:B------:R-:W0:Y:S01]  /*7230*/  LDC.64 R10, c[0x0][0x440] ;  /* 0x00011000ff0a7b82 */ /* 0x000e220000000a00 */
[----:B-1----:R-:W-:-:S04]  /*7240*/  @P6 IMAD.WIDE.U32 R2, R129, 0x10, R2 ;  /* 0x0000001081026825 */ /* 0x002fc800078e0002 */
[C---:B---3--:R-:W-:Y:S01]  /*7250*/  @P6 IMAD.WIDE.U32 R4, R129.reuse, 0x10, R4 ;  /* 0x0000001081046825 */ /* 0x048fe200078e0004 */
[----:B------:R-:W-:Y:S01]  /*7260*/  @P6 IADD3 R129, PT, PT, R129, 0x80, RZ ;  /* 0x0000008081816810 */ /* 0x000fe20007ffe0ff */
[----:B------:R1:W-:Y:S01]  /*7270*/  @P6 STG.E.128 desc[UR10][R2.64], R60 ;  /* 0x0000003c02006986 */ /* 0x0003e2000c101d0a */
[----:B------:R-:W3:Y:S03]  /*7280*/  LDC.64 R12, c[0x0][0x448] ;  /* 0x00011200ff0c7b82 */ /* 0x000ee60000000a00 */
[C---:B----4-:R-:W-:Y:S01]  /*7290*/  @P5 IMAD.WIDE.U32 R6, R129.reuse, 0x10, R6 ;  /* 0x0000001081065825 */ /* 0x050fe200078e0006 */
[----:B------:R1:W-:Y:S04]  /*72a0*/  @P6 STG.E.128 desc[UR10][R4.64], R80 ;  /* 0x0000005004006986 */ /* 0x0003e8000c101d0a */
[----:B------:R-:W4:Y:S01]  /*72b0*/  LDC.64 R14, c[0x0][0x440] ;  /* 0x00011000ff0e7b82 */ /* 0x000f220000000a00 */
[C---:B--2---:R-:W-:Y:S01]  /*72c0*/  @P5 IMAD.WIDE.U32 R8, R129.reuse, 0x10, R8 ;  /* 0x0000001081085825 */ /* 0x044fe200078e0008 */
[----:B------:R-:W-:Y:S01]  /*72d0*/  @P5 IADD3 R129, PT, PT, R129, 0x80, RZ ;  /* 0x0000008081815810 */ /* 0x000fe20007ffe0ff */
[----:B------:R1:W-:Y:S04]  /*72e0*/  @P5 STG.E.128 desc[UR10][R6.64], R56 ;  /* 0x0000003806005986 */ /* 0x0003e8000c101d0a */
[----:B------:R1:W-:Y:S01]  /*72f0*/  @P5 STG.E.128 desc[UR10][R8.64], R76 ;  /* 0x0000004c08005986 */ /* 0x0003e2000c101d0a */
[----:B------:R-:W2:Y:S01]  /*7300*/  LDC.64 R16, c[0x0][0x448] ;  /* 0x00011200ff107b82 */ /* 0x000ea20000000a00 */
[----:B0-----:R-:W-:-:S05]  /*7310*/  @P4 IMAD.WIDE.U32 R10, R129, 0x10, R10 ;  /* 0x00000010810a4825 */ /* 0x001fca00078e000a */
[----:B------:R1:W-:Y:S01]  /*7320*/  @P4 STG.E.128 desc[UR10][R10.64], R52 ;  /* 0x000000340a004986 */ /* 0x0003e2000c101d0a */
[C---:B---3--:R-:W-:Y:S01]  /*7330*/  @P4 IMAD.WIDE.U32 R12, R129.reuse, 0x10, R12 ;  /* 0x00000010810c4825 */ /* 0x048fe200078e000c */
[----:B------:R-:W-:-:S04]  /*7340*/  @P4 IADD3 R129, PT, PT, R129, 0x80, RZ ;  /* 0x0000008081814810 */ /* 0x000fc80007ffe0ff */
[----:B------:R1:W-:Y:S01]  /*7350*/  @P4 STG.E.128 desc[UR10][R12.64], R72 ;  /* 0x000000480c004986 */ /* 0x0003e2000c101d0a */
[----:B----4-:R-:W-:-:S05]  /*7360*/  @P3 IMAD.WIDE.U32 R14, R129, 0x10, R14 ;  /* 0x00000010810e3825 */ /* 0x010fca00078e000e */
[----:B------:R1:W-:Y:S01]  /*7370*/  @P3 STG.E.128 desc[UR10][R14.64], R48 ;  /* 0x000000300e003986 */ /* 0x0003e2000c101d0a */
[----:B--2---:R-:W-:-:S05]  /*7380*/  @P3 IMAD.WIDE.U32 R16, R129, 0x10, R16 ;  /* 0x0000001081103825 */ /* 0x004fca00078e0010 */
        /* <DEDUP_REMOVED lines=10> */
.L_x_4807:
        /* <DEDUP_REMOVED lines=13> */
.L_x_5476:


//--------------------- .text._ZN10layer_norm22ln_bwd_finalize_kernelINS_22Kernel_traits_finalizeILj2560E6__halfffffjLb0ELj1024ELj4ENS_18Kernel_traits_baseILj2560ES2_ffffjLj1024EEEEELb0ELb1EEEvNS_9BwdParamsE --------------------------
	.section	.text._ZN10layer_norm22ln_bwd_finalize_kernelINS_22Kernel_traits_finalizeILj2560E6__halfffffjLb0ELj1024ELj4ENS_18Kernel_traits_baseILj2560ES2_ffffjLj1024EEEEELb0ELb1EEEvNS_9BwdParamsE,"ax",@progbits
	.align	128
        .global         _ZN10layer_norm22ln_bwd_finalize_kernelINS_22Kernel_traits_finalizeILj2560E6__halfffffjLb0ELj1024ELj4ENS_18Kernel_traits_baseILj2560ES2_ffffjLj1024EEEEELb0ELb1EEEvNS_9BwdParamsE
        .type           _ZN10layer_norm22ln_bwd_finalize_kernelINS_22Kernel_traits_finalizeILj2560E6__halfffffjLb0ELj1024ELj4ENS_18Kernel_traits_baseILj2560ES2_ffffjLj1024EEEEELb0ELb1EEEvNS_9BwdParamsE,@function
        .size           _ZN10layer_norm22ln_bwd_finalize_kernelINS_22Kernel_traits_finalizeILj2560E6__halfffffjLb0ELj1024ELj4ENS_18Kernel_traits_baseILj2560ES2_ffffjLj1024EEEEELb0ELb1EEEvNS_9BwdParamsE,(.L_x_5477 - _ZN10layer_norm22ln_bwd_finalize_kernelINS_22Kernel_traits_finalizeILj2560E6__halfffffjLb0ELj1024ELj4ENS_18Kernel_traits_baseILj2560ES2_ffffjLj1024EEEEELb0ELb1EEEvNS_9BwdParamsE)
        .other          _ZN10layer_norm22ln_bwd_finalize_kernelINS_22Kernel_traits_finalizeILj2560E6__halfffffjLb0ELj1024ELj4ENS_18Kernel_traits_baseILj2560ES2_ffffjLj1024EEEEELb0ELb1EEEvNS_9BwdParamsE,@"STO_CUDA_ENTRY STV_DEFAULT"
_ZN10layer_norm22ln_bwd_finalize_kernelINS_22Kernel_traits_finalizeILj2560E6__halfffffjLb0ELj1024ELj4ENS_18Kernel_traits_baseILj2560ES2_ffffjLj1024EEEEELb0ELb1EEEvNS_9BwdParamsE:
.text._ZN10layer_norm22ln_bwd_finalize_kernelINS_22Kernel_traits_finalizeILj2560E6__halfffffjLb0ELj1024ELj4ENS_18Kernel_traits_baseILj2560ES2_ffffjLj1024EEEEELb0ELb1EEEvNS_9BwdParamsE:
        /* <DEDUP_REMOVED lines=77> */
.L_x_4812:
        /* <DEDUP_REMOVED lines=118> */
.L_x_4811:
[----:B------:R-:W-:Y:S05]  /*0c30*/  BSYNC.RECONVERGENT B1 ;  /* 0x0000000000017941 */ /* 0x000fea0003800200 */
.L_x_4810:
        /* <DEDUP_REMOVED lines=69> */
.L_x_4814:
[----:B------:R-:W-:Y:S05]  /*1090*/  BSYNC.RECONVERGENT B1 ;  /* 0x0000000000017941 */ /* 0x000fea0003800200 */
.L_x_4813:
        /* <DEDUP_REMOVED lines=38> */
.L_x_4816:
[----:B------:R-:W-:Y:S05]  /*1300*/  BSYNC.RECONVERGENT B1 ;  /* 0x0000000000017941 */ /* 0x000fea0003800200 */
.L_x_4815:
[----:B------:R-:W-:Y:S05]  /*1310*/  @!P1 BRA `(.L_x_4809) ;  /* 0x0000000000409947 */ /* 0x000fea0003800000 */
[----:B------:R-:W0:Y:S01]  /*1320*/  LDC R12, c[0x0][0x388] ;  /* 0x0000e200ff0c7b82 */ /* 0x000e220000000800 */
[----:B------:R-:W-:-:S07]  /*1330*/  IADD3 R0, PT, PT, -R0, RZ, RZ ;  /* 0x000000ff00007210 */ /* 0x000fce0007ffe1ff */
[----:B------:R-:W1:Y:S08]  /*1340*/  LDC.64 R8, c[0x0][0x440] ;  /* 0x00011000ff087b82 */ /* 0x000e700000000a00 */
[----:B------:R-:W2:Y:S01]  /*1350*/  LDC.64 R10, c[0x0][0x448] ;  /* 0x00011200ff0a7b82 */ /* 0x000ea20000000a00 */
[----:B0-----:R-:W-:-:S05]  /*1360*/  IMAD R2, R2, R12, R5 ;  /* 0x0000000c02027224 */ /* 0x001fca00078e0205 */
[----:B------:R-:W-:-:S07]  /*1370*/  IADD3 R13, PT, PT, R57, R2, RZ ;  /* 0x00000002390d7210 */ /* 0x000fce0007ffe0ff */
.L_x_4817:
        /* <DEDUP_REMOVED lines=10> */
.L_x_4809:
[----:B------:R-:W-:Y:S05]  /*1420*/  BSYNC.RECONVERGENT B0 ;  /* 0x0000000000007941 */ /* 0x000fea0003800200 */
.L_x_4808:
        /* <DEDUP_REMOVED lines=59> */
.L_x_4818:
        /* <DEDUP_REMOVED lines=10> */
.L_x_5477:


//--------------------- .text._ZN10layer_norm40ln_parallel_residual_bwd_finalize_kernelINS_22Kernel_traits_finalizeILj2560E6__halfffffjLb0ELj1024ELj4ENS_18Kernel_traits_baseILj2560ES2_ffffjLj1024EEEEELb1EEEvNS_9BwdParamsE --------------------------
	.section	.text._ZN10layer_norm40ln_parallel_residual_bwd_finalize_kernelINS_22Kernel_traits_finalizeILj2560E6__halfffffjLb0ELj1024ELj4ENS_18Kernel_traits_baseILj2560ES2_ffffjLj1024EEEEELb1EEEvNS_9BwdParamsE,"ax",@progbits
	.align	128
        .global         _ZN10layer_norm40ln_parallel_residual_bwd_finalize_kernelINS_22Kernel_traits_finalizeILj2560E6__halfffffjLb0ELj1024ELj4ENS_18Kernel_traits_baseILj2560ES2_ffffjLj1024EEEEELb1EEEvNS_9BwdParamsE
        .type           _ZN10layer_norm40ln_parallel_residual_bwd_finalize_kernelINS_22Kernel_traits_finalizeILj2560E6__halfffffjLb0ELj1024ELj4ENS_18Kernel_traits_baseILj2560ES2_ffffjLj1024EEEEELb1EEEvNS_9BwdParamsE,@function
        .size           _ZN10layer_norm40ln_parallel_residual_bwd_finalize_kernelINS_22Kernel_traits_finalizeILj2560E6__halfffffjLb0ELj1024ELj4ENS_18Kernel_traits_baseILj2560ES2_ffffjLj1024EEEEELb1EEEvNS_9BwdParamsE,(.L_x_5478 - _ZN10layer_norm40ln_parallel_residual_bwd_finalize_kernelINS_22Kernel_traits_finalizeILj2560E6__halfffffjLb0ELj1024ELj4ENS_18Kernel_traits_baseILj2560ES2_ffffjLj1024EEEEELb1EEEvNS_9BwdParamsE)
        .other          _ZN10layer_norm40ln_parallel_residual_bwd_finalize_kernelINS_22Kernel_traits_finalizeILj2560E6__halfffffjLb0ELj1024ELj4ENS_18Kernel_traits_baseILj2560ES2_ffffjLj1024EEEEELb1EEEvNS_9BwdParamsE,@"STO_CUDA_ENTRY STV_DEFAULT"
_ZN10layer_norm40ln_parallel_residual_bwd_finalize_kernelINS_22Kernel_traits_finalizeILj2560E6__halfffffjLb0ELj1024ELj4ENS_18Kernel_traits_baseILj2560ES2_ffffjLj1024EEEEELb1EEEvNS_9BwdParamsE:
.text._ZN10layer_norm40ln_parallel_residual_bwd_finalize_kernelINS_22Kernel_traits_finalizeILj2560E6__halfffffjLb0ELj1024ELj4ENS_18Kernel_traits_baseILj2560ES2_ffffjLj1024EEEEELb1EEEvNS_9BwdParamsE:
        /* <DEDUP_REMOVED lines=57> */
.L_x_4823:
        /* <DEDUP_REMOVED lines=112> */
.L_x_4822:
[----:B------:R-:W-:Y:S05]  /*0a90*/  BSYNC.RECONVERGENT B1 ;  /* 0x0000000000017941 */ /* 0x000fea0003800200 */
.L_x_4821:
        /* <DEDUP_REMOVED lines=67> */
.L_x_4825:
[----:B------:R-:W-:Y:S05]  /*0ed0*/  BSYNC.RECONVERGENT B1 ;  /* 0x0000000000017941 */ /* 0x000fea0003800200 */
.L_x_4824:
        /* <DEDUP_REMOVED lines=37> */
.L_x_4827:
[----:B------:R-:W-:Y:S05]  /*1130*/  BSYNC.RECONVERGENT B1 ;  /* 0x0000000000017941 */ /* 0x000fea0003800200 */
.L_x_4826:
        /* <DEDUP_REMOVED lines=19> */
.L_x_4820:
[----:B------:R-:W-:Y:S05]  /*1270*/  BSYNC.RECONVERGENT B0 ;  /* 0x0000000000007941 */ /* 0x000fea0003800200 */
.L_x_4819:
        /* <DEDUP_REMOVED lines=93> */
.L_x_4828:
        /* <DEDUP_REMOVED lines=11> */
.L_x_5478:


//--------------------- .text._ZN10layer_norm31ln_parallel_residual_bwd_kernelINS_13Kernel_traitsI6__halfffffjLj2560ELj1ELj1ELj4ELj16ENS_18Kernel_traits_baseILj2560ES2_ffffjLj128EEEEELb1ELb1ELb1EEEvNS_9BwdParamsE --------------------------
	.section	.text._ZN10layer_norm31ln_parallel_residual_bwd_kernelINS_13Kernel_traitsI6__halfffffjLj2560ELj1ELj1ELj4ELj16ENS_18Kernel_traits_baseILj2560ES2_ffffjLj128EEEEELb1ELb1ELb1EEEvNS_9BwdParamsE,"ax",@progbits
	.align	128
        .global         _ZN10layer_norm31ln_parallel_residual_bwd_kernelINS_13Kernel_traitsI6__halfffffjLj2560ELj1ELj1ELj4ELj16ENS_18Kernel_traits_baseILj2560ES2_ffffjLj128EEEEELb1ELb1ELb1EEEvNS_9BwdParamsE
        .type           _ZN10layer_norm31ln_parallel_residual_bwd_kernelINS_13Kernel_traitsI6__halfffffjLj2560ELj1ELj1ELj4ELj16ENS_18Kernel_traits_baseILj2560ES2_ffffjLj128EEEEELb1ELb1ELb1EEEvNS_9BwdParamsE,@function
        .size           _ZN10layer_norm31ln_parallel_residual_bwd_kernelINS_13Kernel_traitsI6__halfffffjLj2560ELj1ELj1ELj4ELj16ENS_18Kernel_traits_baseILj2560ES2_ffffjLj128EEEEELb1ELb1ELb1EEEvNS_9BwdParamsE,(.L_x_5479 - _ZN10layer_norm31ln_parallel_residual_bwd_kernelINS_13Kernel_traitsI6__halfffffjLj2560ELj1ELj1ELj4ELj16ENS_18Kernel_traits_baseILj2560ES2_ffffjLj128EEEEELb1ELb1ELb1EEEvNS_9BwdParamsE)
        .other          _ZN10layer_norm31ln_parallel_residual_bwd_kernelINS_13Kernel_traitsI6__halfffffjLj2560ELj1ELj1ELj4ELj16ENS_18Kernel_traits_baseILj2560ES2_ffffjLj128EEEEELb1ELb1ELb1EEEvNS_9BwdParamsE,@"STO_CUDA_ENTRY STV_DEFAULT"
_ZN10layer_norm31ln_parallel_residual_bwd_kernelINS_13Kernel_traitsI6__halfffffjLj2560ELj1ELj1ELj4ELj16ENS_18Kernel_traits_baseILj2560ES2_ffffjLj128EEEEELb1ELb1ELb1EEEvNS_9BwdParamsE:
.text._ZN10layer_norm31ln_parallel_residual_bwd_kernelINS_13Kernel_traitsI6__halfffffjLj2560ELj1ELj1ELj4ELj16ENS_18Kernel_traits_baseILj2560ES2_ffffjLj128EEEEELb1ELb1ELb1EEEvNS_9BwdParamsE:
        /* <DEDUP_REMOVED lines=30> */
[----:B------:R-:W-:Y:S02]  /*01e0*/  HFMA2 R0, -RZ, RZ, 0, 0 ;  /* 0x00000000ff007431 */ /* 0x000fe400000001ff */
[----:B------:R-:W-:Y:S01]  /*01f0*/  HFMA2 R4, -RZ, RZ, 0, 0 ;  /* 0x00000000ff047431 */ /* 0x000fe200000001ff */
[----:B------:R-:W-:Y:S01]  /*0200*/  UPLOP3.LUT UP1, UPT, UPT, UPT, UPT, 0x40, 0x4 ;  /* 0x000000000004789c */ /* 0x000fe20003f2e870 */
[----:B------:R-:W-:Y:S01]  /*0210*/  HFMA2 R8, -RZ, RZ, 0, 0 ;  /* 0x00000000ff087431 */ /* 0x000fe200000001ff */
[----:B------:R-:W4:Y:S01]  /*0220*/  LDCU UR12, c[0x0][0x388] ;  /* 0x00007100ff0c77ac */ /* 0x000f220008000800 */
[----:B------:R-:W-:Y:S02]  /*0230*/  HFMA2 R12, -RZ, RZ, 0, 0 ;  /* 0x00000000ff0c7431 */ /* 0x000fe400000001ff */
[----:B------:R-:W-:Y:S01]  /*0240*/  HFMA2 R16, -RZ, RZ, 0, 0 ;  /* 0x00000000ff107431 */ /* 0x000fe200000001ff */
[----:B------:R-:W-:Y:S01]  /*0250*/  MOV R138, UR4 ;  /* 0x00000004008a7c02 */ /* 0x000fe20008000f00 */
[----:B------:R-:W-:Y:S01]  /*0260*/  HFMA2 R111, -RZ, RZ, 0, 0 ;  /* 0x00000000ff6f7431 */ /* 0x000fe200000001ff */
[----:B------:R-:W-:Y:S01]  /*0270*/  CS2R R20, SRZ ;  /* 0x0000000000147805 */ /* 0x000fe2000001ff00 */
[----:B------:R-:W-:Y:S01]  /*0280*/  HFMA2 R115, -RZ, RZ, 0, 0 ;  /* 0x00000000ff737431 */ /* 0x000fe200000001ff */
[----:B------:R-:W-:Y:S01]  /*0290*/  CS2R R22, SRZ ;  /* 0x0000000000167805 */ /* 0x000fe2000001ff00 */
[----:B------:R-:W-:Y:S01]  /*02a0*/  HFMA2 R119, -RZ, RZ, 0, 0 ;  /* 0x00000000ff777431 */ /* 0x000fe200000001ff */
[----:B------:R-:W-:Y:S01]  /*02b0*/  MOV R6, RZ ;  /* 0x000000ff00067202 */ /* 0x000fe20000000f00 */
[----:B------:R-:W-:Y:S01]  /*02c0*/  HFMA2 R125, -RZ, RZ, 0, 0 ;  /* 0x00000000ff7d7431 */ /* 0x000fe200000001ff */
[----:B------:R-:W-:Y:S01]  /*02d0*/  CS2R R24, SRZ ;  /* 0x0000000000187805 */ /* 0x000fe2000001ff00 */
[----:B0-----:R-:W-:Y:S01]  /*02e0*/  IMAD.WIDE.U32 R2, R72, 0x8, R2 ;  /* 0x0000000848027825 */ /* 0x001fe200078e0002 */
[----:B------:R-:W-:-:S02]  /*02f0*/  CS2R R26, SRZ ;  /* 0x00000000001a7805 */ /* 0x000fc4000001ff00 */
[----:B------:R-:W-:Y:S02]  /*0300*/  MOV R10, RZ ;  /* 0x000000ff000a7202 */ /* 0x000fe40000000f00 */
[----:B------:R-:W-:Y:S02]  /*0310*/  CS2R R28, SRZ ;  /* 0x00000000001c7805 */ /* 0x000fe4000001ff00 */
[----:B------:R-:W-:Y:S01]  /*0320*/  CS2R R30, SRZ ;  /* 0x00000000001e7805 */ /* 0x000fe2000001ff00 */
[----:B--2---:R-:W2:Y:S01]  /*0330*/  LDG.E.64 R108, desc[UR10][R2.64+0x1000] ;  /* 0x0010000a026c7981 */ /* 0x004ea2000c1e1b00 */
[----:B------:R-:W-:Y:S02]  /*0340*/  MOV R14, RZ ;  /* 0x000000ff000e7202 */ /* 0x000fe40000000f00 */
[----:B------:R-:W-:Y:S02]  /*0350*/  CS2R R100, SRZ ;  /* 0x0000000000647805 */ /* 0x000fe4000001ff00 */
[----:B------:R-:W-:Y:S01]  /*0360*/  CS2R R102, SRZ ;  /* 0x0000000000667805 */ /* 0x000fe2000001ff00 */
[----:B------:R-:W5:Y:S01]  /*0370*/  LDG.E.64 R112, desc[UR10][R2.64+0xc00] ;  /* 0x000c000a02707981 */ /* 0x000f62000c1e1b00 */
[----:B------:R-:W-:-:S02]  /*0380*/  CS2R R104, SRZ ;  /* 0x0000000000687805 */ /* 0x000fc4000001ff00 */
[----:B------:R-:W-:Y:S02]  /*0390*/  CS2R R106, SRZ ;  /* 0x00000000006a7805 */ /* 0x000fe4000001ff00 */
[----:B------:R-:W-:Y:S01]  /*03a0*/  MOV R129, RZ ;  /* 0x000000ff00817202 */ /* 0x000fe20000000f00 */
[----:B------:R-:W4:Y:S01]  /*03b0*/  LDG.E.64 R116, desc[UR10][R2.64+0x800] ;  /* 0x0008000a02747981 */ /* 0x000f22000c1e1b00 */
[----:B------:R-:W0:Y:S03]  /*03c0*/  LDCU UR13, c[0x0][0x400] ;  /* 0x00008000ff0d77ac */ /* 0x000e260008000800 */
[----:B------:R-:W4:Y:S01]  /*03d0*/  LDG.E.64 R122, desc[UR10][R2.64+0x400] ;  /* 0x0004000a027a7981 */ /* 0x000f22000c1e1b00 */
[----:B------:R-:W0:Y:S03]  /*03e0*/  LDCU.64 UR8, c[0x0][0x478] ;  /* 0x00008f00ff0877ac */ /* 0x000e260008000a00 */
[----:B------:R0:W4:Y:S01]  /*03f0*/  LDG.E.64 R18, desc[UR10][R2.64] ;  /* 0x0000000a02127981 */ /* 0x000122000c1e1b00 */
[----:B-1----:R-:W-:-:S02]  /*0400*/  UISETP.NE.U32.AND UP0, UPT, UR6, URZ, UPT ;  /* 0x000000ff0600728c */ /* 0x002fc4000bf05070 */
[----:B---3--:R-:W-:Y:S02]  /*0410*/  UISETP.NE.AND UP2, UPT, UR5, URZ, UPT ;  /* 0x000000ff0500728c */ /* 0x008fe4000bf45270 */
[----:B------:R-:W-:Y:S01]  /*0420*/  UISETP.NE.AND.EX UP0, UPT, UR7, URZ, UPT, UP0 ;  /* 0x000000ff0700728c */ /* 0x000fe2000bf05300 */
[----:B------:R-:W1:Y:S03]  /*0430*/  LDCU UR6, c[0x0][0x408] ;  /* 0x00008100ff0677ac */ /* 0x000e660008000800 */
[----:B------:R-:W-:Y:S02]  /*0440*/  PLOP3.LUT P3, PT, PT, PT, UP2, 0x80, 0x8 ;  /* 0x000000000008781c */ /* 0x000fe40003f6f028 */
[----:B0-----:R-:W-:Y:S01]  /*0450*/  MOV R2, RZ ;  /* 0x000000ff00027202 */ /* 0x001fe20000000f00 */
[----:B------:R-:W0:Y:S01]  /*0460*/  LDCU.64 UR14, c[0x0][0x470] ;  /* 0x00008e00ff0e77ac */ /* 0x000e220008000a00 */
[----:B------:R-:W-:Y:S01]  /*0470*/  PLOP3.LUT P0, PT, PT, PT, UP0, 0x80, 0x8 ;  /* 0x000000000008781c */ /* 0x000fe20003f0f008 */
        /* <DEDUP_REMOVED lines=8> */
[----:B----4-:R-:W-:Y:S01]  /*0500*/  HADD2.F32 R9, -RZ, R116.H0_H0 ;  /* 0x20000074ff097230 */ /* 0x010fe20000004100 */
        /* <DEDUP_REMOVED lines=10> */
[----:B------:R-:W-:-:S02]  /*05b0*/  SHF.R.U32.HI R128, RZ, 0x10, R19 ;  /* 0x00000010ff807819 */ /* 0x000fc40000011613 */
[----:B------:R-:W-:Y:S02]  /*05c0*/  CS2R R18, SRZ ;  /* 0x0000000000127805 */ /* 0x000fe4000001ff00 */
[----:B------:R-:W-:Y:S01]  /*05d0*/  MOV R109, RZ ;  /* 0x000000ff006d7202 */ /* 0x000fe20000000f00 */
[----:B------:R-:W-:Y:S01]  /*05e0*/  HADD2.F32 R108, -RZ, R108.H0_H0 ;  /* 0x2000006cff6c7230 */ /* 0x000fe20000004100 */
[----:B------:R-:W-:Y:S01]  /*05f0*/  MOV R113, RZ ;  /* 0x000000ff00717202 */ /* 0x000fe20000000f00 */
[----:B------:R-:W-:Y:S01]  /*0600*/  HADD2.F32 R110, -RZ, R110.H0_H0 ;  /* 0x2000006eff6e7230 */ /* 0x000fe20000004100 */
[----:B------:R-:W-:Y:S01]  /*0610*/  MOV R117, RZ ;  /* 0x000000ff00757202 */ /* 0x000fe20000000f00 */
[----:B------:R-:W-:Y:S01]  /*0620*/  HADD2.F32 R112, -RZ, R112.H0_H0 ;  /* 0x20000070ff707230 */ /* 0x000fe20000004100 */
[----:B------:R-:W-:Y:S01]  /*0630*/  MOV R123, RZ ;  /* 0x000000ff007b7202 */ /* 0x000fe20000000f00 */
[----:B------:R-:W-:Y:S02]  /*0640*/  HADD2.F32 R114, -RZ, R114.H0_H0 ;  /* 0x20000072ff727230 */ /* 0x000fe40000004100 */
[----:B------:R-:W-:-:S02]  /*0650*/  HADD2.F32 R116, -RZ, R116.H0_H0 ;  /* 0x20000074ff747230 */ /* 0x000fc40000004100 */
[----:B------:R-:W-:Y:S02]  /*0660*/  HADD2.F32 R118, -RZ, R118.H0_H0 ;  /* 0x20000076ff767230 */ /* 0x000fe40000004100 */
[----:B------:R-:W-:Y:S02]  /*0670*/  HADD2.F32 R122, -RZ, R122.H0_H0 ;  /* 0x2000007aff7a7230 */ /* 0x000fe40000004100 */
[----:B------:R-:W-:Y:S02]  /*0680*/  HADD2.F32 R124, -RZ, R124.H0_H0 ;  /* 0x2000007cff7c7230 */ /* 0x000fe40000004100 */
[----:B------:R-:W-:Y:S02]  /*0690*/  HADD2.F32 R136, -RZ, R136.H0_H0 ;  /* 0x20000088ff887230 */ /* 0x000fe40000004100 */
[----:B01----:R-:W-:-:S07]  /*06a0*/  HADD2.F32 R128, -RZ, R128.H0_H0 ;  /* 0x20000080ff807230 */ /* 0x003fce0000004100 */
.L_x_4872:
[----:B0-----:R-:W0:Y:S01]  /*06b0*/  LDC.64 R38, c[0x0][0x3c0] ;  /* 0x0000f000ff267b82 */ /* 0x001e220000000a00 */
[----:B------:R-:W-:-:S05]  /*06c0*/  IMAD R68, R138, UR12, RZ ;  /* 0x0000000c8a447c24 */ /* 0x000fca000f8e02ff */
[----:B------:R-:W-:Y:S02]  /*06d0*/  SHF.R.S32.HI R69, RZ, 0x1f, R68 ;  /* 0x0000001fff457819 */ /* 0x000fe40000011444 */
[----:B------:R-:W1:Y:S02]  /*06e0*/  LDC.64 R32, c[0x0][0x3a8] ;  /* 0x0000ea00ff207b82 */ /* 0x000e640000000a00 */
[----:B------:R-:W-:-:S04]  /*06f0*/  LEA.HI R69, R69, R68, RZ, 0x2 ;  /* 0x0000004445457211 */ /* 0x000fc800078f10ff */
[----:B------:R-:W-:Y:S02]  /*0700*/  LEA.HI.SX32 R147, R69, R72, 0x1e ;  /* 0x0000004845937211 */ /* 0x000fe400078ff2ff */
[----:B------:R-:W2:Y:S08]  /*0710*/  LDC.64 R34, c[0x0][0x3c8] ;  /* 0x0000f200ff227b82 */ /* 0x000eb00000000a00 */
[----:B------:R-:W3:Y:S01]  /*0720*/  LDC.64 R36, c[0x0][0x428] ;  /* 0x00010a00ff247b82 */ /* 0x000ee20000000a00 */
[----:B0-----:R-:W-:Y:S01]  /*0730*/  IMAD.WIDE R38, R138, 0x4, R38 ;  /* 0x000000048a267825 */ /* 0x001fe200078e0226 */
[----:B------:R-:W-:-:S04]  /*0740*/  IADD3 R145, PT, PT, R147, 0x80, RZ ;  /* 0x0000008093917810 */ /* 0x000fc80007ffe0ff */
[----:B------:R-:W4:Y:S01]  /*0750*/  LDG.E R143, desc[UR10][R38.64] ;  /* 0x0000000a268f7981 */ /* 0x000f22000c1e1900 */
[----:B-1----:R-:W-:Y:S01]  /*0760*/  IMAD.WIDE.U32 R68, R147, 0x10, R32 ;  /* 0x0000001093447825 */ /* 0x002fe200078e0020 */
[----:B------:R-:W0:Y:S05]  /*0770*/  @P0 LDC.64 R126, c[0x0][0x438] ;  /* 0x00010e00ff7e0b82 */ /* 0x000e2a0000000a00 */
[----:B------:R-:W4:Y:S01]  /*0780*/  LDG.E.128 R68, desc[UR10][R68.64] ;  /* 0x0000000a44447981 */ /* 0x000f22000c1e1d00 */
[----:B--2---:R-:W-:Y:S01]  /*0790*/  IMAD.WIDE R34, R138, 0x4, R34 ;  /* 0x000000048a227825 */ /* 0x004fe200078e0222 */
[----:B------:R-:W-:Y:S01]  /*07a0*/  ISETP.NE.U32.AND P1, PT, RZ, UR14, PT ;  /* 0x0000000eff007c0c */ /* 0x000fe2000bf25070 */
[----:B------:R-:W1:Y:S02]  /*07b0*/  LDC.64 R120, c[0x0][0x438] ;  /* 0x00010e00ff787b82 */ /* 0x000e640000000a00 */
[----:B------:R-:W-:Y:S01]  /*07c0*/  IMAD.WIDE.U32 R76, R145, 0x10, R32 ;  /* 0x00000010914c7825 */ /* 0x000fe200078e0020 */
[----:B------:R-:W2:Y:S03]  /*07d0*/  LDG.E R141, desc[UR10][R34.64] ;  /* 0x0000000a228d7981 */ /* 0x000ea6000c1e1900 */
[C---:B---3--:R-:W-:Y:S01]  /*07e0*/  IMAD.WIDE.U32 R72, R147.reuse, 0x10, R36 ;  /* 0x0000001093487825 */ /* 0x048fe200078e0024 */
[C---:B------:R-:W-:Y:S01]  /*07f0*/  IADD3 R142, PT, PT, R147.reuse, 0x100, RZ ;  /* 0x00000100938e7810 */ /* 0x040fe20007ffe0ff */
[----:B------:R-:W3:Y:S04]  /*0800*/  LDG.E.128 R76, desc[UR10][R76.64] ;  /* 0x0000000a4c4c7981 */ /* 0x000ee8000c1e1d00 */
[----:B------:R-:W3:Y:S01]  /*0810*/  LDG.E.128 R72, desc[UR10][R72.64] ;  /* 0x0000000a48487981 */ /* 0x000ee2000c1e1d00 */
[----:B------:R-:W-:Y:S01]  /*0820*/  IMAD.WIDE.U32 R84, R142, 0x10, R32 ;  /* 0x000000108e547825 */ /* 0x000fe200078e0020 */
[----:B------:R-:W-:-:S03]  /*0830*/  IADD3 R140, PT, PT, R147, 0x180, RZ ;  /* 0x00000180938c7810 */ /* 0x000fc60007ffe0ff */
[----:B------:R-:W-:Y:S02]  /*0840*/  IMAD.WIDE.U32 R80, R145, 0x10, R36 ;  /* 0x0000001091507825 */ /* 0x000fe400078e0024 */
[----:B------:R-:W3:Y:S02]  /*0850*/  LDG.E.128 R84, desc[UR10][R84.64] ;  /* 0x0000000a54547981 */ /* 0x000ee4000c1e1d00 */
[----:B------:R-:W-:Y:S02]  /*0860*/  IMAD.WIDE.U32 R88, R140, 0x10, R32 ;  /* 0x000000108c587825 */ /* 0x000fe400078e0020 */
[----:B------:R-:W3:Y:S04]  /*0870*/  LDG.E.128 R80, desc[UR10][R80.64] ;  /* 0x0000000a50507981 */ /* 0x000ee8000c1e1d00 */
[----:B------:R-:W3:Y:S01]  /*0880*/  LDG.E.128 R88, desc[UR10][R88.64] ;  /* 0x0000000a58587981 */ /* 0x000ee2000c1e1d00 */
[----:B------:R-:W-:Y:S01]  /*0890*/  IMAD.WIDE.U32 R92, R142, 0x10, R36 ;  /* 0x000000108e5c7825 */ /* 0x000fe200078e0024 */
[----:B------:R-:W-:-:S05]  /*08a0*/  IADD3 R130, PT, PT, R147, 0x200, RZ ;  /* 0x0000020093827810 */ /* 0x000fca0007ffe0ff */
[----:B------:R-:W3:Y:S01]  /*08b0*/  LDG.E.128 R92, desc[UR10][R92.64] ;  /* 0x0000000a5c5c7981 */ /* 0x000ee2000c1e1d00 */
[----:B------:R-:W-:-:S04]  /*08c0*/  IMAD.WIDE.U32 R96, R130, 0x10, R32 ;  /* 0x0000001082607825 */ /* 0x000fc800078e0020 */
[--C-:B------:R-:W-:Y:S02]  /*08d0*/  IMAD.WIDE.U32 R32, R140, 0x10, R36.reuse ;  /* 0x000000108c207825 */ /* 0x100fe400078e0024 */
[----:B------:R-:W3:Y:S04]  /*08e0*/  LDG.E.128 R96, desc[UR10][R96.64] ;  /* 0x0000000a60607981 */ /* 0x000ee8000c1e1d00 */
[----:B------:R-:W3:Y:S01]  /*08f0*/  LDG.E.128 R32, desc[UR10][R32.64] ;  /* 0x0000000a20207981 */ /* 0x000ee2000c1e1d00 */
[----:B------:R-:W-:-:S06]  /*0900*/  IMAD.WIDE.U32 R36, R130, 0x10, R36 ;  /* 0x0000001082247825 */ /* 0x000fcc00078e0024 */
[----:B------:R-:W3:Y:S01]  /*0910*/  LDG.E.128 R36, desc[UR10][R36.64] ;  /* 0x0000000a24247981 */ /* 0x000ee2000c1e1d00 */
[----:B------:R-:W-:Y:S01]  /*0920*/  ISETP.NE.AND.EX P1, PT, RZ, UR15, PT, P1 ;  /* 0x0000000fff007c0c */ /* 0x000fe2000bf25310 */
[----:B0-----:R-:W-:-:S05]  /*0930*/  @P0 IMAD.WIDE.U32 R156, R147, 0x10, R126 ;  /* 0x00000010939c0825 */ /* 0x001fca00078e007e */
[----:B------:R0:W5:Y:S07]  /*0940*/  @P0 LDG.E.128 R40, desc[UR10][R156.64] ;  /* 0x0000000a9c280981 */ /* 0x00016e000c1e1d00 */
[----:B------:R-:W0:Y:S01]  /*0950*/  @P1 LDC.64 R154, c[0x0][0x3b8] ;  /* 0x0000ee00ff9a1b82 */ /* 0x000e220000000a00 */
[----:B-1----:R-:W-:-:S07]  /*0960*/  ISETP.NE.U32.AND P0, PT, R120, RZ, PT ;  /* 0x000000ff7800720c */ /* 0x002fce0003f05070 */
[----:B------:R-:W1:Y:S01]  /*0970*/  @P1 LDC.64 R150, c[0x0][0x3b8] ;  /* 0x0000ee00ff961b82 */ /* 0x000e620000000a00 */
[----:B------:R-:W-:-:S07]  /*0980*/  ISETP.NE.AND.EX P0, PT, R121, RZ, PT, P0 ;  /* 0x000000ff7900720c */ /* 0x000fce0003f05300 */
[----:B------:R-:W1:Y:S08]  /*0990*/  @P1 LDC.64 R148, c[0x0][0x3b8] ;  /* 0x0000ee00ff941b82 */ /* 0x000e700000000a00 */
[----:B------:R-:W1:Y:S01]  /*09a0*/  @P1 LDC.64 R152, c[0x0][0x3b8] ;  /* 0x0000ee00ff981b82 */ /* 0x000e620000000a00 */
[----:B0-----:R-:W-:-:S05]  /*09b0*/  @P1 IMAD.WIDE.U32 R158, R147, 0x4, R154 ;  /* 0x00000004939e1825 */ /* 0x001fca00078e009a */
[----:B------:R-:W5:Y:S02]  /*09c0*/  @P1 LDG.E R131, desc[UR10][R158.64] ;  /* 0x0000000a9e831981 */ /* 0x000f64000c1e1900 */
[----:B------:R-:W0:Y:S01]  /*09d0*/  @P1 LDC.64 R126, c[0x0][0x3b8] ;  /* 0x0000ee00ff7e1b82 */ /* 0x000e220000000a00 */
[----:B-1----:R-:W-:-:S05]  /*09e0*/  @P1 IMAD.WIDE.U32 R150, R142, 0x4, R150 ;  /* 0x000000048e961825 */ /* 0x002fca00078e0096 */
[----:B------:R1:W5:Y:S02]  /*09f0*/  @P1 LDG.E R133, desc[UR10][R150.64] ;  /* 0x0000000a96851981 */ /* 0x000364000c1e1900 */
[----:B------:R-:W0:Y:S01]  /*0a00*/  @P0 LDC.64 R154, c[0x0][0x438] ;  /* 0x00010e00ff9a0b82 */ /* 0x000e220000000a00 */
[----:B------:R-:W-:-:S05]  /*0a10*/  @P1 IMAD.WIDE.U32 R160, R140, 0x4, R148 ;  /* 0x000000048ca01825 */ /* 0x000fca00078e0094 */
[----:B------:R0:W5:Y:S02]  /*0a20*/  @P1 LDG.E R134, desc[UR10][R160.64] ;  /* 0x0000000aa0861981 */ /* 0x000164000c1e1900 */
[----:B------:R-:W0:Y:S01]  /*0a30*/  @P0 LDC.64 R156, c[0x0][0x438] ;  /* 0x00010e00ff9c0b82 */ /* 0x000e220000000a00 */
[----:B------:R-:W-:-:S05]  /*0a40*/  @P1 IMAD.WIDE.U32 R164, R145, 0x4, R152 ;  /* 0x0000000491a41825 */ /* 0x000fca00078e0098 */
[----:B------:R0:W5:Y:S02]  /*0a50*/  @P1 LDG.E R132, desc[UR10][R164.64] ;  /* 0x0000000aa4841981 */ /* 0x000164000c1e1900 */
[----:B------:R-:W0:Y:S08]  /*0a60*/  @P0 LDC.64 R148, c[0x0][0x438] ;  /* 0x00010e00ff940b82 */ /* 0x000e300000000a00 */
[----:B-1----:R-:W1:Y:S08]  /*0a70*/  LDC.64 R150, c[0x0][0x3b0] ;  /* 0x0000ec00ff967b82 */ /* 0x002e700000000a00 */
[----:B------:R-:W1:Y:S01]  /*0a80*/  @P0 LDC.64 R152, c[0x0][0x438] ;  /* 0x00010e00ff980b82 */ /* 0x000e620000000a00 */
[----:B0-----:R-:W-:-:S04]  /*0a90*/  @P1 IMAD.WIDE.U32 R162, R130, 0x4, R126 ;  /* 0x0000000482a21825 */ /* 0x001fc800078e007e */
[----:B------:R-:W-:Y:S01]  /*0aa0*/  @P0 IMAD.WIDE.U32 R154, R142, 0x10, R154 ;  /* 0x000000108e9a0825 */ /* 0x000fe200078e009a */
[----:B------:R0:W5:Y:S02]  /*0ab0*/  @P1 LDG.E R135, desc[UR10][R162.64] ;  /* 0x0000000aa2871981 */ /* 0x000164000c1e1900 */
[----:B------:R-:W0:Y:S01]  /*0ac0*/  LDC.64 R126, c[0x0][0x380] ;  /* 0x0000e000ff7e7b82 */ /* 0x000e220000000a00 */
[----:B------:R-:W-:Y:S01]  /*0ad0*/  @P0 IMAD.WIDE.U32 R156, R145, 0x10, R156 ;  /* 0x00000010919c0825 */ /* 0x000fe200078e009c */
[----:B------:R-:W5:Y:S03]  /*0ae0*/  @P0 LDG.E.128 R48, desc[UR10][R154.64] ;  /* 0x0000000a9a300981 */ /* 0x000f66000c1e1d00 */
[----:B------:R-:W-:Y:S01]  /*0af0*/  @P0 IMAD.WIDE.U32 R160, R130, 0x10, R148 ;  /* 0x0000001082a00825 */ /* 0x000fe200078e0094 */
[----:B------:R0:W5:Y:S03]  /*0b00*/  @P0 LDG.E.128 R44, desc[UR10][R156.64] ;  /* 0x0000000a9c2c0981 */ /* 0x000166000c1e1d00 */
[--C-:B-1----:R-:W-:Y:S01]  /*0b10*/  IMAD.WIDE.U32 R148, R147, 0x4, R150.reuse ;  /* 0x0000000493947825 */ /* 0x102fe200078e0096 */
[----:B------:R-:W5:Y:S03]  /*0b20*/  @P0 LDG.E.128 R56, desc[UR10][R160.64] ;  /* 0x0000000aa0380981 */ /* 0x000f66000c1e1d00 */
[----:B------:R-:W-:-:S02]  /*0b30*/  IMAD.WIDE.U32 R164, R145, 0x4, R150 ;  /* 0x0000000491a47825 */ /* 0x000fc400078e0096 */
[----:B------:R1:W5:Y:S02]  /*0b40*/  LDG.E R148, desc[UR10][R148.64] ;  /* 0x0000000a94947981 */ /* 0x000364000c1e1900 */
[--C-:B0-----:R-:W-:Y:S02]  /*0b50*/  IMAD.WIDE.U32 R162, R142, 0x4, R150.reuse ;  /* 0x000000048ea27825 */ /* 0x101fe400078e0096 */
[----:B------:R-:W5:Y:S02]  /*0b60*/  LDG.E R146, desc[UR10][R164.64] ;  /* 0x0000000aa4927981 */ /* 0x000f64000c1e1900 */
[--C-:B------:R-:W-:Y:S02]  /*0b70*/  IMAD.WIDE.U32 R158, R140, 0x4, R150.reuse ;  /* 0x000000048c9e7825 */ /* 0x100fe400078e0096 */
[----:B------:R-:W5:Y:S02]  /*0b80*/  LDG.E R144, desc[UR10][R162.64] ;  /* 0x0000000aa2907981 */ /* 0x000f64000c1e1900 */
[----:B------:R-:W-:-:S04]  /*0b90*/  IMAD.WIDE.U32 R156, R130, 0x4, R150 ;  /* 0x00000004829c7825 */ /* 0x000fc800078e0096 */
[----:B------:R-:W-:-:S05]  /*0ba0*/  @P0 IMAD.WIDE.U32 R152, R140, 0x10, R152 ;  /* 0x000000108c980825 */ /* 0x000fca00078e0098 */
[----:B------:R3:W5:Y:S01]  /*0bb0*/  @P0 LDG.E.128 R52, desc[UR10][R152.64] ;  /* 0x0000000a98340981 */ /* 0x000762000c1e1d00 */
[----:B------:R-:W-:-:S03]  /*0bc0*/  IADD3 R138, PT, PT, R138, R126, RZ ;  /* 0x0000007e8a8a7210 */ /* 0x000fc60007ffe0ff */
[----:B------:R0:W5:Y:S01]  /*0bd0*/  LDG.E R126, desc[UR10][R156.64] ;  /* 0x0000000a9c7e7981 */ /* 0x000162000c1e1900 */
[----:B------:R-:W-:-:S03]  /*0be0*/  ISETP.GE.AND P4, PT, R138, R127, PT ;  /* 0x0000007f8a00720c */ /* 0x000fc60003f86270 */
[----:B------:R0:W5:Y:S01]  /*0bf0*/  LDG.E R127, desc[UR10][R158.64] ;  /* 0x0000000a9e7f7981 */ /* 0x000162000c1e1900 */
[----:B----4-:R-:W-:-:S05]  /*0c00*/  FSEL R155, R143, RZ, !P3 ;  /* 0x000000ff8f9b7208 */ /* 0x010fca0005800000 */
[C---:B------:R-:W-:Y:S01]  /*0c10*/  FADD.FTZ R68, -R155.reuse, R68 ;  /* 0x000000449b447221 */ /* 0x040fe20000010100 */
[C---:B------:R-:W-:Y:S01]  /*0c20*/  FADD.FTZ R150, -R155.reuse, R69 ;  /* 0x000000459b967221 */ /* 0x040fe20000010100 */
[----:B------:R-:W-:Y:S02]  /*0c30*/  FADD.FTZ R70, -R155, R70 ;  /* 0x000000469b467221 */ /* 0x000fe40000010100 */
[C---:B--2---:R-:W-:Y:S01]  /*0c40*/  FMUL.FTZ R143, R141.reuse, R68 ;  /* 0x000000448d8f7220 */ /* 0x044fe20000410000 */
[----:B-1----:R-:W-:Y:S01]  /*0c50*/  FMUL.FTZ R149, R141, R150 ;  /* 0x000000968d957220 */ /* 0x002fe20000410000 */
[----:B------:R-:W-:Y:S01]  /*0c60*/  FADD.FTZ R68, -R155, R71 ;  /* 0x000000479b447221 */ /* 0x000fe20000010100 */
[----:B------:R-:W-:Y:S01]  /*0c70*/  FMUL.FTZ R150, R141, R70 ;  /* 0x000000468d967220 */ /* 0x000fe20000410000 */
[----:B---3--:R-:W-:Y:S01]  /*0c80*/  FMUL.FTZ R152, R139, R72 ;  /* 0x000000488b987220 */ /* 0x008fe20000410000 */
[C---:B------:R-:W-:Y:S01]  /*0c90*/  FADD.FTZ R18, R73.reuse, R18 ;  /* 0x0000001249127221 */ /* 0x040fe20000010000 */
[----:B------:R-:W-:Y:S01]  /*0ca0*/  FFMA.FTZ R106, R73, R149, R106 ;  /* 0x00000095496a7223 */ /* 0x000fe2000001006a */
[----:B------:R-:W-:Y:S01]  /*0cb0*/  FMUL.FTZ R154, R136, R73 ;  /* 0x00000049889a7220 */ /* 0x000fe20000410000 */
[----:B------:R-:W-:Y:S01]  /*0cc0*/  FMUL.FTZ R73, R141, R68 ;  /* 0x000000448d497220 */ /* 0x000fe20000410000 */
[----:B------:R-:W-:Y:S01]  /*0cd0*/  FADD.FTZ R68, -R155, R77 ;  /* 0x0000004d9b447221 */ /* 0x000fe20000010100 */
[----:B------:R-:W-:Y:S01]  /*0ce0*/  FADD.FTZ R69, RZ, R152 ;  /* 0x00000098ff457221 */ /* 0x000fe20000010000 */
[C---:B------:R-:W-:Y:S01]  /*0cf0*/  FADD.FTZ R16, R75.reuse, R16 ;  /* 0x000000104b107221 */ /* 0x040fe20000010000 */
[----:B------:R-:W-:Y:S01]  /*0d00*/  FFMA.FTZ R104, R75, R73, R104 ;  /* 0x000000494b687223 */ /* 0x000fe20000010068 */
[----:B0-----:R-:W-:Y:S01]  /*0d10*/  FMUL.FTZ R156, R128, R75 ;  /* 0x0000004b809c7220 */ /* 0x001fe20000410000 */
[----:B------:R-:W-:Y:S01]  /*0d20*/  FMUL.FTZ R75, R141, R68 ;  /* 0x000000448d4b7220 */ /* 0x000fe20000410000 */
[----:B------:R-:W-:Y:S01]  /*0d30*/  FMUL.FTZ R151, R137, R74 ;  /* 0x0000004a89977220 */ /* 0x000fe20000410000 */
[----:B------:R-:W-:Y:S01]  /*0d40*/  FADD.FTZ R68, R154, R69 ;  /* 0x000000459a447221 */ /* 0x000fe20000010000 */
[C---:B------:R-:W-:Y:S01]  /*0d50*/  FADD.FTZ R103, R74.reuse, R103 ;  /* 0x000000674a677221 */ /* 0x040fe20000010000 */
[----:B------:R-:W-:Y:S01]  /*0d60*/  FFMA.FTZ R125, R74, R150, R125 ;  /* 0x000000964a7d7223 */ /* 0x000fe2000001007d */
[----:B------:R-:W-:Y:S01]  /*0d70*/  FADD.FTZ R74, -R155, R76 ;  /* 0x0000004c9b4a7221 */ /* 0x000fe20000010100 */
[----:B------:R-:W-:Y:S01]  /*0d80*/  FADD.FTZ R69, R151, R68 ;  /* 0x0000004497457221 */ /* 0x000fe20000010000 */
[C---:B------:R-:W-:Y:S01]  /*0d90*/  FADD.FTZ R76, -R155.reuse, R78 ;  /* 0x0000004e9b4c7221 */ /* 0x040fe20000010100 */
[----:B------:R-:W-:Y:S01]  /*0da0*/  FADD.FTZ R164, -R155, R86 ;  /* 0x000000569ba47221 */ /* 0x000fe20000010100 */
[----:B------:R-:W-:Y:S01]  /*0db0*/  FMUL.FTZ R74, R141, R74 ;  /* 0x0000004a8d4a7220 */ /* 0x000fe20000410000 */
[----:B------:R-:W-:Y:S01]  /*0dc0*/  FMUL.FTZ R77, R5, R80 ;  /* 0x00000050054d7220 */ /* 0x000fe20000410000 */
[----:B------:R-:W-:Y:S01]  /*0dd0*/  FADD.FTZ R86, R156, R69 ;  /* 0x000000459c567221 */ /* 0x000fe20000010000 */
[----:B------:R-:W-:Y:S01]  /*0de0*/  FMUL.FTZ R76, R141, R76 ;  /* 0x0000004c8d4c7220 */ /* 0x000fe20000410000 */
[C---:B------:R-:W-:Y:S01]  /*0df0*/  FADD.FTZ R78, -R155.reuse, R79 ;  /* 0x0000004f9b4e7221 */ /* 0x040fe20000010100 */
[C---:B------:R-:W-:Y:S01]  /*0e00*/  FADD.FTZ R101, R80.reuse, R101 ;  /* 0x0000006550657221 */ /* 0x040fe20000010000 */
[----:B------:R-:W-:Y:S01]  /*0e10*/  FFMA.FTZ R123, R80, R74, R123 ;  /* 0x0000004a507b7223 */ /* 0x000fe2000001007b */
[----:B------:R-:W-:Y:S01]  /*0e20*/  FADD.FTZ R84, -R155, R84 ;  /* 0x000000549b547221 */ /* 0x000fe20000010100 */
[----:B------:R-:W-:Y:S01]  /*0e30*/  FMUL.FTZ R80, R122, R81 ;  /* 0x000000517a507220 */ /* 0x000fe20000410000 */
[----:B------:R-:W-:Y:S01]  /*0e40*/  FADD.FTZ R69, R77, R86 ;  /* 0x000000564d457221 */ /* 0x000fe20000010000 */
[C---:B------:R-:W-:Y:S01]  /*0e50*/  FADD.FTZ R31, R82.reuse, R31 ;  /* 0x0000001f521f7221 */ /* 0x040fe20000010000 */
[----:B------:R-:W-:Y:S01]  /*0e60*/  FFMA.FTZ R119, R82, R76, R119 ;  /* 0x0000004c52777223 */ /* 0x000fe20000010077 */
[----:B------:R-:W-:Y:S01]  /*0e70*/  FMUL.FTZ R79, R3, R82 ;  /* 0x00000052034f7220 */ /* 0x000fe20000410000 */
[C---:B------:R-:W-:Y:S01]  /*0e80*/  FADD.FTZ R82, -R155.reuse, R85 ;  /* 0x000000559b527221 */ /* 0x040fe20000010100 */
[----:B------:R-:W-:Y:S01]  /*0e90*/  FADD.FTZ R68, -R155, R90 ;  /* 0x0000005a9b447221 */ /* 0x000fe20000010100 */
[C---:B------:R-:W-:Y:S01]  /*0ea0*/  FMUL.FTZ R78, R141.reuse, R78 ;  /* 0x0000004e8d4e7220 */ /* 0x040fe20000410000 */
[----:B------:R-:W-:Y:S01]  /*0eb0*/  FMUL.FTZ R90, R141, R84 ;  /* 0x000000548d5a7220 */ /* 0x000fe20000410000 */
[----:B------:R-:W-:Y:S01]  /*0ec0*/  FADD.FTZ R84, R80, R69 ;  /* 0x0000004550547221 */ /* 0x000fe20000010000 */
[----:B------:R-:W-:Y:S01]  /*0ed0*/  FADD.FTZ R70, -R155, R91 ;  /* 0x0000005b9b467221 */ /* 0x000fe20000010100 */
[----:B------:R-:W-:Y:S01]  /*0ee0*/  FMUL.FTZ R91, R141, R82 ;  /* 0x000000528d5b7220 */ /* 0x000fe20000410000 */
[C---:B------:R-:W-:Y:S01]  /*0ef0*/  FADD.FTZ R12, R83.reuse, R12 ;  /* 0x0000000c530c7221 */ /* 0x040fe20000010000 */
[----:B------:R-:W-:Y:S01]  /*0f00*/  FFMA.FTZ R100, R83, R78, R100 ;  /* 0x0000004e53647223 */ /* 0x000fe20000010064 */
[----:B------:R-:W-:Y:S01]  /*0f10*/  FFMA.FTZ R82, R143, R152, RZ ;  /* 0x000000988f527223 */ /* 0x000fe200000100ff */
[----:B------:R-:W-:Y:S01]  /*0f20*/  FMUL.FTZ R83, R124, R83 ;  /* 0x000000537c537220 */ /* 0x000fe20000410000 */
[----:B------:R-:W-:Y:S01]  /*0f30*/  FADD.FTZ R84, R79, R84 ;  /* 0x000000544f547221 */ /* 0x000fe20000010000 */
[----:B------:R-:W-:Y:S01]  /*0f40*/  FMUL.FTZ R153, R9, R92 ;  /* 0x0000005c09997220 */ /* 0x000fe20000410000 */
[----:B------:R-:W-:-:S02]  /*0f50*/  FFMA.FTZ R69, R149, R154, R82 ;  /* 0x0000009a95457223 */ /* 0x000fc40000010052 */
[----:B------:R-:W-:Y:S01]  /*0f60*/  FADD.FTZ R84, R83, R84 ;  /* 0x0000005453547221 */ /* 0x000fe20000010000 */
[C---:B------:R-:W-:Y:S01]  /*0f70*/  FADD.FTZ R14, R81.reuse, R14 ;  /* 0x0000000e510e7221 */ /* 0x040fe20000010000 */
[----:B------:R-:W-:Y:S01]  /*0f80*/  FFMA.FTZ R102, R81, R75, R102 ;  /* 0x0000004b51667223 */ /* 0x000fe20000010066 */
[----:B------:R-:W-:Y:S01]  /*0f90*/  FFMA.FTZ R82, R150, R151, R69 ;  /* 0x0000009796527223 */ /* 0x000fe20000010045 */
[----:B------:R-:W-:Y:S01]  /*0fa0*/  FMUL.FTZ R160, R116, R93 ;  /* 0x0000005d74a07220 */ /* 0x000fe20000410000 */
[----:B------:R-:W-:Y:S01]  /*0fb0*/  FADD.FTZ R81, R153, R84 ;  /* 0x0000005499517221 */ /* 0x000fe20000010000 */
[----:B------:R-:W-:Y:S01]  /*0fc0*/  FMUL.FTZ R159, R7, R94 ;  /* 0x0000005e079f7220 */ /* 0x000fe20000410000 */
[----:B------:R-:W-:Y:S02]  /*0fd0*/  FFMA.FTZ R71, R73, R156, R82 ;  /* 0x0000009c49477223 */ /* 0x000fe40000010052 */
[----:B------:R-:W-:Y:S01]  /*0fe0*/  FADD.FTZ R84, R160, R81 ;  /* 0x00000051a0547221 */ /* 0x000fe20000010000 */
[----:B------:R-:W-:Y:S01]  /*0ff0*/  FMUL.FTZ R157, R118, R95 ;  /* 0x0000005f769d7220 */ /* 0x000fe20000410000 */
[----:B------:R-:W-:-:S02]  /*1000*/  FFMA.FTZ R82, R74, R77, R71 ;  /* 0x0000004d4a527223 */ /* 0x000fc40000010047 */
[----:B------:R-:W-:Y:S01]  /*1010*/  FADD.FTZ R84, R159, R84 ;  /* 0x000000549f547221 */ /* 0x000fe20000010000 */
[C---:B------:R-:W-:Y:S01]  /*1020*/  FADD.FTZ R105, R72.reuse, R105 ;  /* 0x0000006948697221 */ /* 0x040fe20000010000 */
[----:B------:R-:W-:Y:S01]  /*1030*/  FFMA.FTZ R129, R72, R143, R129 ;  /* 0x0000008f48817223 */ /* 0x000fe20000010081 */
        /* <DEDUP_REMOVED lines=8> */
[----:B------:R-:W-:Y:S01]  /*10c0*/  FADD.FTZ R84, R157, R84 ;  /* 0x000000549d547221 */ /* 0x000fe20000010000 */
[----:B------:R-:W-:Y:S01]  /*10d0*/  FMUL.FTZ R155, R13, R32 ;  /* 0x000000200d9b7220 */ /* 0x000fe20000410000 */
[----:B------:R-:W-:Y:S01]  /*10e0*/  FMUL.FTZ R98, R112, R33 ;  /* 0x0000002170627220 */ /* 0x000fe20000410000 */
[----:B------:R-:W-:-:S02]  /*10f0*/  FFMA.FTZ R71, R76, R79, R71 ;  /* 0x0000004f4c477223 */ /* 0x000fc40000010047 */
[----:B------:R-:W-:Y:S01]  /*1100*/  FADD.FTZ R81, R155, R84 ;  /* 0x000000549b517221 */ /* 0x000fe20000010000 */
[----:B------:R-:W-:Y:S01]  /*1110*/  FMUL.FTZ R96, R11, R34 ;  /* 0x000000220b607220 */ /* 0x000fe20000410000 */
[----:B------:R-:W-:Y:S02]  /*1120*/  FFMA.FTZ R71, R78, R83, R71 ;  /* 0x000000534e477223 */ /* 0x000fe40000010047 */
[----:B------:R-:W-:Y:S01]  /*1130*/  FADD.FTZ R81, R98, R81 ;  /* 0x0000005162517221 */ /* 0x000fe20000010000 */
[C---:B------:R-:W-:Y:S01]  /*1140*/  FADD.FTZ R29, R92.reuse, R29 ;  /* 0x0000001d5c1d7221 */ /* 0x040fe20000010000 */
[----:B------:R-:W-:Y:S01]  /*1150*/  FFMA.FTZ R117, R92, R90, R117 ;  /* 0x0000005a5c757223 */ /* 0x000fe20000010075 */
[----:B------:R-:W-:Y:S01]  /*1160*/  FFMA.FTZ R82, R90, R153, R71 ;  /* 0x000000995a527223 */ /* 0x000fe20000010047 */
[----:B------:R-:W-:Y:S01]  /*1170*/  FADD.FTZ R81, R96, R81 ;  /* 0x0000005160517221 */ /* 0x000fe20000010000 */
[----:B------:R-:W-:Y:S01]  /*1180*/  FMUL.FTZ R92, R114, R35 ;  /* 0x00000023725c7220 */ /* 0x000fe20000410000 */
[----:B------:R-:W-:Y:S01]  /*1190*/  FMUL.FTZ R164, R141, R164 ;  /* 0x000000a48da47220 */ /* 0x000fe20000410000 */
[----:B------:R-:W-:Y:S01]  /*11a0*/  FFMA.FTZ R71, R91, R160, R82 ;  /* 0x000000a05b477223 */ /* 0x000fe20000010052 */
        /* <DEDUP_REMOVED lines=11> */
[----:B------:R-:W-:-:S02]  /*1260*/  FFMA.FTZ R72, R158, R155, R71 ;  /* 0x0000009b9e487223 */ /* 0x000fc40000010047 */
[----:B------:R-:W-:Y:S01]  /*1270*/  FADD.FTZ R71, R81, R82 ;  /* 0x0000005251477221 */ /* 0x000fe20000010000 */
[----:B------:R-:W-:Y:S01]  /*1280*/  FMUL.FTZ R81, R110, R39 ;  /* 0x000000276e517220 */ /* 0x000fe20000410000 */
[----:B------:R-:W-:Y:S01]  /*1290*/  FMUL.FTZ R97, R141, R68 ;  /* 0x000000448d617220 */ /* 0x000fe20000410000 */
[----:B------:R-:W-:Y:S02]  /*12a0*/  FFMA.FTZ R72, R99, R98, R72 ;  /* 0x0000006263487223 */ /* 0x000fe40000010048 */
[----:B------:R-:W-:Y:S01]  /*12b0*/  FADD.FTZ R68, R71, R81 ;  /* 0x0000005147447221 */ /* 0x000fe20000010000 */
[C---:B------:R-:W-:Y:S01]  /*12c0*/  FADD.FTZ R10, R93.reuse, R10 ;  /* 0x0000000a5d0a7221 */ /* 0x040fe20000010000 */
[----:B------:R-:W-:Y:S01]  /*12d0*/  FFMA.FTZ R30, R93, R91, R30 ;  /* 0x0000005b5d1e7223 */ /* 0x000fe2000001001e */
[----:B------:R-:W-:Y:S01]  /*12e0*/  FMUL.FTZ R93, R141, R70 ;  /* 0x000000468d5d7220 */ /* 0x000fe20000410000 */
[----:B------:R-:W-:Y:S01]  /*12f0*/  FFMA.FTZ R72, R97, R96, R72 ;  /* 0x0000006061487223 */ /* 0x000fe20000010048 */
[----:B------:R-:W0:Y:S01]  /*1300*/  SHFL.DOWN PT, R71, R68, 0x10, 0x1f ;  /* 0x0a001f0044477f89 */ /* 0x000e2200000e0000 */
[----:B------:R-:W-:-:S02]  /*1310*/  FMUL.FTZ R89, R141, R86 ;  /* 0x000000568d597220 */ /* 0x000fc40000410000 */
        /* <DEDUP_REMOVED lines=17> */
[----:B-1----:R-:W-:Y:S01]  /*1430*/  FADD.FTZ R163, R70, R163 ;  /* 0x000000a346a37221 */ /* 0x002fe20000010000 */
[----:B0-----:R-:W-:-:S04]  /*1440*/  FADD.FTZ R165, R161, R72 ;  /* 0x00000048a1a57221 */ /* 0x001fc80000010000 */
[----:B------:R-:W0:Y:S02]  /*1450*/  SHFL.DOWN PT, R72, R163, 0x2, 0x1f ;  /* 0x08401f00a3487f89 */ /* 0x000e2400000e0000 */
[----:B0-----:R-:W-:Y:S02]  /*1460*/  FADD.FTZ R163, R163, R72 ;  /* 0x00000048a3a37221 */ /* 0x001fe40000010000 */
[----:B------:R-:W0:Y:S02]  /*1470*/  SHFL.DOWN PT, R72, R165, 0x2, 0x1f ;  /* 0x08401f00a5487f89 */ /* 0x000e2400000e0000 */
[----:B0-----:R-:W-:Y:S02]  /*1480*/  FADD.FTZ R71, R165, R72 ;  /* 0x00000048a5477221 */ /* 0x001fe40000010000 */
[----:B------:R-:W0:Y:S01]  /*1490*/  S2R R72, SR_TID.X ;  /* 0x0000000000487919 */ /* 0x000e220000002100 */
[----:B------:R-:W1:Y:S04]  /*14a0*/  SHFL.DOWN PT, R68, R163, 0x1, 0x1f ;  /* 0x08201f00a3447f89 */ /* 0x000e6800000e0000 */
[----:B------:R-:W2:Y:S01]  /*14b0*/  SHFL.DOWN PT, R70, R71, 0x1, 0x1f ;  /* 0x08201f0047467f89 */ /* 0x000ea200000e0000 */
[----:B------:R-:W-:Y:S01]  /*14c0*/  BSSY.RECONVERGENT B0, `(.L_x_4830) ;  /* 0x000000f000007945 */ /* 0x000fe20003800200 */
[C---:B------:R-:W-:Y:S01]  /*14d0*/  FADD.FTZ R27, R94.reuse, R27 ;  /* 0x0000001b5e1b7221 */ /* 0x040fe20000010000 */
[----:B------:R-:W-:Y:S01]  /*14e0*/  FFMA.FTZ R115, R94, R164, R115 ;  /* 0x000000a45e737223 */ /* 0x000fe20000010073 */
[----:B0-----:R-:W-:Y:S01]  /*14f0*/  LOP3.LUT P2, RZ, R72, 0x1f, RZ, 0xc0, !PT ;  /* 0x0000001f48ff7812 */ /* 0x001fe2000784c0ff */
[----:B-1----:R-:W-:Y:S01]  /*1500*/  FADD.FTZ R68, R163, R68 ;  /* 0x00000044a3447221 */ /* 0x002fe20000010000 */
[----:B--2---:R-:W-:-:S11]  /*1510*/  FADD.FTZ R69, R71, R70 ;  /* 0x0000004647457221 */ /* 0x004fd60000010000 */
        /* <DEDUP_REMOVED lines=9> */
.L_x_4831:
[----:B------:R-:W-:Y:S05]  /*15b0*/  BSYNC.RECONVERGENT B0 ;  /* 0x0000000000007941 */ /* 0x000fea0003800200 */
.L_x_4830:
        /* <DEDUP_REMOVED lines=14> */
[----:B------:R-:W2:Y:S01]  /*16a0*/  LDC.U8 R36, c[0x0][0x410] ;  /* 0x00010400ff247b82 */ /* 0x000ea20000000000 */
        /* <DEDUP_REMOVED lines=9> */
[----:B-1----:R-:W-:-:S04]  /*1740*/  ULEA UR4, UR5, UR4, 0x18 ;  /* 0x0000000405047291 */ /* 0x002fc8000f8ec0ff */
[----:B------:R-:W-:Y:S02]  /*1750*/  UIADD3 UR5, UPT, UPT, UR4, 0x2820, URZ ;  /* 0x0000282004057890 */ /* 0x000fe4000fffe0ff */
[----:B------:R-:W-:Y:S02]  /*1760*/  @!UP1 UIADD3 UR5, UPT, UPT, UR4, 0x2800, URZ ;  /* 0x0000280004059890 */ /* 0x000fe4000fffe0ff */
[----:B------:R-:W-:Y:S02]  /*1770*/  UIADD3 UR7, UPT, UPT, UR4, 0x2830, URZ ;  /* 0x0000283004077890 */ /* 0x000fe4000fffe0ff */
[----:B------:R-:W-:Y:S01]  /*1780*/  @!UP1 UIADD3 UR7, UPT, UPT, UR4, 0x2810, URZ ;  /* 0x0000281004079890 */ /* 0x000fe2000fffe0ff */
[----:B--2---:R-:W-:-:S04]  /*1790*/  ISETP.NE.AND P3, PT, R36, RZ, PT ;  /* 0x000000ff2400720c */ /* 0x004fc80003f65270 */
[----:B------:R-:W1:Y:S04]  /*17a0*/  LDS.128 R32, [UR5] ;  /* 0x00000005ff207984 */ /* 0x000e680008000c00 */
[----:B0-----:R-:W0:Y:S01]  /*17b0*/  LDS.128 R68, [UR7] ;  /* 0x00000007ff447984 */ /* 0x001e220008000c00 */
        /* <DEDUP_REMOVED lines=12> */
[----:B------:R-:W-:-:S04]  /*1880*/  ISETP.NE.U32.AND P2, PT, R120, RZ, PT ;  /* 0x000000ff7800720c */ /* 0x000fc80003f45070 */
[----:B------:R-:W-:-:S13]  /*1890*/  ISETP.NE.AND.EX P2, PT, R121, RZ, PT, P2 ;  /* 0x000000ff7900720c */ /* 0x000fda0003f45320 */
[----:B------:R-:W-:Y:S05]  /*18a0*/  @P2 BRA `(.L_x_4833) ;  /* 0x0000000000dc2947 */ /* 0x000fea0003800000 */
        /* <DEDUP_REMOVED lines=30> */
.L_x_4834:
        /* <DEDUP_REMOVED lines=25> */
.L_x_4833:
        /* <DEDUP_REMOVED lines=30> */
.L_x_4836:
        /* <DEDUP_REMOVED lines=25> */
.L_x_4832:
        /* <DEDUP_REMOVED lines=15> */
[----:B-----5:R-:W-:Y:S01]  /*2080*/  LOP3.LUT P2, RZ, R148, 0xff, RZ, 0xc0, !PT ;  /* 0x000000ff94ff7812 */ /* 0x020fe2000784c0ff */
[C---:B------:R-:W-:Y:S01]  /*2090*/  FMUL.FTZ R152, R141.reuse, R152 ;  /* 0x000000988d987220 */ /* 0x040fe20000410000 */
[----:B------:R-:W-:Y:S01]  /*20a0*/  FMUL.FTZ R154, R141, R154 ;  /* 0x0000009a8d9a7220 */ /* 0x000fe20000410000 */
[----:B------:R-:W-:Y:S01]  /*20b0*/  LOP3.LUT P5, RZ, R131, 0xff, RZ, 0xc0, !PT ;  /* 0x000000ff83ff7812 */ /* 0x000fe200078ac0ff */
[C---:B------:R-:W-:Y:S01]  /*20c0*/  FMUL.FTZ R150, R141.reuse, R150 ;  /* 0x000000968d967220 */ /* 0x040fe20000410000 */
[----:B------:R-:W-:Y:S01]  /*20d0*/  FMUL.FTZ R152, R152, UR6 ;  /* 0x0000000698987c20 */ /* 0x000fe20008410000 */
[----:B------:R-:W-:Y:S01]  /*20e0*/  FADD.FTZ R156, R156, -R73 ;  /* 0x800000499c9c7221 */ /* 0x000fe20000010000 */
[----:B------:R-:W-:Y:S01]  /*20f0*/  FMUL.FTZ R154, R154, UR6 ;  /* 0x000000069a9a7c20 */ /* 0x000fe20008410000 */
[----:B------:R-:W-:Y:S01]  /*2100*/  FMUL.FTZ R150, R150, UR6 ;  /* 0x0000000696967c20 */ /* 0x000fe20008410000 */
[----:B------:R-:W-:Y:S01]  /*2110*/  LOP3.LUT P6, RZ, R148, 0xff00, RZ, 0xc0, !PT ;  /* 0x0000ff0094ff7812 */ /* 0x000fe200078cc0ff */
[----:B------:R-:W-:Y:S01]  /*2120*/  FMUL.FTZ R156, R141, R156 ;  /* 0x0000009c8d9c7220 */ /* 0x000fe20000410000 */
[----:B------:R-:W-:-:S02]  /*2130*/  SEL R32, R152, RZ, P2 ;  /* 0x000000ff98207207 */ /* 0x000fc40001000000 */
        /* <DEDUP_REMOVED lines=14> */
.L_x_4838:
        /* <DEDUP_REMOVED lines=22> */
[C---:B------:R-:W-:Y:S02]  /*2380*/  LOP3.LUT P2, RZ, R148.reuse, 0xff0000, RZ, 0xc0, !PT ;  /* 0x00ff000094ff7812 */ /* 0x040fe4000784c0ff */
[C---:B------:R-:W-:Y:S02]  /*2390*/  SEL R33, R65.reuse, RZ, P6 ;  /* 0x000000ff41217207 */ /* 0x040fe40003000000 */
        /* <DEDUP_REMOVED lines=9> */
.L_x_4837:
        /* <DEDUP_REMOVED lines=38> */
.L_x_4839:
        /* <DEDUP_REMOVED lines=31> */
[----:B------:R-:W-:-:S07]  /*2880*/  SEL R67, R67, RZ, P2 ;  /* 0x000000ff43437207 */ /* 0x000fce0001000000 */
.L_x_4835:
[----:B------:R-:W-:Y:S01]  /*2890*/  ISETP.NE.U32.AND P2, PT, RZ, UR4, PT ;  /* 0x00000004ff007c0c */ /* 0x000fe2000bf45070 */
[----:B------:R-:W0:Y:S03]  /*28a0*/  LDC.64 R38, c[0x0][0x468] ;  /* 0x00011a00ff267b82 */ /* 0x000e260000000a00 */
[----:B------:R-:W-:-:S05]  /*28b0*/  ISETP.NE.AND.EX P2, PT, RZ, UR5, PT, P2 ;  /* 0x00000005ff007c0c */ /* 0x000fca000bf45320 */
[----:B------:R-:W1:Y:S08]  /*28c0*/  @P1 LDC.64 R68, c[0x0][0x470] ;  /* 0x00011c00ff441b82 */ /* 0x000e700000000a00 */
[----:B------:R-:W2:Y:S01]  /*28d0*/  @P2 LDC.64 R70, c[0x0][0x478] ;  /* 0x00011e00ff462b82 */ /* 0x000ea20000000a00 */
[----:B0-----:R-:W-:-:S04]  /*28e0*/  IMAD.WIDE.U32 R94, R147, 0x10, R38 ;  /* 0x00000010935e7825 */ /* 0x001fc800078e0026 */
[----:B-1----:R-:W-:-:S04]  /*28f0*/  @P1 IMAD.WIDE.U32 R68, R147, 0x10, R68 ;  /* 0x0000001093441825 */ /* 0x002fc800078e0044 */
[----:B--2---:R-:W-:-:S05]  /*2900*/  @P2 IMAD.WIDE.U32 R70, R147, 0x10, R70 ;  /* 0x0000001093462825 */ /* 0x004fca00078e0046 */
        /* <DEDUP_REMOVED lines=12> */
[----:B------:R-:W-:Y:S01]  /*29d0*/  FADD.FTZ R76, R79, -R76 ;  /* 0x8000004c4f4c7221 */ /* 0x000fe20000010000 */
[----:B------:R-:W-:Y:S01]  /*29e0*/  LOP3.LUT P5, RZ, R132, 0xff, RZ, 0xc0, !PT ;  /* 0x000000ff84ff7812 */ /* 0x000fe200078ac0ff */
[C---:B0-----:R-:W-:Y:S01]  /*29f0*/  FFMA.FTZ R60, R141.reuse, R74, R44 ;  /* 0x0000004a8d3c7223 */ /* 0x041fe2000001002c */
[C---:B------:R-:W-:Y:S01]  /*2a00*/  FFMA.FTZ R61, R141.reuse, R80, R45 ;  /* 0x000000508d3d7223 */ /* 0x040fe2000001002d */
        /* <DEDUP_REMOVED lines=8> */
[----:B------:R-:W-:Y:S02]  /*2a90*/  LOP3.LUT P6, RZ, R146, 0xff00, RZ, 0xc0, !PT ;  /* 0x0000ff0092ff7812 */ /* 0x000fe400078cc0ff */
[----:B------:R-:W-:Y:S01]  /*2aa0*/  SEL R64, R64, RZ, P5 ;  /* 0x000000ff40407207 */ /* 0x000fe20002800000 */
[----:B------:R-:W-:Y:S01]  /*2ab0*/  FMUL.FTZ R67, R63, UR6 ;  /* 0x000000063f437c20 */ /* 0x000fe20008410000 */
[----:B------:R-:W-:Y:S02]  /*2ac0*/  LOP3.LUT P5, RZ, R132, 0xff00, RZ, 0xc0, !PT ;  /* 0x0000ff0084ff7812 */ /* 0x000fe400078ac0ff */
[----:B------:R-:W-:Y:S02]  /*2ad0*/  SEL R33, R65, RZ, P6 ;  /* 0x000000ff41217207 */ /* 0x000fe40003000000 */
[----:B------:R-:W-:-:S02]  /*2ae0*/  LOP3.LUT P6, RZ, R146, 0xff0000, RZ, 0xc0, !PT ;  /* 0x00ff000092ff7812 */ /* 0x000fc400078cc0ff */
[----:B------:R-:W-:Y:S02]  /*2af0*/  SEL R65, R65, RZ, P5 ;  /* 0x000000ff41417207 */ /* 0x000fe40002800000 */
[----:B------:R-:W-:Y:S02]  /*2b00*/  LOP3.LUT P5, RZ, R132, 0xff0000, RZ, 0xc0, !PT ;  /* 0x00ff000084ff7812 */ /* 0x000fe400078ac0ff */
[----:B------:R-:W-:Y:S02]  /*2b10*/  SEL R34, R66, RZ, P6 ;  /* 0x000000ff42227207 */ /* 0x000fe40003000000 */
[----:B------:R-:W-:Y:S02]  /*2b20*/  ISETP.GE.U32.AND P6, PT, R146, 0x1000000, PT ;  /* 0x010000009200780c */ /* 0x000fe40003fc6070 */
[----:B------:R-:W-:Y:S02]  /*2b30*/  SEL R66, R66, RZ, P5 ;  /* 0x000000ff42427207 */ /* 0x000fe40002800000 */
[----:B------:R-:W-:-:S02]  /*2b40*/  ISETP.GE.U32.AND P5, PT, R132, 0x1000000, PT ;  /* 0x010000008400780c */ /* 0x000fc40003fa6070 */
[C---:B------:R-:W-:Y:S02]  /*2b50*/  SEL R35, R67.reuse, RZ, P6 ;  /* 0x000000ff43237207 */ /* 0x040fe40003000000 */
[----:B------:R-:W-:Y:S01]  /*2b60*/  SEL R67, R67, RZ, P5 ;  /* 0x000000ff43437207 */ /* 0x000fe20002800000 */
[----:B------:R-:W-:Y:S08]  /*2b70*/  BRA `(.L_x_4843) ;  /* 0x0000000c00287947 */ /* 0x000ff00003800000 */
.L_x_4842:
        /* <DEDUP_REMOVED lines=8> */
[C---:B------:R-:W-:Y:S01]  /*2c00*/  FFMA.FTZ R74, R141.reuse, R74, R44 ;  /* 0x0000004a8d4a7223 */ /* 0x040fe2000001002c */
[----:B------:R-:W-:Y:S01]  /*2c10*/  FFMA.FTZ R80, R141, R80, R45 ;  /* 0x000000508d507223 */ /* 0x000fe2000001002d */
[----:B------:R-:W-:Y:S01]  /*2c20*/  LOP3.LUT P5, RZ, R132, 0xff, RZ, 0xc0, !PT ;  /* 0x000000ff84ff7812 */ /* 0x000fe200078ac0ff */
[----:B------:R-:W-:Y:S01]  /*2c30*/  FADD.FTZ R78, R83, -R78 ;  /* 0x8000004e534e7221 */ /* 0x000fe20000010000 */
[----:B------:R-:W-:Y:S01]  /*2c40*/  FMUL.FTZ R74, R74, UR6 ;  /* 0x000000064a4a7c20 */ /* 0x000fe20008410000 */
[----:B------:R-:W-:Y:S01]  /*2c50*/  FMUL.FTZ R80, R80, UR6 ;  /* 0x0000000650507c20 */ /* 0x000fe20008410000 */
[C---:B------:R-:W-:Y:S01]  /*2c60*/  FFMA.FTZ R76, R141.reuse, R76, R46 ;  /* 0x0000004c8d4c7223 */ /* 0x040fe2000001002e */
[----:B------:R-:W-:-:S02]  /*2c70*/  FFMA.FTZ R78, R141, R78, R47 ;  /* 0x0000004e8d4e7223 */ /* 0x000fc4000001002f */
[----:B0-----:R-:W-:Y:S01]  /*2c80*/  SEL R32, R74, RZ, P6 ;  /* 0x000000ff4a207207 */ /* 0x001fe20003000000 */
[----:B------:R-:W-:Y:S01]  /*2c90*/  FMUL.FTZ R76, R76, UR6 ;  /* 0x000000064c4c7c20 */ /* 0x000fe20008410000 */
[----:B------:R-:W-:Y:S01]  /*2ca0*/  SEL R64, R74, RZ, P5 ;  /* 0x000000ff4a407207 */ /* 0x000fe20002800000 */
[----:B------:R-:W-:Y:S01]  /*2cb0*/  FMUL.FTZ R78, R78, UR6 ;  /* 0x000000064e4e7c20 */ /* 0x000fe20008410000 */
[----:B------:R-:W-:Y:S02]  /*2cc0*/  LOP3.LUT P6, RZ, R146, 0xff00, RZ, 0xc0, !PT ;  /* 0x0000ff0092ff7812 */ /* 0x000fe400078cc0ff */
[----:B------:R-:W-:Y:S02]  /*2cd0*/  LOP3.LUT P5, RZ, R132, 0xff00, RZ, 0xc0, !PT ;  /* 0x0000ff0084ff7812 */ /* 0x000fe400078ac0ff */
[C---:B------:R-:W-:Y:S02]  /*2ce0*/  SEL R33, R80.reuse, RZ, P6 ;  /* 0x000000ff50217207 */ /* 0x040fe40003000000 */
[----:B------:R-:W-:-:S02]  /*2cf0*/  SEL R65, R80, RZ, P5 ;  /* 0x000000ff50417207 */ /* 0x000fc40002800000 */
[C---:B------:R-:W-:Y:S02]  /*2d00*/  LOP3.LUT P6, RZ, R146.reuse, 0xff0000, RZ, 0xc0, !PT ;  /* 0x00ff000092ff7812 */ /* 0x040fe400078cc0ff */
[----:B------:R-:W-:Y:S02]  /*2d10*/  ISETP.GE.U32.AND P5, PT, R146, 0x1000000, PT ;  /* 0x010000009200780c */ /* 0x000fe40003fa6070 */
[----:B------:R-:W-:Y:S02]  /*2d20*/  SEL R34, R76, RZ, P6 ;  /* 0x000000ff4c227207 */ /* 0x000fe40003000000 */
[----:B------:R-:W-:Y:S02]  /*2d30*/  SEL R35, R78, RZ, P5 ;  /* 0x000000ff4e237207 */ /* 0x000fe40002800000 */
[C---:B------:R-:W-:Y:S02]  /*2d40*/  LOP3.LUT P6, RZ, R132.reuse, 0xff0000, RZ, 0xc0, !PT ;  /* 0x00ff000084ff7812 */ /* 0x040fe400078cc0ff */
[----:B------:R-:W-:-:S02]  /*2d50*/  ISETP.GE.U32.AND P5, PT, R132, 0x1000000, PT ;  /* 0x010000008400780c */ /* 0x000fc40003fa6070 */
[----:B------:R-:W-:Y:S02]  /*2d60*/  SEL R66, R76, RZ, P6 ;  /* 0x000000ff4c427207 */ /* 0x000fe40003000000 */
[----:B------:R-:W-:Y:S01]  /*2d70*/  SEL R67, R78, RZ, P5 ;  /* 0x000000ff4e437207 */ /* 0x000fe20002800000 */
[----:B------:R-:W-:Y:S08]  /*2d80*/  BRA `(.L_x_4843) ;  /* 0x0000000800a47947 */ /* 0x000ff00003800000 */
.L_x_4841:
        /* <DEDUP_REMOVED lines=9> */
[C---:B0-----:R-:W-:Y:S01]  /*2e20*/  FMUL.FTZ R60, R141.reuse, R74 ;  /* 0x0000004a8d3c7220 */ /* 0x041fe20000410000 */
[C---:B------:R-:W-:Y:S01]  /*2e30*/  FMUL.FTZ R61, R141.reuse, R80 ;  /* 0x000000508d3d7220 */ /* 0x040fe20000410000 */
        /* <DEDUP_REMOVED lines=23> */
.L_x_4844:
        /* <DEDUP_REMOVED lines=14> */
[C---:B------:R-:W-:Y:S01]  /*3090*/  FMUL.FTZ R76, R141.reuse, R76 ;  /* 0x0000004c8d4c7220 */ /* 0x040fe20000410000 */
[----:B------:R-:W-:-:S02]  /*30a0*/  FMUL.FTZ R78, R141, R78 ;  /* 0x0000004e8d4e7220 */ /* 0x000fc40000410000 */
        /* <DEDUP_REMOVED lines=17> */
.L_x_4840:
        /* <DEDUP_REMOVED lines=10> */
[C---:B0-----:R-:W-:Y:S01]  /*3260*/  FFMA.FTZ R60, R141.reuse, R74, R44 ;  /* 0x0000004a8d3c7223 */ /* 0x041fe2000001002c */
[C---:B------:R-:W-:Y:S01]  /*3270*/  FFMA.FTZ R61, R141.reuse, R80, R45 ;  /* 0x000000508d3d7223 */ /* 0x040fe2000001002d */
[----:B------:R-:W-:Y:S01]  /*3280*/  LOP3.LUT P6, RZ, R146, 0xff, RZ, 0xc0, !PT ;  /* 0x000000ff92ff7812 */ /* 0x000fe200078cc0ff */
[----:B------:R-:W-:Y:S01]  /*3290*/  FFMA.FTZ R62, R141, R76, R46 ;  /* 0x0000004c8d3e7223 */ /* 0x000fe2000001002e */
[----:B------:R-:W-:Y:S01]  /*32a0*/  FMUL.FTZ R32, R60, UR6 ;  /* 0x000000063c207c20 */ /* 0x000fe20008410000 */
[----:B------:R-:W-:Y:S01]  /*32b0*/  FMUL.FTZ R33, R61, UR6 ;  /* 0x000000063d217c20 */ /* 0x000fe20008410000 */
[----:B------:R-:W-:Y:S01]  /*32c0*/  LOP3.LUT P5, RZ, R146, 0xff00, RZ, 0xc0, !PT ;  /* 0x0000ff0092ff7812 */ /* 0x000fe200078ac0ff */
[----:B------:R-:W-:Y:S01]  /*32d0*/  FFMA.FTZ R63, R141, R78, R47 ;  /* 0x0000004e8d3f7223 */ /* 0x000fe2000001002f */
        /* <DEDUP_REMOVED lines=9> */
.L_x_4846:
        /* <DEDUP_REMOVED lines=11> */
[C---:B------:R-:W-:Y:S01]  /*3420*/  FFMA.FTZ R76, R141.reuse, R76, R46 ;  /* 0x0000004c8d4c7223 */ /* 0x040fe2000001002e */
[----:B------:R-:W-:Y:S01]  /*3430*/  FMUL.FTZ R74, R74, UR6 ;  /* 0x000000064a4a7c20 */ /* 0x000fe20008410000 */
[----:B------:R-:W-:Y:S01]  /*3440*/  FMUL.FTZ R80, R80, UR6 ;  /* 0x0000000650507c20 */ /* 0x000fe20008410000 */
[----:B------:R-:W-:Y:S01]  /*3450*/  LOP3.LUT P5, RZ, R146, 0xff00, RZ, 0xc0, !PT ;  /* 0x0000ff0092ff7812 */ /* 0x000fe200078ac0ff */
[----:B------:R-:W-:Y:S01]  /*3460*/  FFMA.FTZ R78, R141, R78, R47 ;  /* 0x0000004e8d4e7223 */ /* 0x000fe2000001002f */
[----:B------:R-:W-:Y:S01]  /*3470*/  FMUL.FTZ R76, R76, UR6 ;  /* 0x000000064c4c7c20 */ /* 0x000fe20008410000 */
[----:B0-----:R-:W-:-:S02]  /*3480*/  SEL R32, R74, RZ, P6 ;  /* 0x000000ff4a207207 */ /* 0x001fc40003000000 */
[----:B------:R-:W-:Y:S01]  /*3490*/  SEL R33, R80, RZ, P5 ;  /* 0x000000ff50217207 */ /* 0x000fe20002800000 */
[----:B------:R-:W-:Y:S01]  /*34a0*/  FMUL.FTZ R78, R78, UR6 ;  /* 0x000000064e4e7c20 */ /* 0x000fe20008410000 */
[C---:B------:R-:W-:Y:S02]  /*34b0*/  LOP3.LUT P6, RZ, R146.reuse, 0xff0000, RZ, 0xc0, !PT ;  /* 0x00ff000092ff7812 */ /* 0x040fe400078cc0ff */
[----:B------:R-:W-:Y:S02]  /*34c0*/  ISETP.GE.U32.AND P5, PT, R146, 0x1000000, PT ;  /* 0x010000009200780c */ /* 0x000fe40003fa6070 */
[----:B------:R-:W-:Y:S02]  /*34d0*/  SEL R34, R76, RZ, P6 ;  /* 0x000000ff4c227207 */ /* 0x000fe40003000000 */
[----:B------:R-:W-:Y:S01]  /*34e0*/  SEL R35, R78, RZ, P5 ;  /* 0x000000ff4e237207 */ /* 0x000fe20002800000 */
[----:B------:R-:W-:Y:S08]  /*34f0*/  BRA `(.L_x_4843) ;  /* 0x0000000000c87947 */ /* 0x000ff00003800000 */
.L_x_4845:
        /* <DEDUP_REMOVED lines=11> */
[----:B------:R-:W-:Y:S01]  /*35b0*/  LOP3.LUT P6, RZ, R146, 0xff, RZ, 0xc0, !PT ;  /* 0x000000ff92ff7812 */ /* 0x000fe200078cc0ff */
[----:B------:R-:W-:Y:S01]  /*35c0*/  FMUL.FTZ R62, R141, R76 ;  /* 0x0000004c8d3e7220 */ /* 0x000fe20000410000 */
[----:B------:R-:W-:Y:S01]  /*35d0*/  FMUL.FTZ R32, R60, UR6 ;  /* 0x000000063c207c20 */ /* 0x000fe20008410000 */
[----:B------:R-:W-:Y:S01]  /*35e0*/  FMUL.FTZ R33, R61, UR6 ;  /* 0x000000063d217c20 */ /* 0x000fe20008410000 */
[----:B------:R-:W-:Y:S01]  /*35f0*/  LOP3.LUT P5, RZ, R146, 0xff00, RZ, 0xc0, !PT ;  /* 0x0000ff0092ff7812 */ /* 0x000fe200078ac0ff */
[----:B------:R-:W-:Y:S01]  /*3600*/  FMUL.FTZ R63, R141, R78 ;  /* 0x0000004e8d3f7220 */ /* 0x000fe20000410000 */
        /* <DEDUP_REMOVED lines=9> */
.L_x_4847:
        /* <DEDUP_REMOVED lines=15> */
[----:B------:R-:W-:Y:S01]  /*3790*/  FMUL.FTZ R78, R141, R78 ;  /* 0x0000004e8d4e7220 */ /* 0x000fe20000410000 */
[----:B------:R-:W-:Y:S01]  /*37a0*/  FMUL.FTZ R76, R76, UR6 ;  /* 0x000000064c4c7c20 */ /* 0x000fe20008410000 */
[----:B0-----:R-:W-:-:S02]  /*37b0*/  SEL R32, R74, RZ, P6 ;  /* 0x000000ff4a207207 */ /* 0x001fc40003000000 */
[----:B------:R-:W-:Y:S01]  /*37c0*/  SEL R33, R80, RZ, P5 ;  /* 0x000000ff50217207 */ /* 0x000fe20002800000 */
[----:B------:R-:W-:Y:S01]  /*37d0*/  FMUL.FTZ R78, R78, UR6 ;  /* 0x000000064e4e7c20 */ /* 0x000fe20008410000 */
[C---:B------:R-:W-:Y:S02]  /*37e0*/  LOP3.LUT P6, RZ, R146.reuse, 0xff0000, RZ, 0xc0, !PT ;  /* 0x00ff000092ff7812 */ /* 0x040fe400078cc0ff */
[----:B------:R-:W-:Y:S02]  /*37f0*/  ISETP.GE.U32.AND P5, PT, R146, 0x1000000, PT ;  /* 0x010000009200780c */ /* 0x000fe40003fa6070 */
[----:B------:R-:W-:Y:S02]  /*3800*/  SEL R34, R76, RZ, P6 ;  /* 0x000000ff4c227207 */ /* 0x000fe40003000000 */
[----:B------:R-:W-:-:S09]  /*3810*/  SEL R35, R78, RZ, P5 ;  /* 0x000000ff4e237207 */ /* 0x000fd20002800000 */
.L_x_4843:
        /* <DEDUP_REMOVED lines=44> */
.L_x_4850:
        /* <DEDUP_REMOVED lines=33> */
.L_x_4849:
        /* <DEDUP_REMOVED lines=34> */
.L_x_4852:
        /* <DEDUP_REMOVED lines=33> */
.L_x_4848:
        /* <DEDUP_REMOVED lines=27> */
.L_x_4854:
        /* <DEDUP_REMOVED lines=25> */
.L_x_4853:
        /* <DEDUP_REMOVED lines=26> */
.L_x_4855:
        /* <DEDUP_REMOVED lines=24> */
.L_x_4851:
        /* <DEDUP_REMOVED lines=20> */
[----:B------:R-:W-:Y:S01]  /*48c0*/  FFMA.FTZ R61, R141, R98, R53 ;  /* 0x000000628d3d7223 */ /* 0x000fe20000010035 */
[----:B------:R-:W-:Y:S01]  /*48d0*/  FFMA.FTZ R93, R93, R37, R36 ;  /* 0x000000255d5d7223 */ /* 0x000fe20000010024 */
[----:B------:R-:W-:Y:S01]  /*48e0*/  FFMA.FTZ R62, R141, R97, R54 ;  /* 0x000000618d3e7223 */ /* 0x000fe20000010036 */
[----:B------:R-:W-:Y:S01]  /*48f0*/  FMUL.FTZ R64, R60, UR6 ;  /* 0x000000063c407c20 */ /* 0x000fe20008410000 */
[----:B------:R-:W-:Y:S01]  /*4900*/  FMUL.FTZ R65, R61, UR6 ;  /* 0x000000063d417c20 */ /* 0x000fe20008410000 */
[----:B------:R-:W-:Y:S01]  /*4910*/  FADD.FTZ R92, R92, -R93 ;  /* 0x8000005d5c5c7221 */ /* 0x000fe20000010000 */
[----:B------:R-:W-:-:S02]  /*4920*/  FMUL.FTZ R66, R62, UR6 ;  /* 0x000000063e427c20 */ /* 0x000fc40008410000 */
[C---:B------:R-:W-:Y:S01]  /*4930*/  SEL R32, R64.reuse, RZ, P6 ;  /* 0x000000ff40207207 */ /* 0x040fe20003000000 */
        /* <DEDUP_REMOVED lines=9> */
[C---:B------:R-:W-:Y:S02]  /*49d0*/  SEL R34, R66.reuse, RZ, P6 ;  /* 0x000000ff42227207 */ /* 0x040fe40003000000 */
[----:B------:R-:W-:Y:S02]  /*49e0*/  ISETP.GE.U32.AND P6, PT, R127, 0x1000000, PT ;  /* 0x010000007f00780c */ /* 0x000fe40003fc6070 */
[----:B------:R-:W-:Y:S02]  /*49f0*/  SEL R66, R66, RZ, P5 ;  /* 0x000000ff42427207 */ /* 0x000fe40002800000 */
[----:B------:R-:W-:-:S02]  /*4a00*/  ISETP.GE.U32.AND P5, PT, R134, 0x1000000, PT ;  /* 0x010000008600780c */ /* 0x000fc40003fa6070 */
[C---:B------:R-:W-:Y:S02]  /*4a10*/  SEL R35, R67.reuse, RZ, P6 ;  /* 0x000000ff43237207 */ /* 0x040fe40003000000 */
[----:B------:R-:W-:Y:S01]  /*4a20*/  SEL R67, R67, RZ, P5 ;  /* 0x000000ff43437207 */ /* 0x000fe20002800000 */
[----:B------:R-:W-:Y:S08]  /*4a30*/  BRA `(.L_x_4859) ;  /* 0x0000000c00287947 */ /* 0x000ff00003800000 */
.L_x_4858:
        /* <DEDUP_REMOVED lines=9> */
[C---:B------:R-:W-:Y:S01]  /*4ad0*/  FFMA.FTZ R98, R141.reuse, R98, R53 ;  /* 0x000000628d627223 */ /* 0x040fe20000010035 */
[----:B------:R-:W-:Y:S01]  /*4ae0*/  LOP3.LUT P5, RZ, R134, 0xff, RZ, 0xc0, !PT ;  /* 0x000000ff86ff7812 */ /* 0x000fe200078ac0ff */
[----:B------:R-:W-:Y:S01]  /*4af0*/  FADD.FTZ R92, R92, -R93 ;  /* 0x8000005d5c5c7221 */ /* 0x000fe20000010000 */
[----:B------:R-:W-:Y:S01]  /*4b00*/  FMUL.FTZ R158, R158, UR6 ;  /* 0x000000069e9e7c20 */ /* 0x000fe20008410000 */
[----:B------:R-:W-:Y:S01]  /*4b10*/  FMUL.FTZ R98, R98, UR6 ;  /* 0x0000000662627c20 */ /* 0x000fe20008410000 */
[C---:B------:R-:W-:Y:S01]  /*4b20*/  FFMA.FTZ R97, R141.reuse, R97, R54 ;  /* 0x000000618d617223 */ /* 0x040fe20000010036 */
[----:B------:R-:W-:-:S02]  /*4b30*/  FFMA.FTZ R92, R141, R92, R55 ;  /* 0x0000005c8d5c7223 */ /* 0x000fc40000010037 */
[C---:B0-----:R-:W-:Y:S01]  /*4b40*/  SEL R32, R158.reuse, RZ, P6 ;  /* 0x000000ff9e207207 */ /* 0x041fe20003000000 */
        /* <DEDUP_REMOVED lines=16> */
.L_x_4857:
[----:B------:R-:W-:Y:S05]  /*4c50*/  @!P2 BRA `(.L_x_4860) ;  /* 0x000000000084a947 */ /* 0x000fea0003800000 */
[-CC-:B------:R-:W-:Y:S01]  /*4c60*/  FFMA.FTZ R158, R158, R37.reuse, R36.reuse ;  /* 0x000000259e9e7223 */ /* 0x180fe20000010024 */
[-CC-:B------:R-:W-:Y:S01]  /*4c70*/  FFMA.FTZ R99, R99, R37.reuse, R36.reuse ;  /* 0x0000002563637223 */ /* 0x180fe20000010024 */
[-C--:B------:R-:W-:Y:S01]  /*4c80*/  FFMA.FTZ R97, R97, R37.reuse, R36 ;  /* 0x0000002561617223 */ /* 0x080fe20000010024 */
[----:B------:R-:W-:Y:S01]  /*4c90*/  LOP3.LUT P6, RZ, R127, 0xff, RZ, 0xc0, !PT ;  /* 0x000000ff7fff7812 */ /* 0x000fe200078cc0ff */
[----:B------:R-:W-:Y:S01]  /*4ca0*/  FADD.FTZ R158, R155, -R158 ;  /* 0x8000009e9b9e7221 */ /* 0x000fe20000010000 */
[----:B------:R-:W-:Y:S01]  /*4cb0*/  FADD.FTZ R98, R98, -R99 ;  /* 0x8000006362627221 */ /* 0x000fe20000010000 */
[----:B0-----:R-:W-:Y:S01]  /*4cc0*/  FADD.FTZ R62, R96, -R97 ;  /* 0x80000061603e7221 */ /* 0x001fe20000010000 */
[----:B------:R-:W-:Y:S01]  /*4cd0*/  LOP3.LUT P5, RZ, R134, 0xff, RZ, 0xc0, !PT ;  /* 0x000000ff86ff7812 */ /* 0x000fe200078ac0ff */
[C---:B------:R-:W-:Y:S01]  /*4ce0*/  FMUL.FTZ R60, R141.reuse, R158 ;  /* 0x0000009e8d3c7220 */ /* 0x040fe20000410000 */
[----:B------:R-:W-:Y:S01]  /*4cf0*/  FMUL.FTZ R61, R141, R98 ;  /* 0x000000628d3d7220 */ /* 0x000fe20000410000 */
[----:B------:R-:W-:Y:S01]  /*4d00*/  FFMA.FTZ R93, R93, R37, R36 ;  /* 0x000000255d5d7223 */ /* 0x000fe20000010024 */
[----:B------:R-:W-:Y:S01]  /*4d10*/  FMUL.FTZ R62, R141, R62 ;  /* 0x0000003e8d3e7220 */ /* 0x000fe20000410000 */
[----:B------:R-:W-:Y:S01]  /*4d20*/  FMUL.FTZ R64, R60, UR6 ;  /* 0x000000063c407c20 */ /* 0x000fe20008410000 */
[----:B------:R-:W-:Y:S01]  /*4d30*/  FMUL.FTZ R65, R61, UR6 ;  /* 0x000000063d417c20 */ /* 0x000fe20008410000 */
[----:B------:R-:W-:Y:S01]  /*4d40*/  FADD.FTZ R92, R92, -R93 ;  /* 0x8000005d5c5c7221 */ /* 0x000fe20000010000 */
[----:B------:R-:W-:-:S02]  /*4d50*/  FMUL.FTZ R66, R62, UR6 ;  /* 0x000000063e427c20 */ /* 0x000fc40008410000 */
[C---:B------:R-:W-:Y:S01]  /*4d60*/  SEL R32, R64.reuse, RZ, P6 ;  /* 0x000000ff40207207 */ /* 0x040fe20003000000 */
        /* <DEDUP_REMOVED lines=16> */
.L_x_4860:
        /* <DEDUP_REMOVED lines=9> */
[C---:B------:R-:W-:Y:S01]  /*4f00*/  FMUL.FTZ R98, R141.reuse, R98 ;  /* 0x000000628d627220 */ /* 0x040fe20000410000 */
        /* <DEDUP_REMOVED lines=23> */
.L_x_4856:
        /* <DEDUP_REMOVED lines=11> */
[----:B------:R-:W-:Y:S01]  /*5130*/  FFMA.FTZ R61, R141, R98, R53 ;  /* 0x000000628d3d7223 */ /* 0x000fe20000010035 */
        /* <DEDUP_REMOVED lines=15> */
.L_x_4862:
        /* <DEDUP_REMOVED lines=25> */
.L_x_4861:
        /* <DEDUP_REMOVED lines=26> */
.L_x_4863:
        /* <DEDUP_REMOVED lines=24> */
.L_x_4859:
        /* <DEDUP_REMOVED lines=13> */
[----:B------:R-:W-:Y:S01]  /*57b0*/  FFMA.FTZ R85, R85, R37, R36 ;  /* 0x0000002555557223 */ /* 0x000fe20000010024 */
        /* <DEDUP_REMOVED lines=30> */
.L_x_4866:
        /* <DEDUP_REMOVED lines=33> */
.L_x_4865:
[----:B------:R-:W-:Y:S05]  /*5bb0*/  @!P2 BRA `(.L_x_4868) ;  /* 0x000000000084a947 */ /* 0x000fea0003800000 */
[-CC-:B------:R-:W-:Y:S01]  /*5bc0*/  FFMA.FTZ R89, R89, R37.reuse, R36.reuse ;  /* 0x0000002559597223 */ /* 0x180fe20000010024 */
[-CC-:B------:R-:W-:Y:S01]  /*5bd0*/  FFMA.FTZ R87, R87, R37.reuse, R36.reuse ;  /* 0x0000002557577223 */ /* 0x180fe20000010024 */
[-CC-:B------:R-:W-:Y:S01]  /*5be0*/  FFMA.FTZ R85, R85, R37.reuse, R36.reuse ;  /* 0x0000002555557223 */ /* 0x180fe20000010024 */
[----:B------:R-:W-:Y:S01]  /*5bf0*/  LOP3.LUT P6, RZ, R126, 0xff, RZ, 0xc0, !PT ;  /* 0x000000ff7eff7812 */ /* 0x000fe200078cc0ff */
[----:B0-----:R-:W-:Y:S01]  /*5c00*/  FADD.FTZ R60, R88, -R89 ;  /* 0x80000059583c7221 */ /* 0x001fe20000010000 */
[----:B------:R-:W-:Y:S01]  /*5c10*/  FADD.FTZ R84, R84, -R87 ;  /* 0x8000005754547221 */ /* 0x000fe20000010000 */
[----:B------:R-:W-:Y:S01]  /*5c20*/  FADD.FTZ R62, R82, -R85 ;  /* 0x80000055523e7221 */ /* 0x000fe20000010000 */
[----:B------:R-:W-:Y:S01]  /*5c30*/  LOP3.LUT P5, RZ, R135, 0xff, RZ, 0xc0, !PT ;  /* 0x000000ff87ff7812 */ /* 0x000fe200078ac0ff */
[C---:B------:R-:W-:Y:S01]  /*5c40*/  FMUL.FTZ R60, R141.reuse, R60 ;  /* 0x0000003c8d3c7220 */ /* 0x040fe20000410000 */
        /* <DEDUP_REMOVED lines=24> */
.L_x_4868:
        /* <DEDUP_REMOVED lines=33> */
.L_x_4864:
        /* <DEDUP_REMOVED lines=27> */
.L_x_4870:
        /* <DEDUP_REMOVED lines=25> */
.L_x_4869:
[----:B------:R-:W-:Y:S05]  /*6320*/  @!P2 BRA `(.L_x_4871) ;  /* 0x000000000064a947 */ /* 0x000fea0003800000 */
        /* <DEDUP_REMOVED lines=25> */
.L_x_4871:
        /* <DEDUP_REMOVED lines=24> */
.L_x_4867:
        /* <DEDUP_REMOVED lines=10> */
[----:B------:R-:W-:Y:S02]  /*66e0*/  MOV R49, R10 ;  /* 0x0000000a00317202 */ /* 0x000fe40000000f00 */
[----:B0-----:R-:W-:Y:S02]  /*66f0*/  MOV R37, R18 ;  /* 0x0000001200257202 */ /* 0x001fe40000000f00 */
        /* <DEDUP_REMOVED lines=38> */
.L_x_4829:
[----:B------:R-:W0:Y:S08]  /*6960*/  S2UR UR4, SR_CTAID.X ;  /* 0x00000000000479c3 */ /* 0x000e300000002500 */
        /* <DEDUP_REMOVED lines=18> */
.L_x_4873:
        /* <DEDUP_REMOVED lines=15> */
.L_x_5479:


//--------------------- .text._ZN10layer_norm31ln_parallel_residual_bwd_kernelINS_13Kernel_traitsIfffffjLj2560ELj1ELj1ELj4ELj16ENS_18Kernel_traits_baseILj2560EfffffjLj128EEEEELb0ELb0ELb0EEEvNS_9BwdParamsE --------------------------
	.section	.text._ZN10layer_norm31ln_parallel_residual_bwd_kernelINS_13Kernel_traitsIfffffjLj2560ELj1ELj1ELj4ELj16ENS_18Kernel_traits_baseILj2560EfffffjLj128EEEEELb0ELb0ELb0EEEvNS_9BwdParamsE,"ax",@progbits
	.align	128
        .global         _ZN10layer_norm31ln_parallel_residual_bwd_kernelINS_13Kernel_traitsIfffffjLj2560ELj1ELj1ELj4ELj16ENS_18Kernel_traits_baseILj2560EfffffjLj128EEEEELb0ELb0ELb0EEEvNS_9BwdParamsE
        .type           _ZN10layer_norm31ln_parallel_residual_bwd_kernelINS_13Kernel_traitsIfffffjLj2560ELj1ELj1ELj4ELj16ENS_18Kernel_traits_baseILj2560EfffffjLj128EEEEELb0ELb0ELb0EEEvNS_9BwdParamsE,@function
        .size           _ZN10layer_norm31ln_parallel_residual_bwd_kernelINS_13Kernel_traitsIfffffjLj2560ELj1ELj1ELj4ELj16ENS_18Kernel_traits_baseILj2560EfffffjLj128EEEEELb0ELb0ELb0EEEvNS_9BwdParamsE,(.L_x_5480 - _ZN10layer_norm31ln_parallel_residual_bwd_kernelINS_13Kernel_traitsIfffffjLj2560ELj1ELj1ELj4ELj16ENS_18Kernel_traits_baseILj2560EfffffjLj128EEEEELb0ELb0ELb0EEEvNS_9BwdParamsE)
        .other          _ZN10layer_norm31ln_parallel_residual_bwd_kernelINS_13Kernel_traitsIfffffjLj2560ELj1ELj1ELj4ELj16ENS_18Kernel_traits_baseILj2560EfffffjLj128EEEEELb0ELb0ELb0EEEvNS_9BwdParamsE,@"STO_CUDA_ENTRY STV_DEFAULT"
_ZN10layer_norm31ln_parallel_residual_bwd_kernelINS_13Kernel_traitsIfffffjLj2560ELj1ELj1ELj4ELj16ENS_18Kernel_traits_baseILj2560EfffffjLj128EEEEELb0ELb0ELb0EEEvNS_9BwdParamsE:
.text._ZN10layer_norm31ln_parallel_residual_bwd_kernelINS_13Kernel_traitsIfffffjLj2560ELj1ELj1ELj4ELj16ENS_18Kernel_traits_baseILj2560EfffffjLj128EEEEELb0ELb0ELb0EEEvNS_9BwdParamsE:
        /* <DEDUP_REMOVED lines=29> */
[----:B------:R3:W5:Y:S01]  /*01d0*/  @P0 LDG.E.128 R152, desc[UR12][R4.64] ;  /* 0x0000000c04980981 */ /* 0x000762000c1e1d00 */
[----:B------:R-:W4:Y:S02]  /*01e0*/  LDC.64 R28, c[0x0][0x3d0] ;  /* 0x0000f400ff1c7b82 */ /* 0x000f240000000a00 */
[C---:B-1----:R-:W-:Y:S01]  /*01f0*/  @P1 IMAD.WIDE.U32 R18, R33.reuse, 0x10, R12 ;  /* 0x0000001021121825 */ /* 0x042fe200078e000c */
[----:B------:R-:W-:Y:S01]  /*0200*/  @P1 IADD3 R33, PT, PT, R33, 0x80, RZ ;  /* 0x0000008021211810 */ /* 0x000fe20007ffe0ff */
[----:B------:R3:W5:Y:S01]  /*0210*/  @P1 LDG.E.128 R148, desc[UR12][R16.64] ;  /* 0x0000000c10941981 */ /* 0x000762000c1e1d00 */
[----:B------:R-:W-:-:S03]  /*0220*/  P2R R12, PR, RZ, 0x10 ;  /* 0x00000010ff0c7803 */ /* 0x000fc60000000000 */
[C---:B0-----:R-:W-:Y:S01]  /*0230*/  @P2 IMAD.WIDE.U32 R20, R33.reuse, 0x10, R14 ;  /* 0x0000001021142825 */ /* 0x041fe200078e000e */
[----:B------:R3:W5:Y:S01]  /*0240*/  @P1 LDG.E.128 R144, desc[UR12][R18.64] ;  /* 0x0000000c12901981 */ /* 0x000762000c1e1d00 */
[----:B------:R-:W0:Y:S02]  /*0250*/  LDC.64 R30, c[0x0][0x3d8] ;  /* 0x0000f600ff1e7b82 */ /* 0x000e240000000a00 */
[C---:B------:R-:W-:Y:S01]  /*0260*/  @P2 IMAD.WIDE.U32 R22, R33.reuse, 0x10, R22 ;  /* 0x0000001021162825 */ /* 0x040fe200078e0016 */
[----:B------:R-:W-:Y:S01]  /*0270*/  @P2 IADD3 R33, PT, PT, R33, 0x80, RZ ;  /* 0x0000008021212810 */ /* 0x000fe20007ffe0ff */
[----:B------:R3:W5:Y:S04]  /*0280*/  @P2 LDG.E.128 R140, desc[UR12][R20.64] ;  /* 0x0000000c148c2981 */ /* 0x000768000c1e1d00 */
[C---:B------:R-:W-:Y:S01]  /*0290*/  @P3 IMAD.WIDE.U32 R24, R33.reuse, 0x10, R24 ;  /* 0x0000001021183825 */ /* 0x040fe200078e0018 */
[----:B------:R3:W5:Y:S03]  /*02a0*/  @P2 LDG.E.128 R136, desc[UR12][R22.64] ;  /* 0x0000000c16882981 */ /* 0x000766000c1e1d00 */
[C---:B--2---:R-:W-:Y:S01]  /*02b0*/  @P3 IMAD.WIDE.U32 R26, R33.reuse, 0x10, R26 ;  /* 0x00000010211a3825 */ /* 0x044fe200078e001a */
[----:B------:R3:W5:Y:S01]  /*02c0*/  @P3 LDG.E.128 R132, desc[UR12][R24.64] ;  /* 0x0000000c18843981 */ /* 0x000762000c1e1d00 */
[----:B------:R-:W1:Y:S01]  /*02d0*/  S2UR UR4, SR_CTAID.X ;  /* 0x00000000000479c3 */ /* 0x000e620000002500 */
[----:B------:R-:W-:-:S02]  /*02e0*/  @P3 IADD3 R33, PT, PT, R33, 0x80, RZ ;  /* 0x0000008021213810 */ /* 0x000fc40007ffe0ff */
[----:B------:R3:W5:Y:S03]  /*02f0*/  @P3 LDG.E.128 R128, desc[UR12][R26.64] ;  /* 0x0000000c1a803981 */ /* 0x000766000c1e1d00 */
[----:B----4-:R-:W-:-:S04]  /*0300*/  @P4 IMAD.WIDE.U32 R10, R33, 0x10, R28 ;  /* 0x00000010210a4825 */ /* 0x010fc800078e001c */
[----:B0-----:R-:W-:Y:S01]  /*0310*/  @P4 IMAD.WIDE.U32 R14, R33, 0x10, R30 ;  /* 0x00000010210e4825 */ /* 0x001fe200078e001e */
[----:B------:R3:W5:Y:S04]  /*0320*/  @P4 LDG.E.128 R124, desc[UR12][R10.64] ;  /* 0x0000000c0a7c4981 */ /* 0x000768000c1e1d00 */
[----:B------:R3:W5:Y:S01]  /*0330*/  @P4 LDG.E.128 R120, desc[UR12][R14.64] ;  /* 0x0000000c0e784981 */ /* 0x000762000c1e1d00 */
        /* <DEDUP_REMOVED lines=92> */
.L_x_4937:
[----:B0--34-:R-:W4:Y:S01]  /*0900*/  LDC.64 R172, c[0x0][0x3c0] ;  /* 0x0000f000ffac7b82 */ /* 0x019f220000000a00 */
[----:B------:R-:W-:-:S07]  /*0910*/  ISETP.NE.AND P4, PT, R180, RZ, PT ;  /* 0x000000ffb400720c */ /* 0x000fce0003f85270 */
[----:B------:R-:W0:Y:S08]  /*0920*/  LDC.64 R174, c[0x0][0x3c8] ;  /* 0x0000f200ffae7b82 */ /* 0x000e300000000a00 */
[----:B------:R-:W1:Y:S01]  /*0930*/  LDC R9, c[0x0][0x388] ;  /* 0x0000e200ff097b82 */ /* 0x000e620000000800 */
[----:B----4-:R-:W-:-:S06]  /*0940*/  IMAD.WIDE R172, R6, 0x4, R172 ;  /* 0x0000000406ac7825 */ /* 0x010fcc00078e02ac */
[----:B------:R-:W4:Y:S01]  /*0950*/  LDG.E R172, desc[UR12][R172.64] ;  /* 0x0000000cacac7981 */ /* 0x000f22000c1e1900 */
[----:B0-----:R-:W-:-:S05]  /*0960*/  IMAD.WIDE R174, R6, 0x4, R174 ;  /* 0x0000000406ae7825 */ /* 0x001fca00078e02ae */
[----:B-----5:R0:W5:Y:S01]  /*0970*/  LDG.E R5, desc[UR12][R174.64] ;  /* 0x0000000cae057981 */ /* 0x020162000c1e1900 */
[----:B-1----:R-:W-:-:S05]  /*0980*/  IMAD R4, R6, R9, RZ ;  /* 0x0000000906047224 */ /* 0x002fca00078e02ff */
[----:B------:R-:W-:-:S04]  /*0990*/  SHF.R.S32.HI R177, RZ, 0x1f, R4 ;  /* 0x0000001fffb17819 */ /* 0x000fc80000011404 */
[----:B------:R-:W-:Y:S01]  /*09a0*/  LEA.HI R177, R177, R4, RZ, 0x2 ;  /* 0x00000004b1b17211 */ /* 0x000fe200078f10ff */
[----:B------:R-:W-:Y:S01]  /*09b0*/  BSSY.RECONVERGENT B0, `(.L_x_4875) ;  /* 0x0000043000007945 */ /* 0x000fe20003800200 */
[----:B------:R-:W-:Y:S02]  /*09c0*/  ISETP.GE.U32.AND P6, PT, R7, 0x280, PT ;  /* 0x000002800700780c */ /* 0x000fe40003fc6070 */
[----:B------:R-:W-:Y:S01]  /*09d0*/  LEA.HI.SX32 R4, R177, R182, 0x1e ;  /* 0x000000b6b1047211 */ /* 0x000fe200078ff2ff */
[----:B------:R-:W-:Y:S01]  /*09e0*/  HFMA2 R209, -RZ, RZ, 0, 0 ;  /* 0x00000000ffd17431 */ /* 0x000fe200000001ff */
[C---:B------:R-:W-:Y:S02]  /*09f0*/  ISETP.GE.U32.AND P1, PT, R7.reuse, 0x100, PT ;  /* 0x000001000700780c */ /* 0x040fe40003f26070 */
[C---:B------:R-:W-:Y:S02]  /*0a00*/  ISETP.GE.U32.AND P2, PT, R7.reuse, 0x180, PT ;  /* 0x000001800700780c */ /* 0x040fe40003f46070 */
[----:B------:R-:W-:-:S02]  /*0a10*/  ISETP.GE.U32.AND P3, PT, R7, 0x200, PT ;  /* 0x000002000700780c */ /* 0x000fc40003f66070 */
[----:B------:R-:W-:Y:S02]  /*0a20*/  MOV R210, RZ ;  /* 0x000000ff00d27202 */ /* 0x000fe40000000f00 */
[----:B------:R-:W-:Y:S02]  /*0a30*/  P2R R12, PR, RZ, 0x40 ;  /* 0x00000040ff0c7803 */ /* 0x000fe40000000000 */
[----:B------:R-:W-:Y:S02]  /*0a40*/  MOV R208, R4 ;  /* 0x0000000400d07202 */ /* 0x000fe40000000f00 */
[----:B----4-:R-:W-:Y:S01]  /*0a50*/  FSEL R206, R172, RZ, !P4 ;  /* 0x000000ffacce7208 */ /* 0x010fe20006000000 */
[----:B0-----:R-:W-:Y:S06]  /*0a60*/  @!P0 BRA `(.L_x_4876) ;  /* 0x0000000000dc8947 */ /* 0x001fec0003800000 */
[----:B------:R-:W0:Y:S08]  /*0a70*/  LDC.64 R180, c[0x0][0x3a8] ;  /* 0x0000ea00ffb47b82 */ /* 0x000e300000000a00 */
[----:B------:R-:W1:Y:S08]  /*0a80*/  LDC.64 R172, c[0x0][0x430] ;  /* 0x00010c00ffac7b82 */ /* 0x000e700000000a00 */
[----:B------:R-:W4:Y:S01]  /*0a90*/  LDC.64 R176, c[0x0][0x428] ;  /* 0x00010a00ffb07b82 */ /* 0x000f220000000a00 */
[----:B0-----:R-:W-:-:S06]  /*0aa0*/  IMAD.WIDE.U32 R180, R4, 0x10, R180 ;  /* 0x0000001004b47825 */ /* 0x001fcc00078e00b4 */
[----:B------:R-:W3:Y:S01]  /*0ab0*/  LDG.E.128 R180, desc[UR12][R180.64] ;  /* 0x0000000cb4b47981 */ /* 0x000ee2000c1e1d00 */
[----:B-1----:R-:W-:-:S06]  /*0ac0*/  IMAD.WIDE.U32 R172, R4, 0x10, R172 ;  /* 0x0000001004ac7825 */ /* 0x002fcc00078e00ac */
[----:B------:R-:W3:Y:S01]  /*0ad0*/  LDG.E.128 R172, desc[UR12][R172.64] ;  /* 0x0000000cacac7981 */ /* 0x000ee2000c1e1d00 */
[----:B----4-:R-:W-:-:S06]  /*0ae0*/  IMAD.WIDE.U32 R176, R4, 0x10, R176 ;  /* 0x0000001004b07825 */ /* 0x010fcc00078e00b0 */
[----:B------:R-:W4:Y:S01]  /*0af0*/  LDG.E.128 R176, desc[UR12][R176.64] ;  /* 0x0000000cb0b07981 */ /* 0x000f22000c1e1d00 */
[----:B--2---:R-:W-:-:S04]  /*0b00*/  ISETP.NE.U32.AND P0, PT, RZ, UR14, PT ;  /* 0x0000000eff007c0c */ /* 0x004fc8000bf05070 */
[----:B------:R-:W-:-:S13]  /*0b10*/  ISETP.NE.AND.EX P0, PT, RZ, UR15, PT, P0 ;  /* 0x0000000fff007c0c */ /* 0x000fda000bf05300 */
[----:B------:R-:W0:Y:S02]  /*0b20*/  @P0 LDC.64 R190, c[0x0][0x438] ;  /* 0x00010e00ffbe0b82 */ /* 0x000e240000000a00 */
[----:B0-----:R-:W-:-:S05]  /*0b30*/  @P0 IMAD.WIDE.U32 R190, R4, 0x10, R190 ;  /* 0x0000001004be0825 */ /* 0x001fca00078e00be */
[----:B------:R0:W5:Y:S01]  /*0b40*/  @P0 LDG.E.128 R36, desc[UR12][R190.64] ;  /* 0x0000000cbe240981 */ /* 0x000162000c1e1d00 */
[C---:B---3--:R-:W-:Y:S01]  /*0b50*/  FADD.FTZ R0, -R206.reuse, R180 ;  /* 0x000000b4ce007221 */ /* 0x048fe20000010100 */
[----:B------:R-:W-:-:S03]  /*0b60*/  FADD.FTZ R2, -R206, R181 ;  /* 0x000000b5ce027221 */ /* 0x000fc60000010100 */
[C---:B-----5:R-:W-:Y:S01]  /*0b70*/  FMUL.FTZ R3, R5.reuse, R0 ;  /* 0x0000000005037220 */ /* 0x060fe20000410000 */
[----:B------:R-:W-:Y:S01]  /*0b80*/  FMUL.FTZ R2, R5, R2 ;  /* 0x0000000205027220 */ /* 0x000fe20000410000 */
[----:B------:R-:W-:Y:S01]  /*0b90*/  FMUL.FTZ R13, R152, R172 ;  /* 0x000000ac980d7220 */ /* 0x000fe20000410000 */
[----:B------:R-:W-:Y:S01]  /*0ba0*/  FMUL.FTZ R180, R153, R173 ;  /* 0x000000ad99b47220 */ /* 0x000fe20000410000 */
[----:B------:R-:W-:Y:S01]  /*0bb0*/  FADD.FTZ R56, R56, R172 ;  /* 0x000000ac38387221 */ /* 0x000fe20000010000 */
[-C--:B------:R-:W-:Y:S01]  /*0bc0*/  FFMA.FTZ R76, R172, R3.reuse, R76 ;  /* 0x00000003ac4c7223 */ /* 0x080fe2000001004c */
[----:B------:R-:W-:Y:S01]  /*0bd0*/  FADD.FTZ R182, -R206, R182 ;  /* 0x000000b6ceb67221 */ /* 0x000fe20000010100 */
[----:B----4-:R-:W-:Y:S01]  /*0be0*/  FFMA.FTZ R0, R156, R176, R13 ;  /* 0x000000b09c007223 */ /* 0x010fe2000001000d */
[----:B------:R-:W-:Y:S01]  /*0bf0*/  FADD.FTZ R96, R96, R176 ;  /* 0x000000b060607221 */ /* 0x000fe20000010000 */
[----:B------:R-:W-:Y:S01]  /*0c00*/  FFMA.FTZ R116, R176, R3, R116 ;  /* 0x00000003b0747223 */ /* 0x000fe20000010074 */
[----:B------:R-:W-:Y:S01]  /*0c10*/  FADD.FTZ R97, R97, R177 ;  /* 0x000000b161617221 */ /* 0x000fe20000010000 */
[----:B------:R-:W-:Y:S01]  /*0c20*/  FFMA.FTZ R13, R157, R177, R180 ;  /* 0x000000b19d0d7223 */ /* 0x000fe200000100b4 */
[----:B------:R-:W-:Y:S01]  /*0c30*/  FFMA.FTZ R117, R177, R2, R117 ;  /* 0x00000002b1757223 */ /* 0x000fe20000010075 */
[----:B------:R-:W-:Y:S01]  /*0c40*/  FMUL.FTZ R176, R155, R175 ;  /* 0x000000af9bb07220 */ /* 0x000fe20000410000 */
[----:B0-----:R-:W-:Y:S01]  /*0c50*/  FMUL.FTZ R191, R154, R174 ;  /* 0x000000ae9abf7220 */ /* 0x001fe20000410000 */
[----:B------:R-:W-:Y:S01]  /*0c60*/  FADD.FTZ R172, RZ, R0 ;  /* 0x00000000ffac7221 */ /* 0x000fe20000010000 */
[----:B------:R-:W-:Y:S01]  /*0c70*/  FFMA.FTZ R177, R3, R0, RZ ;  /* 0x0000000003b17223 */ /* 0x000fe200000100ff */
[----:B------:R-:W-:Y:S01]  /*0c80*/  FFMA.FTZ R203, R159, R179, R176 ;  /* 0x000000b39fcb7223 */ /* 0x000fe200000100b0 */
[----:B------:R-:W-:Y:S01]  /*0c90*/  FADD.FTZ R208, -R206, R183 ;  /* 0x000000b7ced07221 */ /* 0x000fe20000010100 */
[----:B------:R-:W-:Y:S01]  /*0ca0*/  FMUL.FTZ R193, R5, R182 ;  /* 0x000000b605c17220 */ /* 0x000fe20000410000 */
[----:B------:R-:W-:Y:S01]  /*0cb0*/  FFMA.FTZ R191, R158, R178, R191 ;  /* 0x000000b29ebf7223 */ /* 0x000fe200000100bf */
        /* <DEDUP_REMOVED lines=8> */
[-C--:B------:R-:W-:Y:S01]  /*0d40*/  FFMA.FTZ R118, R178, R193.reuse, R118 ;  /* 0x000000c1b2767223 */ /* 0x080fe20000010076 */
[----:B------:R-:W-:Y:S01]  /*0d50*/  FADD.FTZ R99, R99, R179 ;  /* 0x000000b363637221 */ /* 0x000fe20000010000 */
[-C--:B------:R-:W-:Y:S01]  /*0d60*/  FFMA.FTZ R119, R179, R190.reuse, R119 ;  /* 0x000000beb3777223 */ /* 0x080fe20000010077 */
[----:B------:R-:W-:Y:S01]  /*0d70*/  FADD.FTZ R58, R58, R174 ;  /* 0x000000ae3a3a7221 */ /* 0x000fe20000010000 */
[----:B------:R-:W-:Y:S01]  /*0d80*/  FFMA.FTZ R78, R174, R193, R78 ;  /* 0x000000c1ae4e7223 */ /* 0x000fe2000001004e */
[----:B------:R-:W-:Y:S01]  /*0d90*/  FADD.FTZ R59, R59, R175 ;  /* 0x000000af3b3b7221 */ /* 0x000fe20000010000 */
[----:B------:R-:W-:Y:S01]  /*0da0*/  FFMA.FTZ R79, R175, R190, R79 ;  /* 0x000000beaf4f7223 */ /* 0x000fe2000001004f */
[----:B------:R-:W-:Y:S01]  /*0db0*/  IADD3 R208, PT, PT, R4, 0x80, RZ ;  /* 0x0000008004d07810 */ /* 0x000fe20007ffe0ff */
[----:B------:R-:W-:Y:S01]  /*0dc0*/  FADD.FTZ R209, R172, R203 ;  /* 0x000000cbacd17221 */ /* 0x000fe20000010000 */
[----:B------:R-:W-:-:S07]  /*0dd0*/  FFMA.FTZ R210, R190, R203, R173 ;  /* 0x000000cbbed27223 */ /* 0x000fce00000100ad */
.L_x_4876:
[----:B--23--:R-:W-:Y:S05]  /*0de0*/  BSYNC.RECONVERGENT B0 ;  /* 0x0000000000007941 */ /* 0x00cfea0003800200 */
.L_x_4875:
[----:B------:R-:W-:Y:S04]  /*0df0*/  BSSY.RECONVERGENT B0, `(.L_x_4877) ;  /* 0x0000039000007945 */ /* 0x000fe80003800200 */
[----:B------:R-:W-:Y:S05]  /*0e00*/  @!P1 BRA `(.L_x_4878) ;  /* 0x0000000000dc9947 */ /* 0x000fea0003800000 */
[----:B------:R-:W0:Y:S01]  /*0e10*/  LDC.64 R180, c[0x0][0x3a8] ;  /* 0x0000ea00ffb47b82 */ /* 0x000e220000000a00 */
[----:B------:R-:W-:-:S07]  /*0e20*/  ISETP.NE.U32.AND P0, PT, RZ, UR14, PT ;  /* 0x0000000eff007c0c */ /* 0x000fce000bf05070 */
[----:B------:R-:W1:Y:S08]  /*0e30*/  LDC.64 R172, c[0x0][0x430] ;  /* 0x00010c00ffac7b82 */ /* 0x000e700000000a00 */
[----:B------:R-:W2:Y:S01]  /*0e40*/  LDC.64 R176, c[0x0][0x428] ;  /* 0x00010a00ffb07b82 */ /* 0x000ea20000000a00 */
[----:B------:R-:W-:Y:S01]  /*0e50*/  ISETP.NE.AND.EX P0, PT, RZ, UR15, PT, P0 ;  /* 0x0000000fff007c0c */ /* 0x000fe2000bf05300 */
[----:B0-----:R-:W-:-:S06]  /*0e60*/  IMAD.WIDE.U32 R180, R208, 0x10, R180 ;  /* 0x00000010d0b47825 */ /* 0x001fcc00078e00b4 */
[----:B------:R-:W3:Y:S06]  /*0e70*/  LDG.E.128 R180, desc[UR12][R180.64] ;  /* 0x0000000cb4b47981 */ /* 0x000eec000c1e1d00 */
[----:B------:R-:W0:Y:S01]  /*0e80*/  @P0 LDC.64 R212, c[0x0][0x438] ;  /* 0x00010e00ffd40b82 */ /* 0x000e220000000a00 */
[----:B-1----:R-:W-:-:S06]  /*0e90*/  IMAD.WIDE.U32 R172, R208, 0x10, R172 ;  /* 0x00000010d0ac7825 */ /* 0x002fcc00078e00ac */
[----:B------:R-:W4:Y:S01]  /*0ea0*/  LDG.E.128 R172, desc[UR12][R172.64] ;  /* 0x0000000cacac7981 */ /* 0x000f22000c1e1d00 */
[----:B--2---:R-:W-:-:S06]  /*0eb0*/  IMAD.WIDE.U32 R176, R208, 0x10, R176 ;  /* 0x00000010d0b07825 */ /* 0x004fcc00078e00b0 */
[----:B------:R-:W2:Y:S01]  /*0ec0*/  LDG.E.128 R176, desc[UR12][R176.64] ;  /* 0x0000000cb0b07981 */ /* 0x000ea2000c1e1d00 */
[----:B0-----:R-:W-:-:S05]  /*0ed0*/  @P0 IMAD.WIDE.U32 R212, R208, 0x10, R212 ;  /* 0x00000010d0d40825 */ /* 0x001fca00078e00d4 */
[----:B------:R0:W5:Y:S01]  /*0ee0*/  @P0 LDG.E.128 R32, desc[UR12][R212.64] ;  /* 0x0000000cd4200981 */ /* 0x000162000c1e1d00 */
[----:B------:R-:W-:Y:S01]  /*0ef0*/  IADD3 R208, PT, PT, R208, 0x80, RZ ;  /* 0x00000080d0d07810 */ /* 0x000fe20007ffe0ff */
[C---:B---3--:R-:W-:Y:S01]  /*0f00*/  FADD.FTZ R18, -R206.reuse, R180 ;  /* 0x000000b4ce127221 */ /* 0x048fe20000010100 */
[----:B------:R-:W-:-:S03]  /*0f10*/  FADD.FTZ R22, -R206, R181 ;  /* 0x000000b5ce167221 */ /* 0x000fc60000010100 */
[C---:B-----5:R-:W-:Y:S01]  /*0f20*/  FMUL.FTZ R19, R5.reuse, R18 ;  /* 0x0000001205137220 */ /* 0x060fe20000410000 */
[----:B----4-:R-:W-:Y:S01]  /*0f30*/  FMUL.FTZ R181, R144, R172 ;  /* 0x000000ac90b57220 */ /* 0x010fe20000410000 */
[----:B------:R-:W-:Y:S01]  /*0f40*/  FMUL.FTZ R22, R5, R22 ;  /* 0x0000001605167220 */ /* 0x000fe20000410000 */
[----:B------:R-:W-:Y:S01]  /*0f50*/  FADD.FTZ R52, R52, R172 ;  /* 0x000000ac34347221 */ /* 0x000fe20000010000 */
[----:B--2---:R-:W-:Y:S01]  /*0f60*/  FADD.FTZ R92, R92, R176 ;  /* 0x000000b05c5c7221 */ /* 0x004fe20000010000 */
[----:B------:R-:W-:Y:S01]  /*0f70*/  FFMA.FTZ R18, R148, R176, R181 ;  /* 0x000000b094127223 */ /* 0x000fe200000100b5 */
        /* <DEDUP_REMOVED lines=9> */
[----:B------:R-:W-:Y:S01]  /*1010*/  FADD.FTZ R172, R209, R18 ;  /* 0x00000012d1ac7221 */ /* 0x000fe20000010000 */
[----:B------:R-:W-:Y:S01]  /*1020*/  FADD.FTZ R182, -R206, R182 ;  /* 0x000000b6ceb67221 */ /* 0x000fe20000010100 */
[----:B------:R-:W-:Y:S01]  /*1030*/  FFMA.FTZ R173, R19, R18, R210 ;  /* 0x0000001213ad7223 */ /* 0x000fe200000100d2 */
[----:B------:R-:W-:Y:S01]  /*1040*/  FFMA.FTZ R196, R150, R178, R177 ;  /* 0x000000b296c47223 */ /* 0x000fe200000100b1 */
[----:B------:R-:W-:Y:S01]  /*1050*/  FADD.FTZ R177, R172, R189 ;  /* 0x000000bdacb17221 */ /* 0x000fe20000010000 */
[----:B------:R-:W-:Y:S01]  /*1060*/  FADD.FTZ R204, -R206, R183 ;  /* 0x000000b7cecc7221 */ /* 0x000fe20000010100 */
[----:B------:R-:W-:Y:S01]  /*1070*/  FMUL.FTZ R199, R5, R182 ;  /* 0x000000b605c77220 */ /* 0x000fe20000410000 */
[----:B------:R-:W-:Y:S01]  /*1080*/  FMUL.FTZ R202, R147, R175 ;  /* 0x000000af93ca7220 */ /* 0x000fe20000410000 */
[----:B------:R-:W-:Y:S01]  /*1090*/  FFMA.FTZ R172, R22, R189, R173 ;  /* 0x000000bd16ac7223 */ /* 0x000fe200000100ad */
[----:B------:R-:W-:Y:S01]  /*10a0*/  FMUL.FTZ R204, R5, R204 ;  /* 0x000000cc05cc7220 */ /* 0x000fe20000410000 */
[----:B------:R-:W-:Y:S01]  /*10b0*/  FADD.FTZ R177, R177, R196 ;  /* 0x000000c4b1b17221 */ /* 0x000fe20000010000 */
[----:B------:R-:W-:Y:S01]  /*10c0*/  FFMA.FTZ R202, R151, R179, R202 ;  /* 0x000000b397ca7223 */ /* 0x000fe200000100ca */
[----:B------:R-:W-:Y:S01]  /*10d0*/  FFMA.FTZ R173, R199, R196, R172 ;  /* 0x000000c4c7ad7223 */ /* 0x000fe200000100ac */
[----:B------:R-:W-:Y:S01]  /*10e0*/  FADD.FTZ R94, R94, R178 ;  /* 0x000000b25e5e7221 */ /* 0x000fe20000010000 */
[-C--:B------:R-:W-:Y:S01]  /*10f0*/  FFMA.FTZ R114, R178, R199.reuse, R114 ;  /* 0x000000c7b2727223 */ /* 0x080fe20000010072 */
        /* <DEDUP_REMOVED lines=8> */
.L_x_4878:
[----:B------:R-:W-:Y:S05]  /*1180*/  BSYNC.RECONVERGENT B0 ;  /* 0x0000000000007941 */ /* 0x000fea0003800200 */
.L_x_4877:
[----:B------:R-:W-:Y:S04]  /*1190*/  BSSY.RECONVERGENT B0, `(.L_x_4879) ;  /* 0x0000039000007945 */ /* 0x000fe80003800200 */
[----:B------:R-:W-:Y:S05]  /*11a0*/  @!P2 BRA `(.L_x_4880) ;  /* 0x0000000000dca947 */ /* 0x000fea0003800000 */
[----:B------:R-:W0:Y:S01]  /*11b0*/  LDC.64 R174, c[0x0][0x3a8] ;  /* 0x0000ea00ffae7b82 */ /* 0x000e220000000a00 */
[----:B------:R-:W-:-:S07]  /*11c0*/  ISETP.NE.U32.AND P0, PT, RZ, UR14, PT ;  /* 0x0000000eff007c0c */ /* 0x000fce000bf05070 */
        /* <DEDUP_REMOVED lines=8> */
[----:B------:R-:W-:-:S13]  /*1250*/  ISETP.NE.AND.EX P0, PT, RZ, UR15, PT, P0 ;  /* 0x0000000fff007c0c */ /* 0x000fda000bf05300 */
[----:B------:R-:W0:Y:S02]  /*1260*/  @P0 LDC.64 R20, c[0x0][0x438] ;  /* 0x00010e00ff140b82 */ /* 0x000e240000000a00 */
[----:B0-----:R-:W-:-:S05]  /*1270*/  @P0 IMAD.WIDE.U32 R186, R208, 0x10, R20 ;  /* 0x00000010d0ba0825 */ /* 0x001fca00078e0014 */
[----:B------:R0:W5:Y:S01]  /*1280*/  @P0 LDG.E.128 R28, desc[UR12][R186.64] ;  /* 0x0000000cba1c0981 */ /* 0x000162000c1e1d00 */
[----:B------:R-:W-:Y:S01]  /*1290*/  IADD3 R208, PT, PT, R208, 0x80, RZ ;  /* 0x00000080d0d07810 */ /* 0x000fe20007ffe0ff */
[C---:B---3--:R-:W-:Y:S01]  /*12a0*/  FADD.FTZ R20, -R206.reuse, R180 ;  /* 0x000000b4ce147221 */ /* 0x048fe20000010100 */
[----:B------:R-:W-:-:S03]  /*12b0*/  FADD.FTZ R194, -R206, R181 ;  /* 0x000000b5cec27221 */ /* 0x000fc60000010100 */
[C---:B-----5:R-:W-:Y:S01]  /*12c0*/  FMUL.FTZ R21, R5.reuse, R20 ;  /* 0x0000001405157220 */ /* 0x060fe20000410000 */
[----:B----4-:R-:W-:Y:S01]  /*12d0*/  FMUL.FTZ R181, R136, R172 ;  /* 0x000000ac88b57220 */ /* 0x010fe20000410000 */
[----:B0-----:R-:W-:Y:S01]  /*12e0*/  FMUL.FTZ R186, R5, R194 ;  /* 0x000000c205ba7220 */ /* 0x001fe20000410000 */
[----:B------:R-:W-:Y:S01]  /*12f0*/  FADD.FTZ R182, -R206, R182 ;  /* 0x000000b6ceb67221 */ /* 0x000fe20000010100 */
[----:B--2---:R-:W-:Y:S01]  /*1300*/  FADD.FTZ R88, R88, R176 ;  /* 0x000000b058587221 */ /* 0x004fe20000010000 */
[----:B------:R-:W-:Y:S01]  /*1310*/  FFMA.FTZ R20, R140, R176, R181 ;  /* 0x000000b08c147223 */ /* 0x000fe200000100b5 */
[----:B------:R-:W-:Y:S01]  /*1320*/  FFMA.FTZ R108, R176, R21, R108 ;  /* 0x00000015b06c7223 */ /* 0x000fe2000001006c */
[----:B------:R-:W-:Y:S01]  /*1330*/  FMUL.FTZ R176, R137, R173 ;  /* 0x000000ad89b07220 */ /* 0x000fe20000410000 */
[----:B------:R-:W-:Y:S01]  /*1340*/  FADD.FTZ R89, R89, R177 ;  /* 0x000000b159597221 */ /* 0x000fe20000010000 */
        /* <DEDUP_REMOVED lines=13> */
[----:B------:R-:W-:Y:S01]  /*1420*/  FMUL.FTZ R174, R139, R175 ;  /* 0x000000af8bae7220 */ /* 0x000fe20000410000 */
[----:B------:R-:W-:Y:S01]  /*1430*/  FADD.FTZ R177, R172, R187 ;  /* 0x000000bbacb17221 */ /* 0x000fe20000010000 */
[----:B------:R-:W-:Y:S01]  /*1440*/  FADD.FTZ R200, -R206, R183 ;  /* 0x000000b7cec87221 */ /* 0x000fe20000010100 */
[----:B------:R-:W-:Y:S01]  /*1450*/  FFMA.FTZ R172, R186, R187, R173 ;  /* 0x000000bbbaac7223 */ /* 0x000fe200000100ad */
[----:B------:R-:W-:Y:S01]  /*1460*/  FFMA.FTZ R207, R143, R179, R174 ;  /* 0x000000b38fcf7223 */ /* 0x000fe200000100ae */
[----:B------:R-:W-:Y:S01]  /*1470*/  FADD.FTZ R174, R177, R194 ;  /* 0x000000c2b1ae7221 */ /* 0x000fe20000010000 */
[----:B------:R-:W-:Y:S01]  /*1480*/  FMUL.FTZ R200, R5, R200 ;  /* 0x000000c805c87220 */ /* 0x000fe20000410000 */
        /* <DEDUP_REMOVED lines=9> */
.L_x_4880:
[----:B------:R-:W-:Y:S05]  /*1520*/  BSYNC.RECONVERGENT B0 ;  /* 0x0000000000007941 */ /* 0x000fea0003800200 */
.L_x_4879:
[----:B------:R-:W-:Y:S04]  /*1530*/  BSSY.RECONVERGENT B0, `(.L_x_4881) ;  /* 0x0000039000007945 */ /* 0x000fe80003800200 */
[----:B------:R-:W-:Y:S05]  /*1540*/  @!P3 BRA `(.L_x_4882) ;  /* 0x0000000000dcb947 */ /* 0x000fea0003800000 */
[----:B------:R-:W0:Y:S01]  /*1550*/  LDC.64 R174, c[0x0][0x3a8] ;  /* 0x0000ea00ffae7b82 */ /* 0x000e220000000a00 */
[----:B------:R-:W-:-:S07]  /*1560*/  ISETP.NE.U32.AND P0, PT, RZ, UR14, PT ;  /* 0x0000000eff007c0c */ /* 0x000fce000bf05070 */
[----:B------:R-:W1:Y:S08]  /*1570*/  LDC.64 R172, c[0x0][0x430] ;  /* 0x00010c00ffac7b82 */ /* 0x000e700000000a00 */
[----:B------:R-:W2:Y:S01]  /*1580*/  LDC.64 R176, c[0x0][0x428] ;  /* 0x00010a00ffb07b82 */ /* 0x000ea20000000a00 */
[----:B------:R-:W-:Y:S01]  /*1590*/  ISETP.NE.AND.EX P0, PT, RZ, UR15, PT, P0 ;  /* 0x0000000fff007c0c */ /* 0x000fe2000bf05300 */
[----:B0-----:R-:W-:-:S12]  /*15a0*/  IMAD.WIDE.U32 R174, R208, 0x10, R174 ;  /* 0x00000010d0ae7825 */ /* 0x001fd800078e00ae */
[----:B------:R-:W0:Y:S01]  /*15b0*/  @P0 LDC.64 R184, c[0x0][0x438] ;  /* 0x00010e00ffb80b82 */ /* 0x000e220000000a00 */
[C---:B-1----:R-:W-:Y:S02]  /*15c0*/  IMAD.WIDE.U32 R178, R208.reuse, 0x10, R172 ;  /* 0x00000010d0b27825 */ /* 0x042fe400078e00ac */
[----:B------:R-:W3:Y:S02]  /*15d0*/  LDG.E.128 R172, desc[UR12][R174.64] ;  /* 0x0000000caeac7981 */ /* 0x000ee4000c1e1d00 */
[C---:B--2---:R-:W-:Y:S02]  /*15e0*/  IMAD.WIDE.U32 R180, R208.reuse, 0x10, R176 ;  /* 0x00000010d0b47825 */ /* 0x044fe400078e00b0 */
[----:B------:R-:W2:Y:S04]  /*15f0*/  LDG.E.128 R176, desc[UR12][R178.64] ;  /* 0x0000000cb2b07981 */ /* 0x000ea8000c1e1d00 */
[----:B------:R-:W4:Y:S01]  /*1600*/  LDG.E.128 R180, desc[UR12][R180.64] ;  /* 0x0000000cb4b47981 */ /* 0x000f22000c1e1d00 */
[----:B0-----:R-:W-:-:S05]  /*1610*/  @P0 IMAD.WIDE.U32 R212, R208, 0x10, R184 ;  /* 0x00000010d0d40825 */ /* 0x001fca00078e00b8 */
[----:B------:R0:W5:Y:S01]  /*1620*/  @P0 LDG.E.128 R24, desc[UR12][R212.64] ;  /* 0x0000000cd4180981 */ /* 0x000162000c1e1d00 */
[----:B------:R-:W-:Y:S01]  /*1630*/  IADD3 R208, PT, PT, R208, 0x80, RZ ;  /* 0x00000080d0d07810 */ /* 0x000fe20007ffe0ff */
[C---:B---3--:R-:W-:Y:S01]  /*1640*/  FADD.FTZ R172, -R206.reuse, R172 ;  /* 0x000000acceac7221 */ /* 0x048fe20000010100 */
[C---:B------:R-:W-:Y:S01]  /*1650*/  FADD.FTZ R188, -R206.reuse, R173 ;  /* 0x000000adcebc7221 */ /* 0x040fe20000010100 */
[C---:B------:R-:W-:Y:S01]  /*1660*/  FADD.FTZ R192, -R206.reuse, R174 ;  /* 0x000000aecec07221 */ /* 0x040fe20000010100 */
[----:B------:R-:W-:Y:S01]  /*1670*/  FADD.FTZ R198, -R206, R175 ;  /* 0x000000afcec67221 */ /* 0x000fe20000010100 */
[C---:B-----5:R-:W-:Y:S01]  /*1680*/  FMUL.FTZ R23, R5.reuse, R172 ;  /* 0x000000ac05177220 */ /* 0x060fe20000410000 */
[C---:B------:R-:W-:Y:S01]  /*1690*/  FMUL.FTZ R188, R5.reuse, R188 ;  /* 0x000000bc05bc7220 */ /* 0x040fe20000410000 */
[C---:B------:R-:W-:Y:S01]  /*16a0*/  FMUL.FTZ R195, R5.reuse, R192 ;  /* 0x000000c005c37220 */ /* 0x040fe20000410000 */
[----:B------:R-:W-:Y:S01]  /*16b0*/  FMUL.FTZ R198, R5, R198 ;  /* 0x000000c605c67220 */ /* 0x000fe20000410000 */
[----:B--2---:R-:W-:Y:S01]  /*16c0*/  FMUL.FTZ R173, R128, R176 ;  /* 0x000000b080ad7220 */ /* 0x004fe20000410000 */
[----:B------:R-:W-:Y:S01]  /*16d0*/  FMUL.FTZ R172, R129, R177 ;  /* 0x000000b181ac7220 */ /* 0x000fe20000410000 */
[----:B------:R-:W-:Y:S01]  /*16e0*/  FMUL.FTZ R174, R131, R179 ;  /* 0x000000b383ae7220 */ /* 0x000fe20000410000 */
[----:B------:R-:W-:Y:S01]  /*16f0*/  FADD.FTZ R44, R44, R176 ;  /* 0x000000b02c2c7221 */ /* 0x000fe20000010000 */
[----:B----4-:R-:W-:Y:S01]  /*1700*/  FFMA.FTZ R184, R132, R180, R173 ;  /* 0x000000b484b87223 */ /* 0x010fe200000100ad */
[----:B------:R-:W-:Y:S01]  /*1710*/  FMUL.FTZ R173, R130, R178 ;  /* 0x000000b282ad7220 */ /* 0x000fe20000410000 */
[----:B------:R-:W-:Y:S01]  /*1720*/  FFMA.FTZ R185, R133, R181, R172 ;  /* 0x000000b585b97223 */ /* 0x000fe200000100ac */
[----:B------:R-:W-:Y:S01]  /*1730*/  FFMA.FTZ R205, R135, R183, R174 ;  /* 0x000000b787cd7223 */ /* 0x000fe200000100ae */
[----:B------:R-:W-:Y:S01]  /*1740*/  FADD.FTZ R172, R209, R184 ;  /* 0x000000b8d1ac7221 */ /* 0x000fe20000010000 */
[----:B------:R-:W-:Y:S01]  /*1750*/  FFMA.FTZ R192, R134, R182, R173 ;  /* 0x000000b686c07223 */ /* 0x000fe200000100ad */
[----:B------:R-:W-:Y:S01]  /*1760*/  FFMA.FTZ R173, R23, R184, R210 ;  /* 0x000000b817ad7223 */ /* 0x000fe200000100d2 */
[----:B------:R-:W-:Y:S01]  /*1770*/  FADD.FTZ R84, R84, R180 ;  /* 0x000000b454547221 */ /* 0x000fe20000010000 */
[----:B------:R-:W-:Y:S01]  /*1780*/  FADD.FTZ R175, R172, R185 ;  /* 0x000000b9acaf7221 */ /* 0x000fe20000010000 */
[----:B------:R-:W-:Y:S01]  /*1790*/  FFMA.FTZ R104, R180, R23, R104 ;  /* 0x00000017b4687223 */ /* 0x000fe20000010068 */
[----:B------:R-:W-:Y:S01]  /*17a0*/  FFMA.FTZ R172, R188, R185, R173 ;  /* 0x000000b9bcac7223 */ /* 0x000fe200000100ad */
[----:B------:R-:W-:Y:S01]  /*17b0*/  FFMA.FTZ R64, R176, R23, R64 ;  /* 0x00000017b0407223 */ /* 0x000fe20000010040 */
[----:B------:R-:W-:Y:S01]  /*17c0*/  FADD.FTZ R174, R175, R192 ;  /* 0x000000c0afae7221 */ /* 0x000fe20000010000 */
[----:B------:R-:W-:Y:S01]  /*17d0*/  FADD.FTZ R85, R85, R181 ;  /* 0x000000b555557221 */ /* 0x000fe20000010000 */
[----:B------:R-:W-:Y:S01]  /*17e0*/  FFMA.FTZ R173, R195, R192, R172 ;  /* 0x000000c0c3ad7223 */ /* 0x000fe200000100ac */
        /* <DEDUP_REMOVED lines=13> */
.L_x_4882:
[----:B------:R-:W-:Y:S05]  /*18c0*/  BSYNC.RECONVERGENT B0 ;  /* 0x0000000000007941 */ /* 0x000fea0003800200 */
.L_x_4881:
        /* <DEDUP_REMOVED lines=20> */
[----:B----4-:R-:W-:Y:S01]  /*1a10*/  FMUL.FTZ R16, R121, R173 ;  /* 0x000000ad79107220 */ /* 0x010fe20000410000 */
[----:B------:R-:W-:Y:S01]  /*1a20*/  FMUL.FTZ R17, R120, R172 ;  /* 0x000000ac78117220 */ /* 0x000fe20000410000 */
[----:B------:R-:W-:Y:S01]  /*1a30*/  FADD.FTZ R182, -R206, R182 ;  /* 0x000000b6ceb67221 */ /* 0x000fe20000010100 */
[----:B------:R-:W-:Y:S01]  /*1a40*/  FADD.FTZ R40, R40, R172 ;  /* 0x000000ac28287221 */ /* 0x000fe20000010000 */
[----:B------:R-:W-:Y:S01]  /*1a50*/  FFMA.FTZ R60, R172, R11, R60 ;  /* 0x0000000bac3c7223 */ /* 0x000fe2000001003c */
[----:B--2---:R-:W-:Y:S01]  /*1a60*/  FADD.FTZ R81, R81, R177 ;  /* 0x000000b151517221 */ /* 0x004fe20000010000 */
[----:B0-----:R-:W-:Y:S01]  /*1a70*/  FFMA.FTZ R15, R125, R177, R16 ;  /* 0x000000b17d0f7223 */ /* 0x001fe20000010010 */
[----:B------:R-:W-:Y:S01]  /*1a80*/  FFMA.FTZ R101, R177, R8, R101 ;  /* 0x00000008b1657223 */ /* 0x000fe20000010065 */
[----:B------:R-:W-:Y:S01]  /*1a90*/  FFMA.FTZ R10, R124, R176, R17 ;  /* 0x000000b07c0a7223 */ /* 0x000fe20000010011 */
[----:B------:R-:W-:-:S03]  /*1aa0*/  FMUL.FTZ R177, R122, R174 ;  /* 0x000000ae7ab17220 */ /* 0x000fc60000410000 */
        /* <DEDUP_REMOVED lines=9> */
[----:B------:R-:W-:Y:S01]  /*1b40*/  FADD.FTZ R206, -R206, R183 ;  /* 0x000000b7cece7221 */ /* 0x000fe20000010100 */
[----:B------:R-:W-:Y:S01]  /*1b50*/  FMUL.FTZ R176, R123, R175 ;  /* 0x000000af7bb07220 */ /* 0x000fe20000410000 */
[----:B------:R-:W-:Y:S01]  /*1b60*/  FFMA.FTZ R172, R8, R15, R177 ;  /* 0x0000000f08ac7223 */ /* 0x000fe200000100b1 */
[----:B------:R-:W-:Y:S01]  /*1b70*/  FADD.FTZ R42, R42, R174 ;  /* 0x000000ae2a2a7221 */ /* 0x000fe20000010000 */
[----:B------:R-:W-:Y:S01]  /*1b80*/  FFMA.FTZ R62, R174, R17, R62 ;  /* 0x00000011ae3e7223 */ /* 0x000fe2000001003e */
[----:B------:R-:W-:Y:S01]  /*1b90*/  FADD.FTZ R174, R173, R16 ;  /* 0x00000010adae7221 */ /* 0x000fe20000010000 */
[----:B------:R-:W-:Y:S01]  /*1ba0*/  FMUL.FTZ R14, R5, R206 ;  /* 0x000000ce050e7220 */ /* 0x000fe20000410000 */
[----:B------:R-:W-:Y:S01]  /*1bb0*/  FFMA.FTZ R201, R127, R179, R176 ;  /* 0x000000b37fc97223 */ /* 0x000fe200000100b0 */
        /* <DEDUP_REMOVED lines=9> */
.L_x_4884:
[----:B------:R-:W-:Y:S05]  /*1c50*/  BSYNC.RECONVERGENT B0 ;  /* 0x0000000000007941 */ /* 0x000fea0003800200 */
.L_x_4883:
        /* <DEDUP_REMOVED lines=32> */
.L_x_4886:
[----:B------:R-:W-:Y:S05]  /*1e60*/  BSYNC.RECONVERGENT B0 ;  /* 0x0000000000007941 */ /* 0x000fea0003800200 */
.L_x_4885:
        /* <DEDUP_REMOVED lines=55> */
.L_x_4891:
        /* <DEDUP_REMOVED lines=17> */
.L_x_4890:
        /* <DEDUP_REMOVED lines=20> */
.L_x_4893:
        /* <DEDUP_REMOVED lines=21> */
.L_x_4889:
        /* <DEDUP_REMOVED lines=21> */
.L_x_4895:
        /* <DEDUP_REMOVED lines=17> */
.L_x_4894:
        /* <DEDUP_REMOVED lines=20> */
.L_x_4896:
        /* <DEDUP_REMOVED lines=20> */
.L_x_4892:
        /* <DEDUP_REMOVED lines=14> */
.L_x_4888:
[----:B------:R-:W-:Y:S05]  /*2b40*/  BSYNC.RECONVERGENT B0 ;  /* 0x0000000000007941 */ /* 0x000fea0003800200 */
.L_x_4887:
        /* <DEDUP_REMOVED lines=34> */
.L_x_4901:
        /* <DEDUP_REMOVED lines=17> */
.L_x_4900:
        /* <DEDUP_REMOVED lines=21> */
.L_x_4903:
        /* <DEDUP_REMOVED lines=13> */
.L_x_4899:
        /* <DEDUP_REMOVED lines=29> */
.L_x_4905:
        /* <DEDUP_REMOVED lines=17> */
.L_x_4904:
        /* <DEDUP_REMOVED lines=21> */
.L_x_4906:
        /* <DEDUP_REMOVED lines=12> */
.L_x_4902:
        /* <DEDUP_REMOVED lines=10> */
.L_x_4898:
[----:B------:R-:W-:Y:S05]  /*3630*/  BSYNC.RECONVERGENT B0 ;  /* 0x0000000000007941 */ /* 0x000fea0003800200 */
.L_x_4897:
        /* <DEDUP_REMOVED lines=34> */
.L_x_4911:
        /* <DEDUP_REMOVED lines=17> */
.L_x_4910:
        /* <DEDUP_REMOVED lines=21> */
.L_x_4913:
        /* <DEDUP_REMOVED lines=13> */
.L_x_4909:
        /* <DEDUP_REMOVED lines=29> */
.L_x_4915:
        /* <DEDUP_REMOVED lines=17> */
.L_x_4914:
        /* <DEDUP_REMOVED lines=21> */
.L_x_4916:
        /* <DEDUP_REMOVED lines=12> */
.L_x_4912:
        /* <DEDUP_REMOVED lines=10> */
.L_x_4908:
[----:B------:R-:W-:Y:S05]  /*4120*/  BSYNC.RECONVERGENT B0 ;  /* 0x0000000000007941 */ /* 0x000fea0003800200 */
.L_x_4907:
        /* <DEDUP_REMOVED lines=34> */
.L_x_4921:
        /* <DEDUP_REMOVED lines=17> */
.L_x_4920:
        /* <DEDUP_REMOVED lines=21> */
.L_x_4923:
        /* <DEDUP_REMOVED lines=13> */
.L_x_4919:
        /* <DEDUP_REMOVED lines=29> */
.L_x_4925:
        /* <DEDUP_REMOVED lines=17> */
.L_x_4924:
        /* <DEDUP_REMOVED lines=21> */
.L_x_4926:
        /* <DEDUP_REMOVED lines=12> */
.L_x_4922:
        /* <DEDUP_REMOVED lines=10> */
.L_x_4918:
[----:B------:R-:W-:Y:S05]  /*4c10*/  BSYNC.RECONVERGENT B0 ;  /* 0x0000000000007941 */ /* 0x000fea0003800200 */
.L_x_4917:
        /* <DEDUP_REMOVED lines=34> */
.L_x_4931:
        /* <DEDUP_REMOVED lines=17> */
.L_x_4930:
        /* <DEDUP_REMOVED lines=21> */
.L_x_4933:
        /* <DEDUP_REMOVED lines=13> */
.L_x_4929:
        /* <DEDUP_REMOVED lines=29> */
.L_x_4935:
        /* <DEDUP_REMOVED lines=17> */
.L_x_4934:
        /* <DEDUP_REMOVED lines=21> */
.L_x_4936:
        /* <DEDUP_REMOVED lines=12> */
.L_x_4932:
[----:B------:R-:W0:Y:S08]  /*5660*/  @P4 LDC.64 R208, c[0x0][0x478] ;  /* 0x00011e00ffd04b82 */ /* 0x000e300000000a00 */
[----:B------:R-:W1:Y:S08]  /*5670*/  LDC.64 R178, c[0x0][0x468] ;  /* 0x00011a00ffb27b82 */ /* 0x000e700000000a00 */
[----:B------:R-:W2:Y:S01]  /*5680*/  @P5 LDC.64 R176, c[0x0][0x470] ;  /* 0x00011c00ffb05b82 */ /* 0x000ea20000000a00 */
[----:B0-----:R-:W-:-:S05]  /*5690*/  @P4 IMAD.WIDE.U32 R208, R4, 0x10, R208 ;  /* 0x0000001004d04825 */ /* 0x001fca00078e00d0 */
[----:B------:R0:W-:Y:S01]  /*56a0*/  @P4 STG.E.128 desc[UR12][R208.64], R168 ;  /* 0x000000a8d0004986 */ /* 0x0001e2000c101d0c */
[----:B-1----:R-:W-:-:S05]  /*56b0*/  IMAD.WIDE.U32 R178, R4, 0x10, R178 ;  /* 0x0000001004b27825 */ /* 0x002fca00078e00b2 */
[----:B------:R0:W-:Y:S01]  /*56c0*/  STG.E.128 desc[UR12][R178.64], R172 ;  /* 0x000000acb2007986 */ /* 0x0001e2000c101d0c */
[----:B--2---:R-:W-:-:S05]  /*56d0*/  @P5 IMAD.WIDE.U32 R176, R4, 0x10, R176 ;  /* 0x0000001004b05825 */ /* 0x004fca00078e00b0 */
[----:B------:R0:W-:Y:S02]  /*56e0*/  @P5 STG.E.128 desc[UR12][R176.64], R164 ;  /* 0x000000a4b0005986 */ /* 0x0001e4000c101d0c */
.L_x_4928:
[----:B------:R-:W-:Y:S05]  /*56f0*/  BSYNC.RECONVERGENT B0 ;  /* 0x0000000000007941 */ /* 0x000fea0003800200 */
.L_x_4927:
[----:B------:R-:W-:Y:S01]  /*5700*/  ISETP.NE.AND P4, PT, R181, RZ, PT ;  /* 0x000000ffb500720c */ /* 0x000fe20003f85270 */
[----:B------:R-:W-:-:S12]  /*5710*/  UPLOP3.LUT UP1, UPT, UPT, UPT, UP1, 0x40, 0x4 ;  /* 0x000000000004789c */ /* 0x000fd80003f2e810 */
[----:B------:R-:W-:Y:S05]  /*5720*/  @!P4 BRA `(.L_x_4937) ;  /* 0xffffffb00074c947 */ /* 0x000fea000383ffff */
.L_x_4874:
[----:B------:R-:W1:Y:S01]  /*5730*/  S2UR UR4, SR_CTAID.X ;  /* 0x00000000000479c3 */ /* 0x000e620000002500 */
[----:B------:R-:W-:Y:S01]  /*5740*/  BSSY.RECONVERGENT B0, `(.L_x_4938) ;  /* 0x0000011000007945 */ /* 0x000fe20003800200 */
[----:B-1----:R-:W-:-:S05]  /*5750*/  IMAD R9, R9, UR4, RZ ;  /* 0x0000000409097c24 */ /* 0x002fca000f8e02ff */
[----:B------:R-:W-:Y:S01]  /*5760*/  LEA.HI R11, R9, R182, RZ, 0x1e ;  /* 0x000000b6090b7211 */ /* 0x000fe200078ff0ff */
[----:B------:R-:W-:Y:S06]  /*5770*/  @!P0 BRA `(.L_x_4939) ;  /* 0x0000000000348947 */ /* 0x000fec0003800000 */
[----:B------:R-:W1:Y:S08]  /*5780*/  LDC.64 R2, c[0x0][0x440] ;  /* 0x00011000ff027b82 */ /* 0x000e700000000a00 */
[----:B-----5:R-:W2:Y:S08]  /*5790*/  LDC.64 R4, c[0x0][0x448] ;  /* 0x00011200ff047b82 */ /* 0x020eb00000000a00 */
[----:B------:R-:W0:Y:S08]  /*57a0*/  LDC.64 R6, c[0x0][0x450] ;  /* 0x00011400ff067b82 */ /* 0x000e300000000a00 */
[----:B------:R-:W3:Y:S01]  /*57b0*/  LDC.64 R8, c[0x0][0x458] ;  /* 0x00011600ff087b82 */ /* 0x000ee20000000a00 */
[----:B-1----:R-:W-:-:S05]  /*57c0*/  IMAD.WIDE.U32 R2, R11, 0x10, R2 ;  /* 0x000000100b027825 */ /* 0x002fca00078e0002 */
[----:B------:R1:W-:Y:S01]  /*57d0*/  STG.E.128 desc[UR12][R2.64], R96 ;  /* 0x0000006002007986 */ /* 0x0003e2000c101d0c */
[----:B--2---:R-:W-:-:S05]  /*57e0*/  IMAD.WIDE.U32 R4, R11, 0x10, R4 ;  /* 0x000000100b047825 */ /* 0x004fca00078e0004 */
[----:B------:R1:W-:Y:S01]  /*57f0*/  STG.E.128 desc[UR12][R4.64], R116 ;  /* 0x0000007404007986 */ /* 0x0003e2000c101d0c */
[----:B0-----:R-:W-:-:S05]  /*5800*/  IMAD.WIDE.U32 R6, R11, 0x10, R6 ;  /* 0x000000100b067825 */ /* 0x001fca00078e0006 */
[----:B------:R1:W-:Y:S01]  /*5810*/  STG.E.128 desc[UR12][R6.64], R56 ;  /* 0x0000003806007986 */ /* 0x0003e2000c101d0c */
[C---:B---3--:R-:W-:Y:S01]  /*5820*/  IMAD.WIDE.U32 R8, R11.reuse, 0x10, R8 ;  /* 0x000000100b087825 */ /* 0x048fe200078e0008 */
[----:B------:R-:W-:-:S04]  /*5830*/  IADD3 R11, PT, PT, R11, 0x80, RZ ;  /* 0x000000800b0b7810 */ /* 0x000fc80007ffe0ff */
[----:B------:R1:W-:Y:S03]  /*5840*/  STG.E.128 desc[UR12][R8.64], R76 ;  /* 0x0000004c08007986 */ /* 0x0003e6000c101d0c */
.L_x_4939:
[----:B------:R-:W-:Y:S05]  /*5850*/  BSYNC.RECONVERGENT B0 ;  /* 0x0000000000007941 */ /* 0x000fea0003800200 */
.L_x_4938:
[----:B------:R-:W-:Y:S04]  /*5860*/  BSSY.RECONVERGENT B0, `(.L_x_4940) ;  /* 0x000000f000007945 */ /* 0x000fe80003800200 */
[----:B------:R-:W-:Y:S05]  /*5870*/  @!P1 BRA `(.L_x_4941) ;  /* 0x0000000000349947 */ /* 0x000fea0003800000 */
[----:B-1----:R-:W1:Y:S08]  /*5880*/  LDC.64 R2, c[0x0][0x440] ;  /* 0x00011000ff027b82 */ /* 0x002e700000000a00 */
        /* <DEDUP_REMOVED lines=12> */
.L_x_4941:
[----:B------:R-:W-:Y:S05]  /*5950*/  BSYNC.RECONVERGENT B0 ;  /* 0x0000000000007941 */ /* 0x000fea0003800200 */
.L_x_4940:
        /* <DEDUP_REMOVED lines=15> */
.L_x_4943:
[----:B------:R-:W-:Y:S05]  /*5a50*/  BSYNC.RECONVERGENT B0 ;  /* 0x0000000000007941 */ /* 0x000fea0003800200 */
.L_x_4942:
        /* <DEDUP_REMOVED lines=15> */
.L_x_4945:
[----:B------:R-:W-:Y:S05]  /*5b50*/  BSYNC.RECONVERGENT B0 ;  /* 0x0000000000007941 */ /* 0x000fea0003800200 */
.L_x_4944:
[----:B------:R-:W-:-:S13]  /*5b60*/  ISETP.NE.AND P0, PT, R12, RZ, PT ;  /* 0x000000ff0c00720c */ /* 0x000fda0003f05270 */
[----:B------:R-:W-:Y:S05]  /*5b70*/  @!P0 EXIT ;  /* 0x000000000000894d */ /* 0x000fea0003800000 */
[----:B-1----:R-:W1:Y:S08]  /*5b80*/  LDC.64 R2, c[0x0][0x440] ;  /* 0x00011000ff027b82 */ /* 0x002e700000000a00 */
[----:B-----5:R-:W2:Y:S08]  /*5b90*/  LDC.64 R4, c[0x0][0x448] ;  /* 0x00011200ff047b82 */ /* 0x020eb00000000a00 */
[----:B------:R-:W0:Y:S08]  /*5ba0*/  LDC.64 R6, c[0x0][0x450] ;  /* 0x00011400ff067b82 */ /* 0x000e300000000a00 */
[----:B------:R-:W3:Y:S01]  /*5bb0*/  LDC.64 R8, c[0x0][0x458] ;  /* 0x00011600ff087b82 */ /* 0x000ee20000000a00 */
[----:B-1----:R-:W-:-:S05]  /*5bc0*/  IMAD.WIDE.U32 R2, R11, 0x10, R2 ;  /* 0x000000100b027825 */ /* 0x002fca00078e0002 */
[----:B------:R-:W-:Y:S01]  /*5bd0*/  STG.E.128 desc[UR12][R2.64], R80 ;  /* 0x0000005002007986 */ /* 0x000fe2000c101d0c */
[----:B--2---:R-:W-:-:S05]  /*5be0*/  IMAD.WIDE.U32 R4, R11, 0x10, R4 ;  /* 0x000000100b047825 */ /* 0x004fca00078e0004 */
[----:B------:R-:W-:Y:S01]  /*5bf0*/  STG.E.128 desc[UR12][R4.64], R100 ;  /* 0x0000006404007986 */ /* 0x000fe2000c101d0c */
[----:B0-----:R-:W-:-:S05]  /*5c00*/  IMAD.WIDE.U32 R6, R11, 0x10, R6 ;  /* 0x000000100b067825 */ /* 0x001fca00078e0006 */
[----:B------:R-:W-:Y:S01]  /*5c10*/  STG.E.128 desc[UR12][R6.64], R40 ;  /* 0x0000002806007986 */ /* 0x000fe2000c101d0c */
[----:B---3--:R-:W-:-:S05]  /*5c20*/  IMAD.WIDE.U32 R8, R11, 0x10, R8 ;  /* 0x000000100b087825 */ /* 0x008fca00078e0008 */
[----:B------:R-:W-:Y:S01]  /*5c30*/  STG.E.128 desc[UR12][R8.64], R60 ;  /* 0x0000003c08007986 */ /* 0x000fe2000c101d0c */
[----:B------:R-:W-:Y:S05]  /*5c40*/  EXIT ;  /* 0x000000000000794d */ /* 0x000fea0003800000 */
.L_x_4946:
        /* <DEDUP_REMOVED lines=11> */
.L_x_5480:


//--------------------- .text._ZN10layer_norm31ln_parallel_residual_bwd_kernelINS_13Kernel_traitsIfffffjLj2560ELj1ELj1ELj4ELj16ENS_18Kernel_traits_baseILj2560EfffffjLj128EEEEELb0ELb0ELb1EEEvNS_9BwdParamsE --------------------------
	.section	.text._ZN10layer_norm31ln_parallel_residual_bwd_kernelINS_13Kernel_traitsIfffffjLj2560ELj1ELj1ELj4ELj16ENS_18Kernel_traits_baseILj2560EfffffjLj128EEEEELb0ELb0ELb1EEEvNS_9BwdParamsE,"ax",@progbits
	.align	128
        .global         _ZN10layer_norm31ln_parallel_residual_bwd_kernelINS_13Kernel_traitsIfffffjLj2560ELj1ELj1ELj4ELj16ENS_18Kernel_traits_baseILj2560EfffffjLj128EEEEELb0ELb0ELb1EEEvNS_9BwdParamsE
        .type           _ZN10layer_norm31ln_parallel_residual_bwd_kernelINS_13Kernel_traitsIfffffjLj2560ELj1ELj1ELj4ELj16ENS_18Kernel_traits_baseILj2560EfffffjLj128EEEEELb0ELb0ELb1EEEvNS_9BwdParamsE,@function
        .size           _ZN10layer_norm31ln_parallel_residual_bwd_kernelINS_13Kernel_traitsIfffffjLj2560ELj1ELj1ELj4ELj16ENS_18Kernel_traits_baseILj2560EfffffjLj128EEEEELb0ELb0ELb1EEEvNS_9BwdParamsE,(.L_x_5481 - _ZN10layer_norm31ln_parallel_residual_bwd_kernelINS_13Kernel_traitsIfffffjLj2560ELj1ELj1ELj4ELj16ENS_18Kernel_traits_baseILj2560EfffffjLj128EEEEELb0ELb0ELb1EEEvNS_9BwdParamsE)
        .other          _ZN10layer_norm31ln_parallel_residual_bwd_kernelINS_13Kernel_traitsIfffffjLj2560ELj1ELj1ELj4ELj16ENS_18Kernel_traits_baseILj2560EfffffjLj128EEEEELb0ELb0ELb1EEEvNS_9BwdParamsE,@"STO_CUDA_ENTRY STV_DEFAULT"
_ZN10layer_norm31ln_parallel_residual_bwd_kernelINS_13Kernel_traitsIfffffjLj2560ELj1ELj1ELj4ELj16ENS_18Kernel_traits_baseILj2560EfffffjLj128EEEEELb0ELb0ELb1EEEvNS_9BwdParamsE:
.text._ZN10layer_norm31ln_parallel_residual_bwd_kernelINS_13Kernel_traitsIfffffjLj2560ELj1ELj1ELj4ELj16ENS_18Kernel_traits_baseILj2560EfffffjLj128EEEEELb0ELb0ELb1EEEvNS_9BwdParamsE:
        /* <DEDUP_REMOVED lines=110> */
.L_x_4990:
[----:B------:R-:W2:Y:S01]  /*06e0*/  LDC.64 R210, c[0x0][0x3c0] ;  /* 0x0000f000ffd27b82 */ /* 0x000ea20000000a00 */
[----:B01----:R-:W-:-:S05]  /*06f0*/  IMAD R72, R208, UR16, RZ ;  /* 0x00000010d0487c24 */ /* 0x003fca000f8e02ff */
[----:B------:R-:W-:Y:S02]  /*0700*/  SHF.R.S32.HI R73, RZ, 0x1f, R72 ;  /* 0x0000001fff497819 */ /* 0x000fe40000011448 */
[----:B------:R-:W0:Y:S02]  /*0710*/  LDC.64 R104, c[0x0][0x430] ;  /* 0x00010c00ff687b82 */ /* 0x000e240000000a00 */
[----:B------:R-:W-:-:S04]  /*0720*/  LEA.HI R73, R73, R72, RZ, 0x2 ;  /* 0x0000004849497211 */ /* 0x000fc800078f10ff */
[----:B------:R-:W-:Y:S02]  /*0730*/  LEA.HI.SX32 R221, R73, R140, 0x1e ;  /* 0x0000008c49dd7211 */ /* 0x000fe400078ff2ff */
[----:B------:R-:W3:Y:S08]  /*0740*/  LDC.64 R156, c[0x0][0x3a8] ;  /* 0x0000ea00ff9c7b82 */ /* 0x000ef00000000a00 */
[----:B------:R-:W4:Y:S01]  /*0750*/  LDC.64 R108, c[0x0][0x428] ;  /* 0x00010a00ff6c7b82 */ /* 0x000f220000000a00 */
[----:B--2---:R-:W-:-:S07]  /*0760*/  IMAD.WIDE R210, R208, 0x4, R210 ;  /* 0x00000004d0d27825 */ /* 0x004fce00078e02d2 */
[----:B------:R-:W2:Y:S01]  /*0770*/  LDC.64 R98, c[0x0][0x3c8] ;  /* 0x0000f200ff627b82 */ /* 0x000ea20000000a00 */
[----:B------:R1:W2:Y:S01]  /*0780*/  LDG.E R210, desc[UR12][R210.64] ;  /* 0x0000000cd2d27981 */ /* 0x0002a2000c1e1900 */
[C---:B------:R-:W-:Y:S02]  /*0790*/  IADD3 R219, PT, PT, R221.reuse, 0x80, RZ ;  /* 0x00000080dddb7810 */ /* 0x040fe40007ffe0ff */
[C---:B------:R-:W-:Y:S02]  /*07a0*/  IADD3 R217, PT, PT, R221.reuse, 0x100, RZ ;  /* 0x00000100ddd97810 */ /* 0x040fe40007ffe0ff */
[C---:B------:R-:W-:Y:S01]  /*07b0*/  IADD3 R215, PT, PT, R221.reuse, 0x180, RZ ;  /* 0x00000180ddd77810 */ /* 0x040fe20007ffe0ff */
[C---:B0-----:R-:W-:Y:S01]  /*07c0*/  IMAD.WIDE.U32 R72, R221.reuse, 0x10, R104 ;  /* 0x00000010dd487825 */ /* 0x041fe200078e0068 */
[----:B-1----:R-:W-:-:S03]  /*07d0*/  IADD3 R211, PT, PT, R221, 0x200, RZ ;  /* 0x00000200ddd37810 */ /* 0x002fc60007ffe0ff */
[--C-:B---3--:R-:W-:Y:S02]  /*07e0*/  IMAD.WIDE.U32 R140, R221, 0x10, R156.reuse ;  /* 0x00000010dd8c7825 */ /* 0x108fe400078e009c */
[----:B------:R-:W3:Y:S02]  /*07f0*/  LDG.E.128 R72, desc[UR12][R72.64] ;  /* 0x0000000c48487981 */ /* 0x000ee4000c1e1d00 */
[--C-:B------:R-:W-:Y:S02]  /*0800*/  IMAD.WIDE.U32 R144, R219, 0x10, R156.reuse ;  /* 0x00000010db907825 */ /* 0x100fe400078e009c */
[----:B------:R-:W3:Y:S02]  /*0810*/  LDG.E.128 R140, desc[UR12][R140.64] ;  /* 0x0000000c8c8c7981 */ /* 0x000ee4000c1e1d00 */
[--C-:B------:R-:W-:Y:S02]  /*0820*/  IMAD.WIDE.U32 R148, R217, 0x10, R156.reuse ;  /* 0x00000010d9947825 */ /* 0x100fe400078e009c */
[----:B------:R-:W3:Y:S02]  /*0830*/  LDG.E.128 R144, desc[UR12][R144.64] ;  /* 0x0000000c90907981 */ /* 0x000ee4000c1e1d00 */
[----:B------:R-:W-:-:S02]  /*0840*/  IMAD.WIDE.U32 R152, R215, 0x10, R156 ;  /* 0x00000010d7987825 */ /* 0x000fc400078e009c */
[----:B------:R-:W3:Y:S02]  /*0850*/  LDG.E.128 R148, desc[UR12][R148.64] ;  /* 0x0000000c94947981 */ /* 0x000ee4000c1e1d00 */
[----:B------:R-:W-:Y:S02]  /*0860*/  IMAD.WIDE.U32 R156, R211, 0x10, R156 ;  /* 0x00000010d39c7825 */ /* 0x000fe400078e009c */
[----:B------:R-:W3:Y:S02]  /*0870*/  LDG.E.128 R152, desc[UR12][R152.64] ;  /* 0x0000000c98987981 */ /* 0x000ee4000c1e1d00 */
[----:B----4-:R-:W-:Y:S02]  /*0880*/  IMAD.WIDE.U32 R76, R221, 0x10, R108 ;  /* 0x00000010dd4c7825 */ /* 0x010fe400078e006c */
[----:B------:R-:W4:Y:S02]  /*0890*/  LDG.E.128 R156, desc[UR12][R156.64] ;  /* 0x0000000c9c9c7981 */ /* 0x000f24000c1e1d00 */
[----:B--2---:R-:W-:-:S02]  /*08a0*/  IMAD.WIDE R98, R208, 0x4, R98 ;  /* 0x00000004d0627825 */ /* 0x004fc400078e0262 */
[----:B------:R-:W2:Y:S04]  /*08b0*/  LDG.E.128 R76, desc[UR12][R76.64] ;  /* 0x0000000c4c4c7981 */ /* 0x000ea8000c1e1d00 */
[----:B------:R-:W2:Y:S01]  /*08c0*/  LDG.E R213, desc[UR12][R98.64] ;  /* 0x0000000c62d57981 */ /* 0x000ea2000c1e1900 */
[----:B------:R-:W-:-:S04]  /*08d0*/  IMAD.WIDE.U32 R80, R219, 0x10, R104 ;  /* 0x00000010db507825 */ /* 0x000fc800078e0068 */
[----:B------:R-:W-:Y:S02]  /*08e0*/  IMAD.WIDE.U32 R92, R219, 0x10, R108 ;  /* 0x00000010db5c7825 */ /* 0x000fe400078e006c */
[----:B------:R-:W2:Y:S04]  /*08f0*/  LDG.E.128 R80, desc[UR12][R80.64] ;  /* 0x0000000c50507981 */ /* 0x000ea8000c1e1d00 */
[----:B------:R-:W2:Y:S01]  /*0900*/  LDG.E.128 R92, desc[UR12][R92.64] ;  /* 0x0000000c5c5c7981 */ /* 0x000ea2000c1e1d00 */
        /* <DEDUP_REMOVED lines=12> */
[----:B------:R-:W-:-:S04]  /*09d0*/  ISETP.NE.U32.AND P1, PT, RZ, UR14, PT ;  /* 0x0000000eff007c0c */ /* 0x000fc8000bf25070 */
[----:B------:R-:W-:-:S13]  /*09e0*/  ISETP.NE.AND.EX P1, PT, RZ, UR15, PT, P1 ;  /* 0x0000000fff007c0c */ /* 0x000fda000bf25310 */
[----:B------:R-:W0:Y:S08]  /*09f0*/  @P1 LDC.64 R226, c[0x0][0x438] ;  /* 0x00010e00ffe21b82 */ /* 0x000e300000000a00 */
[----:B------:R-:W1:Y:S08]  /*0a00*/  @P1 LDC.64 R224, c[0x0][0x438] ;  /* 0x00010e00ffe01b82 */ /* 0x000e700000000a00 */
[----:B------:R-:W1:Y:S08]  /*0a10*/  @P1 LDC.64 R222, c[0x0][0x438] ;  /* 0x00010e00ffde1b82 */ /* 0x000e700000000a00 */
[----:B------:R-:W1:Y:S08]  /*0a20*/  @P1 LDC.64 R230, c[0x0][0x438] ;  /* 0x00010e00ffe61b82 */ /* 0x000e700000000a00 */
[----:B------:R-:W1:Y:S01]  /*0a30*/  @P1 LDC.64 R228, c[0x0][0x438] ;  /* 0x00010e00ffe41b82 */ /* 0x000e620000000a00 */
[----:B------:R-:W-:Y:S01]  /*0a40*/  ISETP.NE.AND P2, PT, RZ, UR11, PT ;  /* 0x0000000bff007c0c */ /* 0x000fe2000bf45270 */
[----:B0-----:R-:W-:-:S04]  /*0a50*/  @P1 IMAD.WIDE.U32 R226, R217, 0x10, R226 ;  /* 0x00000010d9e21825 */ /* 0x001fc800078e00e2 */
[----:B-1----:R-:W-:Y:S01]  /*0a60*/  @P1 IMAD.WIDE.U32 R224, R215, 0x10, R224 ;  /* 0x00000010d7e01825 */ /* 0x002fe200078e00e0 */
[----:B-----5:R-:W5:Y:S03]  /*0a70*/  @P1 LDG.E.128 R120, desc[UR12][R226.64] ;  /* 0x0000000ce2781981 */ /* 0x020f66000c1e1d00 */
[----:B------:R-:W-:Y:S01]  /*0a80*/  @P1 IMAD.WIDE.U32 R222, R211, 0x10, R222 ;  /* 0x00000010d3de1825 */ /* 0x000fe200078e00de */
[----:B------:R0:W5:Y:S04]  /*0a90*/  @P1 LDG.E.128 R124, desc[UR12][R224.64] ;  /* 0x0000000ce07c1981 */ /* 0x000168000c1e1d00 */
[----:B------:R1:W5:Y:S01]  /*0aa0*/  @P1 LDG.E.128 R128, desc[UR12][R222.64] ;  /* 0x0000000cde801981 */ /* 0x000362000c1e1d00 */
[----:B------:R-:W-:-:S05]  /*0ab0*/  @P1 IMAD.WIDE.U32 R230, R221, 0x10, R230 ;  /* 0x00000010dde61825 */ /* 0x000fca00078e00e6 */
[----:B------:R-:W5:Y:S01]  /*0ac0*/  @P1 LDG.E.128 R112, desc[UR12][R230.64] ;  /* 0x0000000ce6701981 */ /* 0x000f62000c1e1d00 */
[----:B------:R-:W-:-:S05]  /*0ad0*/  @P1 IMAD.WIDE.U32 R228, R219, 0x10, R228 ;  /* 0x00000010dbe41825 */ /* 0x000fca00078e00e4 */
[----:B------:R1:W5:Y:S01]  /*0ae0*/  @P1 LDG.E.128 R116, desc[UR12][R228.64] ;  /* 0x0000000ce4741981 */ /* 0x000362000c1e1d00 */
[----:B------:R-:W-:Y:S01]  /*0af0*/  FSEL R233, R210, RZ, !P2 ;  /* 0x000000ffd2e97208 */ /* 0x000fe20005000000 */
[----:B---3--:R-:W-:-:S04]  /*0b00*/  FMUL.FTZ R237, R48, R72 ;  /* 0x0000004830ed7220 */ /* 0x008fc80000410000 */
[C---:B------:R-:W-:Y:S01]  /*0b10*/  FADD.FTZ R232, -R233.reuse, R140 ;  /* 0x0000008ce9e87221 */ /* 0x040fe20000010100 */
[C---:B------:R-:W-:Y:S01]  /*0b20*/  FADD.FTZ R236, -R233.reuse, R141 ;  /* 0x0000008de9ec7221 */ /* 0x040fe20000010100 */
[C---:B------:R-:W-:Y:S01]  /*0b30*/  FADD.FTZ R234, -R233.reuse, R146 ;  /* 0x00000092e9ea7221 */ /* 0x040fe20000010100 */
[C---:B0-----:R-:W-:Y:S01]  /*0b40*/  FADD.FTZ R224, -R233.reuse, R147 ;  /* 0x00000093e9e07221 */ /* 0x041fe20000010100 */
[----:B------:R-:W-:Y:S01]  /*0b50*/  FMUL.FTZ R141, R50, R74 ;  /* 0x0000004a328d7220 */ /* 0x000fe20000410000 */
[C---:B------:R-:W-:Y:S01]  /*0b60*/  FADD.FTZ R238, -R233.reuse, R142 ;  /* 0x0000008ee9ee7221 */ /* 0x040fe20000010100 */
[----:B----4-:R-:W-:Y:S01]  /*0b70*/  FADD.FTZ R146, -R233, R156 ;  /* 0x0000009ce9927221 */ /* 0x010fe20000010100 */
[----:B------:R-:W-:Y:S01]  /*0b80*/  FMUL.FTZ R156, R49, R73 ;  /* 0x00000049319c7220 */ /* 0x000fe20000410000 */
[----:B--2---:R-:W-:Y:S01]  /*0b90*/  FFMA.FTZ R237, R68, R76, R237 ;  /* 0x0000004c44ed7223 */ /* 0x004fe200000100ed */
[----:B------:R-:W-:Y:S02]  /*0ba0*/  FMUL.FTZ R226, R213, R232 ;  /* 0x000000e8d5e27220 */ /* 0x000fe40000410000 */
[----:B------:R-:W-:Y:S01]  /*0bb0*/  FFMA.FTZ R232, R69, R77, R156 ;  /* 0x0000004d45e87223 */ /* 0x000fe2000001009c */
[----:B------:R-:W-:Y:S01]  /*0bc0*/  FADD.FTZ R147, RZ, R237 ;  /* 0x000000edff937221 */ /* 0x000fe20000010000 */
[----:B------:R-:W-:Y:S01]  /*0bd0*/  FMUL.FTZ R243, R213, R236 ;  /* 0x000000ecd5f37220 */ /* 0x000fe20000410000 */
[----:B-1----:R-:W-:Y:S01]  /*0be0*/  FFMA.FTZ R222, R226, R237, RZ ;  /* 0x000000ede2de7223 */ /* 0x002fe200000100ff */
[----:B------:R-:W-:Y:S01]  /*0bf0*/  FMUL.FTZ R228, R51, R75 ;  /* 0x0000004b33e47220 */ /* 0x000fe20000410000 */
[----:B------:R-:W-:Y:S01]  /*0c00*/  FFMA.FTZ R230, R70, R78, R141 ;  /* 0x0000004e46e67223 */ /* 0x000fe2000001008d */
[----:B------:R-:W-:Y:S01]  /*0c10*/  FADD.FTZ R147, R232, R147 ;  /* 0x00000093e8937221 */ /* 0x000fe20000010000 */
[----:B------:R-:W-:Y:S01]  /*0c20*/  FADD.FTZ R240, -R233, R143 ;  /* 0x0000008fe9f07221 */ /* 0x000fe20000010100 */
[----:B------:R-:W-:Y:S01]  /*0c30*/  FMUL.FTZ R241, R213, R238 ;  /* 0x000000eed5f17220 */ /* 0x000fe20000410000 */
        /* <DEDUP_REMOVED lines=8> */
[----:B------:R-:W-:Y:S01]  /*0cc0*/  FMUL.FTZ R240, R45, R81 ;  /* 0x000000512df07220 */ /* 0x000fe20000410000 */
[----:B------:R-:W-:Y:S01]  /*0cd0*/  FFMA.FTZ R229, R64, R92, R229 ;  /* 0x0000005c40e57223 */ /* 0x000fe200000100e5 */
[----:B------:R-:W-:Y:S01]  /*0ce0*/  FADD.FTZ R234, R228, R147 ;  /* 0x00000093e4ea7221 */ /* 0x000fe20000010000 */
[----:B------:R-:W-:Y:S01]  /*0cf0*/  FADD.FTZ R220, -R233, R145 ;  /* 0x00000091e9dc7221 */ /* 0x000fe20000010100 */
        /* <DEDUP_REMOVED lines=26> */
[C---:B------:R-:W-:Y:S01]  /*0ea0*/  FMUL.FTZ R224, R213.reuse, R224 ;  /* 0x000000e0d5e07220 */ /* 0x040fe20000410000 */
[C---:B------:R-:W-:Y:S01]  /*0eb0*/  FMUL.FTZ R210, R213.reuse, R212 ;  /* 0x000000d4d5d27220 */ /* 0x040fe20000410000 */
        /* <DEDUP_REMOVED lines=45> */
[----:B------:R-:W-:Y:S01]  /*1190*/  FFMA.FTZ R145, R53, R109, R150 ;  /* 0x0000006d35917223 */ /* 0x000fe20000010096 */
[----:B------:R-:W-:Y:S01]  /*11a0*/  FADD.FTZ R150, R146, R147 ;  /* 0x0000009392967221 */ /* 0x000fe20000010000 */
[----:B------:R-:W-:Y:S01]  /*11b0*/  FFMA.FTZ R148, R54, R110, R143 ;  /* 0x0000006e36947223 */ /* 0x000fe2000001008f */
        /* <DEDUP_REMOVED lines=44> */
.L_x_4949:
[----:B------:R-:W-:Y:S05]  /*1480*/  BSYNC.RECONVERGENT B0 ;  /* 0x0000000000007941 */ /* 0x000fea0003800200 */
.L_x_4948:
        /* <DEDUP_REMOVED lines=128> */
.L_x_4952:
        /* <DEDUP_REMOVED lines=17> */
.L_x_4951:
        /* <DEDUP_REMOVED lines=20> */
.L_x_4954:
        /* <DEDUP_REMOVED lines=21> */
.L_x_4950:
        /* <DEDUP_REMOVED lines=21> */
.L_x_4956:
        /* <DEDUP_REMOVED lines=17> */
.L_x_4955:
        /* <DEDUP_REMOVED lines=20> */
.L_x_4957:
        /* <DEDUP_REMOVED lines=20> */
.L_x_4953:
        /* <DEDUP_REMOVED lines=37> */
.L_x_4960:
        /* <DEDUP_REMOVED lines=17> */
.L_x_4959:
        /* <DEDUP_REMOVED lines=18> */
.L_x_4962:
        /* <DEDUP_REMOVED lines=13> */
.L_x_4958:
        /* <DEDUP_REMOVED lines=23> */
.L_x_4964:
        /* <DEDUP_REMOVED lines=17> */
.L_x_4963:
        /* <DEDUP_REMOVED lines=18> */
.L_x_4965:
        /* <DEDUP_REMOVED lines=12> */
.L_x_4961:
        /* <DEDUP_REMOVED lines=32> */
.L_x_4968:
        /* <DEDUP_REMOVED lines=17> */
.L_x_4967:
        /* <DEDUP_REMOVED lines=18> */
.L_x_4970:
        /* <DEDUP_REMOVED lines=13> */
.L_x_4966:
        /* <DEDUP_REMOVED lines=23> */
.L_x_4972:
        /* <DEDUP_REMOVED lines=17> */
.L_x_4971:
        /* <DEDUP_REMOVED lines=18> */
.L_x_4973:
        /* <DEDUP_REMOVED lines=12> */
.L_x_4969:
        /* <DEDUP_REMOVED lines=32> */
.L_x_4976:
        /* <DEDUP_REMOVED lines=17> */
.L_x_4975:
        /* <DEDUP_REMOVED lines=18> */
.L_x_4978:
        /* <DEDUP_REMOVED lines=13> */
.L_x_4974:
        /* <DEDUP_REMOVED lines=23> */
.L_x_4980:
        /* <DEDUP_REMOVED lines=17> */
.L_x_4979:
        /* <DEDUP_REMOVED lines=18> */
.L_x_4981:
        /* <DEDUP_REMOVED lines=12> */
.L_x_4977:
        /* <DEDUP_REMOVED lines=32> */
.L_x_4984:
        /* <DEDUP_REMOVED lines=17> */
.L_x_4983:
        /* <DEDUP_REMOVED lines=18> */
.L_x_4986:
        /* <DEDUP_REMOVED lines=13> */
.L_x_4982:
        /* <DEDUP_REMOVED lines=23> */
.L_x_4988:
        /* <DEDUP_REMOVED lines=17> */
.L_x_4987:
        /* <DEDUP_REMOVED lines=18> */
.L_x_4989:
        /* <DEDUP_REMOVED lines=12> */
.L_x_4985:
        /* <DEDUP_REMOVED lines=11> */
[----:B-1----:R-:W-:Y:S02]  /*4b90*/  MOV R73, R22 ;  /* 0x0000001600497202 */ /* 0x002fe40000000f00 */
        /* <DEDUP_REMOVED lines=78> */
.L_x_4947:
        /* <DEDUP_REMOVED lines=33> */
.L_x_4991:
        /* <DEDUP_REMOVED lines=15> */
.L_x_5481:


//--------------------- .text._ZN10layer_norm31ln_parallel_residual_bwd_kernelINS_13Kernel_traitsIfffffjLj2560ELj1ELj1ELj4ELj16ENS_18Kernel_traits_baseILj2560EfffffjLj128EEEEELb0ELb1ELb0EEEvNS_9BwdParamsE --------------------------
	.section	.text._ZN10layer_norm31ln_parallel_residual_bwd_kernelINS_13Kernel_traitsIfffffjLj2560ELj1ELj1ELj4ELj16ENS_18Kernel_traits_baseILj2560EfffffjLj128EEEEELb0ELb1ELb0EEEvNS_9BwdParamsE,"ax",@progbits
	.align	128
        .global         _ZN10layer_norm31ln_parallel_residual_bwd_kernelINS_13Kernel_traitsIfffffjLj2560ELj1ELj1ELj4ELj16ENS_18Kernel_traits_baseILj2560EfffffjLj128EEEEELb0ELb1ELb0EEEvNS_9BwdParamsE
        .type           _ZN10layer_norm31ln_parallel_residual_bwd_kernelINS_13Kernel_traitsIfffffjLj2560ELj1ELj1ELj4ELj16ENS_18Kernel_traits_baseILj2560EfffffjLj128EEEEELb0ELb1ELb0EEEvNS_9BwdParamsE,@function
        .size           _ZN10layer_norm31ln_parallel_residual_bwd_kernelINS_13Kernel_traitsIfffffjLj2560ELj1ELj1ELj4ELj16ENS_18Kernel_traits_baseILj2560EfffffjLj128EEEEELb0ELb1ELb0EEEvNS_9BwdParamsE,(.L_x_5482 - _ZN10layer_norm31ln_parallel_residual_bwd_kernelINS_13Kernel_traitsIfffffjLj2560ELj1ELj1ELj4ELj16ENS_18Kernel_traits_baseILj2560EfffffjLj128EEEEELb0ELb1ELb0EEEvNS_9BwdParamsE)
        .other          _ZN10layer_norm31ln_parallel_residual_bwd_kernelINS_13Kernel_traitsIfffffjLj2560ELj1ELj1ELj4ELj16ENS_18Kernel_traits_baseILj2560EfffffjLj128EEEEELb0ELb1ELb0EEEvNS_9BwdParamsE,@"STO_CUDA_ENTRY STV_DEFAULT"
_ZN10layer_norm31ln_parallel_residual_bwd_kernelINS_13Kernel_traitsIfffffjLj2560ELj1ELj1ELj4ELj16ENS_18Kernel_traits_baseILj2560EfffffjLj128EEEEELb0ELb1ELb0EEEvNS_9BwdParamsE:
.text._ZN10layer_norm31ln_parallel_residual_bwd_kernelINS_13Kernel_traitsIfffffjLj2560ELj1ELj1ELj4ELj16ENS_18Kernel_traits_baseILj2560EfffffjLj128EEEEELb0ELb1ELb0EEEvNS_9BwdParamsE:
        /* <DEDUP_REMOVED lines=28> */
[----:B--2---:R0:W5:Y:S02]  /*01c0*/  @P0 LDG.E.128 R20, desc[UR12][R8.64] ;  /* 0x0000000c08140981 */ /* 0x004164000c1e1d00 */
[----:B------:R-:W2:Y:S01]  /*01d0*/  @P3 LDC.64 R2, c[0x0][0x3d0] ;  /* 0x0000f400ff023b82 */ /* 0x000ea20000000a00 */
[C---:B-1----:R-:W-:Y:S01]  /*01e0*/  @P1 IMAD.WIDE.U32 R14, R5.reuse, 0x10, R12 ;  /* 0x00000010050e1825 */ /* 0x042fe200078e000c */
[----:B------:R-:W-:-:S04]  /*01f0*/  @P1 IADD3 R5, PT, PT, R5, 0x80, RZ ;  /* 0x0000008005051810 */ /* 0x000fc80007ffe0ff */
[----:B------:R0:W5:Y:S01]  /*0200*/  @P1 LDG.E.128 R24, desc[UR12][R14.64] ;  /* 0x0000000c0e181981 */ /* 0x000162000c1e1d00 */
[C---:B---3--:R-:W-:Y:S01]  /*0210*/  @P2 IMAD.WIDE.U32 R16, R5.reuse, 0x10, R16 ;  /* 0x0000001005102825 */ /* 0x048fe200078e0010 */
[----:B------:R-:W-:-:S04]  /*0220*/  @P2 IADD3 R5, PT, PT, R5, 0x80, RZ ;  /* 0x0000008005052810 */ /* 0x000fc80007ffe0ff */
[----:B------:R0:W5:Y:S01]  /*0230*/  @P2 LDG.E.128 R28, desc[UR12][R16.64] ;  /* 0x0000000c101c2981 */ /* 0x000162000c1e1d00 */
[----:B----4-:R-:W-:-:S05]  /*0240*/  @P4 IMAD.WIDE.U32 R12, R5, 0x10, R18 ;  /* 0x00000010050c4825 */ /* 0x010fca00078e0012 */
[----:B------:R0:W5:Y:S01]  /*0250*/  @P4 LDG.E.128 R32, desc[UR12][R12.64] ;  /* 0x0000000c0c204981 */ /* 0x000162000c1e1d00 */
[----:B--2---:R-:W-:-:S05]  /*0260*/  @P3 IMAD.WIDE.U32 R2, R4, 0x10, R2 ;  /* 0x0000001004023825 */ /* 0x004fca00078e0002 */
[----:B------:R0:W5:Y:S01]  /*0270*/  @P3 LDG.E.128 R36, desc[UR12][R2.64] ;  /* 0x0000000c02243981 */ /* 0x000162000c1e1d00 */
        /* <DEDUP_REMOVED lines=49> */
.L_x_5055:
[----:B----45:R-:W4:Y:S01]  /*0590*/  LDC.64 R10, c[0x0][0x3c0] ;  /* 0x0000f000ff0a7b82 */ /* 0x030f220000000a00 */
[----:B------:R-:W-:-:S07]  /*05a0*/  ISETP.NE.AND P4, PT, R113, RZ, PT ;  /* 0x000000ff7100720c */ /* 0x000fce0003f85270 */
[----:B0-----:R-:W0:Y:S01]  /*05b0*/  LDC R6, c[0x0][0x388] ;  /* 0x0000e200ff067b82 */ /* 0x001e220000000800 */
[----:B--234-:R-:W-:-:S07]  /*05c0*/  IMAD.WIDE R108, R9, 0x4, R10 ;  /* 0x00000004096c7825 */ /* 0x01cfce00078e020a */
[----:B------:R-:W4:Y:S01]  /*05d0*/  LDC.64 R10, c[0x0][0x3c8] ;  /* 0x0000f200ff0a7b82 */ /* 0x000f220000000a00 */
[----:B------:R-:W2:Y:S01]  /*05e0*/  LDG.E R108, desc[UR12][R108.64] ;  /* 0x0000000c6c6c7981 */ /* 0x000ea2000c1e1900 */
[----:B0-----:R-:W-:-:S05]  /*05f0*/  IMAD R8, R9, R6, RZ ;  /* 0x0000000609087224 */ /* 0x001fca00078e02ff */
[----:B------:R-:W-:-:S04]  /*0600*/  SHF.R.S32.HI R111, RZ, 0x1f, R8 ;  /* 0x0000001fff6f7819 */ /* 0x000fc80000011408 */
[----:B------:R-:W-:Y:S01]  /*0610*/  LEA.HI R111, R111, R8, RZ, 0x2 ;  /* 0x000000086f6f7211 */ /* 0x000fe200078f10ff */
[----:B------:R-:W-:Y:S01]  /*0620*/  BSSY.RECONVERGENT B0, `(.L_x_4993) ;  /* 0x0000036000007945 */ /* 0x000fe20003800200 */
[----:B------:R-:W-:Y:S02]  /*0630*/  ISETP.GE.U32.AND P6, PT, R7, 0x280, PT ;  /* 0x000002800700780c */ /* 0x000fe40003fc6070 */
[----:B------:R-:W-:Y:S01]  /*0640*/  LEA.HI.SX32 R8, R111, R4, 0x1e ;  /* 0x000000046f087211 */ /* 0x000fe200078ff2ff */
[----:B----4-:R-:W-:-:S04]  /*0650*/  IMAD.WIDE R10, R9, 0x4, R10 ;  /* 0x00000004090a7825 */ /* 0x010fc800078e020a */
[----:B------:R-:W-:Y:S01]  /*0660*/  HFMA2 R143, -RZ, RZ, 0, 0 ;  /* 0x00000000ff8f7431 */ /* 0x000fe200000001ff */
[C---:B------:R-:W-:Y:S02]  /*0670*/  ISETP.GE.U32.AND P0, PT, R7.reuse, 0x100, PT ;  /* 0x000001000700780c */ /* 0x040fe40003f06070 */
[C---:B------:R-:W-:Y:S01]  /*0680*/  ISETP.GE.U32.AND P1, PT, R7.reuse, 0x180, PT ;  /* 0x000001800700780c */ /* 0x040fe20003f26070 */
[----:B-----5:R0:W5:Y:S01]  /*0690*/  LDG.E R11, desc[UR12][R10.64] ;  /* 0x0000000c0a0b7981 */ /* 0x020162000c1e1900 */
[----:B------:R-:W-:Y:S02]  /*06a0*/  ISETP.GE.U32.AND P2, PT, R7, 0x200, PT ;  /* 0x000002000700780c */ /* 0x000fe40003f46070 */
[----:B------:R-:W-:Y:S02]  /*06b0*/  MOV R150, RZ ;  /* 0x000000ff00967202 */ /* 0x000fe40000000f00 */
[----:B------:R-:W-:Y:S02]  /*06c0*/  MOV R135, R8 ;  /* 0x0000000800877202 */ /* 0x000fe40000000f00 */
[----:B0-----:R-:W-:-:S02]  /*06d0*/  P2R R10, PR, RZ, 0x40 ;  /* 0x00000040ff0a7803 */ /* 0x001fc40000000000 */
[----:B--2---:R-:W-:Y:S01]  /*06e0*/  FSEL R134, R108, RZ, !P4 ;  /* 0x000000ff6c867208 */ /* 0x004fe20006000000 */
[----:B------:R-:W-:Y:S06]  /*06f0*/  @!P3 BRA `(.L_x_4994) ;  /* 0x0000000000a0b947 */ /* 0x000fec0003800000 */
        /* <DEDUP_REMOVED lines=9> */
[----:B----4-:R-:W-:-:S05]  /*0790*/  @P3 IMAD.WIDE.U32 R146, R8, 0x10, R146 ;  /* 0x0000001008923825 */ /* 0x010fca00078e0092 */
        /* <DEDUP_REMOVED lines=9> */
[----:B0-----:R-:W-:Y:S01]  /*0830*/  FMUL.FTZ R146, R11, R150 ;  /* 0x000000960b927220 */ /* 0x001fe20000410000 */
[----:B--2---:R-:W-:Y:S01]  /*0840*/  FMUL.FTZ R122, R36, R112 ;  /* 0x00000070247a7220 */ /* 0x004fe20000410000 */
[----:B------:R-:W-:Y:S01]  /*0850*/  FMUL.FTZ R133, R37, R113 ;  /* 0x0000007125857220 */ /* 0x000fe20000410000 */
[----:B------:R-:W-:Y:S01]  /*0860*/  FMUL.FTZ R148, R38, R114 ;  /* 0x0000007226947220 */ /* 0x000fe20000410000 */
[----:B------:R-:W-:Y:S01]  /*0870*/  FMUL.FTZ R141, R39, R115 ;  /* 0x00000073278d7220 */ /* 0x000fe20000410000 */
[----:B------:R-:W-:Y:S01]  /*0880*/  FADD.FTZ R108, RZ, R122 ;  /* 0x0000007aff6c7221 */ /* 0x000fe20000010000 */
[----:B------:R-:W-:Y:S01]  /*0890*/  FFMA.FTZ R109, R3, R122, RZ ;  /* 0x0000007a036d7223 */ /* 0x000fe200000100ff */
        /* <DEDUP_REMOVED lines=14> */
.L_x_4994:
[----:B-1-3--:R-:W-:Y:S05]  /*0980*/  BSYNC.RECONVERGENT B0 ;  /* 0x0000000000007941 */ /* 0x00afea0003800200 */
.L_x_4993:
[----:B------:R-:W-:Y:S04]  /*0990*/  BSSY.RECONVERGENT B0, `(.L_x_4995) ;  /* 0x000002a000007945 */ /* 0x000fe80003800200 */
[----:B------:R-:W-:Y:S05]  /*09a0*/  @!P0 BRA `(.L_x_4996) ;  /* 0x0000000000a08947 */ /* 0x000fea0003800000 */
[----:B------:R-:W0:Y:S01]  /*09b0*/  LDC.64 R108, c[0x0][0x3a8] ;  /* 0x0000ea00ff6c7b82 */ /* 0x000e220000000a00 */
[----:B------:R-:W-:-:S04]  /*09c0*/  ISETP.NE.U32.AND P3, PT, RZ, UR16, PT ;  /* 0x00000010ff007c0c */ /* 0x000fc8000bf65070 */
[----:B------:R-:W-:-:S03]  /*09d0*/  ISETP.NE.AND.EX P3, PT, RZ, UR17, PT, P3 ;  /* 0x00000011ff007c0c */ /* 0x000fc6000bf65330 */
[----:B------:R-:W1:Y:S01]  /*09e0*/  LDC.64 R12, c[0x0][0x428] ;  /* 0x00010a00ff0c7b82 */ /* 0x000e620000000a00 */
[----:B0-----:R-:W-:-:S06]  /*09f0*/  IMAD.WIDE.U32 R112, R135, 0x10, R108 ;  /* 0x0000001087707825 */ /* 0x001fcc00078e006c */
[----:B------:R-:W2:Y:S01]  /*0a00*/  LDG.E.128 R112, desc[UR12][R112.64] ;  /* 0x0000000c70707981 */ /* 0x000ea2000c1e1d00 */
[C---:B-1----:R-:W-:Y:S02]  /*0a10*/  IMAD.WIDE.U32 R108, R135.reuse, 0x10, R12 ;  /* 0x00000010876c7825 */ /* 0x042fe400078e000c */
[----:B------:R-:W0:Y:S04]  /*0a20*/  @P3 LDC.64 R12, c[0x0][0x438] ;  /* 0x00010e00ff0c3b82 */ /* 0x000e280000000a00 */
[----:B------:R-:W3:Y:S01]  /*0a30*/  LDG.E.128 R108, desc[UR12][R108.64] ;  /* 0x0000000c6c6c7981 */ /* 0x000ee2000c1e1d00 */
[----:B0-----:R-:W-:-:S05]  /*0a40*/  @P3 IMAD.WIDE.U32 R144, R135, 0x10, R12 ;  /* 0x0000001087903825 */ /* 0x001fca00078e000c */
[----:B------:R0:W5:Y:S01]  /*0a50*/  @P3 LDG.E.128 R84, desc[UR12][R144.64] ;  /* 0x0000000c90543981 */ /* 0x000162000c1e1d00 */
[----:B------:R-:W-:Y:S01]  /*0a60*/  IADD3 R135, PT, PT, R135, 0x80, RZ ;  /* 0x0000008087877810 */ /* 0x000fe20007ffe0ff */
[C---:B--2---:R-:W-:Y:S01]  /*0a70*/  FADD.FTZ R12, -R134.reuse, R112 ;  /* 0x00000070860c7221 */ /* 0x044fe20000010100 */
[C---:B------:R-:W-:Y:S01]  /*0a80*/  FADD.FTZ R120, -R134.reuse, R113 ;  /* 0x0000007186787221 */ /* 0x040fe20000010100 */
[C---:B------:R-:W-:Y:S01]  /*0a90*/  FADD.FTZ R114, -R134.reuse, R114 ;  /* 0x0000007286727221 */ /* 0x040fe20000010100 */
[----:B------:R-:W-:Y:S01]  /*0aa0*/  FADD.FTZ R142, -R134, R115 ;  /* 0x00000073868e7221 */ /* 0x000fe20000010100 */
[C---:B-----5:R-:W-:Y:S01]  /*0ab0*/  FMUL.FTZ R13, R11.reuse, R12 ;  /* 0x0000000c0b0d7220 */ /* 0x060fe20000410000 */
[C---:B------:R-:W-:Y:S01]  /*0ac0*/  FMUL.FTZ R12, R11.reuse, R120 ;  /* 0x000000780b0c7220 */ /* 0x040fe20000410000 */
[C---:B------:R-:W-:Y:S01]  /*0ad0*/  FMUL.FTZ R127, R11.reuse, R114 ;  /* 0x000000720b7f7220 */ /* 0x040fe20000410000 */
[----:B------:R-:W-:Y:S01]  /*0ae0*/  FMUL.FTZ R142, R11, R142 ;  /* 0x0000008e0b8e7220 */ /* 0x000fe20000410000 */
[----:B---3--:R-:W-:Y:S01]  /*0af0*/  FMUL.FTZ R120, R20, R108 ;  /* 0x0000006c14787220 */ /* 0x008fe20000410000 */
[----:B------:R-:W-:Y:S01]  /*0b00*/  FADD.FTZ R64, R64, R108 ;  /* 0x0000006c40407221 */ /* 0x000fe20000010000 */
[----:B------:R-:W-:Y:S01]  /*0b10*/  FFMA.FTZ R44, R108, R13, R44 ;  /* 0x0000000d6c2c7223 */ /* 0x000fe2000001002c */
[----:B------:R-:W-:Y:S01]  /*0b20*/  FADD.FTZ R65, R65, R109 ;  /* 0x0000006d41417221 */ /* 0x000fe20000010000 */
[----:B------:R-:W-:Y:S01]  /*0b30*/  FFMA.FTZ R45, R109, R12, R45 ;  /* 0x0000000c6d2d7223 */ /* 0x000fe2000001002d */
[----:B------:R-:W-:Y:S01]  /*0b40*/  FMUL.FTZ R129, R21, R109 ;  /* 0x0000006d15817220 */ /* 0x000fe20000410000 */
[----:B------:R-:W-:Y:S01]  /*0b50*/  FADD.FTZ R108, R143, R120 ;  /* 0x000000788f6c7221 */ /* 0x000fe20000010000 */
[----:B------:R-:W-:Y:S01]  /*0b60*/  FFMA.FTZ R109, R13, R120, R150 ;  /* 0x000000780d6d7223 */ /* 0x000fe20000010096 */
[----:B0-----:R-:W-:Y:S01]  /*0b70*/  FMUL.FTZ R144, R22, R110 ;  /* 0x0000006e16907220 */ /* 0x001fe20000410000 */
        /* <DEDUP_REMOVED lines=11> */
.L_x_4996:
[----:B------:R-:W-:Y:S05]  /*0c30*/  BSYNC.RECONVERGENT B0 ;  /* 0x0000000000007941 */ /* 0x000fea0003800200 */
.L_x_4995:
        /* <DEDUP_REMOVED lines=22> */
[----:B----4-:R-:W-:Y:S01]  /*0da0*/  FMUL.FTZ R118, R24, R108 ;  /* 0x0000006c18767220 */ /* 0x010fe20000410000 */
        /* <DEDUP_REMOVED lines=8> */
[----:B------:R-:W-:Y:S01]  /*0e30*/  FADD.FTZ R70, R70, R110 ;  /* 0x0000006e46467221 */ /* 0x000fe20000010000 */
        /* <DEDUP_REMOVED lines=10> */
.L_x_4998:
[----:B------:R-:W-:Y:S05]  /*0ee0*/  BSYNC.RECONVERGENT B0 ;  /* 0x0000000000007941 */ /* 0x000fea0003800200 */
.L_x_4997:
        /* <DEDUP_REMOVED lines=30> */
[----:B------:R-:W-:Y:S01]  /*10d0*/  FMUL.FTZ R136, R30, R110 ;  /* 0x0000006e1e887220 */ /* 0x000fe20000410000 */
[----:B------:R-:W-:Y:S01]  /*10e0*/  FADD.FTZ R74, R74, R110 ;  /* 0x0000006e4a4a7221 */ /* 0x000fe20000010000 */
[----:B0-----:R-:W-:Y:S01]  /*10f0*/  FADD.FTZ R113, R108, R123 ;  /* 0x0000007b6c717221 */ /* 0x001fe20000010000 */
        /* <DEDUP_REMOVED lines=9> */
.L_x_5000:
[----:B------:R-:W-:Y:S05]  /*1190*/  BSYNC.RECONVERGENT B0 ;  /* 0x0000000000007941 */ /* 0x000fea0003800200 */
.L_x_4999:
        /* <DEDUP_REMOVED lines=40> */
[----:B0-----:R-:W-:-:S07]  /*1420*/  FFMA.FTZ R150, R130, R128, R109 ;  /* 0x0000008082967223 */ /* 0x001fce000001006d */
.L_x_5002:
[----:B------:R-:W-:Y:S05]  /*1430*/  BSYNC.RECONVERGENT B0 ;  /* 0x0000000000007941 */ /* 0x000fea0003800200 */
.L_x_5001:
        /* <DEDUP_REMOVED lines=32> */
.L_x_5004:
[----:B------:R-:W-:Y:S05]  /*1640*/  BSYNC.RECONVERGENT B0 ;  /* 0x0000000000007941 */ /* 0x000fea0003800200 */
.L_x_5003:
        /* <DEDUP_REMOVED lines=54> */
.L_x_5009:
        /* <DEDUP_REMOVED lines=17> */
.L_x_5008:
        /* <DEDUP_REMOVED lines=20> */
.L_x_5011:
        /* <DEDUP_REMOVED lines=21> */
.L_x_5007:
        /* <DEDUP_REMOVED lines=21> */
.L_x_5013:
        /* <DEDUP_REMOVED lines=17> */
.L_x_5012:
        /* <DEDUP_REMOVED lines=20> */
.L_x_5014:
        /* <DEDUP_REMOVED lines=20> */
.L_x_5010:
        /* <DEDUP_REMOVED lines=14> */
.L_x_5006:
[----:B------:R-:W-:Y:S05]  /*2310*/  BSYNC.RECONVERGENT B0 ;  /* 0x0000000000007941 */ /* 0x000fea0003800200 */
.L_x_5005:
        /* <DEDUP_REMOVED lines=34> */
.L_x_5019:
        /* <DEDUP_REMOVED lines=17> */
.L_x_5018:
        /* <DEDUP_REMOVED lines=21> */
.L_x_5021:
        /* <DEDUP_REMOVED lines=13> */
.L_x_5017:
        /* <DEDUP_REMOVED lines=29> */
.L_x_5023:
        /* <DEDUP_REMOVED lines=17> */
.L_x_5022:
        /* <DEDUP_REMOVED lines=21> */
.L_x_5024:
        /* <DEDUP_REMOVED lines=12> */
.L_x_5020:
        /* <DEDUP_REMOVED lines=10> */
.L_x_5016:
[----:B------:R-:W-:Y:S05]  /*2e00*/  BSYNC.RECONVERGENT B0 ;  /* 0x0000000000007941 */ /* 0x000fea0003800200 */
.L_x_5015:
        /* <DEDUP_REMOVED lines=34> */
.L_x_5029:
        /* <DEDUP_REMOVED lines=17> */
.L_x_5028:
        /* <DEDUP_REMOVED lines=21> */
.L_x_5031:
        /* <DEDUP_REMOVED lines=13> */
.L_x_5027:
        /* <DEDUP_REMOVED lines=29> */
.L_x_5033:
        /* <DEDUP_REMOVED lines=17> */
.L_x_5032:
        /* <DEDUP_REMOVED lines=21> */
.L_x_5034:
        /* <DEDUP_REMOVED lines=12> */
.L_x_5030:
        /* <DEDUP_REMOVED lines=10> */
.L_x_5026:
[----:B------:R-:W-:Y:S05]  /*38f0*/  BSYNC.RECONVERGENT B0 ;  /* 0x0000000000007941 */ /* 0x000fea0003800200 */
.L_x_5025:
        /* <DEDUP_REMOVED lines=34> */
.L_x_5039:
        /* <DEDUP_REMOVED lines=17> */
.L_x_5038:
        /* <DEDUP_REMOVED lines=21> */
.L_x_5041:
        /* <DEDUP_REMOVED lines=13> */
.L_x_5037:
        /* <DEDUP_REMOVED lines=29> */
.L_x_5043:
        /* <DEDUP_REMOVED lines=17> */
.L_x_5042:
        /* <DEDUP_REMOVED lines=21> */
.L_x_5044:
        /* <DEDUP_REMOVED lines=12> */
.L_x_5040:
        /* <DEDUP_REMOVED lines=10> */
.L_x_5036:
[----:B------:R-:W-:Y:S05]  /*43e0*/  BSYNC.RECONVERGENT B0 ;  /* 0x0000000000007941 */ /* 0x000fea0003800200 */
.L_x_5035:
        /* <DEDUP_REMOVED lines=34> */
.L_x_5049:
        /* <DEDUP_REMOVED lines=17> */
.L_x_5048:
        /* <DEDUP_REMOVED lines=21> */
.L_x_5051:
        /* <DEDUP_REMOVED lines=13> */
.L_x_5047:
        /* <DEDUP_REMOVED lines=29> */
.L_x_5053:
        /* <DEDUP_REMOVED lines=17> */
.L_x_5052:
        /* <DEDUP_REMOVED lines=21> */
.L_x_5054:
        /* <DEDUP_REMOVED lines=12> */
.L_x_5050:
        /* <DEDUP_REMOVED lines=9> */
.L_x_5046:
[----:B------:R-:W-:Y:S05]  /*4ec0*/  BSYNC.RECONVERGENT B0 ;  /* 0x0000000000007941 */ /* 0x000fea0003800200 */
.L_x_5045:
[----:B------:R-:W-:Y:S01]  /*4ed0*/  ISETP.NE.AND P4, PT, R112, RZ, PT ;  /* 0x000000ff7000720c */ /* 0x000fe20003f85270 */
[----:B------:R-:W-:-:S12]  /*4ee0*/  UPLOP3.LUT UP1, UPT, UPT, UPT, UP1, 0x40, 0x4 ;  /* 0x000000000004789c */ /* 0x000fd80003f2e810 */
[----:B------:R-:W-:Y:S05]  /*4ef0*/  @!P4 BRA `(.L_x_5055) ;  /* 0xffffffb400a4c947 */ /* 0x000fea000383ffff */
.L_x_4992:
[----:B------:R-:W1:Y:S01]  /*4f00*/  LDC.64 R2, c[0x0][0x440] ;  /* 0x00011000ff027b82 */ /* 0x000e620000000a00 */
[----:B------:R-:W-:Y:S01]  /*4f10*/  ISETP.NE.AND P4, PT, R10, RZ, PT ;  /* 0x000000ff0a00720c */ /* 0x000fe20003f85270 */
[----:B------:R-:W-:-:S05]  /*4f20*/  IMAD R5, R6, UR11, RZ ;  /* 0x0000000b06057c24 */ /* 0x000fca000f8e02ff */
[----:B-----5:R-:W-:Y:S01]  /*4f30*/  LEA.HI R21, R5, R4, RZ, 0x1e ;  /* 0x0000000405157211 */ /* 0x020fe200078ff0ff */
[----:B------:R-:W0:Y:S08]  /*4f40*/  LDC.64 R8, c[0x0][0x448] ;  /* 0x00011200ff087b82 */ /* 0x000e300000000a00 */
        /* <DEDUP_REMOVED lines=34> */
.L_x_5056:
        /* <DEDUP_REMOVED lines=9> */
.L_x_5482:


//--------------------- .text._ZN10layer_norm31ln_parallel_residual_bwd_kernelINS_13Kernel_traitsIfffffjLj2560ELj1ELj1ELj4ELj16ENS_18Kernel_traits_baseILj2560EfffffjLj128EEEEELb0ELb1ELb1EEEvNS_9BwdParamsE --------------------------
	.section	.text._ZN10layer_norm31ln_parallel_residual_bwd_kernelINS_13Kernel_traitsIfffffjLj2560ELj1ELj1ELj4ELj16ENS_18Kernel_traits_baseILj2560EfffffjLj128EEEEELb0ELb1ELb1EEEvNS_9BwdParamsE,"ax",@progbits
	.align	128
        .global         _ZN10layer_norm31ln_parallel_residual_bwd_kernelINS_13Kernel_traitsIfffffjLj2560ELj1ELj1ELj4ELj16ENS_18Kernel_traits_baseILj2560EfffffjLj128EEEEELb0ELb1ELb1EEEvNS_9BwdParamsE
        .type           _ZN10layer_norm31ln_parallel_residual_bwd_kernelINS_13Kernel_traitsIfffffjLj2560ELj1ELj1ELj4ELj16ENS_18Kernel_traits_baseILj2560EfffffjLj128EEEEELb0ELb1ELb1EEEvNS_9BwdParamsE,@function
        .size           _ZN10layer_norm31ln_parallel_residual_bwd_kernelINS_13Kernel_traitsIfffffjLj2560ELj1ELj1ELj4ELj16ENS_18Kernel_traits_baseILj2560EfffffjLj128EEEEELb0ELb1ELb1EEEvNS_9BwdParamsE,(.L_x_5483 - _ZN10layer_norm31ln_parallel_residual_bwd_kernelINS_13Kernel_traitsIfffffjLj2560ELj1ELj1ELj4ELj16ENS_18Kernel_traits_baseILj2560EfffffjLj128EEEEELb0ELb1ELb1EEEvNS_9BwdParamsE)
        .other          _ZN10layer_norm31ln_parallel_residual_bwd_kernelINS_13Kernel_traitsIfffffjLj2560ELj1ELj1ELj4ELj16ENS_18Kernel_traits_baseILj2560EfffffjLj128EEEEELb0ELb1ELb1EEEvNS_9BwdParamsE,@"STO_CUDA_ENTRY STV_DEFAULT"
_ZN10layer_norm31ln_parallel_residual_bwd_kernelINS_13Kernel_traitsIfffffjLj2560ELj1ELj1ELj4ELj16ENS_18Kernel_traits_baseILj2560EfffffjLj128EEEEELb0ELb1ELb1EEEvNS_9BwdParamsE:
.text._ZN10layer_norm31ln_parallel_residual_bwd_kernelINS_13Kernel_traitsIfffffjLj2560ELj1ELj1ELj4ELj16ENS_18Kernel_traits_baseILj2560EfffffjLj128EEEEELb0ELb1ELb1EEEvNS_9BwdParamsE:
        /* <DEDUP_REMOVED lines=63> */
.L_x_5100:
[----:B--2---:R-:W1:Y:S01]  /*03f0*/  LDC.64 R40, c[0x0][0x3c0] ;  /* 0x0000f000ff287b82 */ /* 0x004e620000000a00 */
        /* <DEDUP_REMOVED lines=10> */
[----:B------:R0:W3:Y:S02]  /*04a0*/  LDG.E R137, desc[UR12][R40.64] ;  /* 0x0000000c28897981 */ /* 0x0000e4000c1e1900 */
[----:B0-----:R-:W-:-:S04]  /*04b0*/  IMAD.WIDE.U32 R40, R136, 0x10, R56 ;  /* 0x0000001088287825 */ /* 0x001fc800078e0038 */
        /* <DEDUP_REMOVED lines=9> */
[----:B-1----:R-:W-:Y:S02]  /*0550*/  IMAD.WIDE R48, R131, 0x4, R48 ;  /* 0x0000000483307825 */ /* 0x002fe400078e0230 */
        /* <DEDUP_REMOVED lines=45> */
[----:B------:R-:W-:Y:S01]  /*0830*/  FADD.FTZ R160, -R137, R88 ;  /* 0x0000005889a07221 */ /* 0x000fe20000010100 */
        /* <DEDUP_REMOVED lines=65> */
[C---:B------:R-:W-:Y:S01]  /*0c50*/  FMUL.FTZ R104, R133.reuse, R94 ;  /* 0x0000005e85687220 */ /* 0x040fe20000410000 */
        /* <DEDUP_REMOVED lines=54> */
.L_x_5059:
[----:B------:R-:W-:Y:S05]  /*0fc0*/  BSYNC.RECONVERGENT B0 ;  /* 0x0000000000007941 */ /* 0x000fea0003800200 */
.L_x_5058:
        /* <DEDUP_REMOVED lines=86> */
.L_x_5062:
        /* <DEDUP_REMOVED lines=17> */
.L_x_5061:
        /* <DEDUP_REMOVED lines=20> */
.L_x_5064:
        /* <DEDUP_REMOVED lines=21> */
.L_x_5060:
        /* <DEDUP_REMOVED lines=21> */
.L_x_5066:
        /* <DEDUP_REMOVED lines=17> */
.L_x_5065:
        /* <DEDUP_REMOVED lines=20> */
.L_x_5067:
        /* <DEDUP_REMOVED lines=20> */
.L_x_5063:
        /* <DEDUP_REMOVED lines=37> */
.L_x_5070:
        /* <DEDUP_REMOVED lines=17> */
.L_x_5069:
        /* <DEDUP_REMOVED lines=18> */
.L_x_5072:
        /* <DEDUP_REMOVED lines=13> */
.L_x_5068:
        /* <DEDUP_REMOVED lines=23> */
.L_x_5074:
        /* <DEDUP_REMOVED lines=17> */
.L_x_5073:
        /* <DEDUP_REMOVED lines=18> */
.L_x_5075:
        /* <DEDUP_REMOVED lines=12> */
.L_x_5071:
        /* <DEDUP_REMOVED lines=32> */
.L_x_5078:
        /* <DEDUP_REMOVED lines=17> */
.L_x_5077:
        /* <DEDUP_REMOVED lines=18> */
.L_x_5080:
        /* <DEDUP_REMOVED lines=13> */
.L_x_5076:
        /* <DEDUP_REMOVED lines=23> */
.L_x_5082:
        /* <DEDUP_REMOVED lines=17> */
.L_x_5081:
        /* <DEDUP_REMOVED lines=18> */
.L_x_5083:
        /* <DEDUP_REMOVED lines=12> */
.L_x_5079:
        /* <DEDUP_REMOVED lines=32> */
.L_x_5086:
        /* <DEDUP_REMOVED lines=17> */
.L_x_5085:
        /* <DEDUP_REMOVED lines=18> */
.L_x_5088:
        /* <DEDUP_REMOVED lines=13> */
.L_x_5084:
        /* <DEDUP_REMOVED lines=23> */
.L_x_5090:
        /* <DEDUP_REMOVED lines=17> */
.L_x_5089:
        /* <DEDUP_REMOVED lines=18> */
.L_x_5091:
        /* <DEDUP_REMOVED lines=12> */
.L_x_5087:
        /* <DEDUP_REMOVED lines=32> */
.L_x_5094:
        /* <DEDUP_REMOVED lines=17> */
.L_x_5093:
        /* <DEDUP_REMOVED lines=18> */
.L_x_5096:
        /* <DEDUP_REMOVED lines=13> */
.L_x_5092:
        /* <DEDUP_REMOVED lines=23> */
.L_x_5098:
        /* <DEDUP_REMOVED lines=17> */
.L_x_5097:
        /* <DEDUP_REMOVED lines=18> */
.L_x_5099:
        /* <DEDUP_REMOVED lines=12> */
.L_x_5095:
        /* <DEDUP_REMOVED lines=15> */
[----:B--2---:R-:W-:-:S02]  /*4470*/  MOV R44, R13 ;  /* 0x0000000d002c7202 */ /* 0x004fc40000000f00 */
        /* <DEDUP_REMOVED lines=34> */
.L_x_5057:
        /* <DEDUP_REMOVED lines=18> */
.L_x_5101:
        /* <DEDUP_REMOVED lines=12> */
.L_x_5483:


//--------------------- .text._ZN10layer_norm31ln_parallel_residual_bwd_kernelINS_13Kernel_traitsIfffffjLj2560ELj1ELj1ELj4ELj16ENS_18Kernel_traits_baseILj2560EfffffjLj128EEEEELb1ELb0ELb0EEEvNS_9BwdParamsE --------------------------
	.section	.text._ZN10layer_norm31ln_parallel_residual_bwd_kernelINS_13Kernel_traitsIfffffjLj2560ELj1ELj1ELj4ELj16ENS_18Kernel_traits_baseILj2560EfffffjLj128EEEEELb1ELb0ELb0EEEvNS_9BwdParamsE,"ax",@progbits
	.align	128
        .global         _ZN10layer_norm31ln_parallel_residual_bwd_kernelINS_13Kernel_traitsIfffffjLj2560ELj1ELj1ELj4ELj16ENS_18Kernel_traits_baseILj2560EfffffjLj128EEEEELb1ELb0ELb0EEEvNS_9BwdParamsE
        .type           _ZN10layer_norm31ln_parallel_residual_bwd_kernelINS_13Kernel_traitsIfffffjLj2560ELj1ELj1ELj4ELj16ENS_18Kernel_traits_baseILj2560EfffffjLj128EEEEELb1ELb0ELb0EEEvNS_9BwdParamsE,@function
        .size           _ZN10layer_norm31ln_parallel_residual_bwd_kernelINS_13Kernel_traitsIfffffjLj2560ELj1ELj1ELj4ELj16ENS_18Kernel_traits_baseILj2560EfffffjLj128EEEEELb1ELb0ELb0EEEvNS_9BwdParamsE,(.L_x_5484 - _ZN10layer_norm31ln_parallel_residual_bwd_kernelINS_13Kernel_traitsIfffffjLj2560ELj1ELj1ELj4ELj16ENS_18Kernel_traits_baseILj2560EfffffjLj128EEEEELb1ELb0ELb0EEEvNS_9BwdParamsE)
        .other          _ZN10layer_norm31ln_parallel_residual_bwd_kernelINS_13Kernel_traitsIfffffjLj2560ELj1ELj1ELj4ELj16ENS_18Kernel_traits_baseILj2560EfffffjLj128EEEEELb1ELb0ELb0EEEvNS_9BwdParamsE,@"STO_CUDA_ENTRY STV_DEFAULT"
_ZN10layer_norm31ln_parallel_residual_bwd_kernelINS_13Kernel_traitsIfffffjLj2560ELj1ELj1ELj4ELj16ENS_18Kernel_traits_baseILj2560EfffffjLj128EEEEELb1ELb0ELb0EEEvNS_9BwdParamsE:
.text._ZN10layer_norm31ln_parallel_residual_bwd_kernelINS_13Kernel_traitsIfffffjLj2560ELj1ELj1ELj4ELj16ENS_18Kernel_traits_baseILj2560EfffffjLj128EEEEELb1ELb0ELb0EEEvNS_9BwdParamsE:
        /* <DEDUP_REMOVED lines=22> */
[----:B------:R-:W0:Y:S03]  /*0160*/  LDC.64 R22, c[0x0][0x3d0] ;  /* 0x0000f400ff167b82 */ /* 0x000e260000000a00 */
[----:B------:R-:W-:Y:S01]  /*0170*/  P2R R0, PR, RZ, 0x10 ;  /* 0x00000010ff007803 */ /* 0x000fe20000000000 */
[----:B--2---:R-:W-:-:S04]  /*0180*/  @P0 IMAD.WIDE.U32 R2, R19, 0x10, R2 ;  /* 0x0000001013020825 */ /* 0x004fc800078e0002 */
[----:B------:R-:W2:Y:S01]  /*0190*/  LDC.64 R24, c[0x0][0x3d8] ;  /* 0x0000f600ff187b82 */ /* 0x000ea20000000a00 */
[C---:B---3--:R-:W-:Y:S01]  /*01a0*/  @P0 IMAD.WIDE.U32 R4, R19.reuse, 0x10, R4 ;  /* 0x0000001013040825 */ /* 0x048fe200078e0004 */
[----:B------:R-:W-:Y:S01]  /*01b0*/  @P0 LOP3.LUT R19, R19, 0x80, RZ, 0xfc, !PT ;  /* 0x0000008013130812 */ /* 0x000fe200078efcff */
[----:B------:R-:W5:Y:S04]  /*01c0*/  @P0 LDG.E.128 R28, desc[UR10][R2.64] ;  /* 0x0000000a021c0981 */ /* 0x000f68000c1e1d00 */
[C---:B----4-:R-:W-:Y:S01]  /*01d0*/  @P1 IMAD.WIDE.U32 R12, R19.reuse, 0x10, R8 ;  /* 0x00000010130c1825 */ /* 0x050fe200078e0008 */
[----:B------:R-:W5:Y:S01]  /*01e0*/  @P0 LDG.E.128 R32, desc[UR10][R4.64] ;  /* 0x0000000a04200981 */ /* 0x000f62000c1e1d00 */
[----:B------:R-:W3:Y:S02]  /*01f0*/  LDC.64 R26, c[0x0][0x3d0] ;  /* 0x0000f400ff1a7b82 */ /* 0x000ee40000000a00 */
[C---:B-1----:R-:W-:Y:S01]  /*0200*/  @P1 IMAD.WIDE.U32 R10, R19.reuse, 0x10, R6 ;  /* 0x00000010130a1825 */ /* 0x042fe200078e0006 */
[----:B------:R-:W-:Y:S01]  /*0210*/  @P1 IADD3 R19, PT, PT, R19, 0x80, RZ ;  /* 0x0000008013131810 */ /* 0x000fe20007ffe0ff */
[----:B------:R-:W5:Y:S04]  /*0220*/  @P1 LDG.E.128 R40, desc[UR10][R12.64] ;  /* 0x0000000a0c281981 */ /* 0x000f68000c1e1d00 */
[C---:B------:R-:W-:Y:S01]  /*0230*/  @P2 IMAD.WIDE.U32 R14, R19.reuse, 0x10, R14 ;  /* 0x00000010130e2825 */ /* 0x040fe200078e000e */
[----:B------:R-:W5:Y:S01]  /*0240*/  @P1 LDG.E.128 R36, desc[UR10][R10.64] ;  /* 0x0000000a0a241981 */ /* 0x000f62000c1e1d00 */
[----:B------:R-:W1:Y:S02]  /*0250*/  LDC.64 R68, c[0x0][0x3d8] ;  /* 0x0000f600ff447b82 */ /* 0x000e640000000a00 */
[C---:B0-----:R-:W-:Y:S01]  /*0260*/  @P2 IMAD.WIDE.U32 R16, R19.reuse, 0x10, R16 ;  /* 0x0000001013102825 */ /* 0x041fe200078e0010 */
[----:B------:R-:W-:Y:S01]  /*0270*/  @P2 IADD3 R19, PT, PT, R19, 0x80, RZ ;  /* 0x0000008013132810 */ /* 0x000fe20007ffe0ff */
[----:B------:R-:W5:Y:S04]  /*0280*/  @P2 LDG.E.128 R44, desc[UR10][R14.64] ;  /* 0x0000000a0e2c2981 */ /* 0x000f68000c1e1d00 */
[C---:B------:R-:W-:Y:S01]  /*0290*/  @P3 IMAD.WIDE.U32 R22, R19.reuse, 0x10, R22 ;  /* 0x0000001013163825 */ /* 0x040fe200078e0016 */
[----:B------:R-:W0:Y:S01]  /*02a0*/  S2UR UR4, SR_CTAID.X ;  /* 0x00000000000479c3 */ /* 0x000e220000002500 */
[----:B------:R0:W5:Y:S02]  /*02b0*/  @P2 LDG.E.128 R48, desc[UR10][R16.64] ;  /* 0x0000000a10302981 */ /* 0x000164000c1e1d00 */
[C---:B--2---:R-:W-:Y:S01]  /*02c0*/  @P3 IMAD.WIDE.U32 R24, R19.reuse, 0x10, R24 ;  /* 0x0000001013183825 */ /* 0x044fe200078e0018 */
[----:B------:R-:W-:Y:S01]  /*02d0*/  @P3 IADD3 R19, PT, PT, R19, 0x80, RZ ;  /* 0x0000008013133810 */ /* 0x000fe20007ffe0ff */
[----:B------:R2:W5:Y:S04]  /*02e0*/  @P3 LDG.E.128 R52, desc[UR10][R22.64] ;  /* 0x0000000a16343981 */ /* 0x000568000c1e1d00 */
[----:B------:R2:W5:Y:S01]  /*02f0*/  @P3 LDG.E.128 R56, desc[UR10][R24.64] ;  /* 0x0000000a18383981 */ /* 0x000562000c1e1d00 */
[----:B---3--:R-:W-:-:S04]  /*0300*/  @P4 IMAD.WIDE.U32 R6, R19, 0x10, R26 ;  /* 0x0000001013064825 */ /* 0x008fc800078e001a */
[----:B-1----:R-:W-:Y:S01]  /*0310*/  @P4 IMAD.WIDE.U32 R8, R19, 0x10, R68 ;  /* 0x0000001013084825 */ /* 0x002fe200078e0044 */
[----:B------:R2:W5:Y:S04]  /*0320*/  @P4 LDG.E.128 R60, desc[UR10][R6.64] ;  /* 0x0000000a063c4981 */ /* 0x000568000c1e1d00 */
[----:B------:R2:W5:Y:S01]  /*0330*/  @P4 LDG.E.128 R64, desc[UR10][R8.64] ;  /* 0x0000000a08404981 */ /* 0x000562000c1e1d00 */
        /* <DEDUP_REMOVED lines=42> */
[----:B--2---:R-:W-:Y:S06]  /*05e0*/  @P4 BRA `(.L_x_5102) ;  /* 0x0000007000684947 */ /* 0x004fec0003800000 */
        /* <DEDUP_REMOVED lines=50> */
.L_x_5165:
        /* <DEDUP_REMOVED lines=24> */
[----:B----4-:R-:W-:-:S07]  /*0a90*/  ISETP.NE.U32.AND P4, PT, RZ, UR12, PT ;  /* 0x0000000cff007c0c */ /* 0x010fce000bf85070 */
[----:B------:R-:W1:Y:S08]  /*0aa0*/  LDC.64 R176, c[0x0][0x430] ;  /* 0x00010c00ffb07b82 */ /* 0x000e700000000a00 */
[----:B------:R-:W2:Y:S01]  /*0ab0*/  LDC.64 R180, c[0x0][0x428] ;  /* 0x00010a00ffb47b82 */ /* 0x000ea20000000a00 */
[----:B0-----:R-:W-:-:S07]  /*0ac0*/  IMAD.WIDE.U32 R172, R15, 0x10, R172 ;  /* 0x000000100fac7825 */ /* 0x001fce00078e00ac */
[----:B------:R-:W0:Y:S01]  /*0ad0*/  LDC.64 R222, c[0x0][0x3b0] ;  /* 0x0000ec00ffde7b82 */ /* 0x000e220000000a00 */
[----:B------:R-:W4:Y:S01]  /*0ae0*/  LDG.E.128 R172, desc[UR10][R172.64] ;  /* 0x0000000aacac7981 */ /* 0x000f22000c1e1d00 */
[----:B-1----:R-:W-:-:S06]  /*0af0*/  IMAD.WIDE.U32 R176, R15, 0x10, R176 ;  /* 0x000000100fb07825 */ /* 0x002fcc00078e00b0 */
[----:B------:R-:W4:Y:S01]  /*0b00*/  LDG.E.128 R176, desc[UR10][R176.64] ;  /* 0x0000000ab0b07981 */ /* 0x000f22000c1e1d00 */
[----:B--2---:R-:W-:-:S06]  /*0b10*/  IMAD.WIDE.U32 R180, R15, 0x10, R180 ;  /* 0x000000100fb47825 */ /* 0x004fcc00078e00b4 */
[----:B------:R-:W2:Y:S01]  /*0b20*/  LDG.E.128 R180, desc[UR10][R180.64] ;  /* 0x0000000ab4b47981 */ /* 0x000ea2000c1e1d00 */
[----:B0-----:R-:W-:-:S05]  /*0b30*/  IMAD.WIDE.U32 R222, R15, 0x4, R222 ;  /* 0x000000040fde7825 */ /* 0x001fca00078e00de */
[----:B------:R-:W5:Y:S01]  /*0b40*/  LDG.E R13, desc[UR10][R222.64] ;  /* 0x0000000ade0d7981 */ /* 0x000f62000c1e1900 */
[----:B---3--:R-:W-:Y:S02]  /*0b50*/  ISETP.NE.U32.AND P0, PT, RZ, UR16, PT ;  /* 0x00000010ff007c0c */ /* 0x008fe4000bf05070 */
[----:B------:R-:W-:Y:S02]  /*0b60*/  ISETP.NE.AND.EX P4, PT, RZ, UR13, PT, P4 ;  /* 0x0000000dff007c0c */ /* 0x000fe4000bf85340 */
[----:B------:R-:W-:-:S11]  /*0b70*/  ISETP.NE.AND.EX P0, PT, RZ, UR17, PT, P0 ;  /* 0x00000011ff007c0c */ /* 0x000fd6000bf05300 */
[----:B------:R-:W0:Y:S08]  /*0b80*/  @P4 LDC.64 R220, c[0x0][0x3b8] ;  /* 0x0000ee00ffdc4b82 */ /* 0x000e300000000a00 */
[----:B------:R-:W1:Y:S01]  /*0b90*/  @P0 LDC.64 R218, c[0x0][0x438] ;  /* 0x00010e00ffda0b82 */ /* 0x000e620000000a00 */
[----:B0-----:R-:W-:-:S05]  /*0ba0*/  @P4 IMAD.WIDE.U32 R220, R15, 0x4, R220 ;  /* 0x000000040fdc4825 */ /* 0x001fca00078e00dc */
[----:B------:R-:W5:Y:S01]  /*0bb0*/  @P4 LDG.E R14, desc[UR10][R220.64] ;  /* 0x0000000adc0e4981 */ /* 0x000f62000c1e1900 */
[----:B-1----:R-:W-:-:S05]  /*0bc0*/  @P0 IMAD.WIDE.U32 R218, R15, 0x10, R218 ;  /* 0x000000100fda0825 */ /* 0x002fca00078e00da */
[----:B------:R0:W5:Y:S02]  /*0bd0*/  @P0 LDG.E.128 R140, desc[UR10][R218.64] ;  /* 0x0000000ada8c0981 */ /* 0x000164000c1e1d00 */
[----:B0-----:R-:W-:Y:S01]  /*0be0*/  IADD3 R218, PT, PT, R15, 0x80, RZ ;  /* 0x000000800fda7810 */ /* 0x001fe20007ffe0ff */
[C---:B----4-:R-:W-:Y:S01]  /*0bf0*/  FADD.FTZ R187, -R217.reuse, R172 ;  /* 0x000000acd9bb7221 */ /* 0x050fe20000010100 */
[----:B------:R-:W-:Y:S01]  /*0c00*/  FADD.FTZ R173, -R217, R173 ;  /* 0x000000add9ad7221 */ /* 0x000fe20000010100 */
[----:B------:R-:W-:Y:S01]  /*0c10*/  FMUL.FTZ R172, R33, R177 ;  /* 0x000000b121ac7220 */ /* 0x000fe20000410000 */
[----:B------:R-:W-:Y:S02]  /*0c20*/  FMUL.FTZ R185, R32, R176 ;  /* 0x000000b020b97220 */ /* 0x000fe40000410000 */
[----:B-----5:R-:W-:Y:S01]  /*0c30*/  FMUL.FTZ R188, R16, R173 ;  /* 0x000000ad10bc7220 */ /* 0x020fe20000410000 */
[----:B------:R-:W-:Y:S01]  /*0c40*/  FMUL.FTZ R173, R34, R178 ;  /* 0x000000b222ad7220 */ /* 0x000fe20000410000 */
[----:B------:R-:W-:Y:S01]  /*0c50*/  FMUL.FTZ R187, R16, R187 ;  /* 0x000000bb10bb7220 */ /* 0x000fe20000410000 */
[----:B--2---:R-:W-:Y:S01]  /*0c60*/  FFMA.FTZ R191, R29, R181, R172 ;  /* 0x000000b51dbf7223 */ /* 0x004fe200000100ac */
[----:B------:R-:W-:Y:S01]  /*0c70*/  FMUL.FTZ R172, R35, R179 ;  /* 0x000000b323ac7220 */ /* 0x000fe20000410000 */
[----:B------:R-:W-:Y:S01]  /*0c80*/  FFMA.FTZ R185, R28, R180, R185 ;  /* 0x000000b41cb97223 */ /* 0x000fe200000100b9 */
[----:B------:R-:W-:Y:S01]  /*0c90*/  FADD.FTZ R175, -R217, R175 ;  /* 0x000000afd9af7221 */ /* 0x000fe20000010100 */
[----:B------:R-:W-:Y:S01]  /*0ca0*/  FFMA.FTZ R200, R30, R182, R173 ;  /* 0x000000b61ec87223 */ /* 0x000fe200000100ad */
[----:B------:R-:W-:Y:S01]  /*0cb0*/  FFMA.FTZ R213, R31, R183, R172 ;  /* 0x000000b71fd57223 */ /* 0x000fe200000100ac */
        /* <DEDUP_REMOVED lines=27> */
.L_x_5104:
[----:B---34-:R-:W-:Y:S05]  /*0e70*/  BSYNC.RECONVERGENT B0 ;  /* 0x0000000000007941 */ /* 0x018fea0003800200 */
.L_x_5103:
[----:B------:R-:W-:Y:S04]  /*0e80*/  BSSY.RECONVERGENT B0, `(.L_x_5105) ;  /* 0x0000041000007945 */ /* 0x000fe80003800200 */
[----:B------:R-:W-:Y:S05]  /*0e90*/  @!P1 BRA `(.L_x_5106) ;  /* 0x0000000000fc9947 */ /* 0x000fea0003800000 */
[----:B------:R-:W0:Y:S01]  /*0ea0*/  LDC.64 R172, c[0x0][0x3a8] ;  /* 0x0000ea00ffac7b82 */ /* 0x000e220000000a00 */
[----:B------:R-:W-:Y:S02]  /*0eb0*/  ISETP.NE.U32.AND P4, PT, RZ, UR12, PT ;  /* 0x0000000cff007c0c */ /* 0x000fe4000bf85070 */
[----:B------:R-:W-:-:S05]  /*0ec0*/  ISETP.NE.U32.AND P0, PT, RZ, UR16, PT ;  /* 0x00000010ff007c0c */ /* 0x000fca000bf05070 */
[----:B------:R-:W1:Y:S08]  /*0ed0*/  LDC.64 R176, c[0x0][0x430] ;  /* 0x00010c00ffb07b82 */ /* 0x000e700000000a00 */
[----:B------:R-:W2:Y:S01]  /*0ee0*/  LDC.64 R180, c[0x0][0x428] ;  /* 0x00010a00ffb47b82 */ /* 0x000ea20000000a00 */
[----:B------:R-:W-:Y:S02]  /*0ef0*/  ISETP.NE.AND.EX P4, PT, RZ, UR13, PT, P4 ;  /* 0x0000000dff007c0c */ /* 0x000fe4000bf85340 */
[----:B------:R-:W-:Y:S01]  /*0f00*/  ISETP.NE.AND.EX P0, PT, RZ, UR17, PT, P0 ;  /* 0x00000011ff007c0c */ /* 0x000fe2000bf05300 */
[----:B0-----:R-:W-:-:S04]  /*0f10*/  IMAD.WIDE.U32 R172, R218, 0x10, R172 ;  /* 0x00000010daac7825 */ /* 0x001fc800078e00ac */
[----:B------:R-:W0:Y:S02]  /*0f20*/  LDC.64 R226, c[0x0][0x3b0] ;  /* 0x0000ec00ffe27b82 */ /* 0x000e240000000a00 */
[----:B------:R-:W3:Y:S01]  /*0f30*/  LDG.E.128 R172, desc[UR10][R172.64] ;  /* 0x0000000aacac7981 */ /* 0x000ee2000c1e1d00 */
[----:B-1----:R-:W-:-:S05]  /*0f40*/  IMAD.WIDE.U32 R176, R218, 0x10, R176 ;  /* 0x00000010dab07825 */ /* 0x002fca00078e00b0 */
[----:B------:R-:W1:Y:S01]  /*0f50*/  @P4 LDC.64 R224, c[0x0][0x3b8] ;  /* 0x0000ee00ffe04b82 */ /* 0x000e620000000a00 */
[----:B------:R-:W4:Y:S01]  /*0f60*/  LDG.E.128 R176, desc[UR10][R176.64] ;  /* 0x0000000ab0b07981 */ /* 0x000f22000c1e1d00 */
[----:B--2---:R-:W-:-:S06]  /*0f70*/  IMAD.WIDE.U32 R180, R218, 0x10, R180 ;  /* 0x00000010dab47825 */ /* 0x004fcc00078e00b4 */
[----:B------:R-:W2:Y:S01]  /*0f80*/  @P0 LDC.64 R222, c[0x0][0x438] ;  /* 0x00010e00ffde0b82 */ /* 0x000ea20000000a00 */
[----:B------:R-:W4:Y:S01]  /*0f90*/  LDG.E.128 R180, desc[UR10][R180.64] ;  /* 0x0000000ab4b47981 */ /* 0x000f22000c1e1d00 */
[----:B0-----:R-:W-:-:S05]  /*0fa0*/  IMAD.WIDE.U32 R226, R218, 0x4, R226 ;  /* 0x00000004dae27825 */ /* 0x001fca00078e00e2 */
[----:B------:R0:W5:Y:S01]  /*0fb0*/  LDG.E R11, desc[UR10][R226.64] ;  /* 0x0000000ae20b7981 */ /* 0x000162000c1e1900 */
[----:B-1----:R-:W-:-:S05]  /*0fc0*/  @P4 IMAD.WIDE.U32 R224, R218, 0x4, R224 ;  /* 0x00000004dae04825 */ /* 0x002fca00078e00e0 */
[----:B------:R0:W5:Y:S01]  /*0fd0*/  @P4 LDG.E R12, desc[UR10][R224.64] ;  /* 0x0000000ae00c4981 */ /* 0x000162000c1e1900 */
[----:B--2---:R-:W-:-:S05]  /*0fe0*/  @P0 IMAD.WIDE.U32 R222, R218, 0x10, R222 ;  /* 0x00000010dade0825 */ /* 0x004fca00078e00de */
[----:B------:R0:W5:Y:S01]  /*0ff0*/  @P0 LDG.E.128 R24, desc[UR10][R222.64] ;  /* 0x0000000ade180981 */ /* 0x000162000c1e1d00 */
[----:B------:R-:W-:Y:S01]  /*1000*/  IADD3 R218, PT, PT, R218, 0x80, RZ ;  /* 0x00000080dada7810 */ /* 0x000fe20007ffe0ff */
[C---:B---3--:R-:W-:Y:S01]  /*1010*/  FADD.FTZ R201, -R217.reuse, R173 ;  /* 0x000000add9c97221 */ /* 0x048fe20000010100 */
[----:B------:R-:W-:Y:S01]  /*1020*/  FADD.FTZ R23, -R217, R172 ;  /* 0x000000acd9177221 */ /* 0x000fe20000010100 */
[----:B----4-:R-:W-:Y:S01]  /*1030*/  FMUL.FTZ R173, R40, R176 ;  /* 0x000000b028ad7220 */ /* 0x010fe20000410000 */
[----:B------:R-:W-:Y:S02]  /*1040*/  FMUL.FTZ R172, R41, R177 ;  /* 0x000000b129ac7220 */ /* 0x000fe40000410000 */
[C---:B-----5:R-:W-:Y:S01]  /*1050*/  FMUL.FTZ R23, R16.reuse, R23 ;  /* 0x0000001710177220 */ /* 0x060fe20000410000 */
[----:B------:R-:W-:Y:S01]  /*1060*/  FMUL.FTZ R194, R16, R201 ;  /* 0x000000c910c27220 */ /* 0x000fe20000410000 */
[----:B------:R-:W-:Y:S01]  /*1070*/  FADD.FTZ R175, -R217, R175 ;  /* 0x000000afd9af7221 */ /* 0x000fe20000010100 */
[----:B------:R-:W-:Y:S01]  /*1080*/  FFMA.FTZ R186, R36, R180, R173 ;  /* 0x000000b424ba7223 */ /* 0x000fe200000100ad */
[----:B------:R-:W-:Y:S01]  /*1090*/  FMUL.FTZ R173, R42, R178 ;  /* 0x000000b22aad7220 */ /* 0x000fe20000410000 */
[----:B------:R-:W-:Y:S01]  /*10a0*/  FFMA.FTZ R201, R37, R181, R172 ;  /* 0x000000b525c97223 */ /* 0x000fe200000100ac */
[----:B------:R-:W-:Y:S01]  /*10b0*/  FADD.FTZ R209, -R217, R174 ;  /* 0x000000aed9d17221 */ /* 0x000fe20000010100 */
[----:B------:R-:W-:Y:S01]  /*10c0*/  FADD.FTZ R172, R219, R186 ;  /* 0x000000badbac7221 */ /* 0x000fe20000010000 */
[----:B------:R-:W-:Y:S01]  /*10d0*/  FFMA.FTZ R206, R38, R182, R173 ;  /* 0x000000b626ce7223 */ /* 0x000fe200000100ad */
[----:B------:R-:W-:Y:S01]  /*10e0*/  FFMA.FTZ R173, R23, R186, R220 ;  /* 0x000000ba17ad7223 */ /* 0x000fe200000100dc */
[----:B------:R-:W-:Y:S01]  /*10f0*/  FMUL.FTZ R216, R16, R175 ;  /* 0x000000af10d87220 */ /* 0x000fe20000410000 */
[----:B------:R-:W-:Y:S01]  /*1100*/  FMUL.FTZ R174, R43, R179 ;  /* 0x000000b32bae7220 */ /* 0x000fe20000410000 */
[----:B------:R-:W-:Y:S01]  /*1110*/  FADD.FTZ R175, R172, R201 ;  /* 0x000000c9acaf7221 */ /* 0x000fe20000010000 */
[----:B------:R-:W-:Y:S01]  /*1120*/  FMUL.FTZ R209, R16, R209 ;  /* 0x000000d110d17220 */ /* 0x000fe20000410000 */
[----:B------:R-:W-:Y:S01]  /*1130*/  FFMA.FTZ R172, R194, R201, R173 ;  /* 0x000000c9c2ac7223 */ /* 0x000fe200000100ad */
[----:B------:R-:W-:Y:S01]  /*1140*/  FFMA.FTZ R215, R39, R183, R174 ;  /* 0x000000b727d77223 */ /* 0x000fe200000100ae */
[----:B------:R-:W-:-:S02]  /*1150*/  FADD.FTZ R174, R175, R206 ;  /* 0x000000ceafae7221 */ /* 0x000fc40000010000 */
        /* <DEDUP_REMOVED lines=19> */
.L_x_5106:
[----:B------:R-:W-:Y:S05]  /*1290*/  BSYNC.RECONVERGENT B0 ;  /* 0x0000000000007941 */ /* 0x000fea0003800200 */
.L_x_5105:
        /* <DEDUP_REMOVED lines=26> */
[----:B------:R-:W-:-:S03]  /*1440*/  FADD.FTZ R199, -R217, R181 ;  /* 0x000000b5d9c77221 */ /* 0x000fc60000010100 */
[----:B-----5:R-:W-:Y:S01]  /*1450*/  FMUL.FTZ R21, R16, R21 ;  /* 0x0000001510157220 */ /* 0x020fe20000410000 */
[----:B----4-:R-:W-:Y:S01]  /*1460*/  FMUL.FTZ R181, R48, R172 ;  /* 0x000000ac30b57220 */ /* 0x010fe20000410000 */
[----:B------:R-:W-:Y:S01]  /*1470*/  FMUL.FTZ R192, R16, R199 ;  /* 0x000000c710c07220 */ /* 0x000fe20000410000 */
[----:B------:R-:W-:Y:S01]  /*1480*/  FADD.FTZ R128, R128, R172 ;  /* 0x000000ac80807221 */ /* 0x000fe20000010000 */
[----:B------:R-:W-:Y:S01]  /*1490*/  FADD.FTZ R92, R92, R176 ;  /* 0x000000b05c5c7221 */ /* 0x000fe20000010000 */
        /* <DEDUP_REMOVED lines=33> */
.L_x_5108:
[----:B------:R-:W-:Y:S05]  /*16b0*/  BSYNC.RECONVERGENT B0 ;  /* 0x0000000000007941 */ /* 0x000fea0003800200 */
.L_x_5107:
        /* <DEDUP_REMOVED lines=40> */
[----:B------:R-:W-:Y:S01]  /*1940*/  FADD.FTZ R175, R172, R197 ;  /* 0x000000c5acaf7221 */ /* 0x000fe20000010000 */
[----:B------:R-:W-:Y:S01]  /*1950*/  FMUL.FTZ R205, R16, R205 ;  /* 0x000000cd10cd7220 */ /* 0x000fe20000410000 */
[----:B------:R-:W-:Y:S01]  /*1960*/  FMUL.FTZ R208, R59, R179 ;  /* 0x000000b33bd07220 */ /* 0x000fe20000410000 */
[----:B------:R-:W-:Y:S01]  /*1970*/  FFMA.FTZ R172, R190, R197, R173 ;  /* 0x000000c5beac7223 */ /* 0x000fe200000100ad */
[----:B------:R-:W-:-:S02]  /*1980*/  FADD.FTZ R175, R175, R202 ;  /* 0x000000caafaf7221 */ /* 0x000fc40000010000 */
        /* <DEDUP_REMOVED lines=20> */
.L_x_5110:
[----:B------:R-:W-:Y:S05]  /*1ad0*/  BSYNC.RECONVERGENT B0 ;  /* 0x0000000000007941 */ /* 0x000fea0003800200 */
.L_x_5109:
        /* <DEDUP_REMOVED lines=14> */
[----:B------:R-:W4:Y:S07]  /*1bc0*/  LDG.E.128 R172, desc[UR10][R172.64] ;  /* 0x0000000aacac7981 */ /* 0x000f2e000c1e1d00 */
[----:B------:R-:W1:Y:S01]  /*1bd0*/  @P0 LDC.64 R2, c[0x0][0x438] ;  /* 0x00010e00ff020b82 */ /* 0x000e620000000a00 */
[----:B--2---:R-:W-:-:S06]  /*1be0*/  IMAD.WIDE.U32 R176, R218, 0x10, R176 ;  /* 0x00000010dab07825 */ /* 0x004fcc00078e00b0 */
[----:B------:R-:W2:Y:S01]  /*1bf0*/  LDG.E.128 R176, desc[UR10][R176.64] ;  /* 0x0000000ab0b07981 */ /* 0x000ea2000c1e1d00 */
[----:B0-----:R-:W-:-:S05]  /*1c00*/  IMAD.WIDE.U32 R224, R218, 0x4, R224 ;  /* 0x00000004dae07825 */ /* 0x001fca00078e00e0 */
[----:B------:R0:W5:Y:S01]  /*1c10*/  LDG.E R6, desc[UR10][R224.64] ;  /* 0x0000000ae0067981 */ /* 0x000162000c1e1900 */
[----:B-1----:R-:W-:-:S05]  /*1c20*/  @P4 IMAD.WIDE.U32 R222, R218, 0x4, R222 ;  /* 0x00000004dade4825 */ /* 0x002fca00078e00de */
[----:B------:R0:W5:Y:S01]  /*1c30*/  @P4 LDG.E R5, desc[UR10][R222.64] ;  /* 0x0000000ade054981 */ /* 0x000162000c1e1900 */
[----:B------:R-:W-:-:S05]  /*1c40*/  @P0 IMAD.WIDE.U32 R226, R218, 0x10, R2 ;  /* 0x00000010dae20825 */ /* 0x000fca00078e0002 */
[----:B------:R0:W5:Y:S01]  /*1c50*/  @P0 LDG.E.128 R160, desc[UR10][R226.64] ;  /* 0x0000000ae2a00981 */ /* 0x000162000c1e1d00 */
[C---:B---3--:R-:W-:Y:S01]  /*1c60*/  FADD.FTZ R3, -R217.reuse, R180 ;  /* 0x000000b4d9037221 */ /* 0x048fe20000010100 */
[----:B------:R-:W-:-:S03]  /*1c70*/  FADD.FTZ R189, -R217, R181 ;  /* 0x000000b5d9bd7221 */ /* 0x000fc60000010100 */
[C---:B-----5:R-:W-:Y:S01]  /*1c80*/  FMUL.FTZ R3, R16.reuse, R3 ;  /* 0x0000000310037220 */ /* 0x060fe20000410000 */
[----:B------:R-:W-:Y:S01]  /*1c90*/  FMUL.FTZ R4, R16, R189 ;  /* 0x000000bd10047220 */ /* 0x000fe20000410000 */
[----:B----4-:R-:W-:Y:S01]  /*1ca0*/  FMUL.FTZ R181, R64, R172 ;  /* 0x000000ac40b57220 */ /* 0x010fe20000410000 */
[----:B------:R-:W-:Y:S01]  /*1cb0*/  FMUL.FTZ R180, R65, R173 ;  /* 0x000000ad41b47220 */ /* 0x000fe20000410000 */
[----:B------:R-:W-:Y:S01]  /*1cc0*/  FADD.FTZ R136, R136, R172 ;  /* 0x000000ac88887221 */ /* 0x000fe20000010000 */
[-C--:B------:R-:W-:Y:S01]  /*1cd0*/  FFMA.FTZ R116, R172, R3.reuse, R116 ;  /* 0x00000003ac747223 */ /* 0x080fe20000010074 */
[----:B------:R-:W-:Y:S01]  /*1ce0*/  FADD.FTZ R195, -R217, R182 ;  /* 0x000000b6d9c37221 */ /* 0x000fe20000010100 */
[----:B------:R-:W-:Y:S01]  /*1cf0*/  FMUL.FTZ R193, R66, R174 ;  /* 0x000000ae42c17220 */ /* 0x000fe20000410000 */
[----:B--2---:R-:W-:Y:S01]  /*1d00*/  FFMA.FTZ R2, R60, R176, R181 ;  /* 0x000000b03c027223 */ /* 0x004fe200000100b5 */
[----:B------:R-:W-:Y:S01]  /*1d10*/  FADD.FTZ R100, R100, R176 ;  /* 0x000000b064647221 */ /* 0x000fe20000010000 */
[----:B------:R-:W-:Y:S01]  /*1d20*/  FFMA.FTZ R80, R176, R3, R80 ;  /* 0x00000003b0507223 */ /* 0x000fe20000010050 */
[----:B------:R-:W-:Y:S01]  /*1d30*/  FADD.FTZ R101, R101, R177 ;  /* 0x000000b165657221 */ /* 0x000fe20000010000 */
[----:B------:R-:W-:Y:S01]  /*1d40*/  FFMA.FTZ R189, R61, R177, R180 ;  /* 0x000000b13dbd7223 */ /* 0x000fe200000100b4 */
[----:B------:R-:W-:Y:S01]  /*1d50*/  FFMA.FTZ R81, R177, R4, R81 ;  /* 0x00000004b1517223 */ /* 0x000fe20000010051 */
[----:B------:R-:W-:Y:S01]  /*1d60*/  FMUL.FTZ R176, R67, R175 ;  /* 0x000000af43b07220 */ /* 0x000fe20000410000 */
[----:B------:R-:W-:Y:S01]  /*1d70*/  FADD.FTZ R172, R219, R2 ;  /* 0x00000002dbac7221 */ /* 0x000fe20000010000 */
[----:B------:R-:W-:Y:S01]  /*1d80*/  FFMA.FTZ R177, R3, R2, R220 ;  /* 0x0000000203b17223 */ /* 0x000fe200000100dc */
[----:B------:R-:W-:Y:S01]  /*1d90*/  FADD.FTZ R183, -R217, R183 ;  /* 0x000000b7d9b77221 */ /* 0x000fe20000010100 */
[----:B------:R-:W-:Y:S01]  /*1da0*/  FFMA.FTZ R211, R63, R179, R176 ;  /* 0x000000b33fd37223 */ /* 0x000fe200000100b0 */
        /* <DEDUP_REMOVED lines=17> */
[----:B------:R-:W-:Y:S01]  /*1ec0*/  FADD.FTZ R219, R172, R211 ;  /* 0x000000d3acdb7221 */ /* 0x000fe20000010000 */
[----:B0-----:R-:W-:-:S07]  /*1ed0*/  FFMA.FTZ R220, R196, R211, R173 ;  /* 0x000000d3c4dc7223 */ /* 0x001fce00000100ad */
.L_x_5112:
[----:B------:R-:W-:Y:S05]  /*1ee0*/  BSYNC.RECONVERGENT B0 ;  /* 0x0000000000007941 */ /* 0x000fea0003800200 */
.L_x_5111:
        /* <DEDUP_REMOVED lines=32> */
.L_x_5114:
[----:B------:R-:W-:Y:S05]  /*20f0*/  BSYNC.RECONVERGENT B0 ;  /* 0x0000000000007941 */ /* 0x000fea0003800200 */
.L_x_5113:
        /* <DEDUP_REMOVED lines=26> */
[----:B------:R-:W-:Y:S01]  /*22a0*/  FMUL.FTZ R177, R183, UR9 ;  /* 0x00000009b7b17c20 */ /* 0x000fe20008410000 */
[----:B------:R-:W-:Y:S01]  /*22b0*/  P2R R179, PR, RZ, 0x10 ;  /* 0x00000010ffb37803 */ /* 0x000fe20000000000 */
        /* <DEDUP_REMOVED lines=25> */
[----:B------:R-:W-:Y:S01]  /*2450*/  SEL R172, R173, RZ, P4 ;  /* 0x000000ffadac7207 */ /* 0x000fe20002000000 */
[----:B------:R-:W-:Y:S01]  /*2460*/  FADD.FTZ R173, R191, -R174 ;  /* 0x800000aebfad7221 */ /* 0x000fe20000010000 */
[----:B------:R-:W-:-:S03]  /*2470*/  LOP3.LUT P4, RZ, R13, 0xff00, RZ, 0xc0, !PT ;  /* 0x0000ff000dff7812 */ /* 0x000fc6000788c0ff */
[----:B------:R-:W-:-:S04]  /*2480*/  FMUL.FTZ R173, R16, R173 ;  /* 0x000000ad10ad7220 */ /* 0x000fc80000410000 */
[----:B------:R-:W-:-:S05]  /*2490*/  FMUL.FTZ R173, R173, UR14 ;  /* 0x0000000eadad7c20 */ /* 0x000fca0008410000 */
[----:B------:R-:W-:Y:S02]  /*24a0*/  SEL R173, R173, RZ, P4 ;  /* 0x000000ffadad7207 */ /* 0x000fe40002000000 */
[----:B------:R-:W-:-:S04]  /*24b0*/  LOP3.LUT P4, RZ, R13, 0xff0000, RZ, 0xc0, !PT ;  /* 0x00ff00000dff7812 */ /* 0x000fc8000788c0ff */
[----:B------:R-:W-:Y:S01]  /*24c0*/  SEL R174, R175, RZ, P4 ;  /* 0x000000ffafae7207 */ /* 0x000fe20002000000 */
[----:B------:R-:W-:Y:S01]  /*24d0*/  FADD.FTZ R175, R213, -R180 ;  /* 0x800000b4d5af7221 */ /* 0x000fe20000010000 */
[----:B------:R-:W-:-:S03]  /*24e0*/  ISETP.GE.U32.AND P4, PT, R13, 0x1000000, PT ;  /* 0x010000000d00780c */ /* 0x000fc60003f86070 */
[----:B------:R-:W-:-:S04]  /*24f0*/  FMUL.FTZ R175, R16, R175 ;  /* 0x000000af10af7220 */ /* 0x000fc80000410000 */
[----:B------:R-:W-:-:S05]  /*2500*/  FMUL.FTZ R175, R175, UR14 ;  /* 0x0000000eafaf7c20 */ /* 0x000fca0008410000 */
[----:B------:R-:W-:Y:S01]  /*2510*/  SEL R175, R175, RZ, P4 ;  /* 0x000000ffafaf7207 */ /* 0x000fe20002000000 */
[----:B------:R-:W-:Y:S06]  /*2520*/  BRA `(.L_x_5120) ;  /* 0x0000000c00807947 */ /* 0x000fec0003800000 */
.L_x_5119:
[-CC-:B------:R-:W-:Y:S01]  /*2530*/  FFMA.FTZ R164, R187, R176.reuse, R177.reuse ;  /* 0x000000b0bba47223 */ /* 0x180fe200000100b1 */
[-CC-:B------:R-:W-:Y:S01]  /*2540*/  FFMA.FTZ R166, R188, R176.reuse, R177.reuse ;  /* 0x000000b0bca67223 */ /* 0x180fe200000100b1 */
[-CC-:B------:R-:W-:Y:S01]  /*2550*/  FFMA.FTZ R167, R203, R176.reuse, R177.reuse ;  /* 0x000000b0cba77223 */ /* 0x180fe200000100b1 */
[----:B------:R-:W-:Y:S01]  /*2560*/  LOP3.LUT P4, RZ, R13, 0xff, RZ, 0xc0, !PT ;  /* 0x000000ff0dff7812 */ /* 0x000fe2000788c0ff */
[----:B------:R-:W-:Y:S01]  /*2570*/  FADD.FTZ R165, R185, -R164 ;  /* 0x800000a4b9a57221 */ /* 0x000fe20000010000 */
[----:B------:R-:W-:Y:S01]  /*2580*/  FFMA.FTZ R180, R198, R176, R177 ;  /* 0x000000b0c6b47223 */ /* 0x000fe200000100b1 */
[----:B------:R-:W-:Y:S02]  /*2590*/  FADD.FTZ R167, R200, -R167 ;  /* 0x800000a7c8a77221 */ /* 0x000fe40000010000 */
[C---:B-----5:R-:W-:Y:S01]  /*25a0*/  FMUL.FTZ R164, R16.reuse, R165 ;  /* 0x000000a510a47220 */ /* 0x060fe20000410000 */
[----:B------:R-:W-:Y:S01]  /*25b0*/  FADD.FTZ R165, R191, -R166 ;  /* 0x800000a6bfa57221 */ /* 0x000fe20000010000 */
[----:B------:R-:W-:Y:S01]  /*25c0*/  FMUL.FTZ R166, R16, R167 ;  /* 0x000000a710a67220 */ /* 0x000fe20000410000 */
[----:B------:R-:W-:Y:S01]  /*25d0*/  FADD.FTZ R167, R213, -R180 ;  /* 0x800000b4d5a77221 */ /* 0x000fe20000010000 */
[----:B------:R-:W-:Y:S01]  /*25e0*/  FMUL.FTZ R172, R164, UR14 ;  /* 0x0000000ea4ac7c20 */ /* 0x000fe20008410000 */
[----:B------:R-:W-:Y:S01]  /*25f0*/  FMUL.FTZ R165, R16, R165 ;  /* 0x000000a510a57220 */ /* 0x000fe20000410000 */
[----:B------:R-:W-:Y:S01]  /*2600*/  FMUL.FTZ R174, R166, UR14 ;  /* 0x0000000ea6ae7c20 */ /* 0x000fe20008410000 */
[----:B------:R-:W-:-:S02]  /*2610*/  FMUL.FTZ R167, R16, R167 ;  /* 0x000000a710a77220 */ /* 0x000fc40000410000 */
[----:B------:R-:W-:Y:S01]  /*2620*/  SEL R172, R172, RZ, P4 ;  /* 0x000000ffacac7207 */ /* 0x000fe20002000000 */
[----:B------:R-:W-:Y:S01]  /*2630*/  FMUL.FTZ R173, R165, UR14 ;  /* 0x0000000ea5ad7c20 */ /* 0x000fe20008410000 */
        /* <DEDUP_REMOVED lines=8> */
.L_x_5118:
        /* <DEDUP_REMOVED lines=8> */
[----:B------:R-:W-:Y:S01]  /*2740*/  LOP3.LUT P4, RZ, R13, 0xff, RZ, 0xc0, !PT ;  /* 0x000000ff0dff7812 */ /* 0x000fe2000788c0ff */
[----:B------:R-:W-:Y:S01]  /*2750*/  FADD.FTZ R173, R185, -R172 ;  /* 0x800000acb9ad7221 */ /* 0x000fe20000010000 */
[----:B------:R-:W-:Y:S01]  /*2760*/  FFMA.FTZ R180, R198, R176, R177 ;  /* 0x000000b0c6b47223 */ /* 0x000fe200000100b1 */
[----:B------:R-:W-:Y:S02]  /*2770*/  FADD.FTZ R175, R200, -R175 ;  /* 0x800000afc8af7221 */ /* 0x000fe40000010000 */
[C---:B-----5:R-:W-:Y:S01]  /*2780*/  FFMA.FTZ R172, R16.reuse, R173, R140 ;  /* 0x000000ad10ac7223 */ /* 0x060fe2000001008c */
[----:B------:R-:W-:Y:S01]  /*2790*/  FADD.FTZ R173, R191, -R174 ;  /* 0x800000aebfad7221 */ /* 0x000fe20000010000 */
[----:B------:R-:W-:Y:S01]  /*27a0*/  FFMA.FTZ R174, R16, R175, R142 ;  /* 0x000000af10ae7223 */ /* 0x000fe2000001008e */
[----:B------:R-:W-:Y:S01]  /*27b0*/  FADD.FTZ R175, R213, -R180 ;  /* 0x800000b4d5af7221 */ /* 0x000fe20000010000 */
[----:B------:R-:W-:Y:S01]  /*27c0*/  FMUL.FTZ R172, R172, UR14 ;  /* 0x0000000eacac7c20 */ /* 0x000fe20008410000 */
[----:B------:R-:W-:Y:S01]  /*27d0*/  FFMA.FTZ R173, R16, R173, R141 ;  /* 0x000000ad10ad7223 */ /* 0x000fe2000001008d */
[----:B------:R-:W-:Y:S01]  /*27e0*/  FMUL.FTZ R174, R174, UR14 ;  /* 0x0000000eaeae7c20 */ /* 0x000fe20008410000 */
[----:B------:R-:W-:-:S02]  /*27f0*/  FFMA.FTZ R175, R16, R175, R143 ;  /* 0x000000af10af7223 */ /* 0x000fc4000001008f */
        /* <DEDUP_REMOVED lines=10> */
.L_x_5121:
        /* <DEDUP_REMOVED lines=8> */
[C---:B-----5:R-:W-:Y:S01]  /*2920*/  FFMA.FTZ R164, R16.reuse, R165, R140 ;  /* 0x000000a510a47223 */ /* 0x060fe2000001008c */
[C---:B------:R-:W-:Y:S01]  /*2930*/  FFMA.FTZ R165, R16.reuse, R166, R141 ;  /* 0x000000a610a57223 */ /* 0x040fe2000001008d */
[----:B------:R-:W-:Y:S01]  /*2940*/  FFMA.FTZ R166, R16, R167, R142 ;  /* 0x000000a710a67223 */ /* 0x000fe2000001008e */
[----:B------:R-:W-:Y:S01]  /*2950*/  FADD.FTZ R180, R213, -R180 ;  /* 0x800000b4d5b47221 */ /* 0x000fe20000010000 */
[----:B------:R-:W-:Y:S01]  /*2960*/  FMUL.FTZ R172, R164, UR14 ;  /* 0x0000000ea4ac7c20 */ /* 0x000fe20008410000 */
[----:B------:R-:W-:Y:S01]  /*2970*/  FMUL.FTZ R173, R165, UR14 ;  /* 0x0000000ea5ad7c20 */ /* 0x000fe20008410000 */
[----:B------:R-:W-:Y:S01]  /*2980*/  FMUL.FTZ R174, R166, UR14 ;  /* 0x0000000ea6ae7c20 */ /* 0x000fe20008410000 */
[----:B------:R-:W-:-:S02]  /*2990*/  FFMA.FTZ R167, R16, R180, R143 ;  /* 0x000000b410a77223 */ /* 0x000fc4000001008f */
        /* <DEDUP_REMOVED lines=9> */
.L_x_5117:
        /* <DEDUP_REMOVED lines=19> */
[----:B------:R-:W-:Y:S02]  /*2b60*/  SEL R172, R169, RZ, P4 ;  /* 0x000000ffa9ac7207 */ /* 0x000fe40002000000 */
[----:B------:R-:W-:-:S04]  /*2b70*/  LOP3.LUT P4, RZ, R14, 0xff, RZ, 0xc0, !PT ;  /* 0x000000ff0eff7812 */ /* 0x000fc8000788c0ff */
[----:B------:R-:W-:Y:S01]  /*2b80*/  SEL R168, R169, RZ, P4 ;  /* 0x000000ffa9a87207 */ /* 0x000fe20002000000 */
[----:B------:R-:W-:Y:S01]  /*2b90*/  FADD.FTZ R169, R191, -R170 ;  /* 0x800000aabfa97221 */ /* 0x000fe20000010000 */
[----:B------:R-:W-:-:S03]  /*2ba0*/  LOP3.LUT P4, RZ, R13, 0xff00, RZ, 0xc0, !PT ;  /* 0x0000ff000dff7812 */ /* 0x000fc6000788c0ff */
[----:B------:R-:W-:-:S04]  /*2bb0*/  FMUL.FTZ R169, R16, R169 ;  /* 0x000000a910a97220 */ /* 0x000fc80000410000 */
[----:B------:R-:W-:-:S05]  /*2bc0*/  FMUL.FTZ R169, R169, UR14 ;  /* 0x0000000ea9a97c20 */ /* 0x000fca0008410000 */
[----:B------:R-:W-:Y:S02]  /*2bd0*/  SEL R173, R169, RZ, P4 ;  /* 0x000000ffa9ad7207 */ /* 0x000fe40002000000 */
[----:B------:R-:W-:-:S04]  /*2be0*/  LOP3.LUT P4, RZ, R14, 0xff00, RZ, 0xc0, !PT ;  /* 0x0000ff000eff7812 */ /* 0x000fc8000788c0ff */
[----:B------:R-:W-:Y:S02]  /*2bf0*/  SEL R169, R169, RZ, P4 ;  /* 0x000000ffa9a97207 */ /* 0x000fe40002000000 */
[----:B------:R-:W-:-:S04]  /*2c00*/  LOP3.LUT P4, RZ, R13, 0xff0000, RZ, 0xc0, !PT ;  /* 0x00ff00000dff7812 */ /* 0x000fc8000788c0ff */
[----:B------:R-:W-:Y:S02]  /*2c10*/  SEL R174, R171, RZ, P4 ;  /* 0x000000ffabae7207 */ /* 0x000fe40002000000 */
[----:B------:R-:W-:-:S04]  /*2c20*/  LOP3.LUT P4, RZ, R14, 0xff0000, RZ, 0xc0, !PT ;  /* 0x00ff00000eff7812 */ /* 0x000fc8000788c0ff */
[----:B------:R-:W-:Y:S01]  /*2c30*/  SEL R170, R171, RZ, P4 ;  /* 0x000000ffabaa7207 */ /* 0x000fe20002000000 */
[----:B------:R-:W-:Y:S01]  /*2c40*/  FADD.FTZ R171, R213, -R180 ;  /* 0x800000b4d5ab7221 */ /* 0x000fe20000010000 */
[----:B------:R-:W-:-:S03]  /*2c50*/  ISETP.GE.U32.AND P4, PT, R13, 0x1000000, PT ;  /* 0x010000000d00780c */ /* 0x000fc60003f86070 */
[----:B------:R-:W-:-:S04]  /*2c60*/  FMUL.FTZ R171, R16, R171 ;  /* 0x000000ab10ab7220 */ /* 0x000fc80000410000 */
[----:B------:R-:W-:-:S05]  /*2c70*/  FMUL.FTZ R171, R171, UR14 ;  /* 0x0000000eabab7c20 */ /* 0x000fca0008410000 */
[----:B------:R-:W-:Y:S02]  /*2c80*/  SEL R175, R171, RZ, P4 ;  /* 0x000000ffabaf7207 */ /* 0x000fe40002000000 */
[----:B------:R-:W-:-:S04]  /*2c90*/  ISETP.GE.U32.AND P4, PT, R14, 0x1000000, PT ;  /* 0x010000000e00780c */ /* 0x000fc80003f86070 */
[----:B------:R-:W-:Y:S01]  /*2ca0*/  SEL R171, R171, RZ, P4 ;  /* 0x000000ffabab7207 */ /* 0x000fe20002000000 */
[----:B------:R-:W-:Y:S08]  /*2cb0*/  BRA `(.L_x_5120) ;  /* 0x00000004009c7947 */ /* 0x000ff00003800000 */
.L_x_5123:
[-CC-:B------:R-:W-:Y:S01]  /*2cc0*/  FFMA.FTZ R164, R187, R176.reuse, R177.reuse ;  /* 0x000000b0bba47223 */ /* 0x180fe200000100b1 */
[-CC-:B------:R-:W-:Y:S01]  /*2cd0*/  FFMA.FTZ R166, R188, R176.reuse, R177.reuse ;  /* 0x000000b0bca67223 */ /* 0x180fe200000100b1 */
[----:B------:R-:W-:Y:S01]  /*2ce0*/  LOP3.LUT P4, RZ, R13, 0xff, RZ, 0xc0, !PT ;  /* 0x000000ff0dff7812 */ /* 0x000fe2000788c0ff */
[-CC-:B------:R-:W-:Y:S01]  /*2cf0*/  FFMA.FTZ R167, R203, R176.reuse, R177.reuse ;  /* 0x000000b0cba77223 */ /* 0x180fe200000100b1 */
[----:B------:R-:W-:Y:S01]  /*2d00*/  FADD.FTZ R165, R185, -R164 ;  /* 0x800000a4b9a57221 */ /* 0x000fe20000010000 */
[----:B------:R-:W-:Y:S02]  /*2d10*/  FFMA.FTZ R180, R198, R176, R177 ;  /* 0x000000b0c6b47223 */ /* 0x000fe400000100b1 */
[----:B------:R-:W-:Y:S01]  /*2d20*/  FADD.FTZ R167, R200, -R167 ;  /* 0x800000a7c8a77221 */ /* 0x000fe20000010000 */
[C---:B-----5:R-:W-:Y:S01]  /*2d30*/  FMUL.FTZ R164, R16.reuse, R165 ;  /* 0x000000a510a47220 */ /* 0x060fe20000410000 */
[----:B------:R-:W-:Y:S02]  /*2d40*/  FADD.FTZ R165, R191, -R166 ;  /* 0x800000a6bfa57221 */ /* 0x000fe40000010000 */
[----:B------:R-:W-:Y:S01]  /*2d50*/  FMUL.FTZ R166, R16, R167 ;  /* 0x000000a710a67220 */ /* 0x000fe20000410000 */
[----:B------:R-:W-:Y:S01]  /*2d60*/  FMUL.FTZ R168, R164, UR14 ;  /* 0x0000000ea4a87c20 */ /* 0x000fe20008410000 */
[----:B------:R-:W-:Y:S01]  /*2d70*/  FMUL.FTZ R165, R16, R165 ;  /* 0x000000a510a57220 */ /* 0x000fe20000410000 */
[----:B------:R-:W-:Y:S01]  /*2d80*/  FADD.FTZ R167, R213, -R180 ;  /* 0x800000b4d5a77221 */ /* 0x000fe20000010000 */
[----:B------:R-:W-:-:S02]  /*2d90*/  FMUL.FTZ R170, R166, UR14 ;  /* 0x0000000ea6aa7c20 */ /* 0x000fc40008410000 */
[----:B------:R-:W-:Y:S01]  /*2da0*/  SEL R172, R168, RZ, P4 ;  /* 0x000000ffa8ac7207 */ /* 0x000fe20002000000 */
[----:B------:R-:W-:Y:S01]  /*2db0*/  FMUL.FTZ R169, R165, UR14 ;  /* 0x0000000ea5a97c20 */ /* 0x000fe20008410000 */
[----:B------:R-:W-:Y:S01]  /*2dc0*/  LOP3.LUT P4, RZ, R14, 0xff, RZ, 0xc0, !PT ;  /* 0x000000ff0eff7812 */ /* 0x000fe2000788c0ff */
[----:B------:R-:W-:-:S03]  /*2dd0*/  FMUL.FTZ R167, R16, R167 ;  /* 0x000000a710a77220 */ /* 0x000fc60000410000 */
        /* <DEDUP_REMOVED lines=15> */
.L_x_5122:
        /* <DEDUP_REMOVED lines=10> */
[----:B------:R-:W-:Y:S01]  /*2f70*/  FADD.FTZ R170, R191, -R170 ;  /* 0x800000aabfaa7221 */ /* 0x000fe20000010000 */
[----:B------:R-:W-:Y:S01]  /*2f80*/  FFMA.FTZ R180, R198, R176, R177 ;  /* 0x000000b0c6b47223 */ /* 0x000fe200000100b1 */
[----:B------:R-:W-:Y:S01]  /*2f90*/  FADD.FTZ R171, R200, -R171 ;  /* 0x800000abc8ab7221 */ /* 0x000fe20000010000 */
[C---:B-----5:R-:W-:Y:S01]  /*2fa0*/  FFMA.FTZ R169, R16.reuse, R169, R140 ;  /* 0x000000a910a97223 */ /* 0x060fe2000001008c */
[C---:B------:R-:W-:Y:S01]  /*2fb0*/  FFMA.FTZ R170, R16.reuse, R170, R141 ;  /* 0x000000aa10aa7223 */ /* 0x040fe2000001008d */
[----:B------:R-:W-:Y:S01]  /*2fc0*/  FADD.FTZ R180, R213, -R180 ;  /* 0x800000b4d5b47221 */ /* 0x000fe20000010000 */
[----:B------:R-:W-:Y:S01]  /*2fd0*/  FFMA.FTZ R171, R16, R171, R142 ;  /* 0x000000ab10ab7223 */ /* 0x000fe2000001008e */
[----:B------:R-:W-:Y:S01]  /*2fe0*/  FMUL.FTZ R169, R169, UR14 ;  /* 0x0000000ea9a97c20 */ /* 0x000fe20008410000 */
[----:B------:R-:W-:Y:S01]  /*2ff0*/  FMUL.FTZ R170, R170, UR14 ;  /* 0x0000000eaaaa7c20 */ /* 0x000fe20008410000 */
[----:B------:R-:W-:Y:S01]  /*3000*/  FFMA.FTZ R180, R16, R180, R143 ;  /* 0x000000b410b47223 */ /* 0x000fe2000001008f */
        /* <DEDUP_REMOVED lines=18> */
.L_x_5124:
        /* <DEDUP_REMOVED lines=32> */
.L_x_5120:
        /* <DEDUP_REMOVED lines=14> */
.L_x_5116:
[----:B------:R-:W-:Y:S05]  /*3410*/  BSYNC.RECONVERGENT B0 ;  /* 0x0000000000007941 */ /* 0x000fea0003800200 */
.L_x_5115:
        /* <DEDUP_REMOVED lines=45> */
.L_x_5129:
        /* <DEDUP_REMOVED lines=33> */
.L_x_5128:
        /* <DEDUP_REMOVED lines=37> */
.L_x_5131:
[-CC-:B------:R-:W-:Y:S01]  /*3b50*/  FFMA.FTZ R169, R23, R176.reuse, R177.reuse ;  /* 0x000000b017a97223 */ /* 0x180fe200000100b1 */
[----:B------:R-:W-:Y:S01]  /*3b60*/  LOP3.LUT P6, RZ, R11, 0xff, RZ, 0xc0, !PT ;  /* 0x000000ff0bff7812 */ /* 0x000fe200078cc0ff */
        /* <DEDUP_REMOVED lines=31> */
.L_x_5127:
        /* <DEDUP_REMOVED lines=32> */
.L_x_5133:
        /* <DEDUP_REMOVED lines=25> */
.L_x_5132:
        /* <DEDUP_REMOVED lines=29> */
.L_x_5134:
        /* <DEDUP_REMOVED lines=23> */
[----:B------:R-:W-:-:S07]  /*4430*/  SEL R175, R175, RZ, P6 ;  /* 0x000000ffafaf7207 */ /* 0x000fce0003000000 */
.L_x_5130:
        /* <DEDUP_REMOVED lines=10> */
.L_x_5126:
[----:B------:R-:W-:Y:S05]  /*44e0*/  BSYNC.RECONVERGENT B0 ;  /* 0x0000000000007941 */ /* 0x000fea0003800200 */
.L_x_5125:
        /* <DEDUP_REMOVED lines=12> */
[-CC-:B0--3--:R-:W-:Y:S01]  /*45b0*/  FFMA.FTZ R165, R21, R176.reuse, R177.reuse ;  /* 0x000000b015a57223 */ /* 0x189fe200000100b1 */
        /* <DEDUP_REMOVED lines=10> */
[----:B------:R-:W-:Y:S01]  /*4660*/  FMUL.FTZ R169, R165, UR14 ;  /* 0x0000000ea5a97c20 */ /* 0x000fe20008410000 */
[----:B------:R-:W-:Y:S01]  /*4670*/  FFMA.FTZ R167, R214, R176, R177 ;  /* 0x000000b0d6a77223 */ /* 0x000fe200000100b1 */
[----:B------:R-:W-:-:S02]  /*4680*/  FMUL.FTZ R170, R166, UR14 ;  /* 0x0000000ea6aa7c20 */ /* 0x000fc40008410000 */
        /* <DEDUP_REMOVED lines=19> */
.L_x_5139:
        /* <DEDUP_REMOVED lines=25> */
[----:B------:R-:W-:-:S03]  /*4950*/  ISETP.GE.U32.AND P6, PT, R9, 0x1000000, PT ;  /* 0x010000000900780c */ /* 0x000fc60003fc6070 */
[----:B------:R-:W-:-:S04]  /*4960*/  FADD.FTZ R171, R212, -R171 ;  /* 0x800000abd4ab7221 */ /* 0x000fc80000010000 */
[----:B------:R-:W-:-:S04]  /*4970*/  FFMA.FTZ R171, R16, R171, R155 ;  /* 0x000000ab10ab7223 */ /* 0x000fc8000001009b */
[----:B------:R-:W-:-:S05]  /*4980*/  FMUL.FTZ R171, R171, UR14 ;  /* 0x0000000eabab7c20 */ /* 0x000fca0008410000 */
[----:B------:R-:W-:Y:S02]  /*4990*/  SEL R175, R171, RZ, P6 ;  /* 0x000000ffabaf7207 */ /* 0x000fe40003000000 */
[----:B------:R-:W-:-:S04]  /*49a0*/  ISETP.GE.U32.AND P6, PT, R10, 0x1000000, PT ;  /* 0x010000000a00780c */ /* 0x000fc80003fc6070 */
[----:B------:R-:W-:Y:S01]  /*49b0*/  SEL R171, R171, RZ, P6 ;  /* 0x000000ffabab7207 */ /* 0x000fe20003000000 */
[----:B------:R-:W-:Y:S08]  /*49c0*/  BRA `(.L_x_5140) ;  /* 0x0000000800d07947 */ /* 0x000ff00003800000 */
.L_x_5138:
[----:B0--3--:R-:W0:Y:S02]  /*49d0*/  LDC.64 R168, c[0x0][0x478] ;  /* 0x00011e00ffa87b82 */ /* 0x009e240000000a00 */
[----:B0-----:R-:W-:-:S04]  /*49e0*/  ISETP.NE.U32.AND P5, PT, R168, RZ, PT ;  /* 0x000000ffa800720c */ /* 0x001fc80003fa5070 */
[----:B------:R-:W-:-:S13]  /*49f0*/  ISETP.NE.AND.EX P5, PT, R169, RZ, PT, P5 ;  /* 0x000000ffa900720c */ /* 0x000fda0003fa5350 */
[----:B------:R-:W-:Y:S05]  /*4a00*/  @!P5 BRA `(.L_x_5141) ;  /* 0x000000000084d947 */ /* 0x000fea0003800000 */
[-CC-:B------:R-:W-:Y:S01]  /*4a10*/  FFMA.FTZ R165, R21, R176.reuse, R177.reuse ;  /* 0x000000b015a57223 */ /* 0x180fe200000100b1 */
[-CC-:B------:R-:W-:Y:S01]  /*4a20*/  FFMA.FTZ R166, R192, R176.reuse, R177.reuse ;  /* 0x000000b0c0a67223 */ /* 0x180fe200000100b1 */
[----:B------:R-:W-:Y:S01]  /*4a30*/  LOP3.LUT P6, RZ, R9, 0xff, RZ, 0xc0, !PT ;  /* 0x000000ff09ff7812 */ /* 0x000fe200078cc0ff */
[----:B------:R-:W-:Y:S01]  /*4a40*/  FFMA.FTZ R167, R207, R176, R177 ;  /* 0x000000b0cfa77223 */ /* 0x000fe200000100b1 */
[----:B------:R-:W-:-:S03]  /*4a50*/  FADD.FTZ R165, R22, -R165 ;  /* 0x800000a516a57221 */ /* 0x000fc60000010000 */
[----:B------:R-:W-:Y:S01]  /*4a60*/  FADD.FTZ R167, R204, -R167 ;  /* 0x800000a7cca77221 */ /* 0x000fe20000010000 */
[C---:B-----5:R-:W-:Y:S01]  /*4a70*/  FMUL.FTZ R164, R16.reuse, R165 ;  /* 0x000000a510a47220 */ /* 0x060fe20000410000 */
[----:B------:R-:W-:Y:S02]  /*4a80*/  FADD.FTZ R165, R199, -R166 ;  /* 0x800000a6c7a57221 */ /* 0x000fe40000010000 */
[----:B------:R-:W-:Y:S01]  /*4a90*/  FMUL.FTZ R166, R16, R167 ;  /* 0x000000a710a67220 */ /* 0x000fe20000410000 */
        /* <DEDUP_REMOVED lines=24> */
.L_x_5141:
        /* <DEDUP_REMOVED lines=27> */
[----:B------:R-:W-:-:S04]  /*4dd0*/  FMUL.FTZ R171, R16, R171 ;  /* 0x000000ab10ab7220 */ /* 0x000fc80000410000 */
[----:B------:R-:W-:-:S05]  /*4de0*/  FMUL.FTZ R171, R171, UR14 ;  /* 0x0000000eabab7c20 */ /* 0x000fca0008410000 */
[----:B------:R-:W-:Y:S02]  /*4df0*/  SEL R175, R171, RZ, P6 ;  /* 0x000000ffabaf7207 */ /* 0x000fe40003000000 */
[----:B------:R-:W-:-:S04]  /*4e00*/  ISETP.GE.U32.AND P6, PT, R10, 0x1000000, PT ;  /* 0x010000000a00780c */ /* 0x000fc80003fc6070 */
[----:B------:R-:W-:Y:S01]  /*4e10*/  SEL R171, R171, RZ, P6 ;  /* 0x000000ffabab7207 */ /* 0x000fe20003000000 */
[----:B------:R-:W-:Y:S08]  /*4e20*/  BRA `(.L_x_5140) ;  /* 0x0000000400b87947 */ /* 0x000ff00003800000 */
.L_x_5137:
[----:B------:R-:W-:-:S04]  /*4e30*/  UISETP.NE.U32.AND UP0, UPT, UR16, URZ, UPT ;  /* 0x000000ff1000728c */ /* 0x000fc8000bf05070 */
[----:B------:R-:W-:-:S09]  /*4e40*/  UISETP.NE.AND.EX UP0, UPT, UR17, URZ, UPT, UP0 ;  /* 0x000000ff1100728c */ /* 0x000fd2000bf05300 */
[----:B------:R-:W-:Y:S05]  /*4e50*/  BRA.U !UP0, `(.L_x_5142) ;  /* 0x0000000108d87547 */ /* 0x000fea000b800000 */
[----:B0--3--:R-:W0:Y:S02]  /*4e60*/  LDC.64 R172, c[0x0][0x478] ;  /* 0x00011e00ffac7b82 */ /* 0x009e240000000a00 */
[----:B0-----:R-:W-:-:S04]  /*4e70*/  ISETP.NE.U32.AND P5, PT, R172, RZ, PT ;  /* 0x000000ffac00720c */ /* 0x001fc80003fa5070 */
[----:B------:R-:W-:-:S13]  /*4e80*/  ISETP.NE.AND.EX P5, PT, R173, RZ, PT, P5 ;  /* 0x000000ffad00720c */ /* 0x000fda0003fa5350 */
[----:B------:R-:W-:Y:S05]  /*4e90*/  @!P5 BRA `(.L_x_5143) ;  /* 0x000000000064d947 */ /* 0x000fea0003800000 */
[-CC-:B------:R-:W-:Y:S01]  /*4ea0*/  FFMA.FTZ R165, R21, R176.reuse, R177.reuse ;  /* 0x000000b015a57223 */ /* 0x180fe200000100b1 */
[-CC-:B------:R-:W-:Y:S01]  /*4eb0*/  FFMA.FTZ R166, R192, R176.reuse, R177.reuse ;  /* 0x000000b0c0a67223 */ /* 0x180fe200000100b1 */
[----:B------:R-:W-:Y:S01]  /*4ec0*/  FFMA.FTZ R167, R207, R176, R177 ;  /* 0x000000b0cfa77223 */ /* 0x000fe200000100b1 */
[----:B------:R-:W-:Y:S01]  /*4ed0*/  LOP3.LUT P6, RZ, R9, 0xff, RZ, 0xc0, !PT ;  /* 0x000000ff09ff7812 */ /* 0x000fe200078cc0ff */
[----:B------:R-:W-:Y:S01]  /*4ee0*/  FADD.FTZ R165, R22, -R165 ;  /* 0x800000a516a57221 */ /* 0x000fe20000010000 */
[----:B------:R-:W-:Y:S01]  /*4ef0*/  FADD.FTZ R166, R199, -R166 ;  /* 0x800000a6c7a67221 */ /* 0x000fe20000010000 */
[----:B------:R-:W-:Y:S02]  /*4f00*/  FADD.FTZ R167, R204, -R167 ;  /* 0x800000a7cca77221 */ /* 0x000fe40000010000 */
[C---:B-----5:R-:W-:Y:S01]  /*4f10*/  FFMA.FTZ R164, R16.reuse, R165, R152 ;  /* 0x000000a510a47223 */ /* 0x060fe20000010098 */
[C---:B------:R-:W-:Y:S01]  /*4f20*/  FFMA.FTZ R165, R16.reuse, R166, R153 ;  /* 0x000000a610a57223 */ /* 0x040fe20000010099 */
[----:B------:R-:W-:Y:S01]  /*4f30*/  FFMA.FTZ R166, R16, R167, R154 ;  /* 0x000000a710a67223 */ /* 0x000fe2000001009a */
[----:B------:R-:W-:Y:S01]  /*4f40*/  FFMA.FTZ R167, R214, R176, R177 ;  /* 0x000000b0d6a77223 */ /* 0x000fe200000100b1 */
[----:B------:R-:W-:Y:S01]  /*4f50*/  FMUL.FTZ R172, R164, UR14 ;  /* 0x0000000ea4ac7c20 */ /* 0x000fe20008410000 */
[----:B------:R-:W-:Y:S01]  /*4f60*/  FMUL.FTZ R173, R165, UR14 ;  /* 0x0000000ea5ad7c20 */ /* 0x000fe20008410000 */
[----:B------:R-:W-:Y:S01]  /*4f70*/  FMUL.FTZ R174, R166, UR14 ;  /* 0x0000000ea6ae7c20 */ /* 0x000fe20008410000 */
[----:B------:R-:W-:-:S02]  /*4f80*/  FADD.FTZ R167, R212, -R167 ;  /* 0x800000a7d4a77221 */ /* 0x000fc40000010000 */
[----:B------:R-:W-:Y:S02]  /*4f90*/  SEL R172, R172, RZ, P6 ;  /* 0x000000ffacac7207 */ /* 0x000fe40003000000 */
[----:B------:R-:W-:Y:S01]  /*4fa0*/  LOP3.LUT P6, RZ, R9, 0xff00, RZ, 0xc0, !PT ;  /* 0x0000ff0009ff7812 */ /* 0x000fe200078cc0ff */
[----:B------:R-:W-:-:S03]  /*4fb0*/  FFMA.FTZ R167, R16, R167, R155 ;  /* 0x000000a710a77223 */ /* 0x000fc6000001009b */
[----:B------:R-:W-:Y:S01]  /*4fc0*/  SEL R173, R173, RZ, P6 ;  /* 0x000000ffadad7207 */ /* 0x000fe20003000000 */
[----:B------:R-:W-:Y:S01]  /*4fd0*/  FMUL.FTZ R175, R167, UR14 ;  /* 0x0000000ea7af7c20 */ /* 0x000fe20008410000 */
[----:B------:R-:W-:-:S04]  /*4fe0*/  LOP3.LUT P6, RZ, R9, 0xff0000, RZ, 0xc0, !PT ;  /* 0x00ff000009ff7812 */ /* 0x000fc800078cc0ff */
[----:B------:R-:W-:Y:S02]  /*4ff0*/  SEL R174, R174, RZ, P6 ;  /* 0x000000ffaeae7207 */ /* 0x000fe40003000000 */
[----:B------:R-:W-:-:S04]  /*5000*/  ISETP.GE.U32.AND P6, PT, R9, 0x1000000, PT ;  /* 0x010000000900780c */ /* 0x000fc80003fc6070 */
[----:B------:R-:W-:Y:S01]  /*5010*/  SEL R175, R175, RZ, P6 ;  /* 0x000000ffafaf7207 */ /* 0x000fe20003000000 */
[----:B------:R-:W-:Y:S08]  /*5020*/  BRA `(.L_x_5140) ;  /* 0x0000000400387947 */ /* 0x000ff00003800000 */
.L_x_5143:
        /* <DEDUP_REMOVED lines=9> */
[----:B------:R-:W-:-:S02]  /*50c0*/  FFMA.FTZ R175, R16, R175, R154 ;  /* 0x000000af10af7223 */ /* 0x000fc4000001009a */
[----:B------:R-:W-:Y:S01]  /*50d0*/  FMUL.FTZ R173, R173, UR14 ;  /* 0x0000000eadad7c20 */ /* 0x000fe20008410000 */
[----:B------:R-:W-:Y:S01]  /*50e0*/  FMUL.FTZ R174, R174, UR14 ;  /* 0x0000000eaeae7c20 */ /* 0x000fe20008410000 */
[----:B------:R-:W-:-:S03]  /*50f0*/  FMUL.FTZ R175, R175, UR14 ;  /* 0x0000000eafaf7c20 */ /* 0x000fc60008410000 */
        /* <DEDUP_REMOVED lines=10> */
[----:B------:R-:W-:Y:S01]  /*51a0*/  SEL R175, R175, RZ, P6 ;  /* 0x000000ffafaf7207 */ /* 0x000fe20003000000 */
[----:B------:R-:W-:Y:S06]  /*51b0*/  BRA `(.L_x_5140) ;  /* 0x0000000000d47947 */ /* 0x000fec0003800000 */
.L_x_5142:
[----:B0--3--:R-:W0:Y:S02]  /*51c0*/  LDC.64 R172, c[0x0][0x478] ;  /* 0x00011e00ffac7b82 */ /* 0x009e240000000a00 */
[----:B0-----:R-:W-:-:S04]  /*51d0*/  ISETP.NE.U32.AND P5, PT, R172, RZ, PT ;  /* 0x000000ffac00720c */ /* 0x001fc80003fa5070 */
[----:B------:R-:W-:-:S13]  /*51e0*/  ISETP.NE.AND.EX P5, PT, R173, RZ, PT, P5 ;  /* 0x000000ffad00720c */ /* 0x000fda0003fa5350 */
[----:B------:R-:W-:Y:S05]  /*51f0*/  @!P5 BRA `(.L_x_5144) ;  /* 0x000000000064d947 */ /* 0x000fea0003800000 */
[-CC-:B------:R-:W-:Y:S01]  /*5200*/  FFMA.FTZ R165, R21, R176.reuse, R177.reuse ;  /* 0x000000b015a57223 */ /* 0x180fe200000100b1 */
[-CC-:B------:R-:W-:Y:S01]  /*5210*/  FFMA.FTZ R166, R192, R176.reuse, R177.reuse ;  /* 0x000000b0c0a67223 */ /* 0x180fe200000100b1 */
[-C--:B------:R-:W-:Y:S01]  /*5220*/  FFMA.FTZ R167, R207, R176.reuse, R177 ;  /* 0x000000b0cfa77223 */ /* 0x080fe200000100b1 */
[----:B------:R-:W-:Y:S01]  /*5230*/  LOP3.LUT P6, RZ, R9, 0xff, RZ, 0xc0, !PT ;  /* 0x000000ff09ff7812 */ /* 0x000fe200078cc0ff */
[----:B------:R-:W-:Y:S02]  /*5240*/  FADD.FTZ R165, R22, -R165 ;  /* 0x800000a516a57221 */ /* 0x000fe40000010000 */
[----:B------:R-:W-:Y:S02]  /*5250*/  FADD.FTZ R167, R204, -R167 ;  /* 0x800000a7cca77221 */ /* 0x000fe40000010000 */
[C---:B-----5:R-:W-:Y:S01]  /*5260*/  FMUL.FTZ R164, R16.reuse, R165 ;  /* 0x000000a510a47220 */ /* 0x060fe20000410000 */
[----:B------:R-:W-:Y:S01]  /*5270*/  FADD.FTZ R165, R199, -R166 ;  /* 0x800000a6c7a57221 */ /* 0x000fe20000010000 */
[----:B------:R-:W-:Y:S01]  /*5280*/  FMUL.FTZ R166, R16, R167 ;  /* 0x000000a710a67220 */ /* 0x000fe20000410000 */
[----:B------:R-:W-:Y:S01]  /*5290*/  FFMA.FTZ R167, R214, R176, R177 ;  /* 0x000000b0d6a77223 */ /* 0x000fe200000100b1 */
[----:B------:R-:W-:Y:S01]  /*52a0*/  FMUL.FTZ R172, R164, UR14 ;  /* 0x0000000ea4ac7c20 */ /* 0x000fe20008410000 */
[----:B------:R-:W-:Y:S01]  /*52b0*/  FMUL.FTZ R165, R16, R165 ;  /* 0x000000a510a57220 */ /* 0x000fe20000410000 */
[----:B------:R-:W-:Y:S01]  /*52c0*/  FMUL.FTZ R174, R166, UR14 ;  /* 0x0000000ea6ae7c20 */ /* 0x000fe20008410000 */
[----:B------:R-:W-:-:S02]  /*52d0*/  FADD.FTZ R167, R212, -R167 ;  /* 0x800000a7d4a77221 */ /* 0x000fc40000010000 */
        /* <DEDUP_REMOVED lines=8> */
[----:B------:R-:W-:-:S04]  /*5360*/  ISETP.GE.U32.AND P6, PT, R9, 0x1000000, PT ;  /* 0x010000000900780c */ /* 0x000fc80003fc6070 */
[----:B------:R-:W-:Y:S01]  /*5370*/  SEL R175, R175, RZ, P6 ;  /* 0x000000ffafaf7207 */ /* 0x000fe20003000000 */
[----:B------:R-:W-:Y:S08]  /*5380*/  BRA `(.L_x_5140) ;  /* 0x0000000000607947 */ /* 0x000ff00003800000 */
.L_x_5144:
        /* <DEDUP_REMOVED lines=23> */
[----:B------:R-:W-:-:S07]  /*5500*/  SEL R175, R175, RZ, P6 ;  /* 0x000000ffafaf7207 */ /* 0x000fce0003000000 */
.L_x_5140:
        /* <DEDUP_REMOVED lines=10> */
.L_x_5136:
[----:B------:R-:W-:Y:S05]  /*55b0*/  BSYNC.RECONVERGENT B0 ;  /* 0x0000000000007941 */ /* 0x000fea0003800200 */
.L_x_5135:
        /* <DEDUP_REMOVED lines=12> */
[-CC-:B0--34-:R-:W-:Y:S01]  /*5680*/  FFMA.FTZ R165, R19, R176.reuse, R177.reuse ;  /* 0x000000b013a57223 */ /* 0x199fe200000100b1 */
        /* <DEDUP_REMOVED lines=32> */
.L_x_5149:
        /* <DEDUP_REMOVED lines=33> */
.L_x_5148:
[----:B0--34-:R-:W0:Y:S02]  /*5aa0*/  LDC.64 R168, c[0x0][0x478] ;  /* 0x00011e00ffa87b82 */ /* 0x019e240000000a00 */
        /* <DEDUP_REMOVED lines=36> */
.L_x_5151:
        /* <DEDUP_REMOVED lines=33> */
.L_x_5147:
[----:B------:R-:W-:-:S04]  /*5f00*/  UISETP.NE.U32.AND UP0, UPT, UR16, URZ, UPT ;  /* 0x000000ff1000728c */ /* 0x000fc8000bf05070 */
[----:B------:R-:W-:-:S09]  /*5f10*/  UISETP.NE.AND.EX UP0, UPT, UR17, URZ, UPT, UP0 ;  /* 0x000000ff1100728c */ /* 0x000fd2000bf05300 */
[----:B------:R-:W-:Y:S05]  /*5f20*/  BRA.U !UP0, `(.L_x_5152) ;  /* 0x0000000108d87547 */ /* 0x000fea000b800000 */
[----:B0--34-:R-:W0:Y:S02]  /*5f30*/  LDC.64 R172, c[0x0][0x478] ;  /* 0x00011e00ffac7b82 */ /* 0x019e240000000a00 */
        /* <DEDUP_REMOVED lines=28> */
.L_x_5153:
        /* <DEDUP_REMOVED lines=25> */
.L_x_5152:
[----:B0--34-:R-:W0:Y:S02]  /*6290*/  LDC.64 R172, c[0x0][0x478] ;  /* 0x00011e00ffac7b82 */ /* 0x019e240000000a00 */
        /* <DEDUP_REMOVED lines=28> */
.L_x_5154:
        /* <DEDUP_REMOVED lines=24> */
.L_x_5150:
        /* <DEDUP_REMOVED lines=10> */
.L_x_5146:
[----:B------:R-:W-:Y:S05]  /*6680*/  BSYNC.RECONVERGENT B0 ;  /* 0x0000000000007941 */ /* 0x000fea0003800200 */
.L_x_5145:
        /* <DEDUP_REMOVED lines=46> */
.L_x_5159:
[-CC-:B0--34-:R-:W-:Y:S01]  /*6970*/  FFMA.FTZ R169, R3, R176.reuse, R177.reuse ;  /* 0x000000b003a97223 */ /* 0x199fe200000100b1 */
        /* <DEDUP_REMOVED lines=32> */
.L_x_5158:
[----:B0--34-:R-:W0:Y:S02]  /*6b80*/  LDC.64 R168, c[0x0][0x478] ;  /* 0x00011e00ffa87b82 */ /* 0x019e240000000a00 */
[----:B0-----:R-:W-:-:S04]  /*6b90*/  ISETP.NE.U32.AND P5, PT, R168, RZ, PT ;  /* 0x000000ffa800720c */ /* 0x001fc80003fa5070 */
[----:B------:R-:W-:-:S13]  /*6ba0*/  ISETP.NE.AND.EX P5, PT, R169, RZ, PT, P5 ;  /* 0x000000ffa900720c */ /* 0x000fda0003fa5350 */
[----:B------:R-:W-:Y:S05]  /*6bb0*/  @!P5 BRA `(.L_x_5161) ;  /* 0x000000000084d947 */ /* 0x000fea0003800000 */
[-CC-:B------:R-:W-:Y:S01]  /*6bc0*/  FFMA.FTZ R165, R3, R176.reuse, R177.reuse ;  /* 0x000000b003a57223 */ /* 0x180fe200000100b1 */
[----:B------:R-:W-:Y:S01]  /*6bd0*/  FFMA.FTZ R166, R4, R176, R177 ;  /* 0x000000b004a67223 */ /* 0x000fe200000100b1 */
[----:B------:R-:W-:Y:S02]  /*6be0*/  LOP3.LUT P6, RZ, R6, 0xff, RZ, 0xc0, !PT ;  /* 0x000000ff06ff7812 */ /* 0x000fe400078cc0ff */
[----:B------:R-:W-:-:S04]  /*6bf0*/  FADD.FTZ R165, R2, -R165 ;  /* 0x800000a502a57221 */ /* 0x000fc80000010000 */
[----:B-----5:R-:W-:Y:S01]  /*6c00*/  FMUL.FTZ R164, R16, R165 ;  /* 0x000000a510a47220 */ /* 0x020fe20000410000 */
[----:B------:R-:W-:Y:S01]  /*6c10*/  FADD.FTZ R165, R189, -R166 ;  /* 0x800000a6bda57221 */ /* 0x000fe20000010000 */
[-CC-:B------:R-:W-:Y:S01]  /*6c20*/  FFMA.FTZ R166, R195, R176.reuse, R177.reuse ;  /* 0x000000b0c3a67223 */ /* 0x180fe200000100b1 */
[----:B------:R-:W-:Y:S01]  /*6c30*/  FFMA.FTZ R176, R196, R176, R177 ;  /* 0x000000b0c4b07223 */ /* 0x000fe200000100b1 */
[----:B------:R-:W-:Y:S01]  /*6c40*/  FMUL.FTZ R168, R164, UR14 ;  /* 0x0000000ea4a87c20 */ /* 0x000fe20008410000 */
[----:B------:R-:W-:Y:S01]  /*6c50*/  FMUL.FTZ R165, R16, R165 ;  /* 0x000000a510a57220 */ /* 0x000fe20000410000 */
[----:B------:R-:W-:-:S03]  /*6c60*/  FADD.FTZ R167, R193, -R166 ;  /* 0x800000a6c1a77221 */ /* 0x000fc60000010000 */
[----:B------:R-:W-:Y:S01]  /*6c70*/  SEL R172, R168, RZ, P6 ;  /* 0x000000ffa8ac7207 */ /* 0x000fe20003000000 */
[----:B------:R-:W-:Y:S01]  /*6c80*/  FMUL.FTZ R169, R165, UR14 ;  /* 0x0000000ea5a97c20 */ /* 0x000fe20008410000 */
[----:B------:R-:W-:Y:S01]  /*6c90*/  LOP3.LUT P6, RZ, R5, 0xff, RZ, 0xc0, !PT ;  /* 0x000000ff05ff7812 */ /* 0x000fe200078cc0ff */
[----:B------:R-:W-:Y:S01]  /*6ca0*/  FMUL.FTZ R166, R16, R167 ;  /* 0x000000a710a67220 */ /* 0x000fe20000410000 */
[----:B------:R-:W-:Y:S02]  /*6cb0*/  FADD.FTZ R167, R211, -R176 ;  /* 0x800000b0d3a77221 */ /* 0x000fe40000010000 */
        /* <DEDUP_REMOVED lines=17> */
.L_x_5161:
[-CC-:B------:R-:W-:Y:S01]  /*6dd0*/  FFMA.FTZ R169, R3, R176.reuse, R177.reuse ;  /* 0x000000b003a97223 */ /* 0x180fe200000100b1 */
[----:B------:R-:W-:Y:S01]  /*6de0*/  LOP3.LUT P6, RZ, R6, 0xff, RZ, 0xc0, !PT ;  /* 0x000000ff06ff7812 */ /* 0x000fe200078cc0ff */
[----:B------:R-:W-:Y:S02]  /*6df0*/  FFMA.FTZ R170, R4, R176, R177 ;  /* 0x000000b004aa7223 */ /* 0x000fe400000100b1 */
[----:B------:R-:W-:-:S04]  /*6e00*/  FADD.FTZ R169, R2, -R169 ;  /* 0x800000a902a97221 */ /* 0x000fc80000010000 */
[----:B-----5:R-:W-:-:S04]  /*6e10*/  FMUL.FTZ R169, R16, R169 ;  /* 0x000000a910a97220 */ /* 0x020fc80000410000 */
[----:B------:R-:W-:-:S05]  /*6e20*/  FMUL.FTZ R169, R169, UR14 ;  /* 0x0000000ea9a97c20 */ /* 0x000fca0008410000 */
[----:B------:R-:W-:Y:S02]  /*6e30*/  SEL R172, R169, RZ, P6 ;  /* 0x000000ffa9ac7207 */ /* 0x000fe40003000000 */
[----:B------:R-:W-:-:S04]  /*6e40*/  LOP3.LUT P6, RZ, R5, 0xff, RZ, 0xc0, !PT ;  /* 0x000000ff05ff7812 */ /* 0x000fc800078cc0ff */
[----:B------:R-:W-:Y:S01]  /*6e50*/  SEL R168, R169, RZ, P6 ;  /* 0x000000ffa9a87207 */ /* 0x000fe20003000000 */
[----:B------:R-:W-:Y:S01]  /*6e60*/  FADD.FTZ R169, R189, -R170 ;  /* 0x800000aabda97221 */ /* 0x000fe20000010000 */
[-CC-:B------:R-:W-:Y:S01]  /*6e70*/  FFMA.FTZ R170, R195, R176.reuse, R177.reuse ;  /* 0x000000b0c3aa7223 */ /* 0x180fe200000100b1 */
[----:B------:R-:W-:Y:S01]  /*6e80*/  LOP3.LUT P6, RZ, R6, 0xff00, RZ, 0xc0, !PT ;  /* 0x0000ff0006ff7812 */ /* 0x000fe200078cc0ff */
[----:B------:R-:W-:Y:S01]  /*6e90*/  FFMA.FTZ R176, R196, R176, R177 ;  /* 0x000000b0c4b07223 */ /* 0x000fe200000100b1 */
[----:B------:R-:W-:Y:S01]  /*6ea0*/  FMUL.FTZ R169, R16, R169 ;  /* 0x000000a910a97220 */ /* 0x000fe20000410000 */
[----:B------:R-:W-:-:S03]  /*6eb0*/  FADD.FTZ R171, R193, -R170 ;  /* 0x800000aac1ab7221 */ /* 0x000fc60000010000 */
[----:B------:R-:W-:Y:S01]  /*6ec0*/  FMUL.FTZ R169, R169, UR14 ;  /* 0x0000000ea9a97c20 */ /* 0x000fe20008410000 */
[----:B------:R-:W-:-:S04]  /*6ed0*/  FMUL.FTZ R171, R16, R171 ;  /* 0x000000ab10ab7220 */ /* 0x000fc80000410000 */
        /* <DEDUP_REMOVED lines=16> */
.L_x_5157:
        /* <DEDUP_REMOVED lines=32> */
.L_x_5163:
[-CC-:B------:R-:W-:Y:S01]  /*71e0*/  FFMA.FTZ R172, R196, R176.reuse, R177.reuse ;  /* 0x000000b0c4ac7223 */ /* 0x180fe200000100b1 */
[-CC-:B------:R-:W-:Y:S01]  /*71f0*/  FFMA.FTZ R173, R3, R176.reuse, R177.reuse ;  /* 0x000000b003ad7223 */ /* 0x180fe200000100b1 */
[-C--:B------:R-:W-:Y:S01]  /*7200*/  FFMA.FTZ R174, R4, R176.reuse, R177 ;  /* 0x000000b004ae7223 */ /* 0x080fe200000100b1 */
[----:B------:R-:W-:Y:S01]  /*7210*/  ISETP.GE.U32.AND P6, PT, R6, 0x1000000, PT ;  /* 0x010000000600780c */ /* 0x000fe20003fc6070 */
        /* <DEDUP_REMOVED lines=21> */
.L_x_5162:
        /* <DEDUP_REMOVED lines=26> */
[----:B------:R-:W-:-:S04]  /*7510*/  ISETP.GE.U32.AND P6, PT, R6, 0x1000000, PT ;  /* 0x010000000600780c */ /* 0x000fc80003fc6070 */
[----:B------:R-:W-:Y:S01]  /*7520*/  SEL R175, R175, RZ, P6 ;  /* 0x000000ffafaf7207 */ /* 0x000fe20003000000 */
[----:B------:R-:W-:Y:S08]  /*7530*/  BRA `(.L_x_5160) ;  /* 0x0000000000607947 */ /* 0x000ff00003800000 */
.L_x_5164:
[-CC-:B------:R-:W-:Y:S01]  /*7540*/  FFMA.FTZ R172, R196, R176.reuse, R177.reuse ;  /* 0x000000b0c4ac7223 */ /* 0x180fe200000100b1 */
[----:B------:R-:W-:Y:S01]  /*7550*/  ISETP.GE.U32.AND P6, PT, R6, 0x1000000, PT ;  /* 0x010000000600780c */ /* 0x000fe20003fc6070 */
[----:B------:R-:W-:Y:S02]  /*7560*/  FFMA.FTZ R174, R4, R176, R177 ;  /* 0x000000b004ae7223 */ /* 0x000fe400000100b1 */
[----:B------:R-:W-:-:S04]  /*7570*/  FADD.FTZ R173, R211, -R172 ;  /* 0x800000acd3ad7221 */ /* 0x000fc80000010000 */
[----:B-----5:R-:W-:-:S04]  /*7580*/  FMUL.FTZ R173, R16, R173 ;  /* 0x000000ad10ad7220 */ /* 0x020fc80000410000 */
[----:B------:R-:W-:-:S05]  /*7590*/  FMUL.FTZ R173, R173, UR14 ;  /* 0x0000000eadad7c20 */ /* 0x000fca0008410000 */
[----:B------:R-:W-:Y:S01]  /*75a0*/  SEL R175, R173, RZ, P6 ;  /* 0x000000ffadaf7207 */ /* 0x000fe20003000000 */
[-CC-:B------:R-:W-:Y:S01]  /*75b0*/  FFMA.FTZ R173, R3, R176.reuse, R177.reuse ;  /* 0x000000b003ad7223 */ /* 0x180fe200000100b1 */
[----:B------:R-:W-:Y:S01]  /*75c0*/  LOP3.LUT P6, RZ, R6, 0xff, RZ, 0xc0, !PT ;  /* 0x000000ff06ff7812 */ /* 0x000fe200078cc0ff */
[----:B------:R-:W-:Y:S02]  /*75d0*/  FFMA.FTZ R176, R195, R176, R177 ;  /* 0x000000b0c3b07223 */ /* 0x000fe400000100b1 */
[----:B------:R-:W-:Y:S02]  /*75e0*/  FADD.FTZ R173, R2, -R173 ;  /* 0x800000ad02ad7221 */ /* 0x000fe40000010000 */
[----:B------:R-:W-:Y:S02]  /*75f0*/  FADD.FTZ R177, R193, -R176 ;  /* 0x800000b0c1b17221 */ /* 0x000fe40000010000 */
[C---:B------:R-:W-:Y:S02]  /*7600*/  FMUL.FTZ R173, R16.reuse, R173 ;  /* 0x000000ad10ad7220 */ /* 0x040fe40000410000 */
[----:B------:R-:W-:-:S02]  /*7610*/  FMUL.FTZ R177, R16, R177 ;  /* 0x000000b110b17220 */ /* 0x000fc40000410000 */
[----:B------:R-:W-:Y:S02]  /*7620*/  FMUL.FTZ R173, R173, UR14 ;  /* 0x0000000eadad7c20 */ /* 0x000fe40008410000 */
[----:B------:R-:W-:-:S03]  /*7630*/  FMUL.FTZ R177, R177, UR14 ;  /* 0x0000000eb1b17c20 */ /* 0x000fc60008410000 */
[----:B------:R-:W-:Y:S01]  /*7640*/  SEL R172, R173, RZ, P6 ;  /* 0x000000ffadac7207 */ /* 0x000fe20003000000 */
[----:B------:R-:W-:Y:S01]  /*7650*/  FADD.FTZ R173, R189, -R174 ;  /* 0x800000aebdad7221 */ /* 0x000fe20000010000 */
[----:B------:R-:W-:-:S03]  /*7660*/  LOP3.LUT P6, RZ, R6, 0xff00, RZ, 0xc0, !PT ;  /* 0x0000ff0006ff7812 */ /* 0x000fc600078cc0ff */
[----:B------:R-:W-:-:S04]  /*7670*/  FMUL.FTZ R173, R16, R173 ;  /* 0x000000ad10ad7220 */ /* 0x000fc80000410000 */
[----:B------:R-:W-:-:S05]  /*7680*/  FMUL.FTZ R173, R173, UR14 ;  /* 0x0000000eadad7c20 */ /* 0x000fca0008410000 */
[----:B------:R-:W-:Y:S02]  /*7690*/  SEL R173, R173, RZ, P6 ;  /* 0x000000ffadad7207 */ /* 0x000fe40003000000 */
[----:B------:R-:W-:-:S04]  /*76a0*/  LOP3.LUT P6, RZ, R6, 0xff0000, RZ, 0xc0, !PT ;  /* 0x00ff000006ff7812 */ /* 0x000fc800078cc0ff */
[----:B------:R-:W-:-:S09]  /*76b0*/  SEL R174, R177, RZ, P6 ;  /* 0x000000ffb1ae7207 */ /* 0x000fd20003000000 */
.L_x_5160:
        /* <DEDUP_REMOVED lines=9> */
.L_x_5156:
[----:B------:R-:W-:Y:S05]  /*7750*/  BSYNC.RECONVERGENT B0 ;  /* 0x0000000000007941 */ /* 0x000fea0003800200 */
.L_x_5155:
[----:B------:R-:W-:Y:S01]  /*7760*/  ISETP.NE.AND P4, PT, R178, RZ, PT ;  /* 0x000000ffb200720c */ /* 0x000fe20003f85270 */
[----:B------:R-:W-:-:S12]  /*7770*/  UPLOP3.LUT UP1, UPT, UPT, UPT, UP1, 0x40, 0x4 ;  /* 0x000000000004789c */ /* 0x000fd80003f2e810 */
[----:B------:R-:W-:Y:S05]  /*7780*/  @!P4 BRA `(.L_x_5165) ;  /* 0xffffff900060c947 */ /* 0x000fea000383ffff */
.L_x_5102:
[----:B------:R-:W1:Y:S01]  /*7790*/  S2UR UR4, SR_CTAID.X ;  /* 0x00000000000479c3 */ /* 0x000e620000002500 */
[----:B------:R-:W-:Y:S01]  /*77a0*/  BSSY.RECONVERGENT B0, `(.L_x_5166) ;  /* 0x0000011000007945 */ /* 0x000fe20003800200 */
[----:B-1----:R-:W-:-:S05]  /*77b0*/  IMAD R3, R20, UR4, RZ ;  /* 0x0000000414037c24 */ /* 0x002fca000f8e02ff */
[----:B------:R-:W-:Y:S01]  /*77c0*/  LEA.HI R11, R3, R182, RZ, 0x1e ;  /* 0x000000b6030b7211 */ /* 0x000fe200078ff0ff */
[----:B------:R-:W-:Y:S06]  /*77d0*/  @!P0 BRA `(.L_x_5167) ;  /* 0x0000000000348947 */ /* 0x000fec0003800000 */
[----:B------:R-:W1:Y:S08]  /*77e0*/  LDC.64 R2, c[0x0][0x440] ;  /* 0x00011000ff027b82 */ /* 0x000e700000000a00 */
        /* <DEDUP_REMOVED lines=12> */
.L_x_5167:
[----:B------:R-:W-:Y:S05]  /*78b0*/  BSYNC.RECONVERGENT B0 ;  /* 0x0000000000007941 */ /* 0x000fea0003800200 */
.L_x_5166:
        /* <DEDUP_REMOVED lines=15> */
.L_x_5169:
[----:B------:R-:W-:Y:S05]  /*79b0*/  BSYNC.RECONVERGENT B0 ;  /* 0x0000000000007941 */ /* 0x000fea0003800200 */
.L_x_5168:
        /* <DEDUP_REMOVED lines=15> */
.L_x_5171:
[----:B------:R-:W-:Y:S05]  /*7ab0*/  BSYNC.RECONVERGENT B0 ;  /* 0x0000000000007941 */ /* 0x000fea0003800200 */
.L_x_5170:
        /* <DEDUP_REMOVED lines=15> */
.L_x_5173:
[----:B------:R-:W-:Y:S05]  /*7bb0*/  BSYNC.RECONVERGENT B0 ;  /* 0x0000000000007941 */ /* 0x000fea0003800200 */
.L_x_5172:
        /* <DEDUP_REMOVED lines=15> */
.L_x_5174:
        /* <DEDUP_REMOVED lines=13> */
.L_x_5484:


//--------------------- .text._ZN10layer_norm31ln_parallel_residual_bwd_kernelINS_13Kernel_traitsIfffffjLj2560ELj1ELj1ELj4ELj16ENS_18Kernel_traits_baseILj2560EfffffjLj128EEEEELb1ELb0ELb1EEEvNS_9BwdParamsE --------------------------
	.section	.text._ZN10layer_norm31ln_parallel_residual_bwd_kernelINS_13Kernel_traitsIfffffjLj2560ELj1ELj1ELj4ELj16ENS_18Kernel_traits_baseILj2560EfffffjLj128EEEEELb1ELb0ELb1EEEvNS_9BwdParamsE,"ax",@progbits
	.align	128
        .global         _ZN10layer_norm31ln_parallel_residual_bwd_kernelINS_13Kernel_traitsIfffffjLj2560ELj1ELj1ELj4ELj16ENS_18Kernel_traits_baseILj2560EfffffjLj128EEEEELb1ELb0ELb1EEEvNS_9BwdParamsE
        .type           _ZN10layer_norm31ln_parallel_residual_bwd_kernelINS_13Kernel_traitsIfffffjLj2560ELj1ELj1ELj4ELj16ENS_18Kernel_traits_baseILj2560EfffffjLj128EEEEELb1ELb0ELb1EEEvNS_9BwdParamsE,@function
        .size           _ZN10layer_norm31ln_parallel_residual_bwd_kernelINS_13Kernel_traitsIfffffjLj2560ELj1ELj1ELj4ELj16ENS_18Kernel_traits_baseILj2560EfffffjLj128EEEEELb1ELb0ELb1EEEvNS_9BwdParamsE,(.L_x_5485 - _ZN10layer_norm31ln_parallel_residual_bwd_kernelINS_13Kernel_traitsIfffffjLj2560ELj1ELj1ELj4ELj16ENS_18Kernel_traits_baseILj2560EfffffjLj128EEEEELb1ELb0ELb1EEEvNS_9BwdParamsE)
        .other          _ZN10layer_norm31ln_parallel_residual_bwd_kernelINS_13Kernel_traitsIfffffjLj2560ELj1ELj1ELj4ELj16ENS_18Kernel_traits_baseILj2560EfffffjLj128EEEEELb1ELb0ELb1EEEvNS_9BwdParamsE,@"STO_CUDA_ENTRY STV_DEFAULT"
_ZN10layer_norm31ln_parallel_residual_bwd_kernelINS_13Kernel_traitsIfffffjLj2560ELj1ELj1ELj4ELj16ENS_18Kernel_traits_baseILj2560EfffffjLj128EEEEELb1ELb0ELb1EEEvNS_9BwdParamsE:
.text._ZN10layer_norm31ln_parallel_residual_bwd_kernelINS_13Kernel_traitsIfffffjLj2560ELj1ELj1ELj4ELj16ENS_18Kernel_traits_baseILj2560EfffffjLj128EEEEELb1ELb0ELb1EEEvNS_9BwdParamsE:
        /* <DEDUP_REMOVED lines=111> */
.L_x_5218:
[----:B-1----:R-:W3:Y:S01]  /*06f0*/  LDC.64 R72, c[0x0][0x3c0] ;  /* 0x0000f000ff487b82 */ /* 0x002ee20000000a00 */
[----:B--2---:R-:W-:-:S05]  /*0700*/  IMAD R74, R208, UR13, RZ ;  /* 0x0000000dd04a7c24 */ /* 0x004fca000f8e02ff */
[----:B------:R-:W-:Y:S02]  /*0710*/  SHF.R.S32.HI R75, RZ, 0x1f, R74 ;  /* 0x0000001fff4b7819 */ /* 0x000fe4000001144a */
[----:B------:R-:W2:Y:S02]  /*0720*/  LDC.64 R104, c[0x0][0x430] ;  /* 0x00010c00ff687b82 */ /* 0x000ea40000000a00 */
[----:B------:R-:W-:-:S04]  /*0730*/  LEA.HI R75, R75, R74, RZ, 0x2 ;  /* 0x0000004a4b4b7211 */ /* 0x000fc800078f10ff */
[----:B------:R-:W-:Y:S02]  /*0740*/  LEA.HI.SX32 R224, R75, R140, 0x1e ;  /* 0x0000008c4be07211 */ /* 0x000fe400078ff2ff */
[----:B------:R-:W4:Y:S08]  /*0750*/  LDC.64 R156, c[0x0][0x3a8] ;  /* 0x0000ea00ff9c7b82 */ /* 0x000f300000000a00 */
[----:B------:R-:W1:Y:S01]  /*0760*/  LDC.64 R108, c[0x0][0x428] ;  /* 0x00010a00ff6c7b82 */ /* 0x000e620000000a00 */
[----:B---3--:R-:W-:-:S07]  /*0770*/  IMAD.WIDE R72, R208, 0x4, R72 ;  /* 0x00000004d0487825 */ /* 0x008fce00078e0248 */
[----:B------:R-:W3:Y:S01]  /*0780*/  LDC.64 R98, c[0x0][0x3c8] ;  /* 0x0000f200ff627b82 */ /* 0x000ee20000000a00 */
[C---:B------:R-:W-:Y:S01]  /*0790*/  IADD3 R222, PT, PT, R224.reuse, 0x80, RZ ;  /* 0x00000080e0de7810 */ /* 0x040fe20007ffe0ff */
[----:B------:R2:W3:Y:S01]  /*07a0*/  LDG.E R218, desc[UR10][R72.64] ;  /* 0x0000000a48da7981 */ /* 0x0004e2000c1e1900 */
[C---:B------:R-:W-:Y:S02]  /*07b0*/  IADD3 R216, PT, PT, R224.reuse, 0x180, RZ ;  /* 0x00000180e0d87810 */ /* 0x040fe40007ffe0ff */
[C---:B------:R-:W-:Y:S02]  /*07c0*/  IADD3 R220, PT, PT, R224.reuse, 0x100, RZ ;  /* 0x00000100e0dc7810 */ /* 0x040fe40007ffe0ff */
[C---:B------:R-:W-:Y:S01]  /*07d0*/  IADD3 R210, PT, PT, R224.reuse, 0x200, RZ ;  /* 0x00000200e0d27810 */ /* 0x040fe20007ffe0ff */
[C---:B----4-:R-:W-:Y:S01]  /*07e0*/  IMAD.WIDE.U32 R140, R224.reuse, 0x10, R156 ;  /* 0x00000010e08c7825 */ /* 0x050fe200078e009c */
[----:B0-----:R-:W-:Y:S01]  /*07f0*/  ISETP.NE.U32.AND P0, PT, RZ, UR16, PT ;  /* 0x00000010ff007c0c */ /* 0x001fe2000bf05070 */
[----:B------:R-:W0:Y:S02]  /*0800*/  LDC.64 R232, c[0x0][0x3b0] ;  /* 0x0000ec00ffe87b82 */ /* 0x000e240000000a00 */
[----:B--2---:R-:W-:-:S02]  /*0810*/  IMAD.WIDE.U32 R72, R224, 0x10, R104 ;  /* 0x00000010e0487825 */ /* 0x004fc400078e0068 */
[----:B------:R-:W2:Y:S02]  /*0820*/  LDG.E.128 R140, desc[UR10][R140.64] ;  /* 0x0000000a8c8c7981 */ /* 0x000ea4000c1e1d00 */
[--C-:B------:R-:W-:Y:S02]  /*0830*/  IMAD.WIDE.U32 R144, R222, 0x10, R156.reuse ;  /* 0x00000010de907825 */ /* 0x100fe400078e009c */
[----:B------:R-:W4:Y:S02]  /*0840*/  LDG.E.128 R72, desc[UR10][R72.64] ;  /* 0x0000000a48487981 */ /* 0x000f24000c1e1d00 */
[--C-:B------:R-:W-:Y:S02]  /*0850*/  IMAD.WIDE.U32 R152, R216, 0x10, R156.reuse ;  /* 0x00000010d8987825 */ /* 0x100fe400078e009c */
[----:B------:R-:W4:Y:S02]  /*0860*/  LDG.E.128 R144, desc[UR10][R144.64] ;  /* 0x0000000a90907981 */ /* 0x000f24000c1e1d00 */
[----:B------:R-:W-:-:S02]  /*0870*/  IMAD.WIDE.U32 R148, R220, 0x10, R156 ;  /* 0x00000010dc947825 */ /* 0x000fc400078e009c */
[----:B------:R-:W4:Y:S02]  /*0880*/  LDG.E.128 R152, desc[UR10][R152.64] ;  /* 0x0000000a98987981 */ /* 0x000f24000c1e1d00 */
[----:B-1----:R-:W-:Y:S02]  /*0890*/  IMAD.WIDE.U32 R76, R224, 0x10, R108 ;  /* 0x00000010e04c7825 */ /* 0x002fe400078e006c */
[----:B------:R-:W4:Y:S02]  /*08a0*/  LDG.E.128 R148, desc[UR10][R148.64] ;  /* 0x0000000a94947981 */ /* 0x000f24000c1e1d00 */
[----:B------:R-:W-:Y:S02]  /*08b0*/  IMAD.WIDE.U32 R156, R210, 0x10, R156 ;  /* 0x00000010d29c7825 */ /* 0x000fe400078e009c */
[----:B------:R-:W4:Y:S02]  /*08c0*/  LDG.E.128 R76, desc[UR10][R76.64] ;  /* 0x0000000a4c4c7981 */ /* 0x000f24000c1e1d00 */
[----:B---3--:R-:W-:-:S02]  /*08d0*/  IMAD.WIDE R98, R208, 0x4, R98 ;  /* 0x00000004d0627825 */ /* 0x008fc400078e0262 */
[----:B------:R-:W3:Y:S02]  /*08e0*/  LDG.E.128 R156, desc[UR10][R156.64] ;  /* 0x0000000a9c9c7981 */ /* 0x000ee4000c1e1d00 */
[C---:B------:R-:W-:Y:S02]  /*08f0*/  IMAD.WIDE.U32 R80, R222.reuse, 0x10, R104 ;  /* 0x00000010de507825 */ /* 0x040fe400078e0068 */
[----:B------:R-:W3:Y:S02]  /*0900*/  LDG.E R217, desc[UR10][R98.64] ;  /* 0x0000000a62d97981 */ /* 0x000ee4000c1e1900 */
        /* <DEDUP_REMOVED lines=16> */
[----:B------:R-:W-:-:S11]  /*0a10*/  ISETP.NE.U32.AND P1, PT, RZ, UR14, PT ;  /* 0x0000000eff007c0c */ /* 0x000fd6000bf25070 */
[----:B------:R-:W1:Y:S01]  /*0a20*/  @P0 LDC.64 R230, c[0x0][0x3b8] ;  /* 0x0000ee00ffe60b82 */ /* 0x000e620000000a00 */
[----:B------:R-:W-:-:S07]  /*0a30*/  ISETP.NE.AND.EX P1, PT, RZ, UR15, PT, P1 ;  /* 0x0000000fff007c0c */ /* 0x000fce000bf25310 */
[----:B------:R-:W0:Y:S08]  /*0a40*/  @P0 LDC.64 R240, c[0x0][0x3b8] ;  /* 0x0000ee00fff00b82 */ /* 0x000e300000000a00 */
[----:B------:R-:W0:Y:S08]  /*0a50*/  @P0 LDC.64 R228, c[0x0][0x3b8] ;  /* 0x0000ee00ffe40b82 */ /* 0x000e300000000a00 */
[----:B------:R-:W0:Y:S01]  /*0a60*/  @P0 LDC.64 R236, c[0x0][0x3b8] ;  /* 0x0000ee00ffec0b82 */ /* 0x000e220000000a00 */
[----:B-1----:R-:W-:Y:S01]  /*0a70*/  @P0 IMAD.WIDE.U32 R244, R216, 0x4, R230 ;  /* 0x00000004d8f40825 */ /* 0x002fe200078e00e6 */
[----:B------:R-:W-:-:S03]  /*0a80*/  ISETP.NE.AND P4, PT, RZ, UR12, PT ;  /* 0x0000000cff007c0c */ /* 0x000fc6000bf85270 */
[C---:B0-----:R-:W-:Y:S01]  /*0a90*/  IMAD.WIDE.U32 R242, R224.reuse, 0x4, R232 ;  /* 0x00000004e0f27825 */ /* 0x041fe200078e00e8 */
[----:B-----5:R-:W5:Y:S02]  /*0aa0*/  @P0 LDG.E R214, desc[UR10][R244.64] ;  /* 0x0000000af4d60981 */ /* 0x020f64000c1e1900 */
[----:B------:R-:W0:Y:S01]  /*0ab0*/  @P1 LDC.64 R230, c[0x0][0x438] ;  /* 0x00010e00ffe61b82 */ /* 0x000e220000000a00 */
[----:B------:R-:W-:Y:S01]  /*0ac0*/  @P0 IMAD.WIDE.U32 R240, R224, 0x4, R240 ;  /* 0x00000004e0f00825 */ /* 0x000fe200078e00f0 */
[----:B------:R-:W5:Y:S04]  /*0ad0*/  LDG.E R225, desc[UR10][R242.64] ;  /* 0x0000000af2e17981 */ /* 0x000f68000c1e1900 */
[----:B------:R1:W5:Y:S02]  /*0ae0*/  @P0 LDG.E R211, desc[UR10][R240.64] ;  /* 0x0000000af0d30981 */ /* 0x000364000c1e1900 */
[----:B------:R-:W0:Y:S01]  /*0af0*/  @P0 LDC.64 R234, c[0x0][0x3b8] ;  /* 0x0000ee00ffea0b82 */ /* 0x000e220000000a00 */
[----:B------:R-:W-:-:S05]  /*0b00*/  @P0 IMAD.WIDE.U32 R246, R210, 0x4, R228 ;  /* 0x00000004d2f60825 */ /* 0x000fca00078e00e4 */
[----:B------:R-:W5:Y:S02]  /*0b10*/  @P0 LDG.E R215, desc[UR10][R246.64] ;  /* 0x0000000af6d70981 */ /* 0x000f64000c1e1900 */
[----:B------:R-:W0:Y:S08]  /*0b20*/  @P1 LDC.64 R238, c[0x0][0x438] ;  /* 0x00010e00ffee1b82 */ /* 0x000e300000000a00 */
[----:B------:R-:W0:Y:S01]  /*0b30*/  @P1 LDC.64 R226, c[0x0][0x438] ;  /* 0x00010e00ffe21b82 */ /* 0x000e220000000a00 */
[----:B-1----:R-:W-:-:S04]  /*0b40*/  IMAD.WIDE.U32 R240, R222, 0x4, R232 ;  /* 0x00000004def07825 */ /* 0x002fc800078e00e8 */
[----:B------:R-:W-:Y:S01]  /*0b50*/  @P0 IMAD.WIDE.U32 R236, R222, 0x4, R236 ;  /* 0x00000004deec0825 */ /* 0x000fe200078e00ec */
[----:B------:R-:W5:Y:S02]  /*0b60*/  LDG.E R223, desc[UR10][R240.64] ;  /* 0x0000000af0df7981 */ /* 0x000f64000c1e1900 */
[----:B------:R-:W1:Y:S02]  /*0b70*/  @P1 LDC.64 R228, c[0x0][0x438] ;  /* 0x00010e00ffe41b82 */ /* 0x000e640000000a00 */
[----:B------:R0:W5:Y:S02]  /*0b80*/  @P0 LDG.E R212, desc[UR10][R236.64] ;  /* 0x0000000aecd40981 */ /* 0x000164000c1e1900 */
[----:B0-----:R-:W-:-:S04]  /*0b90*/  @P1 IMAD.WIDE.U32 R230, R220, 0x10, R230 ;  /* 0x00000010dce61825 */ /* 0x001fc800078e00e6 */
[C---:B------:R-:W-:Y:S01]  /*0ba0*/  @P0 IMAD.WIDE.U32 R234, R220.reuse, 0x4, R234 ;  /* 0x00000004dcea0825 */ /* 0x040fe200078e00ea */
[----:B------:R-:W5:Y:S03]  /*0bb0*/  @P1 LDG.E.128 R120, desc[UR10][R230.64] ;  /* 0x0000000ae6781981 */ /* 0x000f66000c1e1d00 */
[----:B------:R-:W-:Y:S01]  /*0bc0*/  IMAD.WIDE.U32 R236, R220, 0x4, R232 ;  /* 0x00000004dcec7825 */ /* 0x000fe200078e00e8 */
[----:B------:R0:W5:Y:S03]  /*0bd0*/  @P0 LDG.E R213, desc[UR10][R234.64] ;  /* 0x0000000aead50981 */ /* 0x000166000c1e1900 */
[----:B------:R-:W-:Y:S01]  /*0be0*/  @P1 IMAD.WIDE.U32 R238, R222, 0x10, R238 ;  /* 0x00000010deee1825 */ /* 0x000fe200078e00ee */
[----:B------:R4:W5:Y:S03]  /*0bf0*/  LDG.E R221, desc[UR10][R236.64] ;  /* 0x0000000aecdd7981 */ /* 0x000966000c1e1900 */
[----:B------:R-:W-:Y:S01]  /*0c00*/  @P1 IMAD.WIDE.U32 R248, R224, 0x10, R226 ;  /* 0x00000010e0f81825 */ /* 0x000fe200078e00e2 */
[----:B------:R3:W5:Y:S01]  /*0c10*/  @P1 LDG.E.128 R116, desc[UR10][R238.64] ;  /* 0x0000000aee741981 */ /* 0x000762000c1e1d00 */
[----:B------:R-:W2:Y:S02]  /*0c20*/  @P1 LDC.64 R226, c[0x0][0x438] ;  /* 0x00010e00ffe21b82 */ /* 0x000ea40000000a00 */
[--C-:B0-----:R-:W-:Y:S01]  /*0c30*/  IMAD.WIDE.U32 R234, R216, 0x4, R232.reuse ;  /* 0x00000004d8ea7825 */ /* 0x101fe200078e00e8 */
[----:B------:R0:W5:Y:S03]  /*0c40*/  @P1 LDG.E.128 R112, desc[UR10][R248.64] ;  /* 0x0000000af8701981 */ /* 0x000166000c1e1d00 */
[----:B------:R-:W-:Y:S01]  /*0c50*/  IMAD.WIDE.U32 R232, R210, 0x4, R232 ;  /* 0x00000004d2e87825 */ /* 0x000fe200078e00e8 */
[----:B------:R-:W5:Y:S03]  /*0c60*/  LDG.E R219, desc[UR10][R234.64] ;  /* 0x0000000aeadb7981 */ /* 0x000f66000c1e1900 */
[----:B-1----:R-:W-:-:S05]  /*0c70*/  @P1 IMAD.WIDE.U32 R228, R216, 0x10, R228 ;  /* 0x00000010d8e41825 */ /* 0x002fca00078e00e4 */
[----:B------:R-:W5:Y:S01]  /*0c80*/  @P1 LDG.E.128 R124, desc[UR10][R228.64] ;  /* 0x0000000ae47c1981 */ /* 0x000f62000c1e1d00 */
[----:B--2---:R-:W-:-:S05]  /*0c90*/  @P1 IMAD.WIDE.U32 R226, R210, 0x10, R226 ;  /* 0x00000010d2e21825 */ /* 0x004fca00078e00e2 */
[----:B------:R-:W5:Y:S01]  /*0ca0*/  @P1 LDG.E.128 R128, desc[UR10][R226.64] ;  /* 0x0000000ae2801981 */ /* 0x000f62000c1e1d00 */
[----:B------:R-:W-:-:S03]  /*0cb0*/  FSEL R240, R218, RZ, !P4 ;  /* 0x000000ffdaf07208 */ /* 0x000fc60006000000 */
[----:B------:R1:W5:Y:S02]  /*0cc0*/  LDG.E R218, desc[UR10][R232.64] ;  /* 0x0000000ae8da7981 */ /* 0x000364000c1e1900 */
[----:B------:R-:W-:Y:S01]  /*0cd0*/  FADD.FTZ R246, -R240, R141 ;  /* 0x0000008df0f67221 */ /* 0x000fe20000010100 */
[----:B----4-:R-:W-:Y:S01]  /*0ce0*/  FMUL.FTZ R247, R48, R72 ;  /* 0x0000004830f77220 */ /* 0x010fe20000410000 */
[C---:B------:R-:W-:Y:S01]  /*0cf0*/  FADD.FTZ R141, -R240.reuse, R144 ;  /* 0x00000090f08d7221 */ /* 0x040fe20000010100 */
[C---:B------:R-:W-:Y:S01]  /*0d00*/  FADD.FTZ R236, -R240.reuse, R146 ;  /* 0x00000092f0ec7221 */ /* 0x040fe20000010100 */
[C---:B------:R-:W-:Y:S01]  /*0d10*/  FADD.FTZ R144, -R240.reuse, R154 ;  /* 0x0000009af0907221 */ /* 0x040fe20000010100 */
[----:B------:R-:W-:Y:S01]  /*0d20*/  FMUL.FTZ R154, R49, R73 ;  /* 0x00000049319a7220 */ /* 0x000fe20000410000 */
[C---:B------:R-:W-:Y:S01]  /*0d30*/  FADD.FTZ R242, -R240.reuse, R142 ;  /* 0x0000008ef0f27221 */ /* 0x040fe20000010100 */
[C---:B------:R-:W-:Y:S01]  /*0d40*/  FADD.FTZ R244, -R240.reuse, R143 ;  /* 0x0000008ff0f47221 */ /* 0x040fe20000010100 */
[----:B------:R-:W-:Y:S01]  /*0d50*/  FADD.FTZ R230, -R240, R148 ;  /* 0x00000094f0e67221 */ /* 0x000fe20000010100 */
[----:B------:R-:W-:Y:S01]  /*0d60*/  FMUL.FTZ R143, R50, R74 ;  /* 0x0000004a328f7220 */ /* 0x000fe20000410000 */
[----:B------:R-:W-:Y:S01]  /*0d70*/  FFMA.FTZ R247, R68, R76, R247 ;  /* 0x0000004c44f77223 */ /* 0x000fe200000100f7 */
[----:B------:R-:W-:Y:S01]  /*0d80*/  FFMA.FTZ R245, R69, R77, R154 ;  /* 0x0000004d45f57223 */ /* 0x000fe2000001009a */
[C---:B---3--:R-:W-:Y:S01]  /*0d90*/  FADD.FTZ R146, -R240.reuse, R156 ;  /* 0x0000009cf0927221 */ /* 0x048fe20000010100 */
[----:B------:R-:W-:Y:S01]  /*0da0*/  FMUL.FTZ R156, R51, R75 ;  /* 0x0000004b339c7220 */ /* 0x000fe20000410000 */
[C---:B------:R-:W-:Y:S01]  /*0db0*/  FADD.FTZ R148, -R240.reuse, R158 ;  /* 0x0000009ef0947221 */ /* 0x040fe20000010100 */
[----:B------:R-:W-:Y:S01]  /*0dc0*/  FADD.FTZ R158, RZ, R247 ;  /* 0x000000f7ff9e7221 */ /* 0x000fe20000010000 */
[C---:B------:R-:W-:Y:S01]  /*0dd0*/  FADD.FTZ R238, -R240.reuse, R147 ;  /* 0x00000093f0ee7221 */ /* 0x040fe20000010100 */
[----:B------:R-:W-:Y:S01]  /*0de0*/  FMUL.FTZ R243, R217, R242 ;  /* 0x000000f2d9f37220 */ /* 0x000fe20000410000 */
[----:B------:R-:W-:Y:S01]  /*0df0*/  FFMA.FTZ R241, R71, R79, R156 ;  /* 0x0000004f47f17223 */ /* 0x000fe2000001009c */
[----:B0-----:R-:W-:Y:S01]  /*0e00*/  FADD.FTZ R248, -R240, R140 ;  /* 0x0000008cf0f87221 */ /* 0x001fe20000010100 */
[----:B------:R-:W-:Y:S01]  /*0e10*/  FFMA.FTZ R242, R70, R78, R143 ;  /* 0x0000004e46f27223 */ /* 0x000fe2000001008f */
[----:B------:R-:W-:Y:S01]  /*0e20*/  FMUL.FTZ R156, R47, R83 ;  /* 0x000000532f9c7220 */ /* 0x000fe20000410000 */
[----:B------:R-:W-:Y:S01]  /*0e30*/  FADD.FTZ R143, R245, R158 ;  /* 0x0000009ef58f7221 */ /* 0x000fe20000010000 */
[C---:B-1----:R-:W-:Y:S01]  /*0e40*/  FMUL.FTZ R233, R217.reuse, R238 ;  /* 0x000000eed9e97220 */ /* 0x042fe20000410000 */
[----:B------:R-:W-:Y:S01]  /*0e50*/  FMUL.FTZ R248, R217, R248 ;  /* 0x000000f8d9f87220 */ /* 0x000fe20000410000 */
[----:B------:R-:W-:Y:S01]  /*0e60*/  FFMA.FTZ R238, R67, R87, R156 ;  /* 0x0000005743ee7223 */ /* 0x000fe2000001009c */
[C---:B------:R-:W-:Y:S01]  /*0e70*/  FADD.FTZ R234, -R240.reuse, R145 ;  /* 0x00000091f0ea7221 */ /* 0x040fe20000010100 */
[----:B------:R-:W-:Y:S01]  /*0e80*/  FADD.FTZ R228, -R240, R150 ;  /* 0x00000096f0e47221 */ /* 0x000fe20000010100 */
[----:B------:R-:W-:Y:S01]  /*0e90*/  FMUL.FTZ R239, R44, R80 ;  /* 0x000000502cef7220 */ /* 0x000fe20000410000 */
[----:B------:R-:W-:Y:S01]  /*0ea0*/  FADD.FTZ R156, R242, R143 ;  /* 0x0000008ff29c7221 */ /* 0x000fe20000010000 */
        /* <DEDUP_REMOVED lines=8> */
[C---:B------:R-:W-:Y:S01]  /*0f30*/  FMUL.FTZ R240, R217.reuse, R141 ;  /* 0x0000008dd9f07220 */ /* 0x040fe20000410000 */
[C---:B------:R-:W-:Y:S01]  /*0f40*/  FMUL.FTZ R246, R217.reuse, R246 ;  /* 0x000000f6d9f67220 */ /* 0x040fe20000410000 */
[----:B------:R-:W-:Y:S01]  /*0f50*/  FFMA.FTZ R141, R248, R247, RZ ;  /* 0x000000f7f88d7223 */ /* 0x000fe200000100ff */
        /* <DEDUP_REMOVED lines=8> */
[----:B------:R-:W-:Y:S01]  /*0fe0*/  FMUL.FTZ R244, R217, R244 ;  /* 0x000000f4d9f47220 */ /* 0x000fe20000410000 */
        /* <DEDUP_REMOVED lines=24> */
[----:B------:R-:W-:Y:S01]  /*1170*/  FADD.FTZ R158, R232, R143 ;  /* 0x0000008fe89e7221 */ /* 0x000fe20000010000 */
[----:B------:R-:W-:Y:S01]  /*1180*/  FFMA.FTZ R154, R56, R100, R141 ;  /* 0x00000064389a7223 */ /* 0x000fe2000001008d */
[----:B------:R-:W-:-:S02]  /*1190*/  FFMA.FTZ R141, R159, R230, R156 ;  /* 0x000000e69f8d7223 */ /* 0x000fc4000001009c */
[----:B------:R-:W-:Y:S01]  /*11a0*/  FADD.FTZ R143, R231, R158 ;  /* 0x0000009ee78f7221 */ /* 0x000fe20000010000 */
[----:B------:R-:W-:Y:S01]  /*11b0*/  FMUL.FTZ R156, R37, R97 ;  /* 0x00000061259c7220 */ /* 0x000fe20000410000 */
[C---:B------:R-:W-:Y:S01]  /*11c0*/  FMUL.FTZ R153, R217.reuse, R144 ;  /* 0x00000090d9997220 */ /* 0x040fe20000410000 */
[C---:B------:R-:W-:Y:S01]  /*11d0*/  FMUL.FTZ R227, R217.reuse, R228 ;  /* 0x000000e4d9e37220 */ /* 0x040fe20000410000 */
[----:B------:R-:W-:Y:S01]  /*11e0*/  FMUL.FTZ R152, R217, R250 ;  /* 0x000000fad9987220 */ /* 0x000fe20000410000 */
[----:B------:R-:W-:Y:S01]  /*11f0*/  FFMA.FTZ R144, R226, R229, R141 ;  /* 0x000000e5e2907223 */ /* 0x000fe2000001008d */
[----:B------:R-:W-:Y:S01]  /*1200*/  FADD.FTZ R250, R154, R143 ;  /* 0x0000008f9afa7221 */ /* 0x000fe20000010000 */
[----:B------:R-:W-:Y:S01]  /*1210*/  FMUL.FTZ R143, R38, R98 ;  /* 0x00000062268f7220 */ /* 0x000fe20000410000 */
[----:B------:R-:W-:Y:S01]  /*1220*/  FFMA.FTZ R155, R57, R101, R156 ;  /* 0x00000065399b7223 */ /* 0x000fe2000001009c */
        /* <DEDUP_REMOVED lines=66> */
.L_x_5177:
[----:B------:R-:W-:Y:S05]  /*1650*/  BSYNC.RECONVERGENT B0 ;  /* 0x0000000000007941 */ /* 0x000fea0003800200 */
.L_x_5176:
        /* <DEDUP_REMOVED lines=140> */
.L_x_5180:
        /* <DEDUP_REMOVED lines=25> */
.L_x_5179:
        /* <DEDUP_REMOVED lines=30> */
.L_x_5182:
        /* <DEDUP_REMOVED lines=25> */
.L_x_5178:
        /* <DEDUP_REMOVED lines=41> */
.L_x_5184:
        /* <DEDUP_REMOVED lines=33> */
.L_x_5183:
        /* <DEDUP_REMOVED lines=38> */
.L_x_5185:
        /* <DEDUP_REMOVED lines=32> */
.L_x_5181:
        /* <DEDUP_REMOVED lines=47> */
.L_x_5188:
        /* <DEDUP_REMOVED lines=33> */
.L_x_5187:
        /* <DEDUP_REMOVED lines=34> */
.L_x_5190:
        /* <DEDUP_REMOVED lines=33> */
.L_x_5186:
        /* <DEDUP_REMOVED lines=27> */
.L_x_5192:
        /* <DEDUP_REMOVED lines=25> */
.L_x_5191:
        /* <DEDUP_REMOVED lines=26> */
.L_x_5193:
        /* <DEDUP_REMOVED lines=24> */
.L_x_5189:
        /* <DEDUP_REMOVED lines=44> */
.L_x_5196:
        /* <DEDUP_REMOVED lines=33> */
.L_x_5195:
        /* <DEDUP_REMOVED lines=34> */
.L_x_5198:
        /* <DEDUP_REMOVED lines=33> */
.L_x_5194:
        /* <DEDUP_REMOVED lines=27> */
.L_x_5200:
        /* <DEDUP_REMOVED lines=25> */
.L_x_5199:
        /* <DEDUP_REMOVED lines=26> */
.L_x_5201:
        /* <DEDUP_REMOVED lines=24> */
.L_x_5197:
        /* <DEDUP_REMOVED lines=44> */
.L_x_5204:
        /* <DEDUP_REMOVED lines=33> */
.L_x_5203:
        /* <DEDUP_REMOVED lines=34> */
.L_x_5206:
        /* <DEDUP_REMOVED lines=33> */
.L_x_5202:
        /* <DEDUP_REMOVED lines=27> */
.L_x_5208:
        /* <DEDUP_REMOVED lines=25> */
.L_x_5207:
        /* <DEDUP_REMOVED lines=26> */
.L_x_5209:
        /* <DEDUP_REMOVED lines=24> */
.L_x_5205:
        /* <DEDUP_REMOVED lines=44> */
.L_x_5212:
        /* <DEDUP_REMOVED lines=33> */
.L_x_5211:
        /* <DEDUP_REMOVED lines=34> */
.L_x_5214:
        /* <DEDUP_REMOVED lines=33> */
.L_x_5210:
        /* <DEDUP_REMOVED lines=27> */
.L_x_5216:
        /* <DEDUP_REMOVED lines=25> */
.L_x_5215:
        /* <DEDUP_REMOVED lines=26> */
.L_x_5217:
        /* <DEDUP_REMOVED lines=24> */
.L_x_5213:
        /* <DEDUP_REMOVED lines=90> */
.L_x_5175:
        /* <DEDUP_REMOVED lines=33> */
.L_x_5219:
        /* <DEDUP_REMOVED lines=16> */
.L_x_5485:


//--------------------- .text._ZN10layer_norm22ln_bwd_finalize_kernelINS_22Kernel_traits_finalizeILj2560EfffffjLb0ELj1024ELj4ENS_18Kernel_traits_baseILj2560EfffffjLj1024EEEEELb0ELb0EEEvNS_9BwdParamsE --------------------------
	.section	.text._ZN10layer_norm22ln_bwd_finalize_kernelINS_22Kernel_traits_finalizeILj2560EfffffjLb0ELj1024ELj4ENS_18Kernel_traits_baseILj2560EfffffjLj1024EEEEELb0ELb0EEEvNS_9BwdParamsE,"ax",@progbits
	.align	128
        .global         _ZN10layer_norm22ln_bwd_finalize_kernelINS_22Kernel_traits_finalizeILj2560EfffffjLb0ELj1024ELj4ENS_18Kernel_traits_baseILj2560EfffffjLj1024EEEEELb0ELb0EEEvNS_9BwdParamsE
        .type           _ZN10layer_norm22ln_bwd_finalize_kernelINS_22Kernel_traits_finalizeILj2560EfffffjLb0ELj1024ELj4ENS_18Kernel_traits_baseILj2560EfffffjLj1024EEEEELb0ELb0EEEvNS_9BwdParamsE,@function
        .size           _ZN10layer_norm22ln_bwd_finalize_kernelINS_22Kernel_traits_finalizeILj2560EfffffjLb0ELj1024ELj4ENS_18Kernel_traits_baseILj2560EfffffjLj1024EEEEELb0ELb0EEEvNS_9BwdParamsE,(.L_x_5486 - _ZN10layer_norm22ln_bwd_finalize_kernelINS_22Kernel_traits_finalizeILj2560EfffffjLb0ELj1024ELj4ENS_18Kernel_traits_baseILj2560EfffffjLj1024EEEEELb0ELb0EEEvNS_9BwdParamsE)
        .other          _ZN10layer_norm22ln_bwd_finalize_kernelINS_22Kernel_traits_finalizeILj2560EfffffjLb0ELj1024ELj4ENS_18Kernel_traits_baseILj2560EfffffjLj1024EEEEELb0ELb0EEEvNS_9BwdParamsE,@"STO_CUDA_ENTRY STV_DEFAULT"
_ZN10layer_norm22ln_bwd_finalize_kernelINS_22Kernel_traits_finalizeILj2560EfffffjLb0ELj1024ELj4ENS_18Kernel_traits_baseILj2560EfffffjLj1024EEEEELb0ELb0EEEvNS_9BwdParamsE:
.text._ZN10layer_norm22ln_bwd_finalize_kernelINS_22Kernel_traits_finalizeILj2560EfffffjLb0ELj1024ELj4ENS_18Kernel_traits_baseILj2560EfffffjLj1024EEEEELb0ELb0EEEvNS_9BwdParamsE:
        /* <DEDUP_REMOVED lines=78> */
.L_x_5224:
        /* <DEDUP_REMOVED lines=118> */
.L_x_5223:
[----:B------:R-:W-:Y:S05]  /*0c40*/  BSYNC.RECONVERGENT B1 ;  /* 0x0000000000017941 */ /* 0x000fea0003800200 */
.L_x_5222:
        /* <DEDUP_REMOVED lines=68> */
.L_x_5226:
[----:B------:R-:W-:Y:S05]  /*1090*/  BSYNC.RECONVERGENT B1 ;  /* 0x0000000000017941 */ /* 0x000fea0003800200 */
.L_x_5225:
        /* <DEDUP_REMOVED lines=37> */
.L_x_5228:
[----:B------:R-:W-:Y:S05]  /*12f0*/  BSYNC.RECONVERGENT B1 ;  /* 0x0000000000017941 */ /* 0x000fea0003800200 */
.L_x_5227:
[----:B------:R-:W-:Y:S05]  /*1300*/  @!P1 BRA `(.L_x_5221) ;  /* 0x00000000003c9947 */ /* 0x000fea0003800000 */
[----:B------:R-:W0:Y:S01]  /*1310*/  LDC.64 R8, c[0x0][0x440] ;  /* 0x00011000ff087b82 */ /* 0x000e220000000a00 */
[----:B------:R-:W-:Y:S01]  /*1320*/  IMAD R0, R3, R54, R0 ;  /* 0x0000003603007224 */ /* 0x000fe200078e0200 */
[----:B------:R-:W-:-:S04]  /*1330*/  IADD3 R12, PT, PT, -R55, RZ, RZ ;  /* 0x000000ff370c7210 */ /* 0x000fc80007ffe1ff */
[----:B------:R-:W-:Y:S02]  /*1340*/  IADD3 R3, PT, PT, R57, R0, RZ ;  /* 0x0000000039037210 */ /* 0x000fe40007ffe0ff */
[----:B------:R-:W1:Y:S05]  /*1350*/  LDC.64 R10, c[0x0][0x448] ;  /* 0x00011200ff0a7b82 */ /* 0x000e6a0000000a00 */
.L_x_5229:
        /* <DEDUP_REMOVED lines=10> */
.L_x_5221:
[----:B------:R-:W-:Y:S05]  /*1400*/  BSYNC.RECONVERGENT B0 ;  /* 0x0000000000007941 */ /* 0x000fea0003800200 */
.L_x_5220:
        /* <DEDUP_REMOVED lines=60> */
.L_x_5230:
        /* <DEDUP_REMOVED lines=11> */
.L_x_5486:


//--------------------- .text._ZN10layer_norm40ln_parallel_residual_bwd_finalize_kernelINS_22Kernel_traits_finalizeILj2560EfffffjLb0ELj1024ELj4ENS_18Kernel_traits_baseILj2560EfffffjLj1024EEEEELb0EEEvNS_9BwdParamsE --------------------------
	.section	.text._ZN10layer_norm40ln_parallel_residual_bwd_finalize_kernelINS_22Kernel_traits_finalizeILj2560EfffffjLb0ELj1024ELj4ENS_18Kernel_traits_baseILj2560EfffffjLj1024EEEEELb0EEEvNS_9BwdParamsE,"ax",@progbits
	.align	128
        .global         _ZN10layer_norm40ln_parallel_residual_bwd_finalize_kernelINS_22Kernel_traits_finalizeILj2560EfffffjLb0ELj1024ELj4ENS_18Kernel_traits_baseILj2560EfffffjLj1024EEEEELb0EEEvNS_9BwdParamsE
        .type           _ZN10layer_norm40ln_parallel_residual_bwd_finalize_kernelINS_22Kernel_traits_finalizeILj2560EfffffjLb0ELj1024ELj4ENS_18Kernel_traits_baseILj2560EfffffjLj1024EEEEELb0EEEvNS_9BwdParamsE,@function
        .size           _ZN10layer_norm40ln_parallel_residual_bwd_finalize_kernelINS_22Kernel_traits_finalizeILj2560EfffffjLb0ELj1024ELj4ENS_18Kernel_traits_baseILj2560EfffffjLj1024EEEEELb0EEEvNS_9BwdParamsE,(.L_x_5487 - _ZN10layer_norm40ln_parallel_residual_bwd_finalize_kernelINS_22Kernel_traits_finalizeILj2560EfffffjLb0ELj1024ELj4ENS_18Kernel_traits_baseILj2560EfffffjLj1024EEEEELb0EEEvNS_9BwdParamsE)
        .other          _ZN10layer_norm40ln_parallel_residual_bwd_finalize_kernelINS_22Kernel_traits_finalizeILj2560EfffffjLb0ELj1024ELj4ENS_18Kernel_traits_baseILj2560EfffffjLj1024EEEEELb0EEEvNS_9BwdParamsE,@"STO_CUDA_ENTRY STV_DEFAULT"
_ZN10layer_norm40ln_parallel_residual_bwd_finalize_kernelINS_22Kernel_traits_finalizeILj2560EfffffjLb0ELj1024ELj4ENS_18Kernel_traits_baseILj2560EfffffjLj1024EEEEELb0EEEvNS_9BwdParamsE:
.text._ZN10layer_norm40ln_parallel_residual_bwd_finalize_kernelINS_22Kernel_traits_finalizeILj2560EfffffjLb0ELj1024ELj4ENS_18Kernel_traits_baseILj2560EfffffjLj1024EEEEELb0EEEvNS_9BwdParamsE:
        /* <DEDUP_REMOVED lines=58> */
.L_x_5235:
        /* <DEDUP_REMOVED lines=112> */
.L_x_5234:
[----:B------:R-:W-:Y:S05]  /*0aa0*/  BSYNC.RECONVERGENT B1 ;  /* 0x0000000000017941 */ /* 0x000fea0003800200 */
.L_x_5233:
        /* <DEDUP_REMOVED lines=66> */
.L_x_5237:
[----:B------:R-:W-:Y:S05]  /*0ed0*/  BSYNC.RECONVERGENT B1 ;  /* 0x0000000000017941 */ /* 0x000fea0003800200 */
.L_x_5236:
        /* <DEDUP_REMOVED lines=36> */
.L_x_5239:
[----:B------:R-:W-:Y:S05]  /*1120*/  BSYNC.RECONVERGENT B1 ;  /* 0x0000000000017941 */ /* 0x000fea0003800200 */
.L_x_5238:
        /* <DEDUP_REMOVED lines=18> */
.L_x_5232:
[----:B------:R-:W-:Y:S05]  /*1250*/  BSYNC.RECONVERGENT B0 ;  /* 0x0000000000007941 */ /* 0x000fea0003800200 */
.L_x_5231:
        /* <DEDUP_REMOVED lines=92> */
.L_x_5240:
        /* <DEDUP_REMOVED lines=14> */
.L_x_5487:


//--------------------- .text._ZN10layer_norm31ln_parallel_residual_bwd_kernelINS_13Kernel_traitsIfffffjLj2560ELj1ELj1ELj4ELj16ENS_18Kernel_traits_baseILj2560EfffffjLj128EEEEELb1ELb1ELb0EEEvNS_9BwdParamsE --------------------------
	.section	.text._ZN10layer_norm31ln_parallel_residual_bwd_kernelINS_13Kernel_traitsIfffffjLj2560ELj1ELj1ELj4ELj16ENS_18Kernel_traits_baseILj2560EfffffjLj128EEEEELb1ELb1ELb0EEEvNS_9BwdParamsE,"ax",@progbits
	.align	128
        .global         _ZN10layer_norm31ln_parallel_residual_bwd_kernelINS_13Kernel_traitsIfffffjLj2560ELj1ELj1ELj4ELj16ENS_18Kernel_traits_baseILj2560EfffffjLj128EEEEELb1ELb1ELb0EEEvNS_9BwdParamsE
        .type           _ZN10layer_norm31ln_parallel_residual_bwd_kernelINS_13Kernel_traitsIfffffjLj2560ELj1ELj1ELj4ELj16ENS_18Kernel_traits_baseILj2560EfffffjLj128EEEEELb1ELb1ELb0EEEvNS_9BwdParamsE,@function
        .size           _ZN10layer_norm31ln_parallel_residual_bwd_kernelINS_13Kernel_traitsIfffffjLj2560ELj1ELj1ELj4ELj16ENS_18Kernel_traits_baseILj2560EfffffjLj128EEEEELb1ELb1ELb0EEEvNS_9BwdParamsE,(.L_x_5488 - _ZN10layer_norm31ln_parallel_residual_bwd_kernelINS_13Kernel_traitsIfffffjLj2560ELj1ELj1ELj4ELj16ENS_18Kernel_traits_baseILj2560EfffffjLj128EEEEELb1ELb1ELb0EEEvNS_9BwdParamsE)
        .other          _ZN10layer_norm31ln_parallel_residual_bwd_kernelINS_13Kernel_traitsIfffffjLj2560ELj1ELj1ELj4ELj16ENS_18Kernel_traits_baseILj2560EfffffjLj128EEEEELb1ELb1ELb0EEEvNS_9BwdParamsE,@"STO_CUDA_ENTRY STV_DEFAULT"
_ZN10layer_norm31ln_parallel_residual_bwd_kernelINS_13Kernel_traitsIfffffjLj2560ELj1ELj1ELj4ELj16ENS_18Kernel_traits_baseILj2560EfffffjLj128EEEEELb1ELb1ELb0EEEvNS_9BwdParamsE:
.text._ZN10layer_norm31ln_parallel_residual_bwd_kernelINS_13Kernel_traitsIfffffjLj2560ELj1ELj1ELj4ELj16ENS_18Kernel_traits_baseILj2560EfffffjLj128EEEEELb1ELb1ELb0EEEvNS_9BwdParamsE:
        /* <DEDUP_REMOVED lines=31> */
[C---:B0-----:R-:W-:Y:S01]  /*01f0*/  @P2 IMAD.WIDE.U32 R10, R17.reuse, 0x10, R10 ;  /* 0x00000010110a2825 */ /* 0x041fe200078e000a */
[----:B------:R-:W-:-:S04]  /*0200*/  @P2 IADD3 R17, PT, PT, R17, 0x80, RZ ;  /* 0x0000008011112810 */ /* 0x000fc80007ffe0ff */
        /* <DEDUP_REMOVED lines=57> */
.L_x_5304:
[----:B-1----:R-:W-:Y:S02]  /*05a0*/  UIMAD.WIDE UR22, UR9, 0x4, UR14 ;  /* 0x00000004091678a5 */ /* 0x002fe4000f8e020e */
[----:B------:R-:W-:-:S04]  /*05b0*/  UIMAD.WIDE UR6, UR9, 0x4, UR12 ;  /* 0x00000004090678a5 */ /* 0x000fc8000f8e020c */
[----:B0--34-:R-:W-:Y:S02]  /*05c0*/  MOV R108, UR22 ;  /* 0x00000016006c7c02 */ /* 0x019fe40008000f00 */
[----:B------:R-:W-:Y:S02]  /*05d0*/  MOV R109, UR23 ;  /* 0x00000017006d7c02 */ /* 0x000fe40008000f00 */
[----:B------:R-:W-:Y:S02]  /*05e0*/  MOV R110, UR6 ;  /* 0x00000006006e7c02 */ /* 0x000fe40008000f00 */
[----:B------:R-:W-:Y:S01]  /*05f0*/  MOV R111, UR7 ;  /* 0x00000007006f7c02 */ /* 0x000fe20008000f00 */
[----:B------:R-:W3:Y:S04]  /*0600*/  LDG.E R108, desc[UR10][R108.64] ;  /* 0x0000000a6c6c7981 */ /* 0x000ee8000c1e1900 */
[----:B------:R-:W4:Y:S01]  /*0610*/  LDG.E R110, desc[UR10][R110.64] ;  /* 0x0000000a6e6e7981 */ /* 0x000f22000c1e1900 */
        /* <DEDUP_REMOVED lines=14> */
[----:B---3--:R-:W-:Y:S02]  /*0700*/  R2UR UR23, R108 ;  /* 0x000000006c1772ca */ /* 0x008fe400000e0000 */
[----:B----4-:R-:W-:Y:S01]  /*0710*/  FSEL R145, R110, RZ, P0 ;  /* 0x000000ff6e917208 */ /* 0x010fe20000000000 */
        /* <DEDUP_REMOVED lines=15> */
[----:B------:R-:W5:Y:S01]  /*0810*/  LDG.E R10, desc[UR10][R154.64] ;  /* 0x0000000a9a0a7981 */ /* 0x000f62000c1e1900 */
[----:B0-----:R-:W-:-:S05]  /*0820*/  @P5 IMAD.WIDE.U32 R152, R12, 0x4, R152 ;  /* 0x000000040c985825 */ /* 0x001fca00078e0098 */
[----:B------:R0:W5:Y:S01]  /*0830*/  @P5 LDG.E R11, desc[UR10][R152.64] ;  /* 0x0000000a980b5981 */ /* 0x000162000c1e1900 */
[----:B-1----:R-:W-:-:S05]  /*0840*/  @P0 IMAD.WIDE.U32 R150, R12, 0x10, R150 ;  /* 0x000000100c960825 */ /* 0x002fca00078e0096 */
[----:B------:R1:W5:Y:S01]  /*0850*/  @P0 LDG.E.128 R80, desc[UR10][R150.64] ;  /* 0x0000000a96500981 */ /* 0x000362000c1e1d00 */
[C---:B---3--:R-:W-:Y:S01]  /*0860*/  FADD.FTZ R3, -R145.reuse, R108 ;  /* 0x0000006c91037221 */ /* 0x048fe20000010100 */
[----:B------:R-:W-:-:S03]  /*0870*/  FADD.FTZ R109, -R145, R109 ;  /* 0x0000006d916d7221 */ /* 0x000fc60000010100 */
[----:B------:R-:W-:Y:S01]  /*0880*/  FMUL.FTZ R3, R3, UR23 ;  /* 0x0000001703037c20 */ /* 0x000fe20008410000 */
[----:B----45:R-:W-:Y:S01]  /*0890*/  FMUL.FTZ R128, R24, R112 ;  /* 0x0000007018807220 */ /* 0x030fe20000410000 */
[----:B------:R-:W-:Y:S01]  /*08a0*/  FMUL.FTZ R118, R109, UR23 ;  /* 0x000000176d767c20 */ /* 0x000fe20008410000 */
[----:B------:R-:W-:Y:S01]  /*08b0*/  FMUL.FTZ R137, R25, R113 ;  /* 0x0000007119897220 */ /* 0x000fe20000410000 */
[----:B------:R-:W-:Y:S01]  /*08c0*/  FADD.FTZ R110, -R145, R110 ;  /* 0x0000006e916e7221 */ /* 0x000fe20000010100 */
[----:B------:R-:W-:Y:S01]  /*08d0*/  FADD.FTZ R108, RZ, R128 ;  /* 0x00000080ff6c7221 */ /* 0x000fe20000010000 */
[----:B------:R-:W-:Y:S01]  /*08e0*/  FFMA.FTZ R109, R3, R128, RZ ;  /* 0x00000080036d7223 */ /* 0x000fe200000100ff */
[----:B------:R-:W-:Y:S01]  /*08f0*/  FADD.FTZ R147, -R145, R111 ;  /* 0x0000006f91937221 */ /* 0x000fe20000010100 */
[----:B------:R-:W-:Y:S01]  /*0900*/  FMUL.FTZ R135, R110, UR23 ;  /* 0x000000176e877c20 */ /* 0x000fe20008410000 */
[----:B------:R-:W-:Y:S01]  /*0910*/  FADD.FTZ R111, R108, R137 ;  /* 0x000000896c6f7221 */ /* 0x000fe20000010000 */
[----:B0-----:R-:W-:Y:S01]  /*0920*/  FMUL.FTZ R152, R26, R114 ;  /* 0x000000721a987220 */ /* 0x001fe20000410000 */
[----:B------:R-:W-:Y:S01]  /*0930*/  FFMA.FTZ R108, R118, R137, R109 ;  /* 0x00000089766c7223 */ /* 0x000fe2000001006d */
[----:B------:R-:W-:Y:S01]  /*0940*/  FMUL.FTZ R143, R27, R115 ;  /* 0x000000731b8f7220 */ /* 0x000fe20000410000 */
[----:B-1----:R-:W-:Y:S01]  /*0950*/  FMUL.FTZ R150, R147, UR23 ;  /* 0x0000001793967c20 */ /* 0x002fe20008410000 */
        /* <DEDUP_REMOVED lines=10> */
[----:B------:R-:W-:Y:S01]  /*0a00*/  IADD3 R147, PT, PT, R12, 0x80, RZ ;  /* 0x000000800c937810 */ /* 0x000fe20007ffe0ff */
[----:B------:R-:W-:Y:S01]  /*0a10*/  FADD.FTZ R149, R110, R143 ;  /* 0x0000008f6e957221 */ /* 0x000fe20000010000 */
[----:B------:R-:W-:-:S07]  /*0a20*/  FFMA.FTZ R154, R150, R143, R109 ;  /* 0x0000008f969a7223 */ /* 0x000fce000001006d */
.L_x_5243:
[----:B------:R-:W-:Y:S05]  /*0a30*/  BSYNC.RECONVERGENT B0 ;  /* 0x0000000000007941 */ /* 0x000fea0003800200 */
.L_x_5242:
        /* <DEDUP_REMOVED lines=21> */
[----:B------:R-:W-:Y:S01]  /*0b90*/  IADD3 R147, PT, PT, R147, 0x80, RZ ;  /* 0x0000008093937810 */ /* 0x000fe20007ffe0ff */
[C---:B---3--:R-:W-:Y:S01]  /*0ba0*/  FADD.FTZ R108, -R145.reuse, R108 ;  /* 0x0000006c916c7221 */ /* 0x048fe20000010100 */
[----:B------:R-:W-:-:S03]  /*0bb0*/  FADD.FTZ R109, -R145, R109 ;  /* 0x0000006d916d7221 */ /* 0x000fc60000010100 */
[----:B------:R-:W-:Y:S01]  /*0bc0*/  FMUL.FTZ R117, R108, UR23 ;  /* 0x000000176c757c20 */ /* 0x000fe20008410000 */
[----:B----45:R-:W-:Y:S01]  /*0bd0*/  FMUL.FTZ R126, R28, R112 ;  /* 0x000000701c7e7220 */ /* 0x030fe20000410000 */
[----:B------:R-:W-:Y:S01]  /*0be0*/  FMUL.FTZ R116, R109, UR23 ;  /* 0x000000176d747c20 */ /* 0x000fe20008410000 */
[----:B------:R-:W-:Y:S01]  /*0bf0*/  FMUL.FTZ R133, R29, R113 ;  /* 0x000000711d857220 */ /* 0x000fe20000410000 */
[----:B------:R-:W-:Y:S01]  /*0c00*/  FADD.FTZ R110, -R145, R110 ;  /* 0x0000006e916e7221 */ /* 0x000fe20000010100 */
[----:B------:R-:W-:Y:S01]  /*0c10*/  FADD.FTZ R108, R149, R126 ;  /* 0x0000007e956c7221 */ /* 0x000fe20000010000 */
[----:B------:R-:W-:Y:S01]  /*0c20*/  FFMA.FTZ R109, R117, R126, R154 ;  /* 0x0000007e756d7223 */ /* 0x000fe2000001009a */
[----:B------:R-:W-:Y:S01]  /*0c30*/  FADD.FTZ R146, -R145, R111 ;  /* 0x0000006f91927221 */ /* 0x000fe20000010100 */
[----:B------:R-:W-:Y:S01]  /*0c40*/  FMUL.FTZ R131, R110, UR23 ;  /* 0x000000176e837c20 */ /* 0x000fe20008410000 */
[----:B------:R-:W-:Y:S01]  /*0c50*/  FADD.FTZ R111, R108, R133 ;  /* 0x000000856c6f7221 */ /* 0x000fe20000010000 */
[----:B------:R-:W-:Y:S01]  /*0c60*/  FMUL.FTZ R148, R30, R114 ;  /* 0x000000721e947220 */ /* 0x000fe20000410000 */
        /* <DEDUP_REMOVED lines=14> */
[----:B--2---:R-:W-:-:S07]  /*0d50*/  FFMA.FTZ R154, R146, R141, R109 ;  /* 0x0000008d929a7223 */ /* 0x004fce000001006d */
.L_x_5245:
[----:B------:R-:W-:Y:S05]  /*0d60*/  BSYNC.RECONVERGENT B0 ;  /* 0x0000000000007941 */ /* 0x000fea0003800200 */
.L_x_5244:
        /* <DEDUP_REMOVED lines=26> */
[----:B------:R-:W-:Y:S01]  /*0f10*/  FMUL.FTZ R129, R33, R113 ;  /* 0x0000007121817220 */ /* 0x000fe20000410000 */
[----:B------:R-:W-:Y:S01]  /*0f20*/  FADD.FTZ R110, -R145, R110 ;  /* 0x0000006e916e7221 */ /* 0x000fe20000010100 */
[----:B------:R-:W-:Y:S01]  /*0f30*/  FMUL.FTZ R18, R18, UR23 ;  /* 0x0000001712127c20 */ /* 0x000fe20008410000 */
        /* <DEDUP_REMOVED lines=21> */
.L_x_5247:
[----:B------:R-:W-:Y:S05]  /*1090*/  BSYNC.RECONVERGENT B0 ;  /* 0x0000000000007941 */ /* 0x000fea0003800200 */
.L_x_5246:
        /* <DEDUP_REMOVED lines=18> */
[----:B------:R-:W5:Y:S01]  /*11c0*/  @P0 LDG.E.128 R96, desc[UR10][R156.64] ;  /* 0x0000000a9c600981 */ /* 0x000f62000c1e1d00 */
[----:B-1----:R-:W-:-:S05]  /*11d0*/  @P5 IMAD.WIDE.U32 R122, R147, 0x4, R122 ;  /* 0x00000004937a5825 */ /* 0x002fca00078e007a */
[----:B------:R4:W5:Y:S01]  /*11e0*/  @P5 LDG.E R5, desc[UR10][R122.64] ;  /* 0x0000000a7a055981 */ /* 0x000962000c1e1900 */
        /* <DEDUP_REMOVED lines=29> */
.L_x_5249:
[----:B------:R-:W-:Y:S05]  /*13c0*/  BSYNC.RECONVERGENT B0 ;  /* 0x0000000000007941 */ /* 0x000fea0003800200 */
.L_x_5248:
        /* <DEDUP_REMOVED lines=49> */
.L_x_5251:
[----:B------:R-:W-:Y:S05]  /*16e0*/  BSYNC.RECONVERGENT B0 ;  /* 0x0000000000007941 */ /* 0x000fea0003800200 */
.L_x_5250:
        /* <DEDUP_REMOVED lines=32> */
.L_x_5253:
[----:B------:R-:W-:Y:S05]  /*18f0*/  BSYNC.RECONVERGENT B0 ;  /* 0x0000000000007941 */ /* 0x000fea0003800200 */
.L_x_5252:
        /* <DEDUP_REMOVED lines=63> */
.L_x_5258:
        /* <DEDUP_REMOVED lines=25> */
.L_x_5257:
        /* <DEDUP_REMOVED lines=28> */
.L_x_5260:
        /* <DEDUP_REMOVED lines=25> */
.L_x_5256:
        /* <DEDUP_REMOVED lines=9> */
[----:B------:R-:W-:Y:S01]  /*2260*/  LOP3.LUT P0, RZ, R10, 0xff, RZ, 0xc0, !PT ;  /* 0x000000ff0aff7812 */ /* 0x000fe2000780c0ff */
        /* <DEDUP_REMOVED lines=29> */
.L_x_5262:
[--C-:B------:R-:W-:Y:S01]  /*2440*/  FFMA.FTZ R85, R3, UR6, R147.reuse ;  /* 0x0000000603557c23 */ /* 0x100fe20008010093 */
[--C-:B------:R-:W-:Y:S01]  /*2450*/  FFMA.FTZ R84, R118, UR6, R147.reuse ;  /* 0x0000000676547c23 */ /* 0x100fe20008010093 */
[----:B------:R-:W-:Y:S01]  /*2460*/  LOP3.LUT P6, RZ, R10, 0xff, RZ, 0xc0, !PT ;  /* 0x000000ff0aff7812 */ /* 0x000fe200078cc0ff */
[----:B------:R-:W-:Y:S01]  /*2470*/  FFMA.FTZ R86, R150, UR6, R147 ;  /* 0x0000000696567c23 */ /* 0x000fe20008010093 */
[----:B------:R-:W-:Y:S01]  /*2480*/  FADD.FTZ R85, R128, -R85 ;  /* 0x8000005580557221 */ /* 0x000fe20000010000 */
[----:B------:R-:W-:Y:S01]  /*2490*/  FADD.FTZ R105, R137, -R84 ;  /* 0x8000005489697221 */ /* 0x000fe20000010000 */
[----:B------:R-:W-:Y:S01]  /*24a0*/  LOP3.LUT P0, RZ, R11, 0xff, RZ, 0xc0, !PT ;  /* 0x000000ff0bff7812 */ /* 0x000fe2000780c0ff */
[----:B------:R-:W-:Y:S01]  /*24b0*/  FADD.FTZ R107, R143, -R86 ;  /* 0x800000568f6b7221 */ /* 0x000fe20000010000 */
[----:B------:R-:W-:Y:S01]  /*24c0*/  FMUL.FTZ R104, R85, UR23 ;  /* 0x0000001755687c20 */ /* 0x000fe20008410000 */
[----:B------:R-:W-:Y:S01]  /*24d0*/  FFMA.FTZ R85, R135, UR6, R147 ;  /* 0x0000000687557c23 */ /* 0x000fe20008010093 */
[----:B------:R-:W-:Y:S01]  /*24e0*/  FMUL.FTZ R105, R105, UR23 ;  /* 0x0000001769697c20 */ /* 0x000fe20008410000 */
[----:B------:R-:W-:Y:S01]  /*24f0*/  FMUL.FTZ R107, R107, UR23 ;  /* 0x000000176b6b7c20 */ /* 0x000fe20008410000 */
[----:B------:R-:W-:Y:S01]  /*2500*/  FMUL.FTZ R84, R104, UR25 ;  /* 0x0000001968547c20 */ /* 0x000fe20008410000 */
[----:B------:R-:W-:-:S02]  /*2510*/  FADD.FTZ R85, R152, -R85 ;  /* 0x8000005598557221 */ /* 0x000fc40000010000 */
[----:B------:R-:W-:Y:S02]  /*2520*/  FMUL.FTZ R87, R107, UR25 ;  /* 0x000000196b577c20 */ /* 0x000fe40008410000 */
[----:B------:R-:W-:Y:S01]  /*2530*/  FMUL.FTZ R106, R85, UR23 ;  /* 0x00000017556a7c20 */ /* 0x000fe20008410000 */
[----:B------:R-:W-:Y:S01]  /*2540*/  SEL R108, R84, RZ, P6 ;  /* 0x000000ff546c7207 */ /* 0x000fe20003000000 */
[----:B------:R-:W-:Y:S01]  /*2550*/  FMUL.FTZ R85, R105, UR25 ;  /* 0x0000001969557c20 */ /* 0x000fe20008410000 */
[----:B------:R-:W-:Y:S01]  /*2560*/  LOP3.LUT P6, RZ, R10, 0xff00, RZ, 0xc0, !PT ;  /* 0x0000ff000aff7812 */ /* 0x000fe200078cc0ff */
[----:B------:R-:W-:Y:S01]  /*2570*/  FMUL.FTZ R86, R106, UR25 ;  /* 0x000000196a567c20 */ /* 0x000fe20008410000 */
[----:B------:R-:W-:Y:S02]  /*2580*/  SEL R84, R84, RZ, P0 ;  /* 0x000000ff54547207 */ /* 0x000fe40000000000 */
[----:B------:R-:W-:Y:S02]  /*2590*/  LOP3.LUT P0, RZ, R11, 0xff00, RZ, 0xc0, !PT ;  /* 0x0000ff000bff7812 */ /* 0x000fe4000780c0ff */
[----:B------:R-:W-:-:S02]  /*25a0*/  SEL R109, R85, RZ, P6 ;  /* 0x000000ff556d7207 */ /* 0x000fc40003000000 */
[----:B------:R-:W-:Y:S02]  /*25b0*/  LOP3.LUT P6, RZ, R10, 0xff0000, RZ, 0xc0, !PT ;  /* 0x00ff00000aff7812 */ /* 0x000fe400078cc0ff */
[----:B------:R-:W-:Y:S02]  /*25c0*/  SEL R85, R85, RZ, P0 ;  /* 0x000000ff55557207 */ /* 0x000fe40000000000 */
[----:B------:R-:W-:Y:S02]  /*25d0*/  LOP3.LUT P0, RZ, R11, 0xff0000, RZ, 0xc0, !PT ;  /* 0x00ff00000bff7812 */ /* 0x000fe4000780c0ff */
[----:B------:R-:W-:Y:S02]  /*25e0*/  SEL R110, R86, RZ, P6 ;  /* 0x000000ff566e7207 */ /* 0x000fe40003000000 */
[----:B------:R-:W-:Y:S02]  /*25f0*/  ISETP.GE.U32.AND P6, PT, R10, 0x1000000, PT ;  /* 0x010000000a00780c */ /* 0x000fe40003fc6070 */
[----:B------:R-:W-:-:S02]  /*2600*/  SEL R86, R86, RZ, P0 ;  /* 0x000000ff56567207 */ /* 0x000fc40000000000 */
[----:B------:R-:W-:Y:S02]  /*2610*/  ISETP.GE.U32.AND P0, PT, R11, 0x1000000, PT ;  /* 0x010000000b00780c */ /* 0x000fe40003f06070 */
[C---:B------:R-:W-:Y:S02]  /*2620*/  SEL R111, R87.reuse, RZ, P6 ;  /* 0x000000ff576f7207 */ /* 0x040fe40003000000 */
[----:B------:R-:W-:Y:S01]  /*2630*/  SEL R87, R87, RZ, P0 ;  /* 0x000000ff57577207 */ /* 0x000fe20000000000 */
[----:B------:R-:W-:Y:S08]  /*2640*/  BRA `(.L_x_5259) ;  /* 0x0000000400107947 */ /* 0x000ff00003800000 */
.L_x_5261:
        /* <DEDUP_REMOVED lines=36> */
.L_x_5263:
[--C-:B------:R-:W-:Y:S01]  /*2890*/  FFMA.FTZ R85, R3, UR6, R147.reuse ;  /* 0x0000000603557c23 */ /* 0x100fe20008010093 */
[----:B------:R-:W-:Y:S01]  /*28a0*/  FFMA.FTZ R84, R118, UR6, R147 ;  /* 0x0000000676547c23 */ /* 0x000fe20008010093 */
[----:B------:R-:W-:Y:S02]  /*28b0*/  LOP3.LUT P6, RZ, R10, 0xff, RZ, 0xc0, !PT ;  /* 0x000000ff0aff7812 */ /* 0x000fe400078cc0ff */
[----:B------:R-:W-:Y:S01]  /*28c0*/  FADD.FTZ R85, R128, -R85 ;  /* 0x8000005580557221 */ /* 0x000fe20000010000 */
[----:B------:R-:W-:Y:S01]  /*28d0*/  FADD.FTZ R86, R137, -R84 ;  /* 0x8000005489567221 */ /* 0x000fe20000010000 */
[----:B------:R-:W-:Y:S02]  /*28e0*/  LOP3.LUT P0, RZ, R11, 0xff, RZ, 0xc0, !PT ;  /* 0x000000ff0bff7812 */ /* 0x000fe4000780c0ff */
[----:B------:R-:W-:Y:S01]  /*28f0*/  FFMA.FTZ R104, R85, UR23, R80 ;  /* 0x0000001755687c23 */ /* 0x000fe20008010050 */
[----:B------:R-:W-:Y:S01]  /*2900*/  FFMA.FTZ R85, R135, UR6, R147 ;  /* 0x0000000687557c23 */ /* 0x000fe20008010093 */
[----:B------:R-:W-:Y:S01]  /*2910*/  FFMA.FTZ R105, R86, UR23, R81 ;  /* 0x0000001756697c23 */ /* 0x000fe20008010051 */
[----:B------:R-:W-:Y:S01]  /*2920*/  FFMA.FTZ R86, R150, UR6, R147 ;  /* 0x0000000696567c23 */ /* 0x000fe20008010093 */
[----:B------:R-:W-:Y:S01]  /*2930*/  FMUL.FTZ R84, R104, UR25 ;  /* 0x0000001968547c20 */ /* 0x000fe20008410000 */
[----:B------:R-:W-:-:S02]  /*2940*/  FADD.FTZ R85, R152, -R85 ;  /* 0x8000005598557221 */ /* 0x000fc40000010000 */
[----:B------:R-:W-:Y:S02]  /*2950*/  FADD.FTZ R110, R143, -R86 ;  /* 0x800000568f6e7221 */ /* 0x000fe40000010000 */
[----:B------:R-:W-:Y:S01]  /*2960*/  FFMA.FTZ R106, R85, UR23, R82 ;  /* 0x00000017556a7c23 */ /* 0x000fe20008010052 */
[----:B------:R-:W-:Y:S01]  /*2970*/  SEL R108, R84, RZ, P6 ;  /* 0x000000ff546c7207 */ /* 0x000fe20003000000 */
[----:B------:R-:W-:Y:S01]  /*2980*/  FMUL.FTZ R85, R105, UR25 ;  /* 0x0000001969557c20 */ /* 0x000fe20008410000 */
[----:B------:R-:W-:Y:S01]  /*2990*/  LOP3.LUT P6, RZ, R10, 0xff00, RZ, 0xc0, !PT ;  /* 0x0000ff000aff7812 */ /* 0x000fe200078cc0ff */
[----:B------:R-:W-:Y:S01]  /*29a0*/  FMUL.FTZ R86, R106, UR25 ;  /* 0x000000196a567c20 */ /* 0x000fe20008410000 */
[----:B------:R-:W-:Y:S01]  /*29b0*/  SEL R84, R84, RZ, P0 ;  /* 0x000000ff54547207 */ /* 0x000fe20000000000 */
[----:B------:R-:W-:Y:S01]  /*29c0*/  FFMA.FTZ R107, R110, UR23, R83 ;  /* 0x000000176e6b7c23 */ /* 0x000fe20008010053 */
[----:B------:R-:W-:Y:S02]  /*29d0*/  LOP3.LUT P0, RZ, R11, 0xff00, RZ, 0xc0, !PT ;  /* 0x0000ff000bff7812 */ /* 0x000fe4000780c0ff */
        /* <DEDUP_REMOVED lines=11> */
.L_x_5259:
        /* <DEDUP_REMOVED lines=14> */
.L_x_5255:
[----:B------:R-:W-:Y:S05]  /*2b70*/  BSYNC.RECONVERGENT B0 ;  /* 0x0000000000007941 */ /* 0x000fea0003800200 */
.L_x_5254:
        /* <DEDUP_REMOVED lines=12> */
[----:B------:R-:W-:Y:S01]  /*2c40*/  FFMA.FTZ R84, R116, UR6, R147 ;  /* 0x0000000674547c23 */ /* 0x000fe20008010093 */
[----:B------:R-:W-:Y:S02]  /*2c50*/  LOP3.LUT P6, RZ, R8, 0xff, RZ, 0xc0, !PT ;  /* 0x000000ff08ff7812 */ /* 0x000fe400078cc0ff */
[----:B------:R-:W-:Y:S01]  /*2c60*/  FADD.FTZ R85, R126, -R85 ;  /* 0x800000557e557221 */ /* 0x000fe20000010000 */
[----:B------:R-:W-:-:S03]  /*2c70*/  FADD.FTZ R86, R133, -R84 ;  /* 0x8000005485567221 */ /* 0x000fc60000010000 */
[----:B------:R-:W-:Y:S01]  /*2c80*/  FFMA.FTZ R104, R85, UR23, R20 ;  /* 0x0000001755687c23 */ /* 0x000fe20008010014 */
[----:B------:R-:W-:Y:S01]  /*2c90*/  FFMA.FTZ R85, R131, UR6, R147 ;  /* 0x0000000683557c23 */ /* 0x000fe20008010093 */
[----:B------:R-:W-:Y:S01]  /*2ca0*/  FFMA.FTZ R105, R86, UR23, R21 ;  /* 0x0000001756697c23 */ /* 0x000fe20008010015 */
[----:B------:R-:W-:Y:S01]  /*2cb0*/  FFMA.FTZ R86, R146, UR6, R147 ;  /* 0x0000000692567c23 */ /* 0x000fe20008010093 */
[----:B------:R-:W-:Y:S01]  /*2cc0*/  FMUL.FTZ R84, R104, UR25 ;  /* 0x0000001968547c20 */ /* 0x000fe20008410000 */
[----:B------:R-:W-:Y:S01]  /*2cd0*/  FADD.FTZ R87, R148, -R85 ;  /* 0x8000005594577221 */ /* 0x000fe20000010000 */
[----:B------:R-:W-:Y:S01]  /*2ce0*/  FMUL.FTZ R85, R105, UR25 ;  /* 0x0000001969557c20 */ /* 0x000fe20008410000 */
[----:B------:R-:W-:Y:S02]  /*2cf0*/  FADD.FTZ R110, R141, -R86 ;  /* 0x800000568d6e7221 */ /* 0x000fe40000010000 */
[----:B------:R-:W-:Y:S01]  /*2d00*/  SEL R108, R84, RZ, P6 ;  /* 0x000000ff546c7207 */ /* 0x000fe20003000000 */
[----:B------:R-:W-:Y:S01]  /*2d10*/  FFMA.FTZ R106, R87, UR23, R22 ;  /* 0x00000017576a7c23 */ /* 0x000fe20008010016 */
[----:B------:R-:W-:Y:S01]  /*2d20*/  LOP3.LUT P6, RZ, R9, 0xff, RZ, 0xc0, !PT ;  /* 0x000000ff09ff7812 */ /* 0x000fe200078cc0ff */
[----:B------:R-:W-:-:S02]  /*2d30*/  FFMA.FTZ R107, R110, UR23, R23 ;  /* 0x000000176e6b7c23 */ /* 0x000fc40008010017 */
        /* <DEDUP_REMOVED lines=16> */
.L_x_5268:
[--C-:B0-----:R-:W-:Y:S01]  /*2e40*/  FFMA.FTZ R85, R117, UR6, R147.reuse ;  /* 0x0000000675557c23 */ /* 0x101fe20008010093 */
[--C-:B------:R-:W-:Y:S01]  /*2e50*/  FFMA.FTZ R84, R116, UR6, R147.reuse ;  /* 0x0000000674547c23 */ /* 0x100fe20008010093 */
[----:B------:R-:W-:Y:S01]  /*2e60*/  LOP3.LUT P6, RZ, R8, 0xff, RZ, 0xc0, !PT ;  /* 0x000000ff08ff7812 */ /* 0x000fe200078cc0ff */
        /* <DEDUP_REMOVED lines=30> */
.L_x_5267:
[----:B------:R-:W-:-:S04]  /*3050*/  UISETP.NE.U32.AND UP0, UPT, UR4, URZ, UPT ;  /* 0x000000ff0400728c */ /* 0x000fc8000bf05070 */
[----:B------:R-:W-:-:S09]  /*3060*/  UISETP.NE.AND.EX UP0, UPT, UR5, URZ, UPT, UP0 ;  /* 0x000000ff0500728c */ /* 0x000fd2000bf05300 */
[----:B------:R-:W-:Y:S05]  /*3070*/  BRA.U !UP0, `(.L_x_5270) ;  /* 0x0000000108847547 */ /* 0x000fea000b800000 */
[--C-:B0-----:R-:W-:Y:S01]  /*3080*/  FFMA.FTZ R85, R117, UR6, R147.reuse ;  /* 0x0000000675557c23 */ /* 0x101fe20008010093 */
[--C-:B------:R-:W-:Y:S01]  /*3090*/  FFMA.FTZ R84, R116, UR6, R147.reuse ;  /* 0x0000000674547c23 */ /* 0x100fe20008010093 */
[----:B------:R-:W-:Y:S01]  /*30a0*/  LOP3.LUT P6, RZ, R8, 0xff, RZ, 0xc0, !PT ;  /* 0x000000ff08ff7812 */ /* 0x000fe200078cc0ff */
[----:B------:R-:W-:Y:S01]  /*30b0*/  FFMA.FTZ R86, R146, UR6, R147 ;  /* 0x0000000692567c23 */ /* 0x000fe20008010093 */
[----:B------:R-:W-:Y:S01]  /*30c0*/  FADD.FTZ R85, R126, -R85 ;  /* 0x800000557e557221 */ /* 0x000fe20000010000 */
[----:B------:R-:W-:Y:S02]  /*30d0*/  FADD.FTZ R105, R133, -R84 ;  /* 0x8000005485697221 */ /* 0x000fe40000010000 */
[----:B------:R-:W-:Y:S01]  /*30e0*/  FADD.FTZ R107, R141, -R86 ;  /* 0x800000568d6b7221 */ /* 0x000fe20000010000 */
[----:B------:R-:W-:Y:S01]  /*30f0*/  FMUL.FTZ R104, R85, UR23 ;  /* 0x0000001755687c20 */ /* 0x000fe20008410000 */
[----:B------:R-:W-:Y:S01]  /*3100*/  FFMA.FTZ R85, R131, UR6, R147 ;  /* 0x0000000683557c23 */ /* 0x000fe20008010093 */
[----:B------:R-:W-:Y:S01]  /*3110*/  FMUL.FTZ R105, R105, UR23 ;  /* 0x0000001769697c20 */ /* 0x000fe20008410000 */
[----:B------:R-:W-:Y:S01]  /*3120*/  FMUL.FTZ R107, R107, UR23 ;  /* 0x000000176b6b7c20 */ /* 0x000fe20008410000 */
[----:B------:R-:W-:Y:S01]  /*3130*/  FMUL.FTZ R84, R104, UR25 ;  /* 0x0000001968547c20 */ /* 0x000fe20008410000 */
[----:B------:R-:W-:Y:S01]  /*3140*/  FADD.FTZ R106, R148, -R85 ;  /* 0x80000055946a7221 */ /* 0x000fe20000010000 */
[----:B------:R-:W-:Y:S01]  /*3150*/  FMUL.FTZ R85, R105, UR25 ;  /* 0x0000001969557c20 */ /* 0x000fe20008410000 */
        /* <DEDUP_REMOVED lines=19> */
.L_x_5270:
        /* <DEDUP_REMOVED lines=33> */
.L_x_5266:
        /* <DEDUP_REMOVED lines=9> */
[----:B------:R-:W-:Y:S01]  /*3530*/  LOP3.LUT P6, RZ, R8, 0xff, RZ, 0xc0, !PT ;  /* 0x000000ff08ff7812 */ /* 0x000fe200078cc0ff */
        /* <DEDUP_REMOVED lines=21> */
.L_x_5272:
        /* <DEDUP_REMOVED lines=25> */
.L_x_5271:
        /* <DEDUP_REMOVED lines=28> */
.L_x_5273:
        /* <DEDUP_REMOVED lines=24> */
.L_x_5269:
        /* <DEDUP_REMOVED lines=13> */
.L_x_5265:
[----:B------:R-:W-:Y:S05]  /*3c30*/  BSYNC.RECONVERGENT B0 ;  /* 0x0000000000007941 */ /* 0x000fea0003800200 */
.L_x_5264:
        /* <DEDUP_REMOVED lines=44> */
.L_x_5278:
[--C-:B01----:R-:W-:Y:S01]  /*3f00*/  FFMA.FTZ R85, R19, UR6, R147.reuse ;  /* 0x0000000613557c23 */ /* 0x103fe20008010093 */
        /* <DEDUP_REMOVED lines=32> */
.L_x_5277:
[----:B------:R-:W-:-:S04]  /*4110*/  UISETP.NE.U32.AND UP0, UPT, UR4, URZ, UPT ;  /* 0x000000ff0400728c */ /* 0x000fc8000bf05070 */
[----:B------:R-:W-:-:S09]  /*4120*/  UISETP.NE.AND.EX UP0, UPT, UR5, URZ, UPT, UP0 ;  /* 0x000000ff0500728c */ /* 0x000fd2000bf05300 */
[----:B------:R-:W-:Y:S05]  /*4130*/  BRA.U !UP0, `(.L_x_5280) ;  /* 0x0000000108847547 */ /* 0x000fea000b800000 */
[--C-:B01----:R-:W-:Y:S01]  /*4140*/  FFMA.FTZ R85, R19, UR6, R147.reuse ;  /* 0x0000000613557c23 */ /* 0x103fe20008010093 */
        /* <DEDUP_REMOVED lines=32> */
.L_x_5280:
        /* <DEDUP_REMOVED lines=33> */
.L_x_5276:
        /* <DEDUP_REMOVED lines=31> */
.L_x_5282:
        /* <DEDUP_REMOVED lines=25> */
.L_x_5281:
        /* <DEDUP_REMOVED lines=28> */
.L_x_5283:
        /* <DEDUP_REMOVED lines=24> */
.L_x_5279:
        /* <DEDUP_REMOVED lines=13> */
.L_x_5275:
[----:B------:R-:W-:Y:S05]  /*4cf0*/  BSYNC.RECONVERGENT B0 ;  /* 0x0000000000007941 */ /* 0x000fea0003800200 */
.L_x_5274:
        /* <DEDUP_REMOVED lines=13> */
[----:B------:R-:W-:Y:S01]  /*4dd0*/  LOP3.LUT P6, RZ, R4, 0xff, RZ, 0xc0, !PT ;  /* 0x000000ff04ff7812 */ /* 0x000fe200078cc0ff */
        /* <DEDUP_REMOVED lines=9> */
[----:B------:R-:W-:Y:S01]  /*4e70*/  FADD.FTZ R87, R140, -R85 ;  /* 0x800000558c577221 */ /* 0x000fe20000010000 */
[----:B------:R-:W-:-:S03]  /*4e80*/  FMUL.FTZ R85, R105, UR25 ;  /* 0x0000001969557c20 */ /* 0x000fc60008410000 */
[----:B------:R-:W-:Y:S01]  /*4e90*/  SEL R108, R84, RZ, P6 ;  /* 0x000000ff546c7207 */ /* 0x000fe20003000000 */
[----:B------:R-:W-:Y:S01]  /*4ea0*/  FFMA.FTZ R106, R87, UR23, R98 ;  /* 0x00000017576a7c23 */ /* 0x000fe20008010062 */
[----:B------:R-:W-:Y:S01]  /*4eb0*/  LOP3.LUT P6, RZ, R5, 0xff, RZ, 0xc0, !PT ;  /* 0x000000ff05ff7812 */ /* 0x000fe200078cc0ff */
[----:B------:R-:W-:Y:S02]  /*4ec0*/  FMUL.FTZ R87, R107, UR25 ;  /* 0x000000196b577c20 */ /* 0x000fe40008410000 */
        /* <DEDUP_REMOVED lines=15> */
.L_x_5288:
        /* <DEDUP_REMOVED lines=33> */
.L_x_5287:
        /* <DEDUP_REMOVED lines=36> */
.L_x_5290:
        /* <DEDUP_REMOVED lines=33> */
.L_x_5286:
        /* <DEDUP_REMOVED lines=31> */
.L_x_5292:
        /* <DEDUP_REMOVED lines=25> */
.L_x_5291:
        /* <DEDUP_REMOVED lines=28> */
.L_x_5293:
        /* <DEDUP_REMOVED lines=24> */
.L_x_5289:
        /* <DEDUP_REMOVED lines=13> */
.L_x_5285:
[----:B------:R-:W-:Y:S05]  /*5db0*/  BSYNC.RECONVERGENT B0 ;  /* 0x0000000000007941 */ /* 0x000fea0003800200 */
.L_x_5284:
        /* <DEDUP_REMOVED lines=44> */
.L_x_5298:
[--C-:B01-34-:R-:W-:Y:S01]  /*6080*/  FFMA.FTZ R85, R15, UR6, R147.reuse ;  /* 0x000000060f557c23 */ /* 0x11bfe20008010093 */
        /* <DEDUP_REMOVED lines=32> */
.L_x_5297:
        /* <DEDUP_REMOVED lines=8> */
[----:B------:R-:W-:Y:S01]  /*6310*/  FMUL.FTZ R104, R85, UR23 ;  /* 0x0000001755687c20 */ /* 0x000fe20008410000 */
[--C-:B------:R-:W-:Y:S01]  /*6320*/  FFMA.FTZ R85, R119, UR6, R147.reuse ;  /* 0x0000000677557c23 */ /* 0x100fe20008010093 */
[----:B------:R-:W-:Y:S01]  /*6330*/  FMUL.FTZ R105, R105, UR23 ;  /* 0x0000001769697c20 */ /* 0x000fe20008410000 */
[----:B------:R-:W-:Y:S01]  /*6340*/  FFMA.FTZ R147, R132, UR6, R147 ;  /* 0x0000000684937c23 */ /* 0x000fe20008010093 */
[----:B------:R-:W-:Y:S01]  /*6350*/  FMUL.FTZ R84, R104, UR25 ;  /* 0x0000001968547c20 */ /* 0x000fe20008410000 */
[----:B------:R-:W-:Y:S01]  /*6360*/  FADD.FTZ R106, R134, -R85 ;  /* 0x80000055866a7221 */ /* 0x000fe20000010000 */
[----:B------:R-:W-:Y:S01]  /*6370*/  FMUL.FTZ R85, R105, UR25 ;  /* 0x0000001969557c20 */ /* 0x000fe20008410000 */
[----:B------:R-:W-:Y:S02]  /*6380*/  FADD.FTZ R147, R130, -R147 ;  /* 0x8000009382937221 */ /* 0x000fe40000010000 */
[----:B------:R-:W-:Y:S01]  /*6390*/  SEL R108, R84, RZ, P6 ;  /* 0x000000ff546c7207 */ /* 0x000fe20003000000 */
[----:B------:R-:W-:Y:S01]  /*63a0*/  FMUL.FTZ R106, R106, UR23 ;  /* 0x000000176a6a7c20 */ /* 0x000fe20008410000 */
[----:B------:R-:W-:Y:S01]  /*63b0*/  LOP3.LUT P6, RZ, R0, 0xff, RZ, 0xc0, !PT ;  /* 0x000000ff00ff7812 */ /* 0x000fe200078cc0ff */
[----:B------:R-:W-:-:S02]  /*63c0*/  FMUL.FTZ R107, R147, UR23 ;  /* 0x00000017936b7c20 */ /* 0x000fc40008410000 */
        /* <DEDUP_REMOVED lines=16> */
.L_x_5300:
        /* <DEDUP_REMOVED lines=33> */
.L_x_5296:
        /* <DEDUP_REMOVED lines=31> */
.L_x_5302:
[--C-:B01-34-:R-:W-:Y:S01]  /*68d0*/  FFMA.FTZ R111, R132, UR6, R147.reuse ;  /* 0x00000006846f7c23 */ /* 0x11bfe20008010093 */
[--C-:B------:R-:W-:Y:S01]  /*68e0*/  FFMA.FTZ R109, R15, UR6, R147.reuse ;  /* 0x000000060f6d7c23 */ /* 0x100fe20008010093 */
[----:B------:R-:W-:Y:S01]  /*68f0*/  FFMA.FTZ R108, R14, UR6, R147 ;  /* 0x000000060e6c7c23 */ /* 0x000fe20008010093 */
[----:B------:R-:W-:Y:S01]  /*6900*/  ISETP.GE.U32.AND P6, PT, R2, 0x1000000, PT ;  /* 0x010000000200780c */ /* 0x000fe20003fc6070 */
        /* <DEDUP_REMOVED lines=9> */
[----:B------:R-:W-:-:S02]  /*69a0*/  FMUL.FTZ R109, R109, UR25 ;  /* 0x000000196d6d7c20 */ /* 0x000fc40008410000 */
[----:B------:R-:W-:Y:S02]  /*69b0*/  FFMA.FTZ R147, R147, UR23, R102 ;  /* 0x0000001793937c23 */ /* 0x000fe40008010066 */
        /* <DEDUP_REMOVED lines=10> */
.L_x_5301:
        /* <DEDUP_REMOVED lines=28> */
.L_x_5303:
        /* <DEDUP_REMOVED lines=22> */
[----:B------:R-:W-:-:S04]  /*6d80*/  LOP3.LUT P6, RZ, R2, 0xff0000, RZ, 0xc0, !PT ;  /* 0x00ff000002ff7812 */ /* 0x000fc800078cc0ff */
[----:B------:R-:W-:-:S09]  /*6d90*/  SEL R110, R147, RZ, P6 ;  /* 0x000000ff936e7207 */ /* 0x000fd20003000000 */
.L_x_5299:
        /* <DEDUP_REMOVED lines=12> */
.L_x_5295:
[----:B------:R-:W-:Y:S05]  /*6e60*/  BSYNC.RECONVERGENT B0 ;  /* 0x0000000000007941 */ /* 0x000fea0003800200 */
.L_x_5294:
[----:B------:R-:W-:Y:S01]  /*6e70*/  UPLOP3.LUT UP1, UPT, UPT, UPT, UP1, 0x40, 0x4 ;  /* 0x000000000004789c */ /* 0x000fe20003f2e810 */
[----:B------:R-:W-:Y:S10]  /*6e80*/  BRA.U !UP3, `(.L_x_5304) ;  /* 0xffffff950bc47547 */ /* 0x000ff4000b83ffff */
.L_x_5241:
[----:B------:R-:W2:Y:S08]  /*6e90*/  S2UR UR6, SR_CTAID.X ;  /* 0x00000000000679c3 */ /* 0x000eb00000002500 */
[----:B------:R-:W1:Y:S08]  /*6ea0*/  LDC.64 R2, c[0x0][0x440] ;  /* 0x00011000ff027b82 */ /* 0x000e700000000a00 */
        /* <DEDUP_REMOVED lines=38> */
.L_x_5305:
        /* <DEDUP_REMOVED lines=15> */
.L_x_5488:


//--------------------- .text._ZN10layer_norm22ln_bwd_finalize_kernelINS_22Kernel_traits_finalizeILj2560EfffffjLb0ELj1024ELj4ENS_18Kernel_traits_baseILj2560EfffffjLj1024EEEEELb0ELb1EEEvNS_9BwdParamsE --------------------------
	.section	.text._ZN10layer_norm22ln_bwd_finalize_kernelINS_22Kernel_traits_finalizeILj2560EfffffjLb0ELj1024ELj4ENS_18Kernel_traits_baseILj2560EfffffjLj1024EEEEELb0ELb1EEEvNS_9BwdParamsE,"ax",@progbits
	.align	128
        .global         _ZN10layer_norm22ln_bwd_finalize_kernelINS_22Kernel_traits_finalizeILj2560EfffffjLb0ELj1024ELj4ENS_18Kernel_traits_baseILj2560EfffffjLj1024EEEEELb0ELb1EEEvNS_9BwdParamsE
        .type           _ZN10layer_norm22ln_bwd_finalize_kernelINS_22Kernel_traits_finalizeILj2560EfffffjLb0ELj1024ELj4ENS_18Kernel_traits_baseILj2560EfffffjLj1024EEEEELb0ELb1EEEvNS_9BwdParamsE,@function
        .size           _ZN10layer_norm22ln_bwd_finalize_kernelINS_22Kernel_traits_finalizeILj2560EfffffjLb0ELj1024ELj4ENS_18Kernel_traits_baseILj2560EfffffjLj1024EEEEELb0ELb1EEEvNS_9BwdParamsE,(.L_x_5489 - _ZN10layer_norm22ln_bwd_finalize_kernelINS_22Kernel_traits_finalizeILj2560EfffffjLb0ELj1024ELj4ENS_18Kernel_traits_baseILj2560EfffffjLj1024EEEEELb0ELb1EEEvNS_9BwdParamsE)
        .other          _ZN10layer_norm22ln_bwd_finalize_kernelINS_22Kernel_traits_finalizeILj2560EfffffjLb0ELj1024ELj4ENS_18Kernel_traits_baseILj2560EfffffjLj1024EEEEELb0ELb1EEEvNS_9BwdParamsE,@"STO_CUDA_ENTRY STV_DEFAULT"
_ZN10layer_norm22ln_bwd_finalize_kernelINS_22Kernel_traits_finalizeILj2560EfffffjLb0ELj1024ELj4ENS_18Kernel_traits_baseILj2560EfffffjLj1024EEEEELb0ELb1EEEvNS_9BwdParamsE:
.text._ZN10layer_norm22ln_bwd_finalize_kernelINS_22Kernel_traits_finalizeILj2560EfffffjLb0ELj1024ELj4ENS_18Kernel_traits_baseILj2560EfffffjLj1024EEEEELb0ELb1EEEvNS_9BwdParamsE:
        /* <DEDUP_REMOVED lines=77> */
.L_x_5310:
        /* <DEDUP_REMOVED lines=118> */
.L_x_5309:
[----:B------:R-:W-:Y:S05]  /*0c30*/  BSYNC.RECONVERGENT B1 ;  /* 0x0000000000017941 */ /* 0x000fea0003800200 */
.L_x_5308:
        /* <DEDUP_REMOVED lines=69> */
.L_x_5312:
[----:B------:R-:W-:Y:S05]  /*1090*/  BSYNC.RECONVERGENT B1 ;  /* 0x0000000000017941 */ /* 0x000fea0003800200 */
.L_x_5311:
        /* <DEDUP_REMOVED lines=38> */
.L_x_5314:
[----:B------:R-:W-:Y:S05]  /*1300*/  BSYNC.RECONVERGENT B1 ;  /* 0x0000000000017941 */ /* 0x000fea0003800200 */
.L_x_5313:
[----:B------:R-:W-:Y:S05]  /*1310*/  @!P1 BRA `(.L_x_5307) ;  /* 0x0000000000409947 */ /* 0x000fea0003800000 */
[----:B------:R-:W0:Y:S01]  /*1320*/  LDC R14, c[0x0][0x388] ;  /* 0x0000e200ff0e7b82 */ /* 0x000e220000000800 */
[----:B------:R-:W-:-:S07]  /*1330*/  IADD3 R12, PT, PT, -R54, RZ, RZ ;  /* 0x000000ff360c7210 */ /* 0x000fce0007ffe1ff */
[----:B------:R-:W1:Y:S08]  /*1340*/  LDC.64 R8, c[0x0][0x440] ;  /* 0x00011000ff087b82 */ /* 0x000e700000000a00 */
[----:B------:R-:W2:Y:S01]  /*1350*/  LDC.64 R10, c[0x0][0x448] ;  /* 0x00011200ff0a7b82 */ /* 0x000ea20000000a00 */
[----:B0-----:R-:W-:-:S05]  /*1360*/  IMAD R0, R3, R14, R0 ;  /* 0x0000000e03007224 */ /* 0x001fca00078e0200 */
[----:B------:R-:W-:-:S07]  /*1370*/  IADD3 R3, PT, PT, R57, R0, RZ ;  /* 0x0000000039037210 */ /* 0x000fce0007ffe0ff */
.L_x_5315:
        /* <DEDUP_REMOVED lines=10> */
.L_x_5307:
[----:B------:R-:W-:Y:S05]  /*1420*/  BSYNC.RECONVERGENT B0 ;  /* 0x0000000000007941 */ /* 0x000fea0003800200 */
.L_x_5306:
        /* <DEDUP_REMOVED lines=57> */
.L_x_5316:
        /* <DEDUP_REMOVED lines=12> */
.L_x_5489:


//--------------------- .text._ZN10layer_norm40ln_parallel_residual_bwd_finalize_kernelINS_22Kernel_traits_finalizeILj2560EfffffjLb0ELj1024ELj4ENS_18Kernel_traits_baseILj2560EfffffjLj1024EEEEELb1EEEvNS_9BwdParamsE --------------------------
	.section	.text._ZN10layer_norm40ln_parallel_residual_bwd_finalize_kernelINS_22Kernel_traits_finalizeILj2560EfffffjLb0ELj1024ELj4ENS_18Kernel_traits_baseILj2560EfffffjLj1024EEEEELb1EEEvNS_9BwdParamsE,"ax",@progbits
	.align	128
        .global         _ZN10layer_norm40ln_parallel_residual_bwd_finalize_kernelINS_22Kernel_traits_finalizeILj2560EfffffjLb0ELj1024ELj4ENS_18Kernel_traits_baseILj2560EfffffjLj1024EEEEELb1EEEvNS_9BwdParamsE
        .type           _ZN10layer_norm40ln_parallel_residual_bwd_finalize_kernelINS_22Kernel_traits_finalizeILj2560EfffffjLb0ELj1024ELj4ENS_18Kernel_traits_baseILj2560EfffffjLj1024EEEEELb1EEEvNS_9BwdParamsE,@function
        .size           _ZN10layer_norm40ln_parallel_residual_bwd_finalize_kernelINS_22Kernel_traits_finalizeILj2560EfffffjLb0ELj1024ELj4ENS_18Kernel_traits_baseILj2560EfffffjLj1024EEEEELb1EEEvNS_9BwdParamsE,(.L_x_5490 - _ZN10layer_norm40ln_parallel_residual_bwd_finalize_kernelINS_22Kernel_traits_finalizeILj2560EfffffjLb0ELj1024ELj4ENS_18Kernel_traits_baseILj2560EfffffjLj1024EEEEELb1EEEvNS_9BwdParamsE)
        .other          _ZN10layer_norm40ln_parallel_residual_bwd_finalize_kernelINS_22Kernel_traits_finalizeILj2560EfffffjLb0ELj1024ELj4ENS_18Kernel_traits_baseILj2560EfffffjLj1024EEEEELb1EEEvNS_9BwdParamsE,@"STO_CUDA_ENTRY STV_DEFAULT"
_ZN10layer_norm40ln_parallel_residual_bwd_finalize_kernelINS_22Kernel_traits_finalizeILj2560EfffffjLb0ELj1024ELj4ENS_18Kernel_traits_baseILj2560EfffffjLj1024EEEEELb1EEEvNS_9BwdParamsE:
.text._ZN10layer_norm40ln_parallel_residual_bwd_finalize_kernelINS_22Kernel_traits_finalizeILj2560EfffffjLb0ELj1024ELj4ENS_18Kernel_traits_baseILj2560EfffffjLj1024EEEEELb1EEEvNS_9BwdParamsE:
        /* <DEDUP_REMOVED lines=57> */
.L_x_5321:
        /* <DEDUP_REMOVED lines=112> */
.L_x_5320:
[----:B------:R-:W-:Y:S05]  /*0a90*/  BSYNC.RECONVERGENT B1 ;  /* 0x0000000000017941 */ /* 0x000fea0003800200 */
.L_x_5319:
        /* <DEDUP_REMOVED lines=67> */
.L_x_5323:
[----:B------:R-:W-:Y:S05]  /*0ed0*/  BSYNC.RECONVERGENT B1 ;  /* 0x0000000000017941 */ /* 0x000fea0003800200 */
.L_x_5322:
        /* <DEDUP_REMOVED lines=37> */
.L_x_5325:
[----:B------:R-:W-:Y:S05]  /*1130*/  BSYNC.RECONVERGENT B1 ;  /* 0x0000000000017941 */ /* 0x000fea0003800200 */
.L_x_5324:
        /* <DEDUP_REMOVED lines=19> */
.L_x_5318:
[----:B------:R-:W-:Y:S05]  /*1270*/  BSYNC.RECONVERGENT B0 ;  /* 0x0000000000007941 */ /* 0x000fea0003800200 */
.L_x_5317:
        /* <DEDUP_REMOVED lines=89> */
.L_x_5326:
        /* <DEDUP_REMOVED lines=15> */
.L_x_5490:


//--------------------- .text._ZN10layer_norm31ln_parallel_residual_bwd_kernelINS_13Kernel_traitsIfffffjLj2560ELj1ELj1ELj4ELj16ENS_18Kernel_traits_baseILj2560EfffffjLj128EEEEELb1ELb1ELb1EEEvNS_9BwdParamsE --------------------------
	.section	.text._ZN10layer_norm31ln_parallel_residual_bwd_kernelINS_13Kernel_traitsIfffffjLj2560ELj1ELj1ELj4ELj16ENS_18Kernel_traits_baseILj2560EfffffjLj128EEEEELb1ELb1ELb1EEEvNS_9BwdParamsE,"ax",@progbits
	.align	128
        .global         _ZN10layer_norm31ln_parallel_residual_bwd_kernelINS_13Kernel_traitsIfffffjLj2560ELj1ELj1ELj4ELj16ENS_18Kernel_traits_baseILj2560EfffffjLj128EEEEELb1ELb1ELb1EEEvNS_9BwdParamsE
        .type           _ZN10layer_norm31ln_parallel_residual_bwd_kernelINS_13Kernel_traitsIfffffjLj2560ELj1ELj1ELj4ELj16ENS_18Kernel_traits_baseILj2560EfffffjLj128EEEEELb1ELb1ELb1EEEvNS_9BwdParamsE,@function
        .size           _ZN10layer_norm31ln_parallel_residual_bwd_kernelINS_13Kernel_traitsIfffffjLj2560ELj1ELj1ELj4ELj16ENS_18Kernel_traits_baseILj2560EfffffjLj128EEEEELb1ELb1ELb1EEEvNS_9BwdParamsE,(.L_x_5491 - _ZN10layer_norm31ln_parallel_residual_bwd_kernelINS_13Kernel_traitsIfffffjLj2560ELj1ELj1ELj4ELj16ENS_18Kernel_traits_baseILj2560EfffffjLj128EEEEELb1ELb1ELb1EEEvNS_9BwdParamsE)
        .other          _ZN10layer_norm31ln_parallel_residual_bwd_kernelINS_13Kernel_traitsIfffffjLj2560ELj1ELj1ELj4ELj16ENS_18Kernel_traits_baseILj2560EfffffjLj128EEEEELb1ELb1ELb1EEEvNS_9BwdParamsE,@"STO_CUDA_ENTRY STV_DEFAULT"
_ZN10layer_norm31ln_parallel_residual_bwd_kernelINS_13Kernel_traitsIfffffjLj2560ELj1ELj1ELj4ELj16ENS_18Kernel_traits_baseILj2560EfffffjLj128EEEEELb1ELb1ELb1EEEvNS_9BwdParamsE:
.text._ZN10layer_norm31ln_parallel_residual_bwd_kernelINS_13Kernel_traitsIfffffjLj2560ELj1ELj1ELj4ELj16ENS_18Kernel_traits_baseILj2560EfffffjLj128EEEEELb1ELb1ELb1EEEvNS_9BwdParamsE:
        /* <DEDUP_REMOVED lines=32> */
[----:B------:R-:W-:Y:S02]  /*0200*/  MOV R139, UR4 ;  /* 0x00000004008b7c02 */ /* 0x000fe40008000f00 */
[----:B------:R-:W-:Y:S02]  /*0210*/  CS2R R4, SRZ ;  /* 0x0000000000047805 */ /* 0x000fe4000001ff00 */
[----:B------:R-:W-:-:S02]  /*0220*/  MOV R0, RZ ;  /* 0x000000ff00007202 */ /* 0x000fc40000000f00 */
[----:B------:R-:W-:Y:S02]  /*0230*/  CS2R R6, SRZ ;  /* 0x0000000000067805 */ /* 0x000fe4000001ff00 */
[----:B------:R-:W-:Y:S02]  /*0240*/  CS2R R8, SRZ ;  /* 0x0000000000087805 */ /* 0x000fe4000001ff00 */
[----:B------:R-:W-:Y:S02]  /*0250*/  CS2R R10, SRZ ;  /* 0x00000000000a7805 */ /* 0x000fe4000001ff00 */
[----:B------:R-:W-:Y:S02]  /*0260*/  CS2R R12, SRZ ;  /* 0x00000000000c7805 */ /* 0x000fe4000001ff00 */
[----:B------:R-:W-:Y:S02]  /*0270*/  CS2R R14, SRZ ;  /* 0x00000000000e7805 */ /* 0x000fe4000001ff00 */
[----:B------:R-:W-:-:S02]  /*0280*/  CS2R R16, SRZ ;  /* 0x0000000000107805 */ /* 0x000fc4000001ff00 */
[----:B------:R-:W-:Y:S01]  /*0290*/  CS2R R18, SRZ ;  /* 0x0000000000127805 */ /* 0x000fe2000001ff00 */
[----:B-1----:R-:W-:Y:S01]  /*02a0*/  UISETP.NE.U32.AND UP0, UPT, UR6, URZ, UPT ;  /* 0x000000ff0600728c */ /* 0x002fe2000bf05070 */
[----:B------:R-:W-:Y:S02]  /*02b0*/  CS2R R108, SRZ ;  /* 0x00000000006c7805 */ /* 0x000fe4000001ff00 */
[----:B------:R-:W-:Y:S02]  /*02c0*/  CS2R R110, SRZ ;  /* 0x00000000006e7805 */ /* 0x000fe4000001ff00 */
[----:B------:R-:W-:Y:S01]  /*02d0*/  CS2R R112, SRZ ;  /* 0x0000000000707805 */ /* 0x000fe2000001ff00 */
[----:B------:R-:W-:Y:S01]  /*02e0*/  UISETP.NE.AND.EX UP0, UPT, UR7, URZ, UPT, UP0 ;  /* 0x000000ff0700728c */ /* 0x000fe2000bf05300 */
[----:B0-----:R-:W-:Y:S01]  /*02f0*/  IMAD.WIDE.U32 R2, R80, 0x10, R2 ;  /* 0x0000001050027825 */ /* 0x001fe200078e0002 */
[----:B---3--:R-:W-:Y:S01]  /*0300*/  UISETP.NE.AND UP2, UPT, UR5, URZ, UPT ;  /* 0x000000ff0500728c */ /* 0x008fe2000bf45270 */
[----:B------:R-:W-:-:S02]  /*0310*/  CS2R R114, SRZ ;  /* 0x0000000000727805 */ /* 0x000fc4000001ff00 */
[----:B------:R-:W-:Y:S02]  /*0320*/  CS2R R116, SRZ ;  /* 0x0000000000747805 */ /* 0x000fe4000001ff00 */
[----:B------:R-:W-:Y:S01]  /*0330*/  CS2R R118, SRZ ;  /* 0x0000000000767805 */ /* 0x000fe2000001ff00 */
[----:B--2---:R-:W5:Y:S01]  /*0340*/  LDG.E.128 R36, desc[UR10][R2.64] ;  /* 0x0000000a02247981 */ /* 0x004f62000c1e1d00 */
[----:B------:R-:W-:Y:S02]  /*0350*/  CS2R R120, SRZ ;  /* 0x0000000000787805 */ /* 0x000fe4000001ff00 */
[----:B------:R-:W-:Y:S02]  /*0360*/  CS2R R122, SRZ ;  /* 0x00000000007a7805 */ /* 0x000fe4000001ff00 */
[----:B------:R-:W-:Y:S01]  /*0370*/  PLOP3.LUT P3, PT, PT, PT, UP2, 0x80, 0x8 ;  /* 0x000000000008781c */ /* 0x000fe20003f6f028 */
[----:B------:R-:W5:Y:S01]  /*0380*/  LDG.E.128 R32, desc[UR10][R2.64+0x800] ;  /* 0x0008000a02207981 */ /* 0x000f62000c1e1d00 */
[----:B------:R-:W-:-:S02]  /*0390*/  PLOP3.LUT P0, PT, PT, PT, UP0, 0x80, 0x8 ;  /* 0x000000000008781c */ /* 0x000fc40003f0f008 */
[----:B------:R-:W-:Y:S02]  /*03a0*/  CS2R R126, SRZ ;  /* 0x00000000007e7805 */ /* 0x000fe4000001ff00 */
[----:B------:R-:W-:Y:S01]  /*03b0*/  MOV R133, RZ ;  /* 0x000000ff00857202 */ /* 0x000fe20000000f00 */
[----:B------:R-:W5:Y:S01]  /*03c0*/  LDG.E.128 R28, desc[UR10][R2.64+0x1000] ;  /* 0x0010000a021c7981 */ /* 0x000f62000c1e1d00 */
[----:B------:R-:W-:Y:S01]  /*03d0*/  UPLOP3.LUT UP1, UPT, UPT, UPT, UPT, 0x40, 0x4 ;  /* 0x000000000004789c */ /* 0x000fe20003f2e870 */
[----:B------:R-:W0:Y:S02]  /*03e0*/  LDCU UR6, c[0x0][0x408] ;  /* 0x00008100ff0677ac */ /* 0x000e240008000800 */
[----:B------:R-:W5:Y:S01]  /*03f0*/  LDG.E.128 R24, desc[UR10][R2.64+0x1800] ;  /* 0x0018000a02187981 */ /* 0x000f62000c1e1d00 */
[----:B------:R-:W1:Y:S03]  /*0400*/  LDCU UR12, c[0x0][0x388] ;  /* 0x00007100ff0c77ac */ /* 0x000e660008000800 */
[----:B------:R2:W5:Y:S01]  /*0410*/  LDG.E.128 R20, desc[UR10][R2.64+0x2000] ;  /* 0x0020000a02147981 */ /* 0x000562000c1e1d00 */
[----:B------:R-:W3:Y:S01]  /*0420*/  LDCU UR13, c[0x0][0x400] ;  /* 0x00008000ff0d77ac */ /* 0x000ee20008000800 */
[----:B------:R-:W4:Y:S01]  /*0430*/  LDCU.64 UR8, c[0x0][0x478] ;  /* 0x00008f00ff0877ac */ /* 0x000f220008000a00 */
[----:B--2---:R-:W-:Y:S01]  /*0440*/  CS2R R2, SRZ ;  /* 0x0000000000027805 */ /* 0x004fe2000001ff00 */
[----:B------:R-:W2:Y:S06]  /*0450*/  LDCU.64 UR14, c[0x0][0x470] ;  /* 0x00008e00ff0e77ac */ /* 0x000eac0008000a00 */
.L_x_5370:
[----:B0-----:R-:W0:Y:S01]  /*0460*/  LDC.64 R42, c[0x0][0x3c0] ;  /* 0x0000f000ff2a7b82 */ /* 0x001e220000000a00 */
[----:B-1----:R-:W-:-:S05]  /*0470*/  IMAD R76, R139, UR12, RZ ;  /* 0x0000000c8b4c7c24 */ /* 0x002fca000f8e02ff */
[----:B------:R-:W-:Y:S02]  /*0480*/  SHF.R.S32.HI R77, RZ, 0x1f, R76 ;  /* 0x0000001fff4d7819 */ /* 0x000fe4000001144c */
[----:B------:R-:W1:Y:S02]  /*0490*/  LDC.64 R40, c[0x0][0x3a8] ;  /* 0x0000ea00ff287b82 */ /* 0x000e640000000a00 */
[----:B------:R-:W-:-:S04]  /*04a0*/  LEA.HI R77, R77, R76, RZ, 0x2 ;  /* 0x0000004c4d4d7211 */ /* 0x000fc800078f10ff */
[----:B------:R-:W-:Y:S02]  /*04b0*/  LEA.HI.SX32 R147, R77, R80, 0x1e ;  /* 0x000000504d937211 */ /* 0x000fe400078ff2ff */
[----:B------:R-:W3:Y:S08]  /*04c0*/  LDC.64 R46, c[0x0][0x3c8] ;  /* 0x0000f200ff2e7b82 */ /* 0x000ef00000000a00 */
[----:B------:R-:W4:Y:S01]  /*04d0*/  LDC.64 R44, c[0x0][0x428] ;  /* 0x00010a00ff2c7b82 */ /* 0x000f220000000a00 */
[----:B0-----:R-:W-:Y:S01]  /*04e0*/  IMAD.WIDE R42, R139, 0x4, R42 ;  /* 0x000000048b2a7825 */ /* 0x001fe200078e022a */
[----:B------:R-:W-:-:S04]  /*04f0*/  IADD3 R145, PT, PT, R147, 0x80, RZ ;  /* 0x0000008093917810 */ /* 0x000fc80007ffe0ff */
[----:B------:R-:W4:Y:S01]  /*0500*/  LDG.E R143, desc[UR10][R42.64] ;  /* 0x0000000a2a8f7981 */ /* 0x000f22000c1e1900 */
[----:B-1----:R-:W-:Y:S01]  /*0510*/  IMAD.WIDE.U32 R76, R147, 0x10, R40 ;  /* 0x00000010934c7825 */ /* 0x002fe200078e0028 */
[----:B------:R-:W0:Y:S05]  /*0520*/  @P0 LDC.64 R128, c[0x0][0x438] ;  /* 0x00010e00ff800b82 */ /* 0x000e2a0000000a00 */
[----:B------:R-:W4:Y:S01]  /*0530*/  LDG.E.128 R76, desc[UR10][R76.64] ;  /* 0x0000000a4c4c7981 */ /* 0x000f22000c1e1d00 */
[----:B---3--:R-:W-:Y:S01]  /*0540*/  IMAD.WIDE R46, R139, 0x4, R46 ;  /* 0x000000048b2e7825 */ /* 0x008fe200078e022e */
[----:B--2---:R-:W-:Y:S01]  /*0550*/  ISETP.NE.U32.AND P1, PT, RZ, UR14, PT ;  /* 0x0000000eff007c0c */ /* 0x004fe2000bf25070 */
[----:B------:R-:W1:Y:S02]  /*0560*/  LDC.64 R124, c[0x0][0x438] ;  /* 0x00010e00ff7c7b82 */ /* 0x000e640000000a00 */
[----:B------:R-:W-:Y:S01]  /*0570*/  IMAD.WIDE.U32 R84, R145, 0x10, R40 ;  /* 0x0000001091547825 */ /* 0x000fe200078e0028 */
[----:B------:R-:W2:Y:S03]  /*0580*/  LDG.E R141, desc[UR10][R46.64] ;  /* 0x0000000a2e8d7981 */ /* 0x000ea6000c1e1900 */
[C---:B----4-:R-:W-:Y:S01]  /*0590*/  IMAD.WIDE.U32 R80, R147.reuse, 0x10, R44 ;  /* 0x0000001093507825 */ /* 0x050fe200078e002c */
[C---:B------:R-:W-:Y:S01]  /*05a0*/  IADD3 R142, PT, PT, R147.reuse, 0x100, RZ ;  /* 0x00000100938e7810 */ /* 0x040fe20007ffe0ff */
[----:B------:R-:W3:Y:S04]  /*05b0*/  LDG.E.128 R84, desc[UR10][R84.64] ;  /* 0x0000000a54547981 */ /* 0x000ee8000c1e1d00 */
[----:B------:R-:W4:Y:S01]  /*05c0*/  LDG.E.128 R80, desc[UR10][R80.64] ;  /* 0x0000000a50507981 */ /* 0x000f22000c1e1d00 */
        /* <DEDUP_REMOVED lines=18> */
[----:B-----5:R0:W5:Y:S07]  /*06f0*/  @P0 LDG.E.128 R48, desc[UR10][R156.64] ;  /* 0x0000000a9c300981 */ /* 0x02016e000c1e1d00 */
        /* <DEDUP_REMOVED lines=43> */
[----:B------:R-:W-:-:S05]  /*09b0*/  FSEL R155, R143, RZ, !P3 ;  /* 0x000000ff8f9b7208 */ /* 0x000fca0005800000 */
[C---:B------:R-:W-:Y:S01]  /*09c0*/  FADD.FTZ R76, -R155.reuse, R76 ;  /* 0x0000004c9b4c7221 */ /* 0x040fe20000010100 */
[C---:B------:R-:W-:Y:S01]  /*09d0*/  FADD.FTZ R150, -R155.reuse, R77 ;  /* 0x0000004d9b967221 */ /* 0x040fe20000010100 */
[----:B------:R-:W-:Y:S02]  /*09e0*/  FADD.FTZ R78, -R155, R78 ;  /* 0x0000004e9b4e7221 */ /* 0x000fe40000010100 */
[C---:B--2---:R-:W-:Y:S01]  /*09f0*/  FMUL.FTZ R143, R141.reuse, R76 ;  /* 0x0000004c8d8f7220 */ /* 0x044fe20000410000 */
[----:B-1----:R-:W-:Y:S01]  /*0a00*/  FMUL.FTZ R149, R141, R150 ;  /* 0x000000968d957220 */ /* 0x002fe20000410000 */
[----:B------:R-:W-:Y:S01]  /*0a10*/  FADD.FTZ R76, -R155, R79 ;  /* 0x0000004f9b4c7221 */ /* 0x000fe20000010100 */
[----:B------:R-:W-:Y:S01]  /*0a20*/  FMUL.FTZ R150, R141, R78 ;  /* 0x0000004e8d967220 */ /* 0x000fe20000410000 */
[----:B----4-:R-:W-:Y:S01]  /*0a30*/  FMUL.FTZ R152, R36, R80 ;  /* 0x0000005024987220 */ /* 0x010fe20000410000 */
[C---:B------:R-:W-:Y:S01]  /*0a40*/  FADD.FTZ R16, R81.reuse, R16 ;  /* 0x0000001051107221 */ /* 0x040fe20000010000 */
[----:B------:R-:W-:Y:S01]  /*0a50*/  FFMA.FTZ R126, R81, R149, R126 ;  /* 0x00000095517e7223 */ /* 0x000fe2000001007e */
[----:B------:R-:W-:Y:S01]  /*0a60*/  FMUL.FTZ R154, R37, R81 ;  /* 0x00000051259a7220 */ /* 0x000fe20000410000 */
[----:B------:R-:W-:Y:S01]  /*0a70*/  FMUL.FTZ R81, R141, R76 ;  /* 0x0000004c8d517220 */ /* 0x000fe20000410000 */
[----:B---3--:R-:W-:Y:S01]  /*0a80*/  FADD.FTZ R76, -R155, R85 ;  /* 0x000000559b4c7221 */ /* 0x008fe20000010100 */
        /* <DEDUP_REMOVED lines=13> */
[C---:B------:R-:W-:Y:S01]  /*0b60*/  FMUL.FTZ R82, R141.reuse, R82 ;  /* 0x000000528d527220 */ /* 0x040fe20000410000 */
        /* <DEDUP_REMOVED lines=127> */
.L_x_5329:
[----:B------:R-:W-:Y:S05]  /*1360*/  BSYNC.RECONVERGENT B0 ;  /* 0x0000000000007941 */ /* 0x000fea0003800200 */
.L_x_5328:
        /* <DEDUP_REMOVED lines=77> */
.L_x_5332:
        /* <DEDUP_REMOVED lines=25> */
.L_x_5331:
        /* <DEDUP_REMOVED lines=30> */
.L_x_5334:
        /* <DEDUP_REMOVED lines=25> */
.L_x_5330:
        /* <DEDUP_REMOVED lines=17> */
[C---:B------:R-:W-:Y:S01]  /*1e50*/  FMUL.FTZ R154, R141.reuse, R154 ;  /* 0x0000009a8d9a7220 */ /* 0x040fe20000410000 */
        /* <DEDUP_REMOVED lines=23> */
.L_x_5336:
        /* <DEDUP_REMOVED lines=33> */
.L_x_5335:
        /* <DEDUP_REMOVED lines=38> */
.L_x_5337:
        /* <DEDUP_REMOVED lines=32> */
.L_x_5333:
        /* <DEDUP_REMOVED lines=47> */
.L_x_5340:
        /* <DEDUP_REMOVED lines=33> */
.L_x_5339:
        /* <DEDUP_REMOVED lines=34> */
.L_x_5342:
        /* <DEDUP_REMOVED lines=33> */
.L_x_5338:
        /* <DEDUP_REMOVED lines=27> */
.L_x_5344:
        /* <DEDUP_REMOVED lines=25> */
.L_x_5343:
        /* <DEDUP_REMOVED lines=26> */
.L_x_5345:
        /* <DEDUP_REMOVED lines=24> */
.L_x_5341:
        /* <DEDUP_REMOVED lines=44> */
.L_x_5348:
        /* <DEDUP_REMOVED lines=33> */
.L_x_5347:
        /* <DEDUP_REMOVED lines=34> */
.L_x_5350:
        /* <DEDUP_REMOVED lines=33> */
.L_x_5346:
        /* <DEDUP_REMOVED lines=27> */
.L_x_5352:
        /* <DEDUP_REMOVED lines=25> */
.L_x_5351:
        /* <DEDUP_REMOVED lines=26> */
.L_x_5353:
        /* <DEDUP_REMOVED lines=24> */
.L_x_5349:
        /* <DEDUP_REMOVED lines=44> */
.L_x_5356:
        /* <DEDUP_REMOVED lines=33> */
.L_x_5355:
        /* <DEDUP_REMOVED lines=34> */
.L_x_5358:
        /* <DEDUP_REMOVED lines=33> */
.L_x_5354:
        /* <DEDUP_REMOVED lines=27> */
.L_x_5360:
        /* <DEDUP_REMOVED lines=25> */
.L_x_5359:
        /* <DEDUP_REMOVED lines=26> */
.L_x_5361:
        /* <DEDUP_REMOVED lines=24> */
.L_x_5357:
        /* <DEDUP_REMOVED lines=44> */
.L_x_5364:
        /* <DEDUP_REMOVED lines=33> */
.L_x_5363:
        /* <DEDUP_REMOVED lines=34> */
.L_x_5366:
        /* <DEDUP_REMOVED lines=33> */
.L_x_5362:
        /* <DEDUP_REMOVED lines=27> */
.L_x_5368:
        /* <DEDUP_REMOVED lines=25> */
.L_x_5367:
        /* <DEDUP_REMOVED lines=26> */
.L_x_5369:
        /* <DEDUP_REMOVED lines=24> */
.L_x_5365:
        /* <DEDUP_REMOVED lines=14> */
[----:B0-----:R-:W-:Y:S02]  /*64d0*/  MOV R40, R13 ;  /* 0x0000000d00287202 */ /* 0x001fe40000000f00 */
        /* <DEDUP_REMOVED lines=35> */
.L_x_5327:
        /* <DEDUP_REMOVED lines=19> */
.L_x_5371:
        /* <DEDUP_REMOVED lines=12> */
.L_x_5491:


//--------------------- .nv.shared._ZN10layer_norm31ln_parallel_residual_bwd_kernelINS_13Kernel_traitsI13__nv_bfloat16S2_S2_S2_fjLj2560ELj1ELj1ELj4ELj8ENS_18Kernel_traits_baseILj2560ES2_S2_S2_S2_fjLj128EEEEELb0ELb0ELb0EEEvNS_9BwdParamsE --------------------------
	.section	.nv.shared._ZN10layer_norm31ln_parallel_residual_bwd_kernelINS_13Kernel_traitsI13__nv_bfloat16S2_S2_S2_fjLj2560ELj1ELj1ELj4ELj8ENS_18Kernel_traits_baseILj2560ES2_S2_S2_S2_fjLj128EEEEELb0ELb0ELb0EEEvNS_9BwdParamsE,"aw",@nobits
	.sectionflags	@""
	.align	16
	.zero		1024


//--------------------- .nv.shared.reserved.0     --------------------------
	.section	.nv.shared.reserved.0,"aw",@nobits
	.weak		__nv_reservedSMEM_offset_0_alias
	.size		__nv_reservedSMEM_offset_0_alias, 0, 64
	.other		__nv_reservedSMEM_offset_0_alias,@"STO_CUDA_RESERVED_SHARED STV_DEFAULT"
__nv_reservedSMEM_offset_0_alias:
	.zero		0
	.zero		64


//--------------------- .nv.shared._ZN10layer_norm31ln_parallel_residual_bwd_kernelINS_13Kernel_traitsI13__nv_bfloat16S2_S2_S2_fjLj2560ELj1ELj1ELj4ELj8ENS_18Kernel_traits_baseILj2560ES2_S2_S2_S2_fjLj128EEEEELb0ELb0ELb1EEEvNS_9BwdParamsE --------------------------
	.section	.nv.shared._ZN10layer_norm31ln_parallel_residual_bwd_kernelINS_13Kernel_traitsI13__nv_bfloat16S2_S2_S2_fjLj2560ELj1ELj1ELj4ELj8ENS_18Kernel_traits_baseILj2560ES2_S2_S2_S2_fjLj128EEEEELb0ELb0ELb1EEEvNS_9BwdParamsE,"aw",@nobits
	.sectionflags	@""
	.align	16
	.zero		1024


//--------------------- .nv.shared._ZN10layer_norm31ln_parallel_residual_bwd_kernelINS_13Kernel_traitsI13__nv_bfloat16S2_S2_S2_fjLj2560ELj1ELj1ELj4ELj8ENS_18Kernel_traits_baseILj2560ES2_S2_S2_S2_fjLj128EEEEELb0ELb1ELb0EEEvNS_9BwdParamsE --------------------------
	.section	.nv.shared._ZN10layer_norm31ln_parallel_residual_bwd_kernelINS_13Kernel_traitsI13__nv_bfloat16S2_S2_S2_fjLj2560ELj1ELj1ELj4ELj8ENS_18Kernel_traits_baseILj2560ES2_S2_S2_S2_fjLj128EEEEELb0ELb1ELb0EEEvNS_9BwdParamsE,"aw",@nobits
	.sectionflags	@""
	.align	16
	.zero		1024


//--------------------- .nv.shared._ZN10layer_norm31ln_parallel_residual_bwd_kernelINS_13Kernel_traitsI13__nv_bfloat16S2_S2_S2_fjLj2560ELj1ELj1ELj4ELj8ENS_18Kernel_traits_baseILj2560ES2_S2_S2_S2_fjLj128EEEEELb0ELb1ELb1EEEvNS_9BwdParamsE --------------------------
	.section	.nv.shared._ZN10layer_norm31ln_parallel_residual_bwd_kernelINS_13Kernel_traitsI13__nv_bfloat16S2_S2_S2_fjLj2560ELj1ELj1ELj4ELj8ENS_18Kernel_traits_baseILj2560ES2_S2_S2_S2_fjLj128EEEEELb0ELb1ELb1EEEvNS_9BwdParamsE,"aw",@nobits
	.sectionflags	@""
	.align	16
	.zero		1024


//--------------------- .nv.shared._ZN10layer_norm31ln_parallel_residual_bwd_kernelINS_13Kernel_traitsI13__nv_bfloat16S2_S2_S2_fjLj2560ELj1ELj1ELj4ELj8ENS_18Kernel_traits_baseILj2560ES2_S2_S2_S2_fjLj128EEEEELb1ELb0ELb0EEEvNS_9BwdParamsE --------------------------
	.section	.nv.shared._ZN10layer_norm31ln_parallel_residual_bwd_kernelINS_13Kernel_traitsI13__nv_bfloat16S2_S2_S2_fjLj2560ELj1ELj1ELj4ELj8ENS_18Kernel_traits_baseILj2560ES2_S2_S2_S2_fjLj128EEEEELb1ELb0ELb0EEEvNS_9BwdParamsE,"aw",@nobits
	.sectionflags	@""
	.align	16
	.zero		1024


//--------------------- .nv.shared._ZN10layer_norm31ln_parallel_residual_bwd_kernelINS_13Kernel_traitsI13__nv_bfloat16S2_S2_S2_fjLj2560ELj1ELj1ELj4ELj8ENS_18Kernel_traits_baseILj2560ES2_S2_S2_S2_fjLj128EEEEELb1ELb0ELb1EEEvNS_9BwdParamsE --------------------------
	.section	.nv.shared._ZN10layer_norm31ln_parallel_residual_bwd_kernelINS_13Kernel_traitsI13__nv_bfloat16S2_S2_S2_fjLj2560ELj1ELj1ELj4ELj8ENS_18Kernel_traits_baseILj2560ES2_S2_S2_S2_fjLj128EEEEELb1ELb0ELb1EEEvNS_9BwdParamsE,"aw",@nobits
	.sectionflags	@""
	.align	16
	.zero		1024


//--------------------- .nv.shared._ZN10layer_norm22ln_bwd_finalize_kernelINS_22Kernel_traits_finalizeILj2560E13__nv_bfloat16S2_S2_S2_fjLb0ELj1024ELj4ENS_18Kernel_traits_baseILj2560ES2_S2_S2_S2_fjLj1024EEEEELb0ELb0EEEvNS_9BwdParamsE --------------------------
	.section	.nv.shared._ZN10layer_norm22ln_bwd_finalize_kernelINS_22Kernel_traits_finalizeILj2560E13__nv_bfloat16S2_S2_S2_fjLb0ELj1024ELj4ENS_18Kernel_traits_baseILj2560ES2_S2_S2_S2_fjLj1024EEEEELb0ELb0EEEvNS_9BwdParamsE,"aw",@nobits
	.sectionflags	@""
	.align	16
.nv.shared._ZN10layer_norm22ln_bwd_finalize_kernelINS_22Kernel_traits_finalizeILj2560E13__nv_bfloat16S2_S2_S2_fjLb0ELj1024ELj4ENS_18Kernel_traits_baseILj2560ES2_S2_S2_S2_fjLj1024EEEEELb0ELb0EEEvNS_9BwdParamsE:
	.zero		9472


//--------------------- .nv.shared._ZN10layer_norm40ln_parallel_residual_bwd_finalize_kernelINS_22Kernel_traits_finalizeILj2560E13__nv_bfloat16S2_S2_S2_fjLb0ELj1024ELj4ENS_18Kernel_traits_baseILj2560ES2_S2_S2_S2_fjLj1024EEEEELb0EEEvNS_9BwdParamsE --------------------------
	.section	.nv.shared._ZN10layer_norm40ln_parallel_residual_bwd_finalize_kernelINS_22Kernel_traits_finalizeILj2560E13__nv_bfloat16S2_S2_S2_fjLb0ELj1024ELj4ENS_18Kernel_traits_baseILj2560ES2_S2_S2_S2_fjLj1024EEEEELb0EEEvNS_9BwdParamsE,"aw",@nobits
	.sectionflags	@""
	.align	16
.nv.shared._ZN10layer_norm40ln_parallel_residual_bwd_finalize_kernelINS_22Kernel_traits_finalizeILj2560E13__nv_bfloat16S2_S2_S2_fjLb0ELj1024ELj4ENS_18Kernel_traits_baseILj2560ES2_S2_S2_S2_fjLj1024EEEEELb0EEEvNS_9BwdParamsE:
	.zero		17920


//--------------------- .nv.shared._ZN10layer_norm31ln_parallel_residual_bwd_kernelINS_13Kernel_traitsI13__nv_bfloat16S2_S2_S2_fjLj2560ELj1ELj1ELj4ELj8ENS_18Kernel_traits_baseILj2560ES2_S2_S2_S2_fjLj128EEEEELb1ELb1ELb0EEEvNS_9BwdParamsE --------------------------
	.section	.nv.shared._ZN10layer_norm31ln_parallel_residual_bwd_kernelINS_13Kernel_traitsI13__nv_bfloat16S2_S2_S2_fjLj2560ELj1ELj1ELj4ELj8ENS_18Kernel_traits_baseILj2560ES2_S2_S2_S2_fjLj128EEEEELb1ELb1ELb0EEEvNS_9BwdParamsE,"aw",@nobits
	.sectionflags	@""
	.align	16
	.zero		1024


//--------------------- .nv.shared._ZN10layer_norm22ln_bwd_finalize_kernelINS_22Kernel_traits_finalizeILj2560E13__nv_bfloat16S2_S2_S2_fjLb0ELj1024ELj4ENS_18Kernel_traits_baseILj2560ES2_S2_S2_S2_fjLj1024EEEEELb0ELb1EEEvNS_9BwdParamsE --------------------------
	.section	.nv.shared._ZN10layer_norm22ln_bwd_finalize_kernelINS_22Kernel_traits_finalizeILj2560E13__nv_bfloat16S2_S2_S2_fjLb0ELj1024ELj4ENS_18Kernel_traits_baseILj2560ES2_S2_S2_S2_fjLj1024EEEEELb0ELb1EEEvNS_9BwdParamsE,"aw",@nobits
	.sectionflags	@""
	.align	16
.nv.shared._ZN10layer_norm22ln_bwd_finalize_kernelINS_22Kernel_traits_finalizeILj2560E13__nv_bfloat16S2_S2_S2_fjLb0ELj1024ELj4ENS_18Kernel_traits_baseILj2560ES2_S2_S2_S2_fjLj1024EEEEELb0ELb1EEEvNS_9BwdParamsE:
	.zero		9472


//--------------------- .nv.shared._ZN10layer_norm40ln_parallel_residual_bwd_finalize_kernelINS_22Kernel_traits_finalizeILj2560E13__nv_bfloat16S2_S2_S2_fjLb0ELj1024ELj4ENS_18Kernel_traits_baseILj2560ES2_S2_S2_S2_fjLj1024EEEEELb1EEEvNS_9BwdParamsE --------------------------
	.section	.nv.shared._ZN10layer_norm40ln_parallel_residual_bwd_finalize_kernelINS_22Kernel_traits_finalizeILj2560E13__nv_bfloat16S2_S2_S2_fjLb0ELj1024ELj4ENS_18Kernel_traits_baseILj2560ES2_S2_S2_S2_fjLj1024EEEEELb1EEEvNS_9BwdParamsE,"aw",@nobits
	.sectionflags	@""
	.align	16
.nv.shared._ZN10layer_norm40ln_parallel_residual_bwd_finalize_kernelINS_22Kernel_traits_finalizeILj2560E13__nv_bfloat16S2_S2_S2_fjLb0ELj1024ELj4ENS_18Kernel_traits_baseILj2560ES2_S2_S2_S2_fjLj1024EEEEELb1EEEvNS_9BwdParamsE:
	.zero		17920


//--------------------- .nv.shared._ZN10layer_norm31ln_parallel_residual_bwd_kernelINS_13Kernel_traitsI13__nv_bfloat16S2_S2_S2_fjLj2560ELj1ELj1ELj4ELj8ENS_18Kernel_traits_baseILj2560ES2_S2_S2_S2_fjLj128EEEEELb1ELb1ELb1EEEvNS_9BwdParamsE --------------------------
	.section	.nv.shared._ZN10layer_norm31ln_parallel_residual_bwd_kernelINS_13Kernel_traitsI13__nv_bfloat16S2_S2_S2_fjLj2560ELj1ELj1ELj4ELj8ENS_18Kernel_traits_baseILj2560ES2_S2_S2_S2_fjLj128EEEEELb1ELb1ELb1EEEvNS_9BwdParamsE,"aw",@nobits
	.sectionflags	@""
	.align	16
	.zero		1024


//--------------------- .nv.shared._ZN10layer_norm31ln_parallel_residual_bwd_kernelINS_13Kernel_traitsI6__halfS2_S2_S2_fjLj2560ELj1ELj1ELj4ELj8ENS_18Kernel_traits_baseILj2560ES2_S2_S2_S2_fjLj128EEEEELb0ELb0ELb0EEEvNS_9BwdParamsE --------------------------
	.section	.nv.shared._ZN10layer_norm31ln_parallel_residual_bwd_kernelINS_13Kernel_traitsI6__halfS2_S2_S2_fjLj2560ELj1ELj1ELj4ELj8ENS_18Kernel_traits_baseILj2560ES2_S2_S2_S2_fjLj128EEEEELb0ELb0ELb0EEEvNS_9BwdParamsE,"aw",@nobits
	.sectionflags	@""
	.align	16
	.zero		1024


//--------------------- .nv.shared._ZN10layer_norm31ln_parallel_residual_bwd_kernelINS_13Kernel_traitsI6__halfS2_S2_S2_fjLj2560ELj1ELj1ELj4ELj8ENS_18Kernel_traits_baseILj2560ES2_S2_S2_S2_fjLj128EEEEELb0ELb0ELb1EEEvNS_9BwdParamsE --------------------------
	.section	.nv.shared._ZN10layer_norm31ln_parallel_residual_bwd_kernelINS_13Kernel_traitsI6__halfS2_S2_S2_fjLj2560ELj1ELj1ELj4ELj8ENS_18Kernel_traits_baseILj2560ES2_S2_S2_S2_fjLj128EEEEELb0ELb0ELb1EEEvNS_9BwdParamsE,"aw",@nobits
	.sectionflags	@""
	.align	16
	.zero		1024


//--------------------- .nv.shared._ZN10layer_norm31ln_parallel_residual_bwd_kernelINS_13Kernel_traitsI6__halfS2_S2_S2_fjLj2560ELj1ELj1ELj4ELj8ENS_18Kernel_traits_baseILj2560ES2_S2_S2_S2_fjLj128EEEEELb0ELb1ELb0EEEvNS_9BwdParamsE --------------------------
	.section	.nv.shared._ZN10layer_norm31ln_parallel_residual_bwd_kernelINS_13Kernel_traitsI6__halfS2_S2_S2_fjLj2560ELj1ELj1ELj4ELj8ENS_18Kernel_traits_baseILj2560ES2_S2_S2_S2_fjLj128EEEEELb0ELb1ELb0EEEvNS_9BwdParamsE,"aw",@nobits
	.sectionflags	@""
	.align	16
	.zero		1024


//--------------------- .nv.shared._ZN10layer_norm31ln_parallel_residual_bwd_kernelINS_13Kernel_traitsI6__halfS2_S2_S2_fjLj2560ELj1ELj1ELj4ELj8ENS_18Kernel_traits_baseILj2560ES2_S2_S2_S2_fjLj128EEEEELb0ELb1ELb1EEEvNS_9BwdParamsE --------------------------
	.section	.nv.shared._ZN10layer_norm31ln_parallel_residual_bwd_kernelINS_13Kernel_traitsI6__halfS2_S2_S2_fjLj2560ELj1ELj1ELj4ELj8ENS_18Kernel_traits_baseILj2560ES2_S2_S2_S2_fjLj128EEEEELb0ELb1ELb1EEEvNS_9BwdParamsE,"aw",@nobits
	.sectionflags	@""
	.align	16
	.zero		1024


//--------------------- .nv.shared._ZN10layer_norm31ln_parallel_residual_bwd_kernelINS_13Kernel_traitsI6__halfS2_S2_S2_fjLj2560ELj1ELj1ELj4ELj8ENS_18Kernel_traits_baseILj2560ES2_S2_S2_S2_fjLj128EEEEELb1ELb0ELb0EEEvNS_9BwdParamsE --------------------------
	.section	.nv.shared._ZN10layer_norm31ln_parallel_residual_bwd_kernelINS_13Kernel_traitsI6__halfS2_S2_S2_fjLj2560ELj1ELj1ELj4ELj8ENS_18Kernel_traits_baseILj2560ES2_S2_S2_S2_fjLj128EEEEELb1ELb0ELb0EEEvNS_9BwdParamsE,"aw",@nobits
	.sectionflags	@""
	.align	16
	.zero		1024


//--------------------- .nv.shared._ZN10layer_norm31ln_parallel_residual_bwd_kernelINS_13Kernel_traitsI6__halfS2_S2_S2_fjLj2560ELj1ELj1ELj4ELj8ENS_18Kernel_traits_baseILj2560ES2_S2_S2_S2_fjLj128EEEEELb1ELb0ELb1EEEvNS_9BwdParamsE --------------------------
	.section	.nv.shared._ZN10layer_norm31ln_parallel_residual_bwd_kernelINS_13Kernel_traitsI6__halfS2_S2_S2_fjLj2560ELj1ELj1ELj4ELj8ENS_18Kernel_traits_baseILj2560ES2_S2_S2_S2_fjLj128EEEEELb1ELb0ELb1EEEvNS_9BwdParamsE,"aw",@nobits
	.sectionflags	@""
	.align	16
	.zero		1024


//--------------------- .nv.shared._ZN10layer_norm22ln_bwd_finalize_kernelINS_22Kernel_traits_finalizeILj2560E6__halfS2_S2_S2_fjLb0ELj1024ELj4ENS_18Kernel_traits_baseILj2560ES2_S2_S2_S2_fjLj1024EEEEELb0ELb0EEEvNS_9BwdParamsE --------------------------
	.section	.nv.shared._ZN10layer_norm22ln_bwd_finalize_kernelINS_22Kernel_traits_finalizeILj2560E6__halfS2_S2_S2_fjLb0ELj1024ELj4ENS_18Kernel_traits_baseILj2560ES2_S2_S2_S2_fjLj1024EEEEELb0ELb0EEEvNS_9BwdParamsE,"aw",@nobits
	.sectionflags	@""
	.align	16
.nv.shared._ZN10layer_norm22ln_bwd_finalize_kernelINS_22Kernel_traits_finalizeILj2560E6__halfS2_S2_S2_fjLb0ELj1024ELj4ENS_18Kernel_traits_baseILj2560ES2_S2_S2_S2_fjLj1024EEEEELb0ELb0EEEvNS_9BwdParamsE:
	.zero		9472


//--------------------- .nv.shared._ZN10layer_norm40ln_parallel_residual_bwd_finalize_kernelINS_22Kernel_traits_finalizeILj2560E6__halfS2_S2_S2_fjLb0ELj1024ELj4ENS_18Kernel_traits_baseILj2560ES2_S2_S2_S2_fjLj1024EEEEELb0EEEvNS_9BwdParamsE --------------------------
	.section	.nv.shared._ZN10layer_norm40ln_parallel_residual_bwd_finalize_kernelINS_22Kernel_traits_finalizeILj2560E6__halfS2_S2_S2_fjLb0ELj1024ELj4ENS_18Kernel_traits_baseILj2560ES2_S2_S2_S2_fjLj1024EEEEELb0EEEvNS_9BwdParamsE,"aw",@nobits
	.sectionflags	@""
	.align	16
.nv.shared._ZN10layer_norm40ln_parallel_residual_bwd_finalize_kernelINS_22Kernel_traits_finalizeILj2560E6__halfS2_S2_S2_fjLb0ELj1024ELj4ENS_18Kernel_traits_baseILj2560ES2_S2_S2_S2_fjLj1024EEEEELb0EEEvNS_9BwdParamsE:
	.zero		17920


//--------------------- .nv.shared._ZN10layer_norm31ln_parallel_residual_bwd_kernelINS_13Kernel_traitsI6__halfS2_S2_S2_fjLj2560ELj1ELj1ELj4ELj8ENS_18Kernel_traits_baseILj2560ES2_S2_S2_S2_fjLj128EEEEELb1ELb1ELb0EEEvNS_9BwdParamsE --------------------------
	.section	.nv.shared._ZN10layer_norm31ln_parallel_residual_bwd_kernelINS_13Kernel_traitsI6__halfS2_S2_S2_fjLj2560ELj1ELj1ELj4ELj8ENS_18Kernel_traits_baseILj2560ES2_S2_S2_S2_fjLj128EEEEELb1ELb1ELb0EEEvNS_9BwdParamsE,"aw",@nobits
	.sectionflags	@""
	.align	16
	.zero		1024


//--------------------- .nv.shared._ZN10layer_norm22ln_bwd_finalize_kernelINS_22Kernel_traits_finalizeILj2560E6__halfS2_S2_S2_fjLb0ELj1024ELj4ENS_18Kernel_traits_baseILj2560ES2_S2_S2_S2_fjLj1024EEEEELb0ELb1EEEvNS_9BwdParamsE --------------------------
	.section	.nv.shared._ZN10layer_norm22ln_bwd_finalize_kernelINS_22Kernel_traits_finalizeILj2560E6__halfS2_S2_S2_fjLb0ELj1024ELj4ENS_18Kernel_traits_baseILj2560ES2_S2_S2_S2_fjLj1024EEEEELb0ELb1EEEvNS_9BwdParamsE,"aw",@nobits
	.sectionflags	@""
	.align	16
.nv.shared._ZN10layer_norm22ln_bwd_finalize_kernelINS_22Kernel_traits_finalizeILj2560E6__halfS2_S2_S2_fjLb0ELj1024ELj4ENS_18Kernel_traits_baseILj2560ES2_S2_S2_S2_fjLj1024EEEEELb0ELb1EEEvNS_9BwdParamsE:
	.zero		9472


//--------------------- .nv.shared._ZN10layer_norm40ln_parallel_residual_bwd_finalize_kernelINS_22Kernel_traits_finalizeILj2560E6__halfS2_S2_S2_fjLb0ELj1024ELj4ENS_18Kernel_traits_baseILj2560ES2_S2_S2_S2_fjLj1024EEEEELb1EEEvNS_9BwdParamsE --------------------------
	.section	.nv.shared._ZN10layer_norm40ln_parallel_residual_bwd_finalize_kernelINS_22Kernel_traits_finalizeILj2560E6__halfS2_S2_S2_fjLb0ELj1024ELj4ENS_18Kernel_traits_baseILj2560ES2_S2_S2_S2_fjLj1024EEEEELb1EEEvNS_9BwdParamsE,"aw",@nobits
	.sectionflags	@""
	.align	16
.nv.shared._ZN10layer_norm40ln_parallel_residual_bwd_finalize_kernelINS_22Kernel_traits_finalizeILj2560E6__halfS2_S2_S2_fjLb0ELj1024ELj4ENS_18Kernel_traits_baseILj2560ES2_S2_S2_S2_fjLj1024EEEEELb1EEEvNS_9BwdParamsE:
	.zero		17920


//--------------------- .nv.shared._ZN10layer_norm31ln_parallel_residual_bwd_kernelINS_13Kernel_traitsI6__halfS2_S2_S2_fjLj2560ELj1ELj1ELj4ELj8ENS_18Kernel_traits_baseILj2560ES2_S2_S2_S2_fjLj128EEEEELb1ELb1ELb1EEEvNS_9BwdParamsE --------------------------
	.section	.nv.shared._ZN10layer_norm31ln_parallel_residual_bwd_kernelINS_13Kernel_traitsI6__halfS2_S2_S2_fjLj2560ELj1ELj1ELj4ELj8ENS_18Kernel_traits_baseILj2560ES2_S2_S2_S2_fjLj128EEEEELb1ELb1ELb1EEEvNS_9BwdParamsE,"aw",@nobits
	.sectionflags	@""
	.align	16
	.zero		1024


//--------------------- .nv.shared._ZN10layer_norm31ln_parallel_residual_bwd_kernelINS_13Kernel_traitsIf13__nv_bfloat16S2_S2_fjLj2560ELj1ELj1ELj4ELj8ENS_18Kernel_traits_baseILj2560EfS2_S2_S2_fjLj128EEEEELb0ELb0ELb0EEEvNS_9BwdParamsE --------------------------
	.section	.nv.shared._ZN10layer_norm31ln_parallel_residual_bwd_kernelINS_13Kernel_traitsIf13__nv_bfloat16S2_S2_fjLj2560ELj1ELj1ELj4ELj8ENS_18Kernel_traits_baseILj2560EfS2_S2_S2_fjLj128EEEEELb0ELb0ELb0EEEvNS_9BwdParamsE,"aw",@nobits
	.sectionflags	@""
	.align	16
	.zero		1024


//--------------------- .nv.shared._ZN10layer_norm31ln_parallel_residual_bwd_kernelINS_13Kernel_traitsIf13__nv_bfloat16S2_S2_fjLj2560ELj1ELj1ELj4ELj8ENS_18Kernel_traits_baseILj2560EfS2_S2_S2_fjLj128EEEEELb0ELb0ELb1EEEvNS_9BwdParamsE --------------------------
	.section	.nv.shared._ZN10layer_norm31ln_parallel_residual_bwd_kernelINS_13Kernel_traitsIf13__nv_bfloat16S2_S2_fjLj2560ELj1ELj1ELj4ELj8ENS_18Kernel_traits_baseILj2560EfS2_S2_S2_fjLj128EEEEELb0ELb0ELb1EEEvNS_9BwdParamsE,"aw",@nobits
	.sectionflags	@""
	.align	16
	.zero		1024


//--------------------- .nv.shared._ZN10layer_norm31ln_parallel_residual_bwd_kernelINS_13Kernel_traitsIf13__nv_bfloat16S2_S2_fjLj2560ELj1ELj1ELj4ELj8ENS_18Kernel_traits_baseILj2560EfS2_S2_S2_fjLj128EEEEELb0ELb1ELb0EEEvNS_9BwdParamsE --------------------------
	.section	.nv.shared._ZN10layer_norm31ln_parallel_residual_bwd_kernelINS_13Kernel_traitsIf13__nv_bfloat16S2_S2_fjLj2560ELj1ELj1ELj4ELj8ENS_18Kernel_traits_baseILj2560EfS2_S2_S2_fjLj128EEEEELb0ELb1ELb0EEEvNS_9BwdParamsE,"aw",@nobits
	.sectionflags	@""
	.align	16
	.zero		1024


//--------------------- .nv.shared._ZN10layer_norm31ln_parallel_residual_bwd_kernelINS_13Kernel_traitsIf13__nv_bfloat16S2_S2_fjLj2560ELj1ELj1ELj4ELj8ENS_18Kernel_traits_baseILj2560EfS2_S2_S2_fjLj128EEEEELb0ELb1ELb1EEEvNS_9BwdParamsE --------------------------
	.section	.nv.shared._ZN10layer_norm31ln_parallel_residual_bwd_kernelINS_13Kernel_traitsIf13__nv_bfloat16S2_S2_fjLj2560ELj1ELj1ELj4ELj8ENS_18Kernel_traits_baseILj2560EfS2_S2_S2_fjLj128EEEEELb0ELb1ELb1EEEvNS_9BwdParamsE,"aw",@nobits
	.sectionflags	@""
	.align	16
	.zero		1024


//--------------------- .nv.shared._ZN10layer_norm31ln_parallel_residual_bwd_kernelINS_13Kernel_traitsIf13__nv_bfloat16S2_S2_fjLj2560ELj1ELj1ELj4ELj8ENS_18Kernel_traits_baseILj2560EfS2_S2_S2_fjLj128EEEEELb1ELb0ELb0EEEvNS_9BwdParamsE --------------------------
	.section	.nv.shared._ZN10layer_norm31ln_parallel_residual_bwd_kernelINS_13Kernel_traitsIf13__nv_bfloat16S2_S2_fjLj2560ELj1ELj1ELj4ELj8ENS_18Kernel_traits_baseILj2560EfS2_S2_S2_fjLj128EEEEELb1ELb0ELb0EEEvNS_9BwdParamsE,"aw",@nobits
	.sectionflags	@""
	.align	16
	.zero		1024


//--------------------- .nv.shared._ZN10layer_norm31ln_parallel_residual_bwd_kernelINS_13Kernel_traitsIf13__nv_bfloat16S2_S2_fjLj2560ELj1ELj1ELj4ELj8ENS_18Kernel_traits_baseILj2560EfS2_S2_S2_fjLj128EEEEELb1ELb0ELb1EEEvNS_9BwdParamsE --------------------------
	.section	.nv.shared._ZN10layer_norm31ln_parallel_residual_bwd_kernelINS_13Kernel_traitsIf13__nv_bfloat16S2_S2_fjLj2560ELj1ELj1ELj4ELj8ENS_18Kernel_traits_baseILj2560EfS2_S2_S2_fjLj128EEEEELb1ELb0ELb1EEEvNS_9BwdParamsE,"aw",@nobits
	.sectionflags	@""
	.align	16
	.zero		1024


//--------------------- .nv.shared._ZN10layer_norm22ln_bwd_finalize_kernelINS_22Kernel_traits_finalizeILj2560Ef13__nv_bfloat16S2_S2_fjLb0ELj1024ELj4ENS_18Kernel_traits_baseILj2560EfS2_S2_S2_fjLj1024EEEEELb0ELb0EEEvNS_9BwdParamsE --------------------------
	.section	.nv.shared._ZN10layer_norm22ln_bwd_finalize_kernelINS_22Kernel_traits_finalizeILj2560Ef13__nv_bfloat16S2_S2_fjLb0ELj1024ELj4ENS_18Kernel_traits_baseILj2560EfS2_S2_S2_fjLj1024EEEEELb0ELb0EEEvNS_9BwdParamsE,"aw",@nobits
	.sectionflags	@""
	.align	16
.nv.shared._ZN10layer_norm22ln_bwd_finalize_kernelINS_22Kernel_traits_finalizeILj2560Ef13__nv_bfloat16S2_S2_fjLb0ELj1024ELj4ENS_18Kernel_traits_baseILj2560EfS2_S2_S2_fjLj1024EEEEELb0ELb0EEEvNS_9BwdParamsE:
	.zero		9472


//--------------------- .nv.shared._ZN10layer_norm40ln_parallel_residual_bwd_finalize_kernelINS_22Kernel_traits_finalizeILj2560Ef13__nv_bfloat16S2_S2_fjLb0ELj1024ELj4ENS_18Kernel_traits_baseILj2560EfS2_S2_S2_fjLj1024EEEEELb0EEEvNS_9BwdParamsE --------------------------
	.section	.nv.shared._ZN10layer_norm40ln_parallel_residual_bwd_finalize_kernelINS_22Kernel_traits_finalizeILj2560Ef13__nv_bfloat16S2_S2_fjLb0ELj1024ELj4ENS_18Kernel_traits_baseILj2560EfS2_S2_S2_fjLj1024EEEEELb0EEEvNS_9BwdParamsE,"aw",@nobits
	.sectionflags	@""
	.align	16
.nv.shared._ZN10layer_norm40ln_parallel_residual_bwd_finalize_kernelINS_22Kernel_traits_finalizeILj2560Ef13__nv_bfloat16S2_S2_fjLb0ELj1024ELj4ENS_18Kernel_traits_baseILj2560EfS2_S2_S2_fjLj1024EEEEELb0EEEvNS_9BwdParamsE:
	.zero		17920


//--------------------- .nv.shared._ZN10layer_norm31ln_parallel_residual_bwd_kernelINS_13Kernel_traitsIf13__nv_bfloat16S2_S2_fjLj2560ELj1ELj1ELj4ELj8ENS_18Kernel_traits_baseILj2560EfS2_S2_S2_fjLj128EEEEELb1ELb1ELb0EEEvNS_9BwdParamsE --------------------------
	.section	.nv.shared._ZN10layer_norm31ln_parallel_residual_bwd_kernelINS_13Kernel_traitsIf13__nv_bfloat16S2_S2_fjLj2560ELj1ELj1ELj4ELj8ENS_18Kernel_traits_baseILj2560EfS2_S2_S2_fjLj128EEEEELb1ELb1ELb0EEEvNS_9BwdParamsE,"aw",@nobits
	.sectionflags	@""
	.align	16
	.zero		1024


//--------------------- .nv.shared._ZN10layer_norm22ln_bwd_finalize_kernelINS_22Kernel_traits_finalizeILj2560Ef13__nv_bfloat16S2_S2_fjLb0ELj1024ELj4ENS_18Kernel_traits_baseILj2560EfS2_S2_S2_fjLj1024EEEEELb0ELb1EEEvNS_9BwdParamsE --------------------------
	.section	.nv.shared._ZN10layer_norm22ln_bwd_finalize_kernelINS_22Kernel_traits_finalizeILj2560Ef13__nv_bfloat16S2_S2_fjLb0ELj1024ELj4ENS_18Kernel_traits_baseILj2560EfS2_S2_S2_fjLj1024EEEEELb0ELb1EEEvNS_9BwdParamsE,"aw",@nobits
	.sectionflags	@""
	.align	16
.nv.shared._ZN10layer_norm22ln_bwd_finalize_kernelINS_22Kernel_traits_finalizeILj2560Ef13__nv_bfloat16S2_S2_fjLb0ELj1024ELj4ENS_18Kernel_traits_baseILj2560EfS2_S2_S2_fjLj1024EEEEELb0ELb1EEEvNS_9BwdParamsE:
	.zero		9472


//--------------------- .nv.shared._ZN10layer_norm40ln_parallel_residual_bwd_finalize_kernelINS_22Kernel_traits_finalizeILj2560Ef13__nv_bfloat16S2_S2_fjLb0ELj1024ELj4ENS_18Kernel_traits_baseILj2560EfS2_S2_S2_fjLj1024EEEEELb1EEEvNS_9BwdParamsE --------------------------
	.section	.nv.shared._ZN10layer_norm40ln_parallel_residual_bwd_finalize_kernelINS_22Kernel_traits_finalizeILj2560Ef13__nv_bfloat16S2_S2_fjLb0ELj1024ELj4ENS_18Kernel_traits_baseILj2560EfS2_S2_S2_fjLj1024EEEEELb1EEEvNS_9BwdParamsE,"aw",@nobits
	.sectionflags	@""
	.align	16
.nv.shared._ZN10layer_norm40ln_parallel_residual_bwd_finalize_kernelINS_22Kernel_traits_finalizeILj2560Ef13__nv_bfloat16S2_S2_fjLb0ELj1024ELj4ENS_18Kernel_traits_baseILj2560EfS2_S2_S2_fjLj1024EEEEELb1EEEvNS_9BwdParamsE:
	.zero		17920


//--------------------- .nv.shared._ZN10layer_norm31ln_parallel_residual_bwd_kernelINS_13Kernel_traitsIf13__nv_bfloat16S2_S2_fjLj2560ELj1ELj1ELj4ELj8ENS_18Kernel_traits_baseILj2560EfS2_S2_S2_fjLj128EEEEELb1ELb1ELb1EEEvNS_9BwdParamsE --------------------------
	.section	.nv.shared._ZN10layer_norm31ln_parallel_residual_bwd_kernelINS_13Kernel_traitsIf13__nv_bfloat16S2_S2_fjLj2560ELj1ELj1ELj4ELj8ENS_18Kernel_traits_baseILj2560EfS2_S2_S2_fjLj128EEEEELb1ELb1ELb1EEEvNS_9BwdParamsE,"aw",@nobits
	.sectionflags	@""
	.align	16
	.zero		1024


//--------------------- .nv.shared._ZN10layer_norm31ln_parallel_residual_bwd_kernelINS_13Kernel_traitsI13__nv_bfloat16S2_fS2_fjLj2560ELj1ELj1ELj4ELj8ENS_18Kernel_traits_baseILj2560ES2_S2_fS2_fjLj128EEEEELb0ELb0ELb0EEEvNS_9BwdParamsE --------------------------
	.section	.nv.shared._ZN10layer_norm31ln_parallel_residual_bwd_kernelINS_13Kernel_traitsI13__nv_bfloat16S2_fS2_fjLj2560ELj1ELj1ELj4ELj8ENS_18Kernel_traits_baseILj2560ES2_S2_fS2_fjLj128EEEEELb0ELb0ELb0EEEvNS_9BwdParamsE,"aw",@nobits
	.sectionflags	@""
	.align	16
	.zero		1024


//--------------------- .nv.shared._ZN10layer_norm31ln_parallel_residual_bwd_kernelINS_13Kernel_traitsI13__nv_bfloat16S2_fS2_fjLj2560ELj1ELj1ELj4ELj8ENS_18Kernel_traits_baseILj2560ES2_S2_fS2_fjLj128EEEEELb0ELb0ELb1EEEvNS_9BwdParamsE --------------------------
	.section	.nv.shared._ZN10layer_norm31ln_parallel_residual_bwd_kernelINS_13Kernel_traitsI13__nv_bfloat16S2_fS2_fjLj2560ELj1ELj1ELj4ELj8ENS_18Kernel_traits_baseILj2560ES2_S2_fS2_fjLj128EEEEELb0ELb0ELb1EEEvNS_9BwdParamsE,"aw",@nobits
	.sectionflags	@""
	.align	16
	.zero		1024


//--------------------- .nv.shared._ZN10layer_norm31ln_parallel_residual_bwd_kernelINS_13Kernel_traitsI13__nv_bfloat16S2_fS2_fjLj2560ELj1ELj1ELj4ELj8ENS_18Kernel_traits_baseILj2560ES2_S2_fS2_fjLj128EEEEELb0ELb1ELb0EEEvNS_9BwdParamsE --------------------------
	.section	.nv.shared._ZN10layer_norm31ln_parallel_residual_bwd_kernelINS_13Kernel_traitsI13__nv_bfloat16S2_fS2_fjLj2560ELj1ELj1ELj4ELj8ENS_18Kernel_traits_baseILj2560ES2_S2_fS2_fjLj128EEEEELb0ELb1ELb0EEEvNS_9BwdParamsE,"aw",@nobits
	.sectionflags	@""
	.align	16
	.zero		1024


//--------------------- .nv.shared._ZN10layer_norm31ln_parallel_residual_bwd_kernelINS_13Kernel_traitsI13__nv_bfloat16S2_fS2_fjLj2560ELj1ELj1ELj4ELj8ENS_18Kernel_traits_baseILj2560ES2_S2_fS2_fjLj128EEEEELb0ELb1ELb1EEEvNS_9BwdParamsE --------------------------
	.section	.nv.shared._ZN10layer_norm31ln_parallel_residual_bwd_kernelINS_13Kernel_traitsI13__nv_bfloat16S2_fS2_fjLj2560ELj1ELj1ELj4ELj8ENS_18Kernel_traits_baseILj2560ES2_S2_fS2_fjLj128EEEEELb0ELb1ELb1EEEvNS_9BwdParamsE,"aw",@nobits
	.sectionflags	@""
	.align	16
	.zero		1024


//--------------------- .nv.shared._ZN10layer_norm31ln_parallel_residual_bwd_kernelINS_13Kernel_traitsI13__nv_bfloat16S2_fS2_fjLj2560ELj1ELj1ELj4ELj8ENS_18Kernel_traits_baseILj2560ES2_S2_fS2_fjLj128EEEEELb1ELb0ELb0EEEvNS_9BwdParamsE --------------------------
	.section	.nv.shared._ZN10layer_norm31ln_parallel_residual_bwd_kernelINS_13Kernel_traitsI13__nv_bfloat16S2_fS2_fjLj2560ELj1ELj1ELj4ELj8ENS_18Kernel_traits_baseILj2560ES2_S2_fS2_fjLj128EEEEELb1ELb0ELb0EEEvNS_9BwdParamsE,"aw",@nobits
	.sectionflags	@""
	.align	16
	.zero		1024


//--------------------- .nv.shared._ZN10layer_norm31ln_parallel_residual_bwd_kernelINS_13Kernel_traitsI13__nv_bfloat16S2_fS2_fjLj2560ELj1ELj1ELj4ELj8ENS_18Kernel_traits_baseILj2560ES2_S2_fS2_fjLj128EEEEELb1ELb0ELb1EEEvNS_9BwdParamsE --------------------------
	.section	.nv.shared._ZN10layer_norm31ln_parallel_residual_bwd_kernelINS_13Kernel_traitsI13__nv_bfloat16S2_fS2_fjLj2560ELj1ELj1ELj4ELj8ENS_18Kernel_traits_baseILj2560ES2_S2_fS2_fjLj128EEEEELb1ELb0ELb1EEEvNS_9BwdParamsE,"aw",@nobits
	.sectionflags	@""
	.align	16
	.zero		1024


//--------------------- .nv.shared._ZN10layer_norm22ln_bwd_finalize_kernelINS_22Kernel_traits_finalizeILj2560E13__nv_bfloat16S2_fS2_fjLb0ELj1024ELj4ENS_18Kernel_traits_baseILj2560ES2_S2_fS2_fjLj1024EEEEELb0ELb0EEEvNS_9BwdParamsE --------------------------
	.section	.nv.shared._ZN10layer_norm22ln_bwd_finalize_kernelINS_22Kernel_traits_finalizeILj2560E13__nv_bfloat16S2_fS2_fjLb0ELj1024ELj4ENS_18Kernel_traits_baseILj2560ES2_S2_fS2_fjLj1024EEEEELb0ELb0EEEvNS_9BwdParamsE,"aw",@nobits
	.sectionflags	@""
	.align	16
.nv.shared._ZN10layer_norm22ln_bwd_finalize_kernelINS_22Kernel_traits_finalizeILj2560E13__nv_bfloat16S2_fS2_fjLb0ELj1024ELj4ENS_18Kernel_traits_baseILj2560ES2_S2_fS2_fjLj1024EEEEELb0ELb0EEEvNS_9BwdParamsE:
	.zero		9472


//--------------------- .nv.shared._ZN10layer_norm40ln_parallel_residual_bwd_finalize_kernelINS_22Kernel_traits_finalizeILj2560E13__nv_bfloat16S2_fS2_fjLb0ELj1024ELj4ENS_18Kernel_traits_baseILj2560ES2_S2_fS2_fjLj1024EEEEELb0EEEvNS_9BwdParamsE --------------------------
	.section	.nv.shared._ZN10layer_norm40ln_parallel_residual_bwd_finalize_kernelINS_22Kernel_traits_finalizeILj2560E13__nv_bfloat16S2_fS2_fjLb0ELj1024ELj4ENS_18Kernel_traits_baseILj2560ES2_S2_fS2_fjLj1024EEEEELb0EEEvNS_9BwdParamsE,"aw",@nobits
	.sectionflags	@""
	.align	16
.nv.shared._ZN10layer_norm40ln_parallel_residual_bwd_finalize_kernelINS_22Kernel_traits_finalizeILj2560E13__nv_bfloat16S2_fS2_fjLb0ELj1024ELj4ENS_18Kernel_traits_baseILj2560ES2_S2_fS2_fjLj1024EEEEELb0EEEvNS_9BwdParamsE:
	.zero		17920


//--------------------- .nv.shared._ZN10layer_norm31ln_parallel_residual_bwd_kernelINS_13Kernel_traitsI13__nv_bfloat16S2_fS2_fjLj2560ELj1ELj1ELj4ELj8ENS_18Kernel_traits_baseILj2560ES2_S2_fS2_fjLj128EEEEELb1ELb1ELb0EEEvNS_9BwdParamsE --------------------------
	.section	.nv.shared._ZN10layer_norm31ln_parallel_residual_bwd_kernelINS_13Kernel_traitsI13__nv_bfloat16S2_fS2_fjLj2560ELj1ELj1ELj4ELj8ENS_18Kernel_traits_baseILj2560ES2_S2_fS2_fjLj128EEEEELb1ELb1ELb0EEEvNS_9BwdParamsE,"aw",@nobits
	.sectionflags	@""
	.align	16
	.zero		1024


//--------------------- .nv.shared._ZN10layer_norm22ln_bwd_finalize_kernelINS_22Kernel_traits_finalizeILj2560E13__nv_bfloat16S2_fS2_fjLb0ELj1024ELj4ENS_18Kernel_traits_baseILj2560ES2_S2_fS2_fjLj1024EEEEELb0ELb1EEEvNS_9BwdParamsE --------------------------
	.section	.nv.shared._ZN10layer_norm22ln_bwd_finalize_kernelINS_22Kernel_traits_finalizeILj2560E13__nv_bfloat16S2_fS2_fjLb0ELj1024ELj4ENS_18Kernel_traits_baseILj2560ES2_S2_fS2_fjLj1024EEEEELb0ELb1EEEvNS_9BwdParamsE,"aw",@nobits
	.sectionflags	@""
	.align	16
.nv.shared._ZN10layer_norm22ln_bwd_finalize_kernelINS_22Kernel_traits_finalizeILj2560E13__nv_bfloat16S2_fS2_fjLb0ELj1024ELj4ENS_18Kernel_traits_baseILj2560ES2_S2_fS2_fjLj1024EEEEELb0ELb1EEEvNS_9BwdParamsE:
	.zero		9472


//--------------------- .nv.shared._ZN10layer_norm40ln_parallel_residual_bwd_finalize_kernelINS_22Kernel_traits_finalizeILj2560E13__nv_bfloat16S2_fS2_fjLb0ELj1024ELj4ENS_18Kernel_traits_baseILj2560ES2_S2_fS2_fjLj1024EEEEELb1EEEvNS_9BwdParamsE --------------------------
	.section	.nv.shared._ZN10layer_norm40ln_parallel_residual_bwd_finalize_kernelINS_22Kernel_traits_finalizeILj2560E13__nv_bfloat16S2_fS2_fjLb0ELj1024ELj4ENS_18Kernel_traits_baseILj2560ES2_S2_fS2_fjLj1024EEEEELb1EEEvNS_9BwdParamsE,"aw",@nobits
	.sectionflags	@""
	.align	16
.nv.shared._ZN10layer_norm40ln_parallel_residual_bwd_finalize_kernelINS_22Kernel_traits_finalizeILj2560E13__nv_bfloat16S2_fS2_fjLb0ELj1024ELj4ENS_18Kernel_traits_baseILj2560ES2_S2_fS2_fjLj1024EEEEELb1EEEvNS_9BwdParamsE:
	.zero		17920


//--------------------- .nv.shared._ZN10layer_norm31ln_parallel_residual_bwd_kernelINS_13Kernel_traitsI13__nv_bfloat16S2_fS2_fjLj2560ELj1ELj1ELj4ELj8ENS_18Kernel_traits_baseILj2560ES2_S2_fS2_fjLj128EEEEELb1ELb1ELb1EEEvNS_9BwdParamsE --------------------------
	.section	.nv.shared._ZN10layer_norm31ln_parallel_residual_bwd_kernelINS_13Kernel_traitsI13__nv_bfloat16S2_fS2_fjLj2560ELj1ELj1ELj4ELj8ENS_18Kernel_traits_baseILj2560ES2_S2_fS2_fjLj128EEEEELb1ELb1ELb1EEEvNS_9BwdParamsE,"aw",@nobits
	.sectionflags	@""
	.align	16
	.zero		1024


//--------------------- .nv.shared._ZN10layer_norm31ln_parallel_residual_bwd_kernelINS_13Kernel_traitsIf13__nv_bfloat16fS2_fjLj2560ELj1ELj1ELj4ELj8ENS_18Kernel_traits_baseILj2560EfS2_fS2_fjLj128EEEEELb0ELb0ELb0EEEvNS_9BwdParamsE --------------------------
	.section	.nv.shared._ZN10layer_norm31ln_parallel_residual_bwd_kernelINS_13Kernel_traitsIf13__nv_bfloat16fS2_fjLj2560ELj1ELj1ELj4ELj8ENS_18Kernel_traits_baseILj2560EfS2_fS2_fjLj128EEEEELb0ELb0ELb0EEEvNS_9BwdParamsE,"aw",@nobits
	.sectionflags	@""
	.align	16
	.zero		1024


//--------------------- .nv.shared._ZN10layer_norm31ln_parallel_residual_bwd_kernelINS_13Kernel_traitsIf13__nv_bfloat16fS2_fjLj2560ELj1ELj1ELj4ELj8ENS_18Kernel_traits_baseILj2560EfS2_fS2_fjLj128EEEEELb0ELb0ELb1EEEvNS_9BwdParamsE --------------------------
	.section	.nv.shared._ZN10layer_norm31ln_parallel_residual_bwd_kernelINS_13Kernel_traitsIf13__nv_bfloat16fS2_fjLj2560ELj1ELj1ELj4ELj8ENS_18Kernel_traits_baseILj2560EfS2_fS2_fjLj128EEEEELb0ELb0ELb1EEEvNS_9BwdParamsE,"aw",@nobits
	.sectionflags	@""
	.align	16
	.zero		1024


//--------------------- .nv.shared._ZN10layer_norm31ln_parallel_residual_bwd_kernelINS_13Kernel_traitsIf13__nv_bfloat16fS2_fjLj2560ELj1ELj1ELj4ELj8ENS_18Kernel_traits_baseILj2560EfS2_fS2_fjLj128EEEEELb0ELb1ELb0EEEvNS_9BwdParamsE --------------------------
	.section	.nv.shared._ZN10layer_norm31ln_parallel_residual_bwd_kernelINS_13Kernel_traitsIf13__nv_bfloat16fS2_fjLj2560ELj1ELj1ELj4ELj8ENS_18Kernel_traits_baseILj2560EfS2_fS2_fjLj128EEEEELb0ELb1ELb0EEEvNS_9BwdParamsE,"aw",@nobits
	.sectionflags	@""
	.align	16
	.zero		1024


//--------------------- .nv.shared._ZN10layer_norm31ln_parallel_residual_bwd_kernelINS_13Kernel_traitsIf13__nv_bfloat16fS2_fjLj2560ELj1ELj1ELj4ELj8ENS_18Kernel_traits_baseILj2560EfS2_fS2_fjLj128EEEEELb0ELb1ELb1EEEvNS_9BwdParamsE --------------------------
	.section	.nv.shared._ZN10layer_norm31ln_parallel_residual_bwd_kernelINS_13Kernel_traitsIf13__nv_bfloat16fS2_fjLj2560ELj1ELj1ELj4ELj8ENS_18Kernel_traits_baseILj2560EfS2_fS2_fjLj128EEEEELb0ELb1ELb1EEEvNS_9BwdParamsE,"aw",@nobits
	.sectionflags	@""
	.align	16
	.zero		1024


//--------------------- .nv.shared._ZN10layer_norm31ln_parallel_residual_bwd_kernelINS_13Kernel_traitsIf13__nv_bfloat16fS2_fjLj2560ELj1ELj1ELj4ELj8ENS_18Kernel_traits_baseILj2560EfS2_fS2_fjLj128EEEEELb1ELb0ELb0EEEvNS_9BwdParamsE --------------------------
	.section	.nv.shared._ZN10layer_norm31ln_parallel_residual_bwd_kernelINS_13Kernel_traitsIf13__nv_bfloat16fS2_fjLj2560ELj1ELj1ELj4ELj8ENS_18Kernel_traits_baseILj2560EfS2_fS2_fjLj128EEEEELb1ELb0ELb0EEEvNS_9BwdParamsE,"aw",@nobits
	.sectionflags	@""
	.align	16
	.zero		1024


//--------------------- .nv.shared._ZN10layer_norm31ln_parallel_residual_bwd_kernelINS_13Kernel_traitsIf13__nv_bfloat16fS2_fjLj2560ELj1ELj1ELj4ELj8ENS_18Kernel_traits_baseILj2560EfS2_fS2_fjLj128EEEEELb1ELb0ELb1EEEvNS_9BwdParamsE --------------------------
	.section	.nv.shared._ZN10layer_norm31ln_parallel_residual_bwd_kernelINS_13Kernel_traitsIf13__nv_bfloat16fS2_fjLj2560ELj1ELj1ELj4ELj8ENS_18Kernel_traits_baseILj2560EfS2_fS2_fjLj128EEEEELb1ELb0ELb1EEEvNS_9BwdParamsE,"aw",@nobits
	.sectionflags	@""
	.align	16
	.zero		1024


//--------------------- .nv.shared._ZN10layer_norm22ln_bwd_finalize_kernelINS_22Kernel_traits_finalizeILj2560Ef13__nv_bfloat16fS2_fjLb0ELj1024ELj4ENS_18Kernel_traits_baseILj2560EfS2_fS2_fjLj1024EEEEELb0ELb0EEEvNS_9BwdParamsE --------------------------
	.section	.nv.shared._ZN10layer_norm22ln_bwd_finalize_kernelINS_22Kernel_traits_finalizeILj2560Ef13__nv_bfloat16fS2_fjLb0ELj1024ELj4ENS_18Kernel_traits_baseILj2560EfS2_fS2_fjLj1024EEEEELb0ELb0EEEvNS_9BwdParamsE,"aw",@nobits
	.sectionflags	@""
	.align	16
.nv.shared._ZN10layer_norm22ln_bwd_finalize_kernelINS_22Kernel_traits_finalizeILj2560Ef13__nv_bfloat16fS2_fjLb0ELj1024ELj4ENS_18Kernel_traits_baseILj2560EfS2_fS2_fjLj1024EEEEELb0ELb0EEEvNS_9BwdParamsE:
	.zero		9472


//--------------------- .nv.shared._ZN10layer_norm40ln_parallel_residual_bwd_finalize_kernelINS_22Kernel_traits_finalizeILj2560Ef13__nv_bfloat16fS2_fjLb0ELj1024ELj4ENS_18Kernel_traits_baseILj2560EfS2_fS2_fjLj1024EEEEELb0EEEvNS_9BwdParamsE --------------------------
	.section	.nv.shared._ZN10layer_norm40ln_parallel_residual_bwd_finalize_kernelINS_22Kernel_traits_finalizeILj2560Ef13__nv_bfloat16fS2_fjLb0ELj1024ELj4ENS_18Kernel_traits_baseILj2560EfS2_fS2_fjLj1024EEEEELb0EEEvNS_9BwdParamsE,"aw",@nobits
	.sectionflags	@""
	.align	16
.nv.shared._ZN10layer_norm40ln_parallel_residual_bwd_finalize_kernelINS_22Kernel_traits_finalizeILj2560Ef13__nv_bfloat16fS2_fjLb0ELj1024ELj4ENS_18Kernel_traits_baseILj2560EfS2_fS2_fjLj1024EEEEELb0EEEvNS_9BwdParamsE:
	.zero		17920


//--------------------- .nv.shared._ZN10layer_norm31ln_parallel_residual_bwd_kernelINS_13Kernel_traitsIf13__nv_bfloat16fS2_fjLj2560ELj1ELj1ELj4ELj8ENS_18Kernel_traits_baseILj2560EfS2_fS2_fjLj128EEEEELb1ELb1ELb0EEEvNS_9BwdParamsE --------------------------
	.section	.nv.shared._ZN10layer_norm31ln_parallel_residual_bwd_kernelINS_13Kernel_traitsIf13__nv_bfloat16fS2_fjLj2560ELj1ELj1ELj4ELj8ENS_18Kernel_traits_baseILj2560EfS2_fS2_fjLj128EEEEELb1ELb1ELb0EEEvNS_9BwdParamsE,"aw",@nobits
	.sectionflags	@""
	.align	16
	.zero		1024


//--------------------- .nv.shared._ZN10layer_norm22ln_bwd_finalize_kernelINS_22Kernel_traits_finalizeILj2560Ef13__nv_bfloat16fS2_fjLb0ELj1024ELj4ENS_18Kernel_traits_baseILj2560EfS2_fS2_fjLj1024EEEEELb0ELb1EEEvNS_9BwdParamsE --------------------------
	.section	.nv.shared._ZN10layer_norm22ln_bwd_finalize_kernelINS_22Kernel_traits_finalizeILj2560Ef13__nv_bfloat16fS2_fjLb0ELj1024ELj4ENS_18Kernel_traits_baseILj2560EfS2_fS2_fjLj1024EEEEELb0ELb1EEEvNS_9BwdParamsE,"aw",@nobits
	.sectionflags	@""
	.align	16
.nv.shared._ZN10layer_norm22ln_bwd_finalize_kernelINS_22Kernel_traits_finalizeILj2560Ef13__nv_bfloat16fS2_fjLb0ELj1024ELj4ENS_18Kernel_traits_baseILj2560EfS2_fS2_fjLj1024EEEEELb0ELb1EEEvNS_9BwdParamsE:
	.zero		9472


//--------------------- .nv.shared._ZN10layer_norm40ln_parallel_residual_bwd_finalize_kernelINS_22Kernel_traits_finalizeILj2560Ef13__nv_bfloat16fS2_fjLb0ELj1024ELj4ENS_18Kernel_traits_baseILj2560EfS2_fS2_fjLj1024EEEEELb1EEEvNS_9BwdParamsE --------------------------
	.section	.nv.shared._ZN10layer_norm40ln_parallel_residual_bwd_finalize_kernelINS_22Kernel_traits_finalizeILj2560Ef13__nv_bfloat16fS2_fjLb0ELj1024ELj4ENS_18Kernel_traits_baseILj2560EfS2_fS2_fjLj1024EEEEELb1EEEvNS_9BwdParamsE,"aw",@nobits
	.sectionflags	@""
	.align	16
.nv.shared._ZN10layer_norm40ln_parallel_residual_bwd_finalize_kernelINS_22Kernel_traits_finalizeILj2560Ef13__nv_bfloat16fS2_fjLb0ELj1024ELj4ENS_18Kernel_traits_baseILj2560EfS2_fS2_fjLj1024EEEEELb1EEEvNS_9BwdParamsE:
	.zero		17920


//--------------------- .nv.shared._ZN10layer_norm31ln_parallel_residual_bwd_kernelINS_13Kernel_traitsIf13__nv_bfloat16fS2_fjLj2560ELj1ELj1ELj4ELj8ENS_18Kernel_traits_baseILj2560EfS2_fS2_fjLj128EEEEELb1ELb1ELb1EEEvNS_9BwdParamsE --------------------------
	.section	.nv.shared._ZN10layer_norm31ln_parallel_residual_bwd_kernelINS_13Kernel_traitsIf13__nv_bfloat16fS2_fjLj2560ELj1ELj1ELj4ELj8ENS_18Kernel_traits_baseILj2560EfS2_fS2_fjLj128EEEEELb1ELb1ELb1EEEvNS_9BwdParamsE,"aw",@nobits
	.sectionflags	@""
	.align	16
	.zero		1024


//--------------------- .nv.shared._ZN10layer_norm31ln_parallel_residual_bwd_kernelINS_13Kernel_traitsIf6__halfS2_S2_fjLj2560ELj1ELj1ELj4ELj8ENS_18Kernel_traits_baseILj2560EfS2_S2_S2_fjLj128EEEEELb0ELb0ELb0EEEvNS_9BwdParamsE --------------------------
	.section	.nv.shared._ZN10layer_norm31ln_parallel_residual_bwd_kernelINS_13Kernel_traitsIf6__halfS2_S2_fjLj2560ELj1ELj1ELj4ELj8ENS_18Kernel_traits_baseILj2560EfS2_S2_S2_fjLj128EEEEELb0ELb0ELb0EEEvNS_9BwdParamsE,"aw",@nobits
	.sectionflags	@""
	.align	16
	.zero		1024


//--------------------- .nv.shared._ZN10layer_norm31ln_parallel_residual_bwd_kernelINS_13Kernel_traitsIf6__halfS2_S2_fjLj2560ELj1ELj1ELj4ELj8ENS_18Kernel_traits_baseILj2560EfS2_S2_S2_fjLj128EEEEELb0ELb0ELb1EEEvNS_9BwdParamsE --------------------------
	.section	.nv.shared._ZN10layer_norm31ln_parallel_residual_bwd_kernelINS_13Kernel_traitsIf6__halfS2_S2_fjLj2560ELj1ELj1ELj4ELj8ENS_18Kernel_traits_baseILj2560EfS2_S2_S2_fjLj128EEEEELb0ELb0ELb1EEEvNS_9BwdParamsE,"aw",@nobits
	.sectionflags	@""
	.align	16
	.zero		1024


//--------------------- .nv.shared._ZN10layer_norm31ln_parallel_residual_bwd_kernelINS_13Kernel_traitsIf6__halfS2_S2_fjLj2560ELj1ELj1ELj4ELj8ENS_18Kernel_traits_baseILj2560EfS2_S2_S2_fjLj128EEEEELb0ELb1ELb0EEEvNS_9BwdParamsE --------------------------
	.section	.nv.shared._ZN10layer_norm31ln_parallel_residual_bwd_kernelINS_13Kernel_traitsIf6__halfS2_S2_fjLj2560ELj1ELj1ELj4ELj8ENS_18Kernel_traits_baseILj2560EfS2_S2_S2_fjLj128EEEEELb0ELb1ELb0EEEvNS_9BwdParamsE,"aw",@nobits
	.sectionflags	@""
	.align	16
	.zero		1024


//--------------------- .nv.shared._ZN10layer_norm31ln_parallel_residual_bwd_kernelINS_13Kernel_traitsIf6__halfS2_S2_fjLj2560ELj1ELj1ELj4ELj8ENS_18Kernel_traits_baseILj2560EfS2_S2_S2_fjLj128EEEEELb0ELb1ELb1EEEvNS_9BwdParamsE --------------------------
	.section	.nv.shared._ZN10layer_norm31ln_parallel_residual_bwd_kernelINS_13Kernel_traitsIf6__halfS2_S2_fjLj2560ELj1ELj1ELj4ELj8ENS_18Kernel_traits_baseILj2560EfS2_S2_S2_fjLj128EEEEELb0ELb1ELb1EEEvNS_9BwdParamsE,"aw",@nobits
	.sectionflags	@""
	.align	16
	.zero		1024


//--------------------- .nv.shared._ZN10layer_norm31ln_parallel_residual_bwd_kernelINS_13Kernel_traitsIf6__halfS2_S2_fjLj2560ELj1ELj1ELj4ELj8ENS_18Kernel_traits_baseILj2560EfS2_S2_S2_fjLj128EEEEELb1ELb0ELb0EEEvNS_9BwdParamsE --------------------------
	.section	.nv.shared._ZN10layer_norm31ln_parallel_residual_bwd_kernelINS_13Kernel_traitsIf6__halfS2_S2_fjLj2560ELj1ELj1ELj4ELj8ENS_18Kernel_traits_baseILj2560EfS2_S2_S2_fjLj128EEEEELb1ELb0ELb0EEEvNS_9BwdParamsE,"aw",@nobits
	.sectionflags	@""
	.align	16
	.zero		1024


//--------------------- .nv.shared._ZN10layer_norm31ln_parallel_residual_bwd_kernelINS_13Kernel_traitsIf6__halfS2_S2_fjLj2560ELj1ELj1ELj4ELj8ENS_18Kernel_traits_baseILj2560EfS2_S2_S2_fjLj128EEEEELb1ELb0ELb1EEEvNS_9BwdParamsE --------------------------
	.section	.nv.shared._ZN10layer_norm31ln_parallel_residual_bwd_kernelINS_13Kernel_traitsIf6__halfS2_S2_fjLj2560ELj1ELj1ELj4ELj8ENS_18Kernel_traits_baseILj2560EfS2_S2_S2_fjLj128EEEEELb1ELb0ELb1EEEvNS_9BwdParamsE,"aw",@nobits
	.sectionflags	@""
	.align	16
	.zero		1024


//--------------------- .nv.shared._ZN10layer_norm22ln_bwd_finalize_kernelINS_22Kernel_traits_finalizeILj2560Ef6__halfS2_S2_fjLb0ELj1024ELj4ENS_18Kernel_traits_baseILj2560EfS2_S2_S2_fjLj1024EEEEELb0ELb0EEEvNS_9BwdParamsE --------------------------
	.section	.nv.shared._ZN10layer_norm22ln_bwd_finalize_kernelINS_22Kernel_traits_finalizeILj2560Ef6__halfS2_S2_fjLb0ELj1024ELj4ENS_18Kernel_traits_baseILj2560EfS2_S2_S2_fjLj1024EEEEELb0ELb0EEEvNS_9BwdParamsE,"aw",@nobits
	.sectionflags	@""
	.align	16
.nv.shared._ZN10layer_norm22ln_bwd_finalize_kernelINS_22Kernel_traits_finalizeILj2560Ef6__halfS2_S2_fjLb0ELj1024ELj4ENS_18Kernel_traits_baseILj2560EfS2_S2_S2_fjLj1024EEEEELb0ELb0EEEvNS_9BwdParamsE:
	.zero		9472


//--------------------- .nv.shared._ZN10layer_norm40ln_parallel_residual_bwd_finalize_kernelINS_22Kernel_traits_finalizeILj2560Ef6__halfS2_S2_fjLb0ELj1024ELj4ENS_18Kernel_traits_baseILj2560EfS2_S2_S2_fjLj1024EEEEELb0EEEvNS_9BwdParamsE --------------------------
	.section	.nv.shared._ZN10layer_norm40ln_parallel_residual_bwd_finalize_kernelINS_22Kernel_traits_finalizeILj2560Ef6__halfS2_S2_fjLb0ELj1024ELj4ENS_18Kernel_traits_baseILj2560EfS2_S2_S2_fjLj1024EEEEELb0EEEvNS_9BwdParamsE,"aw",@nobits
	.sectionflags	@""
	.align	16
.nv.shared._ZN10layer_norm40ln_parallel_residual_bwd_finalize_kernelINS_22Kernel_traits_finalizeILj2560Ef6__halfS2_S2_fjLb0ELj1024ELj4ENS_18Kernel_traits_baseILj2560EfS2_S2_S2_fjLj1024EEEEELb0EEEvNS_9BwdParamsE:
	.zero		17920


//--------------------- .nv.shared._ZN10layer_norm31ln_parallel_residual_bwd_kernelINS_13Kernel_traitsIf6__halfS2_S2_fjLj2560ELj1ELj1ELj4ELj8ENS_18Kernel_traits_baseILj2560EfS2_S2_S2_fjLj128EEEEELb1ELb1ELb0EEEvNS_9BwdParamsE --------------------------
	.section	.nv.shared._ZN10layer_norm31ln_parallel_residual_bwd_kernelINS_13Kernel_traitsIf6__halfS2_S2_fjLj2560ELj1ELj1ELj4ELj8ENS_18Kernel_traits_baseILj2560EfS2_S2_S2_fjLj128EEEEELb1ELb1ELb0EEEvNS_9BwdParamsE,"aw",@nobits
	.sectionflags	@""
	.align	16
	.zero		1024


//--------------------- .nv.shared._ZN10layer_norm22ln_bwd_finalize_kernelINS_22Kernel_traits_finalizeILj2560Ef6__halfS2_S2_fjLb0ELj1024ELj4ENS_18Kernel_traits_baseILj2560EfS2_S2_S2_fjLj1024EEEEELb0ELb1EEEvNS_9BwdParamsE --------------------------
	.section	.nv.shared._ZN10layer_norm22ln_bwd_finalize_kernelINS_22Kernel_traits_finalizeILj2560Ef6__halfS2_S2_fjLb0ELj1024ELj4ENS_18Kernel_traits_baseILj2560EfS2_S2_S2_fjLj1024EEEEELb0ELb1EEEvNS_9BwdParamsE,"aw",@nobits
	.sectionflags	@""
	.align	16
.nv.shared._ZN10layer_norm22ln_bwd_finalize_kernelINS_22Kernel_traits_finalizeILj2560Ef6__halfS2_S2_fjLb0ELj1024ELj4ENS_18Kernel_traits_baseILj2560EfS2_S2_S2_fjLj1024EEEEELb0ELb1EEEvNS_9BwdParamsE:
	.zero		9472


//--------------------- .nv.shared._ZN10layer_norm40ln_parallel_residual_bwd_finalize_kernelINS_22Kernel_traits_finalizeILj2560Ef6__halfS2_S2_fjLb0ELj1024ELj4ENS_18Kernel_traits_baseILj2560EfS2_S2_S2_fjLj1024EEEEELb1EEEvNS_9BwdParamsE --------------------------
	.section	.nv.shared._ZN10layer_norm40ln_parallel_residual_bwd_finalize_kernelINS_22Kernel_traits_finalizeILj2560Ef6__halfS2_S2_fjLb0ELj1024ELj4ENS_18Kernel_traits_baseILj2560EfS2_S2_S2_fjLj1024EEEEELb1EEEvNS_9BwdParamsE,"aw",@nobits
	.sectionflags	@""
	.align	16
.nv.shared._ZN10layer_norm40ln_parallel_residual_bwd_finalize_kernelINS_22Kernel_traits_finalizeILj2560Ef6__halfS2_S2_fjLb0ELj1024ELj4ENS_18Kernel_traits_baseILj2560EfS2_S2_S2_fjLj1024EEEEELb1EEEvNS_9BwdParamsE:
	.zero		17920


//--------------------- .nv.shared._ZN10layer_norm31ln_parallel_residual_bwd_kernelINS_13Kernel_traitsIf6__halfS2_S2_fjLj2560ELj1ELj1ELj4ELj8ENS_18Kernel_traits_baseILj2560EfS2_S2_S2_fjLj128EEEEELb1ELb1ELb1EEEvNS_9BwdParamsE --------------------------
	.section	.nv.shared._ZN10layer_norm31ln_parallel_residual_bwd_kernelINS_13Kernel_traitsIf6__halfS2_S2_fjLj2560ELj1ELj1ELj4ELj8ENS_18Kernel_traits_baseILj2560EfS2_S2_S2_fjLj128EEEEELb1ELb1ELb1EEEvNS_9BwdParamsE,"aw",@nobits
	.sectionflags	@""
	.align	16
	.zero		1024


//--------------------- .nv.shared._ZN10layer_norm31ln_parallel_residual_bwd_kernelINS_13Kernel_traitsI6__halfS2_fS2_fjLj2560ELj1ELj1ELj4ELj8ENS_18Kernel_traits_baseILj2560ES2_S2_fS2_fjLj128EEEEELb0ELb0ELb0EEEvNS_9BwdParamsE --------------------------
	.section	.nv.shared._ZN10layer_norm31ln_parallel_residual_bwd_kernelINS_13Kernel_traitsI6__halfS2_fS2_fjLj2560ELj1ELj1ELj4ELj8ENS_18Kernel_traits_baseILj2560ES2_S2_fS2_fjLj128EEEEELb0ELb0ELb0EEEvNS_9BwdParamsE,"aw",@nobits
	.sectionflags	@""
	.align	16
	.zero		1024


//--------------------- .nv.shared._ZN10layer_norm31ln_parallel_residual_bwd_kernelINS_13Kernel_traitsI6__halfS2_fS2_fjLj2560ELj1ELj1ELj4ELj8ENS_18Kernel_traits_baseILj2560ES2_S2_fS2_fjLj128EEEEELb0ELb0ELb1EEEvNS_9BwdParamsE --------------------------
	.section	.nv.shared._ZN10layer_norm31ln_parallel_residual_bwd_kernelINS_13Kernel_traitsI6__halfS2_fS2_fjLj2560ELj1ELj1ELj4ELj8ENS_18Kernel_traits_baseILj2560ES2_S2_fS2_fjLj128EEEEELb0ELb0ELb1EEEvNS_9BwdParamsE,"aw",@nobits
	.sectionflags	@""
	.align	16
	.zero		1024


//--------------------- .nv.shared._ZN10layer_norm31ln_parallel_residual_bwd_kernelINS_13Kernel_traitsI6__halfS2_fS2_fjLj2560ELj1ELj1ELj4ELj8ENS_18Kernel_traits_baseILj2560ES2_S2_fS2_fjLj128EEEEELb0ELb1ELb0EEEvNS_9BwdParamsE --------------------------
	.section	.nv.shared._ZN10layer_norm31ln_parallel_residual_bwd_kernelINS_13Kernel_traitsI6__halfS2_fS2_fjLj2560ELj1ELj1ELj4ELj8ENS_18Kernel_traits_baseILj2560ES2_S2_fS2_fjLj128EEEEELb0ELb1ELb0EEEvNS_9BwdParamsE,"aw",@nobits
	.sectionflags	@""
	.align	16
	.zero		1024


//--------------------- .nv.shared._ZN10layer_norm31ln_parallel_residual_bwd_kernelINS_13Kernel_traitsI6__halfS2_fS2_fjLj2560ELj1ELj1ELj4ELj8ENS_18Kernel_traits_baseILj2560ES2_S2_fS2_fjLj128EEEEELb0ELb1ELb1EEEvNS_9BwdParamsE --------------------------
	.section	.nv.shared._ZN10layer_norm31ln_parallel_residual_bwd_kernelINS_13Kernel_traitsI6__halfS2_fS2_fjLj2560ELj1ELj1ELj4ELj8ENS_18Kernel_traits_baseILj2560ES2_S2_fS2_fjLj128EEEEELb0ELb1ELb1EEEvNS_9BwdParamsE,"aw",@nobits
	.sectionflags	@""
	.align	16
	.zero		1024


//--------------------- .nv.shared._ZN10layer_norm31ln_parallel_residual_bwd_kernelINS_13Kernel_traitsI6__halfS2_fS2_fjLj2560ELj1ELj1ELj4ELj8ENS_18Kernel_traits_baseILj2560ES2_S2_fS2_fjLj128EEEEELb1ELb0ELb0EEEvNS_9BwdParamsE --------------------------
	.section	.nv.shared._ZN10layer_norm31ln_parallel_residual_bwd_kernelINS_13Kernel_traitsI6__halfS2_fS2_fjLj2560ELj1ELj1ELj4ELj8ENS_18Kernel_traits_baseILj2560ES2_S2_fS2_fjLj128EEEEELb1ELb0ELb0EEEvNS_9BwdParamsE,"aw",@nobits
	.sectionflags	@""
	.align	16
	.zero		1024


//--------------------- .nv.shared._ZN10layer_norm31ln_parallel_residual_bwd_kernelINS_13Kernel_traitsI6__halfS2_fS2_fjLj2560ELj1ELj1ELj4ELj8ENS_18Kernel_traits_baseILj2560ES2_S2_fS2_fjLj128EEEEELb1ELb0ELb1EEEvNS_9BwdParamsE --------------------------
	.section	.nv.shared._ZN10layer_norm31ln_parallel_residual_bwd_kernelINS_13Kernel_traitsI6__halfS2_fS2_fjLj2560ELj1ELj1ELj4ELj8ENS_18Kernel_traits_baseILj2560ES2_S2_fS2_fjLj128EEEEELb1ELb0ELb1EEEvNS_9BwdParamsE,"aw",@nobits
	.sectionflags	@""
	.align	16
	.zero		1024


//--------------------- .nv.shared._ZN10layer_norm22ln_bwd_finalize_kernelINS_22Kernel_traits_finalizeILj2560E6__halfS2_fS2_fjLb0ELj1024ELj4ENS_18Kernel_traits_baseILj2560ES2_S2_fS2_fjLj1024EEEEELb0ELb0EEEvNS_9BwdParamsE --------------------------
	.section	.nv.shared._ZN10layer_norm22ln_bwd_finalize_kernelINS_22Kernel_traits_finalizeILj2560E6__halfS2_fS2_fjLb0ELj1024ELj4ENS_18Kernel_traits_baseILj2560ES2_S2_fS2_fjLj1024EEEEELb0ELb0EEEvNS_9BwdParamsE,"aw",@nobits
	.sectionflags	@""
	.align	16
.nv.shared._ZN10layer_norm22ln_bwd_finalize_kernelINS_22Kernel_traits_finalizeILj2560E6__halfS2_fS2_fjLb0ELj1024ELj4ENS_18Kernel_traits_baseILj2560ES2_S2_fS2_fjLj1024EEEEELb0ELb0EEEvNS_9BwdParamsE:
	.zero		9472


//--------------------- .nv.shared._ZN10layer_norm40ln_parallel_residual_bwd_finalize_kernelINS_22Kernel_traits_finalizeILj2560E6__halfS2_fS2_fjLb0ELj1024ELj4ENS_18Kernel_traits_baseILj2560ES2_S2_fS2_fjLj1024EEEEELb0EEEvNS_9BwdParamsE --------------------------
	.section	.nv.shared._ZN10layer_norm40ln_parallel_residual_bwd_finalize_kernelINS_22Kernel_traits_finalizeILj2560E6__halfS2_fS2_fjLb0ELj1024ELj4ENS_18Kernel_traits_baseILj2560ES2_S2_fS2_fjLj1024EEEEELb0EEEvNS_9BwdParamsE,"aw",@nobits
	.sectionflags	@""
	.align	16
.nv.shared._ZN10layer_norm40ln_parallel_residual_bwd_finalize_kernelINS_22Kernel_traits_finalizeILj2560E6__halfS2_fS2_fjLb0ELj1024ELj4ENS_18Kernel_traits_baseILj2560ES2_S2_fS2_fjLj1024EEEEELb0EEEvNS_9BwdParamsE:
	.zero		17920


//--------------------- .nv.shared._ZN10layer_norm31ln_parallel_residual_bwd_kernelINS_13Kernel_traitsI6__halfS2_fS2_fjLj2560ELj1ELj1ELj4ELj8ENS_18Kernel_traits_baseILj2560ES2_S2_fS2_fjLj128EEEEELb1ELb1ELb0EEEvNS_9BwdParamsE --------------------------
	.section	.nv.shared._ZN10layer_norm31ln_parallel_residual_bwd_kernelINS_13Kernel_traitsI6__halfS2_fS2_fjLj2560ELj1ELj1ELj4ELj8ENS_18Kernel_traits_baseILj2560ES2_S2_fS2_fjLj128EEEEELb1ELb1ELb0EEEvNS_9BwdParamsE,"aw",@nobits
	.sectionflags	@""
	.align	16
	.zero		1024


//--------------------- .nv.shared._ZN10layer_norm22ln_bwd_finalize_kernelINS_22Kernel_traits_finalizeILj2560E6__halfS2_fS2_fjLb0ELj1024ELj4ENS_18Kernel_traits_baseILj2560ES2_S2_fS2_fjLj1024EEEEELb0ELb1EEEvNS_9BwdParamsE --------------------------
	.section	.nv.shared._ZN10layer_norm22ln_bwd_finalize_kernelINS_22Kernel_traits_finalizeILj2560E6__halfS2_fS2_fjLb0ELj1024ELj4ENS_18Kernel_traits_baseILj2560ES2_S2_fS2_fjLj1024EEEEELb0ELb1EEEvNS_9BwdParamsE,"aw",@nobits
	.sectionflags	@""
	.align	16
.nv.shared._ZN10layer_norm22ln_bwd_finalize_kernelINS_22Kernel_traits_finalizeILj2560E6__halfS2_fS2_fjLb0ELj1024ELj4ENS_18Kernel_traits_baseILj2560ES2_S2_fS2_fjLj1024EEEEELb0ELb1EEEvNS_9BwdParamsE:
	.zero		9472


//--------------------- .nv.shared._ZN10layer_norm40ln_parallel_residual_bwd_finalize_kernelINS_22Kernel_traits_finalizeILj2560E6__halfS2_fS2_fjLb0ELj1024ELj4ENS_18Kernel_traits_baseILj2560ES2_S2_fS2_fjLj1024EEEEELb1EEEvNS_9BwdParamsE --------------------------
	.section	.nv.shared._ZN10layer_norm40ln_parallel_residual_bwd_finalize_kernelINS_22Kernel_traits_finalizeILj2560E6__halfS2_fS2_fjLb0ELj1024ELj4ENS_18Kernel_traits_baseILj2560ES2_S2_fS2_fjLj1024EEEEELb1EEEvNS_9BwdParamsE,"aw",@nobits
	.sectionflags	@""
	.align	16
.nv.shared._ZN10layer_norm40ln_parallel_residual_bwd_finalize_kernelINS_22Kernel_traits_finalizeILj2560E6__halfS2_fS2_fjLb0ELj1024ELj4ENS_18Kernel_traits_baseILj2560ES2_S2_fS2_fjLj1024EEEEELb1EEEvNS_9BwdParamsE:
	.zero		17920


//--------------------- .nv.shared._ZN10layer_norm31ln_parallel_residual_bwd_kernelINS_13Kernel_traitsI6__halfS2_fS2_fjLj2560ELj1ELj1ELj4ELj8ENS_18Kernel_traits_baseILj2560ES2_S2_fS2_fjLj128EEEEELb1ELb1ELb1EEEvNS_9BwdParamsE --------------------------
	.section	.nv.shared._ZN10layer_norm31ln_parallel_residual_bwd_kernelINS_13Kernel_traitsI6__halfS2_fS2_fjLj2560ELj1ELj1ELj4ELj8ENS_18Kernel_traits_baseILj2560ES2_S2_fS2_fjLj128EEEEELb1ELb1ELb1EEEvNS_9BwdParamsE,"aw",@nobits
	.sectionflags	@""
	.align	16
	.zero		1024


//--------------------- .nv.shared._ZN10layer_norm31ln_parallel_residual_bwd_kernelINS_13Kernel_traitsIf6__halffS2_fjLj2560ELj1ELj1ELj4ELj8ENS_18Kernel_traits_baseILj2560EfS2_fS2_fjLj128EEEEELb0ELb0ELb0EEEvNS_9BwdParamsE --------------------------
	.section	.nv.shared._ZN10layer_norm31ln_parallel_residual_bwd_kernelINS_13Kernel_traitsIf6__halffS2_fjLj2560ELj1ELj1ELj4ELj8ENS_18Kernel_traits_baseILj2560EfS2_fS2_fjLj128EEEEELb0ELb0ELb0EEEvNS_9BwdParamsE,"aw",@nobits
	.sectionflags	@""
	.align	16
	.zero		1024


//--------------------- .nv.shared._ZN10layer_norm31ln_parallel_residual_bwd_kernelINS_13Kernel_traitsIf6__halffS2_fjLj2560ELj1ELj1ELj4ELj8ENS_18Kernel_traits_baseILj2560EfS2_fS2_fjLj128EEEEELb0ELb0ELb1EEEvNS_9BwdParamsE --------------------------
	.section	.nv.shared._ZN10layer_norm31ln_parallel_residual_bwd_kernelINS_13Kernel_traitsIf6__halffS2_fjLj2560ELj1ELj1ELj4ELj8ENS_18Kernel_traits_baseILj2560EfS2_fS2_fjLj128EEEEELb0ELb0ELb1EEEvNS_9BwdParamsE,"aw",@nobits
	.sectionflags	@""
	.align	16
	.zero		1024


//--------------------- .nv.shared._ZN10layer_norm31ln_parallel_residual_bwd_kernelINS_13Kernel_traitsIf6__halffS2_fjLj2560ELj1ELj1ELj4ELj8ENS_18Kernel_traits_baseILj2560EfS2_fS2_fjLj128EEEEELb0ELb1ELb0EEEvNS_9BwdParamsE --------------------------
	.section	.nv.shared._ZN10layer_norm31ln_parallel_residual_bwd_kernelINS_13Kernel_traitsIf6__halffS2_fjLj2560ELj1ELj1ELj4ELj8ENS_18Kernel_traits_baseILj2560EfS2_fS2_fjLj128EEEEELb0ELb1ELb0EEEvNS_9BwdParamsE,"aw",@nobits
	.sectionflags	@""
	.align	16
	.zero		1024


//--------------------- .nv.shared._ZN10layer_norm31ln_parallel_residual_bwd_kernelINS_13Kernel_traitsIf6__halffS2_fjLj2560ELj1ELj1ELj4ELj8ENS_18Kernel_traits_baseILj2560EfS2_fS2_fjLj128EEEEELb0ELb1ELb1EEEvNS_9BwdParamsE --------------------------
	.section	.nv.shared._ZN10layer_norm31ln_parallel_residual_bwd_kernelINS_13Kernel_traitsIf6__halffS2_fjLj2560ELj1ELj1ELj4ELj8ENS_18Kernel_traits_baseILj2560EfS2_fS2_fjLj128EEEEELb0ELb1ELb1EEEvNS_9BwdParamsE,"aw",@nobits
	.sectionflags	@""
	.align	16
	.zero		1024


//--------------------- .nv.shared._ZN10layer_norm31ln_parallel_residual_bwd_kernelINS_13Kernel_traitsIf6__halffS2_fjLj2560ELj1ELj1ELj4ELj8ENS_18Kernel_traits_baseILj2560EfS2_fS2_fjLj128EEEEELb1ELb0ELb0EEEvNS_9BwdParamsE --------------------------
	.section	.nv.shared._ZN10layer_norm31ln_parallel_residual_bwd_kernelINS_13Kernel_traitsIf6__halffS2_fjLj2560ELj1ELj1ELj4ELj8ENS_18Kernel_traits_baseILj2560EfS2_fS2_fjLj128EEEEELb1ELb0ELb0EEEvNS_9BwdParamsE,"aw",@nobits
	.sectionflags	@""
	.align	16
	.zero		1024


//--------------------- .nv.shared._ZN10layer_norm31ln_parallel_residual_bwd_kernelINS_13Kernel_traitsIf6__halffS2_fjLj2560ELj1ELj1ELj4ELj8ENS_18Kernel_traits_baseILj2560EfS2_fS2_fjLj128EEEEELb1ELb0ELb1EEEvNS_9BwdParamsE --------------------------
	.section	.nv.shared._ZN10layer_norm31ln_parallel_residual_bwd_kernelINS_13Kernel_traitsIf6__halffS2_fjLj2560ELj1ELj1ELj4ELj8ENS_18Kernel_traits_baseILj2560EfS2_fS2_fjLj128EEEEELb1ELb0ELb1EEEvNS_9BwdParamsE,"aw",@nobits
	.sectionflags	@""
	.align	16
	.zero		1024


//--------------------- .nv.shared._ZN10layer_norm22ln_bwd_finalize_kernelINS_22Kernel_traits_finalizeILj2560Ef6__halffS2_fjLb0ELj1024ELj4ENS_18Kernel_traits_baseILj2560EfS2_fS2_fjLj1024EEEEELb0ELb0EEEvNS_9BwdParamsE --------------------------
	.section	.nv.shared._ZN10layer_norm22ln_bwd_finalize_kernelINS_22Kernel_traits_finalizeILj2560Ef6__halffS2_fjLb0ELj1024ELj4ENS_18Kernel_traits_baseILj2560EfS2_fS2_fjLj1024EEEEELb0ELb0EEEvNS_9BwdParamsE,"aw",@nobits
	.sectionflags	@""
	.align	16
.nv.shared._ZN10layer_norm22ln_bwd_finalize_kernelINS_22Kernel_traits_finalizeILj2560Ef6__halffS2_fjLb0ELj1024ELj4ENS_18Kernel_traits_baseILj2560EfS2_fS2_fjLj1024EEEEELb0ELb0EEEvNS_9BwdParamsE:
	.zero		9472


//--------------------- .nv.shared._ZN10layer_norm40ln_parallel_residual_bwd_finalize_kernelINS_22Kernel_traits_finalizeILj2560Ef6__halffS2_fjLb0ELj1024ELj4ENS_18Kernel_traits_baseILj2560EfS2_fS2_fjLj1024EEEEELb0EEEvNS_9BwdParamsE --------------------------
	.section	.nv.shared._ZN10layer_norm40ln_parallel_residual_bwd_finalize_kernelINS_22Kernel_traits_finalizeILj2560Ef6__halffS2_fjLb0ELj1024ELj4ENS_18Kernel_traits_baseILj2560EfS2_fS2_fjLj1024EEEEELb0EEEvNS_9BwdParamsE,"aw",@nobits
	.sectionflags	@""
	.align	16
.nv.shared._ZN10layer_norm40ln_parallel_residual_bwd_finalize_kernelINS_22Kernel_traits_finalizeILj2560Ef6__halffS2_fjLb0ELj1024ELj4ENS_18Kernel_traits_baseILj2560EfS2_fS2_fjLj1024EEEEELb0EEEvNS_9BwdParamsE:
	.zero		17920


//--------------------- .nv.shared._ZN10layer_norm31ln_parallel_residual_bwd_kernelINS_13Kernel_traitsIf6__halffS2_fjLj2560ELj1ELj1ELj4ELj8ENS_18Kernel_traits_baseILj2560EfS2_fS2_fjLj128EEEEELb1ELb1ELb0EEEvNS_9BwdParamsE --------------------------
	.section	.nv.shared._ZN10layer_norm31ln_parallel_residual_bwd_kernelINS_13Kernel_traitsIf6__halffS2_fjLj2560ELj1ELj1ELj4ELj8ENS_18Kernel_traits_baseILj2560EfS2_fS2_fjLj128EEEEELb1ELb1ELb0EEEvNS_9BwdParamsE,"aw",@nobits
	.sectionflags	@""
	.align	16
	.zero		1024


//--------------------- .nv.shared._ZN10layer_norm22ln_bwd_finalize_kernelINS_22Kernel_traits_finalizeILj2560Ef6__halffS2_fjLb0ELj1024ELj4ENS_18Kernel_traits_baseILj2560EfS2_fS2_fjLj1024EEEEELb0ELb1EEEvNS_9BwdParamsE --------------------------
	.section	.nv.shared._ZN10layer_norm22ln_bwd_finalize_kernelINS_22Kernel_traits_finalizeILj2560Ef6__halffS2_fjLb0ELj1024ELj4ENS_18Kernel_traits_baseILj2560EfS2_fS2_fjLj1024EEEEELb0ELb1EEEvNS_9BwdParamsE,"aw",@nobits
	.sectionflags	@""
	.align	16
.nv.shared._ZN10layer_norm22ln_bwd_finalize_kernelINS_22Kernel_traits_finalizeILj2560Ef6__halffS2_fjLb0ELj1024ELj4ENS_18Kernel_traits_baseILj2560EfS2_fS2_fjLj1024EEEEELb0ELb1EEEvNS_9BwdParamsE:
	.zero		9472


//--------------------- .nv.shared._ZN10layer_norm40ln_parallel_residual_bwd_finalize_kernelINS_22Kernel_traits_finalizeILj2560Ef6__halffS2_fjLb0ELj1024ELj4ENS_18Kernel_traits_baseILj2560EfS2_fS2_fjLj1024EEEEELb1EEEvNS_9BwdParamsE --------------------------
	.section	.nv.shared._ZN10layer_norm40ln_parallel_residual_bwd_finalize_kernelINS_22Kernel_traits_finalizeILj2560Ef6__halffS2_fjLb0ELj1024ELj4ENS_18Kernel_traits_baseILj2560EfS2_fS2_fjLj1024EEEEELb1EEEvNS_9BwdParamsE,"aw",@nobits
	.sectionflags	@""
	.align	16
.nv.shared._ZN10layer_norm40ln_parallel_residual_bwd_finalize_kernelINS_22Kernel_traits_finalizeILj2560Ef6__halffS2_fjLb0ELj1024ELj4ENS_18Kernel_traits_baseILj2560EfS2_fS2_fjLj1024EEEEELb1EEEvNS_9BwdParamsE:
	.zero		17920


//--------------------- .nv.shared._ZN10layer_norm31ln_parallel_residual_bwd_kernelINS_13Kernel_traitsIf6__halffS2_fjLj2560ELj1ELj1ELj4ELj8ENS_18Kernel_traits_baseILj2560EfS2_fS2_fjLj128EEEEELb1ELb1ELb1EEEvNS_9BwdParamsE --------------------------
	.section	.nv.shared._ZN10layer_norm31ln_parallel_residual_bwd_kernelINS_13Kernel_traitsIf6__halffS2_fjLj2560ELj1ELj1ELj4ELj8ENS_18Kernel_traits_baseILj2560EfS2_fS2_fjLj128EEEEELb1ELb1ELb1EEEvNS_9BwdParamsE,"aw",@nobits
	.sectionflags	@""
	.align	16
	.zero		1024


//--------------------- .nv.shared._ZN10layer_norm31ln_parallel_residual_bwd_kernelINS_13Kernel_traitsI6__halfffffjLj2560ELj1ELj1ELj4ELj16ENS_18Kernel_traits_baseILj2560ES2_ffffjLj128EEEEELb0ELb0ELb0EEEvNS_9BwdParamsE --------------------------
	.section	.nv.shared._ZN10layer_norm31ln_parallel_residual_bwd_kernelINS_13Kernel_traitsI6__halfffffjLj2560ELj1ELj1ELj4ELj16ENS_18Kernel_traits_baseILj2560ES2_ffffjLj128EEEEELb0ELb0ELb0EEEvNS_9BwdParamsE,"aw",@nobits
	.sectionflags	@""
	.align	16
	.zero		1024


//--------------------- .nv.shared._ZN10layer_norm31ln_parallel_residual_bwd_kernelINS_13Kernel_traitsI6__halfffffjLj2560ELj1ELj1ELj4ELj16ENS_18Kernel_traits_baseILj2560ES2_ffffjLj128EEEEELb0ELb0ELb1EEEvNS_9BwdParamsE --------------------------
	.section	.nv.shared._ZN10layer_norm31ln_parallel_residual_bwd_kernelINS_13Kernel_traitsI6__halfffffjLj2560ELj1ELj1ELj4ELj16ENS_18Kernel_traits_baseILj2560ES2_ffffjLj128EEEEELb0ELb0ELb1EEEvNS_9BwdParamsE,"aw",@nobits
	.sectionflags	@""
	.align	16
	.zero		1024


//--------------------- .nv.shared._ZN10layer_norm31ln_parallel_residual_bwd_kernelINS_13Kernel_traitsI6__halfffffjLj2560ELj1ELj1ELj4ELj16ENS_18Kernel_traits_baseILj2560ES2_ffffjLj128EEEEELb0ELb1ELb0EEEvNS_9BwdParamsE --------------------------
	.section	.nv.shared._ZN10layer_norm31ln_parallel_residual_bwd_kernelINS_13Kernel_traitsI6__halfffffjLj2560ELj1ELj1ELj4ELj16ENS_18Kernel_traits_baseILj2560ES2_ffffjLj128EEEEELb0ELb1ELb0EEEvNS_9BwdParamsE,"aw",@nobits
	.sectionflags	@""
	.align	16
	.zero		1024


//--------------------- .nv.shared._ZN10layer_norm31ln_parallel_residual_bwd_kernelINS_13Kernel_traitsI6__halfffffjLj2560ELj1ELj1ELj4ELj16ENS_18Kernel_traits_baseILj2560ES2_ffffjLj128EEEEELb0ELb1ELb1EEEvNS_9BwdParamsE --------------------------
	.section	.nv.shared._ZN10layer_norm31ln_parallel_residual_bwd_kernelINS_13Kernel_traitsI6__halfffffjLj2560ELj1ELj1ELj4ELj16ENS_18Kernel_traits_baseILj2560ES2_ffffjLj128EEEEELb0ELb1ELb1EEEvNS_9BwdParamsE,"aw",@nobits
	.sectionflags	@""
	.align	16
	.zero		1024


//--------------------- .nv.shared._ZN10layer_norm31ln_parallel_residual_bwd_kernelINS_13Kernel_traitsI6__halfffffjLj2560ELj1ELj1ELj4ELj16ENS_18Kernel_traits_baseILj2560ES2_ffffjLj128EEEEELb1ELb0ELb0EEEvNS_9BwdParamsE --------------------------
	.section	.nv.shared._ZN10layer_norm31ln_parallel_residual_bwd_kernelINS_13Kernel_traitsI6__halfffffjLj2560ELj1ELj1ELj4ELj16ENS_18Kernel_traits_baseILj2560ES2_ffffjLj128EEEEELb1ELb0ELb0EEEvNS_9BwdParamsE,"aw",@nobits
	.sectionflags	@""
	.align	16
	.zero		1024


//--------------------- .nv.shared._ZN10layer_norm31ln_parallel_residual_bwd_kernelINS_13Kernel_traitsI6__halfffffjLj2560ELj1ELj1ELj4ELj16ENS_18Kernel_traits_baseILj2560ES2_ffffjLj128EEEEELb1ELb0ELb1EEEvNS_9BwdParamsE --------------------------
	.section	.nv.shared._ZN10layer_norm31ln_parallel_residual_bwd_kernelINS_13Kernel_traitsI6__halfffffjLj2560ELj1ELj1ELj4ELj16ENS_18Kernel_traits_baseILj2560ES2_ffffjLj128EEEEELb1ELb0ELb1EEEvNS_9BwdParamsE,"aw",@nobits
	.sectionflags	@""
	.align	16
	.zero		1024


//--------------------- .nv.shared._ZN10layer_norm22ln_bwd_finalize_kernelINS_22Kernel_traits_finalizeILj2560E6__halfffffjLb0ELj1024ELj4ENS_18Kernel_traits_baseILj2560ES2_ffffjLj1024EEEEELb0ELb0EEEvNS_9BwdParamsE --------------------------
	.section	.nv.shared._ZN10layer_norm22ln_bwd_finalize_kernelINS_22Kernel_traits_finalizeILj2560E6__halfffffjLb0ELj1024ELj4ENS_18Kernel_traits_baseILj2560ES2_ffffjLj1024EEEEELb0ELb0EEEvNS_9BwdParamsE,"aw",@nobits
	.sectionflags	@""
	.align	16
.nv.shared._ZN10layer_norm22ln_bwd_finalize_kernelINS_22Kernel_traits_finalizeILj2560E6__halfffffjLb0ELj1024ELj4ENS_18Kernel_traits_baseILj2560ES2_ffffjLj1024EEEEELb0ELb0EEEvNS_9BwdParamsE:
	.zero		9472


//--------------------- .nv.shared._ZN10layer_norm40ln_parallel_residual_bwd_finalize_kernelINS_22Kernel_traits_finalizeILj2560E6__halfffffjLb0ELj1024ELj4ENS_18Kernel_traits_baseILj2560ES2_ffffjLj1024EEEEELb0EEEvNS_9BwdParamsE --------------------------
	.section	.nv.shared._ZN10layer_norm40ln_parallel_residual_bwd_finalize_kernelINS_22Kernel_traits_finalizeILj2560E6__halfffffjLb0ELj1024ELj4ENS_18Kernel_traits_baseILj2560ES2_ffffjLj1024EEEEELb0EEEvNS_9BwdParamsE,"aw",@nobits
	.sectionflags	@""
	.align	16
.nv.shared._ZN10layer_norm40ln_parallel_residual_bwd_finalize_kernelINS_22Kernel_traits_finalizeILj2560E6__halfffffjLb0ELj1024ELj4ENS_18Kernel_traits_baseILj2560ES2_ffffjLj1024EEEEELb0EEEvNS_9BwdParamsE:
	.zero		17920


//--------------------- .nv.shared._ZN10layer_norm31ln_parallel_residual_bwd_kernelINS_13Kernel_traitsI6__halfffffjLj2560ELj1ELj1ELj4ELj16ENS_18Kernel_traits_baseILj2560ES2_ffffjLj128EEEEELb1ELb1ELb0EEEvNS_9BwdParamsE --------------------------
	.section	.nv.shared._ZN10layer_norm31ln_parallel_residual_bwd_kernelINS_13Kernel_traitsI6__halfffffjLj2560ELj1ELj1ELj4ELj16ENS_18Kernel_traits_baseILj2560ES2_ffffjLj128EEEEELb1ELb1ELb0EEEvNS_9BwdParamsE,"aw",@nobits
	.sectionflags	@""
	.align	16
	.zero		1024


//--------------------- .nv.shared._ZN10layer_norm22ln_bwd_finalize_kernelINS_22Kernel_traits_finalizeILj2560E6__halfffffjLb0ELj1024ELj4ENS_18Kernel_traits_baseILj2560ES2_ffffjLj1024EEEEELb0ELb1EEEvNS_9BwdParamsE --------------------------
	.section	.nv.shared._ZN10layer_norm22ln_bwd_finalize_kernelINS_22Kernel_traits_finalizeILj2560E6__halfffffjLb0ELj1024ELj4ENS_18Kernel_traits_baseILj2560ES2_ffffjLj1024EEEEELb0ELb1EEEvNS_9BwdParamsE,"aw",@nobits
	.sectionflags	@""
	.align	16
.nv.shared._ZN10layer_norm22ln_bwd_finalize_kernelINS_22Kernel_traits_finalizeILj2560E6__halfffffjLb0ELj1024ELj4ENS_18Kernel_traits_baseILj2560ES2_ffffjLj1024EEEEELb0ELb1EEEvNS_9BwdParamsE:
	.zero		9472


//--------------------- .nv.shared._ZN10layer_norm40ln_parallel_residual_bwd_finalize_kernelINS_22Kernel_traits_finalizeILj2560E6__halfffffjLb0ELj1024ELj4ENS_18Kernel_traits_baseILj2560ES2_ffffjLj1024EEEEELb1EEEvNS_9BwdParamsE --------------------------
	.section	.nv.shared._ZN10layer_norm40ln_parallel_residual_bwd_finalize_kernelINS_22Kernel_traits_finalizeILj2560E6__halfffffjLb0ELj1024ELj4ENS_18Kernel_traits_baseILj2560ES2_ffffjLj1024EEEEELb1EEEvNS_9BwdParamsE,"aw",@nobits
	.sectionflags	@""
	.align	16
.nv.shared._ZN10layer_norm40ln_parallel_residual_bwd_finalize_kernelINS_22Kernel_traits_finalizeILj2560E6__halfffffjLb0ELj1024ELj4ENS_18Kernel_traits_baseILj2560ES2_ffffjLj1024EEEEELb1EEEvNS_9BwdParamsE:
	.zero		17920


//--------------------- .nv.shared._ZN10layer_norm31ln_parallel_residual_bwd_kernelINS_13Kernel_traitsI6__halfffffjLj2560ELj1ELj1ELj4ELj16ENS_18Kernel_traits_baseILj2560ES2_ffffjLj128EEEEELb1ELb1ELb1EEEvNS_9BwdParamsE --------------------------
	.section	.nv.shared._ZN10layer_norm31ln_parallel_residual_bwd_kernelINS_13Kernel_traitsI6__halfffffjLj2560ELj1ELj1ELj4ELj16ENS_18Kernel_traits_baseILj2560ES2_ffffjLj128EEEEELb1ELb1ELb1EEEvNS_9BwdParamsE,"aw",@nobits
	.sectionflags	@""
	.align	16
	.zero		1024


//--------------------- .nv.shared._ZN10layer_norm31ln_parallel_residual_bwd_kernelINS_13Kernel_traitsIfffffjLj2560ELj1ELj1ELj4ELj16ENS_18Kernel_traits_baseILj2560EfffffjLj128EEEEELb0ELb0ELb0EEEvNS_9BwdParamsE --------------------------
	.section	.nv.shared._ZN10layer_norm31ln_parallel_residual_bwd_kernelINS_13Kernel_traitsIfffffjLj2560ELj1ELj1ELj4ELj16ENS_18Kernel_traits_baseILj2560EfffffjLj128EEEEELb0ELb0ELb0EEEvNS_9BwdParamsE,"aw",@nobits
	.sectionflags	@""
	.align	16
	.zero		1024


//--------------------- .nv.shared._ZN10layer_norm31ln_parallel_residual_bwd_kernelINS_13Kernel_traitsIfffffjLj2560ELj1ELj1ELj4ELj16ENS_18Kernel_traits_baseILj2560EfffffjLj128EEEEELb0ELb0ELb1EEEvNS_9BwdParamsE --------------------------
	.section	.nv.shared._ZN10layer_norm31ln_parallel_residual_bwd_kernelINS_13Kernel_traitsIfffffjLj2560ELj1ELj1ELj4ELj16ENS_18Kernel_traits_baseILj2560EfffffjLj128EEEEELb0ELb0ELb1EEEvNS_9BwdParamsE,"aw",@nobits
	.sectionflags	@""
	.align	16
	.zero		1024


//--------------------- .nv.shared._ZN10layer_norm31ln_parallel_residual_bwd_kernelINS_13Kernel_traitsIfffffjLj2560ELj1ELj1ELj4ELj16ENS_18Kernel_traits_baseILj2560EfffffjLj128EEEEELb0ELb1ELb0EEEvNS_9BwdParamsE --------------------------
	.section	.nv.shared._ZN10layer_norm31ln_parallel_residual_bwd_kernelINS_13Kernel_traitsIfffffjLj2560ELj1ELj1ELj4ELj16ENS_18Kernel_traits_baseILj2560EfffffjLj128EEEEELb0ELb1ELb0EEEvNS_9BwdParamsE,"aw",@nobits
	.sectionflags	@""
	.align	16
	.zero		1024


//--------------------- .nv.shared._ZN10layer_norm31ln_parallel_residual_bwd_kernelINS_13Kernel_traitsIfffffjLj2560ELj1ELj1ELj4ELj16ENS_18Kernel_traits_baseILj2560EfffffjLj128EEEEELb0ELb1ELb1EEEvNS_9BwdParamsE --------------------------
	.section	.nv.shared._ZN10layer_norm31ln_parallel_residual_bwd_kernelINS_13Kernel_traitsIfffffjLj2560ELj1ELj1ELj4ELj16ENS_18Kernel_traits_baseILj2560EfffffjLj128EEEEELb0ELb1ELb1EEEvNS_9BwdParamsE,"aw",@nobits
	.sectionflags	@""
	.align	16
	.zero		1024


//--------------------- .nv.shared._ZN10layer_norm31ln_parallel_residual_bwd_kernelINS_13Kernel_traitsIfffffjLj2560ELj1ELj1ELj4ELj16ENS_18Kernel_traits_baseILj2560EfffffjLj128EEEEELb1ELb0ELb0EEEvNS_9BwdParamsE --------------------------
	.section	.nv.shared._ZN10layer_norm31ln_parallel_residual_bwd_kernelINS_13Kernel_traitsIfffffjLj2560ELj1ELj1ELj4ELj16ENS_18Kernel_traits_baseILj2560EfffffjLj128EEEEELb1ELb0ELb0EEEvNS_9BwdParamsE,"aw",@nobits
	.sectionflags	@""
	.align	16
	.zero		1024


//--------------------- .nv.shared._ZN10layer_norm31ln_parallel_residual_bwd_kernelINS_13Kernel_traitsIfffffjLj2560ELj1ELj1ELj4ELj16ENS_18Kernel_traits_baseILj2560EfffffjLj128EEEEELb1ELb0ELb1EEEvNS_9BwdParamsE --------------------------
	.section	.nv.shared._ZN10layer_norm31ln_parallel_residual_bwd_kernelINS_13Kernel_traitsIfffffjLj2560ELj1ELj1ELj4ELj16ENS_18Kernel_traits_baseILj2560EfffffjLj128EEEEELb1ELb0ELb1EEEvNS_9BwdParamsE,"aw",@nobits
	.sectionflags	@""
	.align	16
	.zero		1024


//--------------------- .nv.shared._ZN10layer_norm22ln_bwd_finalize_kernelINS_22Kernel_traits_finalizeILj2560EfffffjLb0ELj1024ELj4ENS_18Kernel_traits_baseILj2560EfffffjLj1024EEEEELb0ELb0EEEvNS_9BwdParamsE --------------------------
	.section	.nv.shared._ZN10layer_norm22ln_bwd_finalize_kernelINS_22Kernel_traits_finalizeILj2560EfffffjLb0ELj1024ELj4ENS_18Kernel_traits_baseILj2560EfffffjLj1024EEEEELb0ELb0EEEvNS_9BwdParamsE,"aw",@nobits
	.sectionflags	@""
	.align	16
.nv.shared._ZN10layer_norm22ln_bwd_finalize_kernelINS_22Kernel_traits_finalizeILj2560EfffffjLb0ELj1024ELj4ENS_18Kernel_traits_baseILj2560EfffffjLj1024EEEEELb0ELb0EEEvNS_9BwdParamsE:
	.zero		9472


//--------------------- .nv.shared._ZN10layer_norm40ln_parallel_residual_bwd_finalize_kernelINS_22Kernel_traits_finalizeILj2560EfffffjLb0ELj1024ELj4ENS_18Kernel_traits_baseILj2560EfffffjLj1024EEEEELb0EEEvNS_9BwdParamsE --------------------------
	.section	.nv.shared._ZN10layer_norm40ln_parallel_residual_bwd_finalize_kernelINS_22Kernel_traits_finalizeILj2560EfffffjLb0ELj1024ELj4ENS_18Kernel_traits_baseILj2560EfffffjLj1024EEEEELb0EEEvNS_9BwdParamsE,"aw",@nobits
	.sectionflags	@""
	.align	16
.nv.shared._ZN10layer_norm40ln_parallel_residual_bwd_finalize_kernelINS_22Kernel_traits_finalizeILj2560EfffffjLb0ELj1024ELj4ENS_18Kernel_traits_baseILj2560EfffffjLj1024EEEEELb0EEEvNS_9BwdParamsE:
	.zero		17920


//--------------------- .nv.shared._ZN10layer_norm31ln_parallel_residual_bwd_kernelINS_13Kernel_traitsIfffffjLj2560ELj1ELj1ELj4ELj16ENS_18Kernel_traits_baseILj2560EfffffjLj128EEEEELb1ELb1ELb0EEEvNS_9BwdParamsE --------------------------
	.section	.nv.shared._ZN10layer_norm31ln_parallel_residual_bwd_kernelINS_13Kernel_traitsIfffffjLj2560ELj1ELj1ELj4ELj16ENS_18Kernel_traits_baseILj2560EfffffjLj128EEEEELb1ELb1ELb0EEEvNS_9BwdParamsE,"aw",@nobits
	.sectionflags	@""
	.align	16
	.zero		1024


//--------------------- .nv.shared._ZN10layer_norm22ln_bwd_finalize_kernelINS_22Kernel_traits_finalizeILj2560EfffffjLb0ELj1024ELj4ENS_18Kernel_traits_baseILj2560EfffffjLj1024EEEEELb0ELb1EEEvNS_9BwdParamsE --------------------------
	.section	.nv.shared._ZN10layer_norm22ln_bwd_finalize_kernelINS_22Kernel_traits_finalizeILj2560EfffffjLb0ELj1024ELj4ENS_18Kernel_traits_baseILj2560EfffffjLj1024EEEEELb0ELb1EEEvNS_9BwdParamsE,"aw",@nobits
	.sectionflags	@""
	.align	16
.nv.shared._ZN10layer_norm22ln_bwd_finalize_kernelINS_22Kernel_traits_finalizeILj2560EfffffjLb0ELj1024ELj4ENS_18Kernel_traits_baseILj2560EfffffjLj1024EEEEELb0ELb1EEEvNS_9BwdParamsE:
	.zero		9472


//--------------------- .nv.shared._ZN10layer_norm40ln_parallel_residual_bwd_finalize_kernelINS_22Kernel_traits_finalizeILj2560EfffffjLb0ELj1024ELj4ENS_18Kernel_traits_baseILj2560EfffffjLj1024EEEEELb1EEEvNS_9BwdParamsE --------------------------
	.section	.nv.shared._ZN10layer_norm40ln_parallel_residual_bwd_finalize_kernelINS_22Kernel_traits_finalizeILj2560EfffffjLb0ELj1024ELj4ENS_18Kernel_traits_baseILj2560EfffffjLj1024EEEEELb1EEEvNS_9BwdParamsE,"aw",@nobits
	.sectionflags	@""
	.align	16
.nv.shared._ZN10layer_norm40ln_parallel_residual_bwd_finalize_kernelINS_22Kernel_traits_finalizeILj2560EfffffjLb0ELj1024ELj4ENS_18Kernel_traits_baseILj2560EfffffjLj1024EEEEELb1EEEvNS_9BwdParamsE:
	.zero		17920


//--------------------- .nv.shared._ZN10layer_norm31ln_parallel_residual_bwd_kernelINS_13Kernel_traitsIfffffjLj2560ELj1ELj1ELj4ELj16ENS_18Kernel_traits_baseILj2560EfffffjLj128EEEEELb1ELb1ELb1EEEvNS_9BwdParamsE --------------------------
	.section	.nv.shared._ZN10layer_norm31ln_parallel_residual_bwd_kernelINS_13Kernel_traitsIfffffjLj2560ELj1ELj1ELj4ELj16ENS_18Kernel_traits_baseILj2560EfffffjLj128EEEEELb1ELb1ELb1EEEvNS_9BwdParamsE,"aw",@nobits
	.sectionflags	@""
	.align	16
	.zero		1024


//--------------------- .nv.constant0._ZN10layer_norm31ln_parallel_residual_bwd_kernelINS_13Kernel_traitsI13__nv_bfloat16S2_S2_S2_fjLj2560ELj1ELj1ELj4ELj8ENS_18Kernel_traits_baseILj2560ES2_S2_S2_S2_fjLj128EEEEELb0ELb0ELb0EEEvNS_9BwdParamsE --------------------------
	.section	.nv.constant0._ZN10layer_norm31ln_parallel_residual_bwd_kernelINS_13Kernel_traitsI13__nv_bfloat16S2_S2_S2_fjLj2560ELj1ELj1ELj4ELj8ENS_18Kernel_traits_baseILj2560ES2_S2_S2_S2_fjLj128EEEEELb0ELb0ELb0EEEvNS_9BwdParamsE,"a",@progbits
	.sectionflags	@""
	.align	4
.nv.constant0._ZN10layer_norm31ln_parallel_residual_bwd_kernelINS_13Kernel_traitsI13__nv_bfloat16S2_S2_S2_fjLj2560ELj1ELj1ELj4ELj8ENS_18Kernel_traits_baseILj2560ES2_S2_S2_S2_fjLj128EEEEELb0ELb0ELb0EEEvNS_9BwdParamsE:
	.zero		1192


//--------------------- .nv.constant0._ZN10layer_norm31ln_parallel_residual_bwd_kernelINS_13Kernel_traitsI13__nv_bfloat16S2_S2_S2_fjLj2560ELj1ELj1ELj4ELj8ENS_18Kernel_traits_baseILj2560ES2_S2_S2_S2_fjLj128EEEEELb0ELb0ELb1EEEvNS_9BwdParamsE --------------------------
	.section	.nv.constant0._ZN10layer_norm31ln_parallel_residual_bwd_kernelINS_13Kernel_traitsI13__nv_bfloat16S2_S2_S2_fjLj2560ELj1ELj1ELj4ELj8ENS_18Kernel_traits_baseILj2560ES2_S2_S2_S2_fjLj128EEEEELb0ELb0ELb1EEEvNS_9BwdParamsE,"a",@progbits
	.sectionflags	@""
	.align	4
.nv.constant0._ZN10layer_norm31ln_parallel_residual_bwd_kernelINS_13Kernel_traitsI13__nv_bfloat16S2_S2_S2_fjLj2560ELj1ELj1ELj4ELj8ENS_18Kernel_traits_baseILj2560ES2_S2_S2_S2_fjLj128EEEEELb0ELb0ELb1EEEvNS_9BwdParamsE:
	.zero		1192


//--------------------- .nv.constant0._ZN10layer_norm31ln_parallel_residual_bwd_kernelINS_13Kernel_traitsI13__nv_bfloat16S2_S2_S2_fjLj2560ELj1ELj1ELj4ELj8ENS_18Kernel_traits_baseILj2560ES2_S2_S2_S2_fjLj128EEEEELb0ELb1ELb0EEEvNS_9BwdParamsE --------------------------
	.section	.nv.constant0._ZN10layer_norm31ln_parallel_residual_bwd_kernelINS_13Kernel_traitsI13__nv_bfloat16S2_S2_S2_fjLj2560ELj1ELj1ELj4ELj8ENS_18Kernel_traits_baseILj2560ES2_S2_S2_S2_fjLj128EEEEELb0ELb1ELb0EEEvNS_9BwdParamsE,"a",@progbits
	.sectionflags	@""
	.align	4
.nv.constant0._ZN10layer_norm31ln_parallel_residual_bwd_kernelINS_13Kernel_traitsI13__nv_bfloat16S2_S2_S2_fjLj2560ELj1ELj1ELj4ELj8ENS_18Kernel_traits_baseILj2560ES2_S2_S2_S2_fjLj128EEEEELb0ELb1ELb0EEEvNS_9BwdParamsE:
	.zero		1192


//--------------------- .nv.constant0._ZN10layer_norm31ln_parallel_residual_bwd_kernelINS_13Kernel_traitsI13__nv_bfloat16S2_S2_S2_fjLj2560ELj1ELj1ELj4ELj8ENS_18Kernel_traits_baseILj2560ES2_S2_S2_S2_fjLj128EEEEELb0ELb1ELb1EEEvNS_9BwdParamsE --------------------------
	.section	.nv.constant0._ZN10layer_norm31ln_parallel_residual_bwd_kernelINS_13Kernel_traitsI13__nv_bfloat16S2_S2_S2_fjLj2560ELj1ELj1ELj4ELj8ENS_18Kernel_traits_baseILj2560ES2_S2_S2_S2_fjLj128EEEEELb0ELb1ELb1EEEvNS_9BwdParamsE,"a",@progbits
	.sectionflags	@""
	.align	4
.nv.constant0._ZN10layer_norm31ln_parallel_residual_bwd_kernelINS_13Kernel_traitsI13__nv_bfloat16S2_S2_S2_fjLj2560ELj1ELj1ELj4ELj8ENS_18Kernel_traits_baseILj2560ES2_S2_S2_S2_fjLj128EEEEELb0ELb1ELb1EEEvNS_9BwdParamsE:
	.zero		1192


//--------------------- .nv.constant0._ZN10layer_norm31ln_parallel_residual_bwd_kernelINS_13Kernel_traitsI13__nv_bfloat16S2_S2_S2_fjLj2560ELj1ELj1ELj4ELj8ENS_18Kernel_traits_baseILj2560ES2_S2_S2_S2_fjLj128EEEEELb1ELb0ELb0EEEvNS_9BwdParamsE --------------------------
	.section	.nv.constant0._ZN10layer_norm31ln_parallel_residual_bwd_kernelINS_13Kernel_traitsI13__nv_bfloat16S2_S2_S2_fjLj2560ELj1ELj1ELj4ELj8ENS_18Kernel_traits_baseILj2560ES2_S2_S2_S2_fjLj128EEEEELb1ELb0ELb0EEEvNS_9BwdParamsE,"a",@progbits
	.sectionflags	@""
	.align	4
.nv.constant0._ZN10layer_norm31ln_parallel_residual_bwd_kernelINS_13Kernel_traitsI13__nv_bfloat16S2_S2_S2_fjLj2560ELj1ELj1ELj4ELj8ENS_18Kernel_traits_baseILj2560ES2_S2_S2_S2_fjLj128EEEEELb1ELb0ELb0EEEvNS_9BwdParamsE:
	.zero		1192


//--------------------- .nv.constant0._ZN10layer_norm31ln_parallel_residual_bwd_kernelINS_13Kernel_traitsI13__nv_bfloat16S2_S2_S2_fjLj2560ELj1ELj1ELj4ELj8ENS_18Kernel_traits_baseILj2560ES2_S2_S2_S2_fjLj128EEEEELb1ELb0ELb1EEEvNS_9BwdParamsE --------------------------
	.section	.nv.constant0._ZN10layer_norm31ln_parallel_residual_bwd_kernelINS_13Kernel_traitsI13__nv_bfloat16S2_S2_S2_fjLj2560ELj1ELj1ELj4ELj8ENS_18Kernel_traits_baseILj2560ES2_S2_S2_S2_fjLj128EEEEELb1ELb0ELb1EEEvNS_9BwdParamsE,"a",@progbits
	.sectionflags	@""
	.align	4
.nv.constant0._ZN10layer_norm31ln_parallel_residual_bwd_kernelINS_13Kernel_traitsI13__nv_bfloat16S2_S2_S2_fjLj2560ELj1ELj1ELj4ELj8ENS_18Kernel_traits_baseILj2560ES2_S2_S2_S2_fjLj128EEEEELb1ELb0ELb1EEEvNS_9BwdParamsE:
	.zero		1192


//--------------------- .nv.constant0._ZN10layer_norm22ln_bwd_finalize_kernelINS_22Kernel_traits_finalizeILj2560E13__nv_bfloat16S2_S2_S2_fjLb0ELj1024ELj4ENS_18Kernel_traits_baseILj2560ES2_S2_S2_S2_fjLj1024EEEEELb0ELb0EEEvNS_9BwdParamsE --------------------------
	.section	.nv.constant0._ZN10layer_norm22ln_bwd_finalize_kernelINS_22Kernel_traits_finalizeILj2560E13__nv_bfloat16S2_S2_S2_fjLb0ELj1024ELj4ENS_18Kernel_traits_baseILj2560ES2_S2_S2_S2_fjLj1024EEEEELb0ELb0EEEvNS_9BwdParamsE,"a",@progbits
	.sectionflags	@""
	.align	4
.nv.constant0._ZN10layer_norm22ln_bwd_finalize_kernelINS_22Kernel_traits_finalizeILj2560E13__nv_bfloat16S2_S2_S2_fjLb0ELj1024ELj4ENS_18Kernel_traits_baseILj2560ES2_S2_S2_S2_fjLj1024EEEEELb0ELb0EEEvNS_9BwdParamsE:
	.zero		1192


//--------------------- .nv.constant0._ZN10layer_norm40ln_parallel_residual_bwd_finalize_kernelINS_22Kernel_traits_finalizeILj2560E13__nv_bfloat16S2_S2_S2_fjLb0ELj1024ELj4ENS_18Kernel_traits_baseILj2560ES2_S2_S2_S2_fjLj1024EEEEELb0EEEvNS_9BwdParamsE --------------------------
	.section	.nv.constant0._ZN10layer_norm40ln_parallel_residual_bwd_finalize_kernelINS_22Kernel_traits_finalizeILj2560E13__nv_bfloat16S2_S2_S2_fjLb0ELj1024ELj4ENS_18Kernel_traits_baseILj2560ES2_S2_S2_S2_fjLj1024EEEEELb0EEEvNS_9BwdParamsE,"a",@progbits
	.sectionflags	@""
	.align	4
.nv.constant0._ZN10layer_norm40ln_parallel_residual_bwd_finalize_kernelINS_22Kernel_traits_finalizeILj2560E13__nv_bfloat16S2_S2_S2_fjLb0ELj1024ELj4ENS_18Kernel_traits_baseILj2560ES2_S2_S2_S2_fjLj1024EEEEELb0EEEvNS_9BwdParamsE:
	.zero		1192


//--------------------- .nv.constant0._ZN10layer_norm31ln_parallel_residual_bwd_kernelINS_13Kernel_traitsI13__nv_bfloat16S2_S2_S2_fjLj2560ELj1ELj1ELj4ELj8ENS_18Kernel_traits_baseILj2560ES2_S2_S2_S2_fjLj128EEEEELb1ELb1ELb0EEEvNS_9BwdParamsE --------------------------
	.section	.nv.constant0._ZN10layer_norm31ln_parallel_residual_bwd_kernelINS_13Kernel_traitsI13__nv_bfloat16S2_S2_S2_fjLj2560ELj1ELj1ELj4ELj8ENS_18Kernel_traits_baseILj2560ES2_S2_S2_S2_fjLj128EEEEELb1ELb1ELb0EEEvNS_9BwdParamsE,"a",@progbits
	.sectionflags	@""
	.align	4
.nv.constant0._ZN10layer_norm31ln_parallel_residual_bwd_kernelINS_13Kernel_traitsI13__nv_bfloat16S2_S2_S2_fjLj2560ELj1ELj1ELj4ELj8ENS_18Kernel_traits_baseILj2560ES2_S2_S2_S2_fjLj128EEEEELb1ELb1ELb0EEEvNS_9BwdParamsE:
	.zero		1192


//--------------------- .nv.constant0._ZN10layer_norm22ln_bwd_finalize_kernelINS_22Kernel_traits_finalizeILj2560E13__nv_bfloat16S2_S2_S2_fjLb0ELj1024ELj4ENS_18Kernel_traits_baseILj2560ES2_S2_S2_S2_fjLj1024EEEEELb0ELb1EEEvNS_9BwdParamsE --------------------------
	.section	.nv.constant0._ZN10layer_norm22ln_bwd_finalize_kernelINS_22Kernel_traits_finalizeILj2560E13__nv_bfloat16S2_S2_S2_fjLb0ELj1024ELj4ENS_18Kernel_traits_baseILj2560ES2_S2_S2_S2_fjLj1024EEEEELb0ELb1EEEvNS_9BwdParamsE,"a",@progbits
	.sectionflags	@""
	.align	4
.nv.constant0._ZN10layer_norm22ln_bwd_finalize_kernelINS_22Kernel_traits_finalizeILj2560E13__nv_bfloat16S2_S2_S2_fjLb0ELj1024ELj4ENS_18Kernel_traits_baseILj2560ES2_S2_S2_S2_fjLj1024EEEEELb0ELb1EEEvNS_9BwdParamsE:
	.zero		1192


//--------------------- .nv.constant0._ZN10layer_norm40ln_parallel_residual_bwd_finalize_kernelINS_22Kernel_traits_finalizeILj2560E13__nv_bfloat16S2_S2_S2_fjLb0ELj1024ELj4ENS_18Kernel_traits_baseILj2560ES2_S2_S2_S2_fjLj1024EEEEELb1EEEvNS_9BwdParamsE --------------------------
	.section	.nv.constant0._ZN10layer_norm40ln_parallel_residual_bwd_finalize_kernelINS_22Kernel_traits_finalizeILj2560E13__nv_bfloat16S2_S2_S2_fjLb0ELj1024ELj4ENS_18Kernel_traits_baseILj2560ES2_S2_S2_S2_fjLj1024EEEEELb1EEEvNS_9BwdParamsE,"a",@progbits
	.sectionflags	@""
	.align	4
.nv.constant0._ZN10layer_norm40ln_parallel_residual_bwd_finalize_kernelINS_22Kernel_traits_finalizeILj2560E13__nv_bfloat16S2_S2_S2_fjLb0ELj1024ELj4ENS_18Kernel_traits_baseILj2560ES2_S2_S2_S2_fjLj1024EEEEELb1EEEvNS_9BwdParamsE:
	.zero		1192


//--------------------- .nv.constant0._ZN10layer_norm31ln_parallel_residual_bwd_kernelINS_13Kernel_traitsI13__nv_bfloat16S2_S2_S2_fjLj2560ELj1ELj1ELj4ELj8ENS_18Kernel_traits_baseILj2560ES2_S2_S2_S2_fjLj128EEEEELb1ELb1ELb1EEEvNS_9BwdParamsE --------------------------
	.section	.nv.constant0._ZN10layer_norm31ln_parallel_residual_bwd_kernelINS_13Kernel_traitsI13__nv_bfloat16S2_S2_S2_fjLj2560ELj1ELj1ELj4ELj8ENS_18Kernel_traits_baseILj2560ES2_S2_S2_S2_fjLj128EEEEELb1ELb1ELb1EEEvNS_9BwdParamsE,"a",@progbits
	.sectionflags	@""
	.align	4
.nv.constant0._ZN10layer_norm31ln_parallel_residual_bwd_kernelINS_13Kernel_traitsI13__nv_bfloat16S2_S2_S2_fjLj2560ELj1ELj1ELj4ELj8ENS_18Kernel_traits_baseILj2560ES2_S2_S2_S2_fjLj128EEEEELb1ELb1ELb1EEEvNS_9BwdParamsE:
	.zero		1192


//--------------------- .nv.constant0._ZN10layer_norm31ln_parallel_residual_bwd_kernelINS_13Kernel_traitsI6__halfS2_S2_S2_fjLj2560ELj1ELj1ELj4ELj8ENS_18Kernel_traits_baseILj2560ES2_S2_S2_S2_fjLj128EEEEELb0ELb0ELb0EEEvNS_9BwdParamsE --------------------------
	.section	.nv.constant0._ZN10layer_norm31ln_parallel_residual_bwd_kernelINS_13Kernel_traitsI6__halfS2_S2_S2_fjLj2560ELj1ELj1ELj4ELj8ENS_18Kernel_traits_baseILj2560ES2_S2_S2_S2_fjLj128EEEEELb0ELb0ELb0EEEvNS_9BwdParamsE,"a",@progbits
	.sectionflags	@""
	.align	4
.nv.constant0._ZN10layer_norm31ln_parallel_residual_bwd_kernelINS_13Kernel_traitsI6__halfS2_S2_S2_fjLj2560ELj1ELj1ELj4ELj8ENS_18Kernel_traits_baseILj2560ES2_S2_S2_S2_fjLj128EEEEELb0ELb0ELb0EEEvNS_9BwdParamsE:
	.zero		1192


//--------------------- .nv.constant0._ZN10layer_norm31ln_parallel_residual_bwd_kernelINS_13Kernel_traitsI6__halfS2_S2_S2_fjLj2560ELj1ELj1ELj4ELj8ENS_18Kernel_traits_baseILj2560ES2_S2_S2_S2_fjLj128EEEEELb0ELb0ELb1EEEvNS_9BwdParamsE --------------------------
	.section	.nv.constant0._ZN10layer_norm31ln_parallel_residual_bwd_kernelINS_13Kernel_traitsI6__halfS2_S2_S2_fjLj2560ELj1ELj1ELj4ELj8ENS_18Kernel_traits_baseILj2560ES2_S2_S2_S2_fjLj128EEEEELb0ELb0ELb1EEEvNS_9BwdParamsE,"a",@progbits
	.sectionflags	@""
	.align	4
.nv.constant0._ZN10layer_norm31ln_parallel_residual_bwd_kernelINS_13Kernel_traitsI6__halfS2_S2_S2_fjLj2560ELj1ELj1ELj4ELj8ENS_18Kernel_traits_baseILj2560ES2_S2_S2_S2_fjLj128EEEEELb0ELb0ELb1EEEvNS_9BwdParamsE:
	.zero		1192


//--------------------- .nv.constant0._ZN10layer_norm31ln_parallel_residual_bwd_kernelINS_13Kernel_traitsI6__halfS2_S2_S2_fjLj2560ELj1ELj1ELj4ELj8ENS_18Kernel_traits_baseILj2560ES2_S2_S2_S2_fjLj128EEEEELb0ELb1ELb0EEEvNS_9BwdParamsE --------------------------
	.section	.nv.constant0._ZN10layer_norm31ln_parallel_residual_bwd_kernelINS_13Kernel_traitsI6__halfS2_S2_S2_fjLj2560ELj1ELj1ELj4ELj8ENS_18Kernel_traits_baseILj2560ES2_S2_S2_S2_fjLj128EEEEELb0ELb1ELb0EEEvNS_9BwdParamsE,"a",@progbits
	.sectionflags	@""
	.align	4
.nv.constant0._ZN10layer_norm31ln_parallel_residual_bwd_kernelINS_13Kernel_traitsI6__halfS2_S2_S2_fjLj2560ELj1ELj1ELj4ELj8ENS_18Kernel_traits_baseILj2560ES2_S2_S2_S2_fjLj128EEEEELb0ELb1ELb0EEEvNS_9BwdParamsE:
	.zero		1192


//--------------------- .nv.constant0._ZN10layer_norm31ln_parallel_residual_bwd_kernelINS_13Kernel_traitsI6__halfS2_S2_S2_fjLj2560ELj1ELj1ELj4ELj8ENS_18Kernel_traits_baseILj2560ES2_S2_S2_S2_fjLj128EEEEELb0ELb1ELb1EEEvNS_9BwdParamsE --------------------------
	.section	.nv.constant0._ZN10layer_norm31ln_parallel_residual_bwd_kernelINS_13Kernel_traitsI6__halfS2_S2_S2_fjLj2560ELj1ELj1ELj4ELj8ENS_18Kernel_traits_baseILj2560ES2_S2_S2_S2_fjLj128EEEEELb0ELb1ELb1EEEvNS_9BwdParamsE,"a",@progbits
	.sectionflags	@""
	.align	4
.nv.constant0._ZN10layer_norm31ln_parallel_residual_bwd_kernelINS_13Kernel_traitsI6__halfS2_S2_S2_fjLj2560ELj1ELj1ELj4ELj8ENS_18Kernel_traits_baseILj2560ES2_S2_S2_S2_fjLj128EEEEELb0ELb1ELb1EEEvNS_9BwdParamsE:
	.zero		1192


//--------------------- .nv.constant0._ZN10layer_norm31ln_parallel_residual_bwd_kernelINS_13Kernel_traitsI6__halfS2_S2_S2_fjLj2560ELj1ELj1ELj4ELj8ENS_18Kernel_traits_baseILj2560ES2_S2_S2_S2_fjLj128EEEEELb1ELb0ELb0EEEvNS_9BwdParamsE --------------------------
	.section	.nv.constant0._ZN10layer_norm31ln_parallel_residual_bwd_kernelINS_13Kernel_traitsI6__halfS2_S2_S2_fjLj2560ELj1ELj1ELj4ELj8ENS_18Kernel_traits_baseILj2560ES2_S2_S2_S2_fjLj128EEEEELb1ELb0ELb0EEEvNS_9BwdParamsE,"a",@progbits
	.sectionflags	@""
	.align	4
.nv.constant0._ZN10layer_norm31ln_parallel_residual_bwd_kernelINS_13Kernel_traitsI6__halfS2_S2_S2_fjLj2560ELj1ELj1ELj4ELj8ENS_18Kernel_traits_baseILj2560ES2_S2_S2_S2_fjLj128EEEEELb1ELb0ELb0EEEvNS_9BwdParamsE:
	.zero		1192


//--------------------- .nv.constant0._ZN10layer_norm31ln_parallel_residual_bwd_kernelINS_13Kernel_traitsI6__halfS2_S2_S2_fjLj2560ELj1ELj1ELj4ELj8ENS_18Kernel_traits_baseILj2560ES2_S2_S2_S2_fjLj128EEEEELb1ELb0ELb1EEEvNS_9BwdParamsE --------------------------
	.section	.nv.constant0._ZN10layer_norm31ln_parallel_residual_bwd_kernelINS_13Kernel_traitsI6__halfS2_S2_S2_fjLj2560ELj1ELj1ELj4ELj8ENS_18Kernel_traits_baseILj2560ES2_S2_S2_S2_fjLj128EEEEELb1ELb0ELb1EEEvNS_9BwdParamsE,"a",@progbits
	.sectionflags	@""
	.align	4
.nv.constant0._ZN10layer_norm31ln_parallel_residual_bwd_kernelINS_13Kernel_traitsI6__halfS2_S2_S2_fjLj2560ELj1ELj1ELj4ELj8ENS_18Kernel_traits_baseILj2560ES2_S2_S2_S2_fjLj128EEEEELb1ELb0ELb1EEEvNS_9BwdParamsE:
	.zero		1192


//--------------------- .nv.constant0._ZN10layer_norm22ln_bwd_finalize_kernelINS_22Kernel_traits_finalizeILj2560E6__halfS2_S2_S2_fjLb0ELj1024ELj4ENS_18Kernel_traits_baseILj2560ES2_S2_S2_S2_fjLj1024EEEEELb0ELb0EEEvNS_9BwdParamsE --------------------------
	.section	.nv.constant0._ZN10layer_norm22ln_bwd_finalize_kernelINS_22Kernel_traits_finalizeILj2560E6__halfS2_S2_S2_fjLb0ELj1024ELj4ENS_18Kernel_traits_baseILj2560ES2_S2_S2_S2_fjLj1024EEEEELb0ELb0EEEvNS_9BwdParamsE,"a",@progbits
	.sectionflags	@""
	.align	4
.nv.constant0._ZN10layer_norm22ln_bwd_finalize_kernelINS_22Kernel_traits_finalizeILj2560E6__halfS2_S2_S2_fjLb0ELj1024ELj4ENS_18Kernel_traits_baseILj2560ES2_S2_S2_S2_fjLj1024EEEEELb0ELb0EEEvNS_9BwdParamsE:
	.zero		1192


//--------------------- .nv.constant0._ZN10layer_norm40ln_parallel_residual_bwd_finalize_kernelINS_22Kernel_traits_finalizeILj2560E6__halfS2_S2_S2_fjLb0ELj1024ELj4ENS_18Kernel_traits_baseILj2560ES2_S2_S2_S2_fjLj1024EEEEELb0EEEvNS_9BwdParamsE --------------------------
	.section	.nv.constant0._ZN10layer_norm40ln_parallel_residual_bwd_finalize_kernelINS_22Kernel_traits_finalizeILj2560E6__halfS2_S2_S2_fjLb0ELj1024ELj4ENS_18Kernel_traits_baseILj2560ES2_S2_S2_S2_fjLj1024EEEEELb0EEEvNS_9BwdParamsE,"a",@progbits
	.sectionflags	@""
	.align	4
.nv.constant0._ZN10layer_norm40ln_parallel_residual_bwd_finalize_kernelINS_22Kernel_traits_finalizeILj2560E6__halfS2_S2_S2_fjLb0ELj1024ELj4ENS_18Kernel_traits_baseILj2560ES2_S2_S2_S2_fjLj1024EEEEELb0EEEvNS_9BwdParamsE:
	.zero		1192


//--------------------- .nv.constant0._ZN10layer_norm31ln_parallel_residual_bwd_kernelINS_13Kernel_traitsI6__halfS2_S2_S2_fjLj2560ELj1ELj1ELj4ELj8ENS_18Kernel_traits_baseILj2560ES2_S2_S2_S2_fjLj128EEEEELb1ELb1ELb0EEEvNS_9BwdParamsE --------------------------
	.section	.nv.constant0._ZN10layer_norm31ln_parallel_residual_bwd_kernelINS_13Kernel_traitsI6__halfS2_S2_S2_fjLj2560ELj1ELj1ELj4ELj8ENS_18Kernel_traits_baseILj2560ES2_S2_S2_S2_fjLj128EEEEELb1ELb1ELb0EEEvNS_9BwdParamsE,"a",@progbits
	.sectionflags	@""
	.align	4
.nv.constant0._ZN10layer_norm31ln_parallel_residual_bwd_kernelINS_13Kernel_traitsI6__halfS2_S2_S2_fjLj2560ELj1ELj1ELj4ELj8ENS_18Kernel_traits_baseILj2560ES2_S2_S2_S2_fjLj128EEEEELb1ELb1ELb0EEEvNS_9BwdParamsE:
	.zero		1192


//--------------------- .nv.constant0._ZN10layer_norm22ln_bwd_finalize_kernelINS_22Kernel_traits_finalizeILj2560E6__halfS2_S2_S2_fjLb0ELj1024ELj4ENS_18Kernel_traits_baseILj2560ES2_S2_S2_S2_fjLj1024EEEEELb0ELb1EEEvNS_9BwdParamsE --------------------------
	.section	.nv.constant0._ZN10layer_norm22ln_bwd_finalize_kernelINS_22Kernel_traits_finalizeILj2560E6__halfS2_S2_S2_fjLb0ELj1024ELj4ENS_18Kernel_traits_baseILj2560ES2_S2_S2_S2_fjLj1024EEEEELb0ELb1EEEvNS_9BwdParamsE,"a",@progbits
	.sectionflags	@""
	.align	4
.nv.constant0._ZN10layer_norm22ln_bwd_finalize_kernelINS_22Kernel_traits_finalizeILj2560E6__halfS2_S2_S2_fjLb0ELj1024ELj4ENS_18Kernel_traits_baseILj2560ES2_S2_S2_S2_fjLj1024EEEEELb0ELb1EEEvNS_9BwdParamsE:
	.zero		1192


//--------------------- .nv.constant0._ZN10layer_norm40ln_parallel_residual_bwd_finalize_kernelINS_22Kernel_traits_finalizeILj2560E6__halfS2_S2_S2_fjLb0ELj1024ELj4ENS_18Kernel_traits_baseILj2560ES2_S2_S2_S2_fjLj1024EEEEELb1EEEvNS_9BwdParamsE --------------------------
	.section	.nv.constant0._ZN10layer_norm40ln_parallel_residual_bwd_finalize_kernelINS_22Kernel_traits_finalizeILj2560E6__halfS2_S2_S2_fjLb0ELj1024ELj4ENS_18Kernel_traits_baseILj2560ES2_S2_S2_S2_fjLj1024EEEEELb1EEEvNS_9BwdParamsE,"a",@progbits
	.sectionflags	@""
	.align	4
.nv.constant0._ZN10layer_norm40ln_parallel_residual_bwd_finalize_kernelINS_22Kernel_traits_finalizeILj2560E6__halfS2_S2_S2_fjLb0ELj1024ELj4ENS_18Kernel_traits_baseILj2560ES2_S2_S2_S2_fjLj1024EEEEELb1EEEvNS_9BwdParamsE:
	.zero		1192


//--------------------- .nv.constant0._ZN10layer_norm31ln_parallel_residual_bwd_kernelINS_13Kernel_traitsI6__halfS2_S2_S2_fjLj2560ELj1ELj1ELj4ELj8ENS_18Kernel_traits_baseILj2560ES2_S2_S2_S2_fjLj128EEEEELb1ELb1ELb1EEEvNS_9BwdParamsE --------------------------
	.section	.nv.constant0._ZN10layer_norm31ln_parallel_residual_bwd_kernelINS_13Kernel_traitsI6__halfS2_S2_S2_fjLj2560ELj1ELj1ELj4ELj8ENS_18Kernel_traits_baseILj2560ES2_S2_S2_S2_fjLj128EEEEELb1ELb1ELb1EEEvNS_9BwdParamsE,"a",@progbits
	.sectionflags	@""
	.align	4
.nv.constant0._ZN10layer_norm31ln_parallel_residual_bwd_kernelINS_13Kernel_traitsI6__halfS2_S2_S2_fjLj2560ELj1ELj1ELj4ELj8ENS_18Kernel_traits_baseILj2560ES2_S2_S2_S2_fjLj128EEEEELb1ELb1ELb1EEEvNS_9BwdParamsE:
	.zero		1192


//--------------------- .nv.constant0._ZN10layer_norm31ln_parallel_residual_bwd_kernelINS_13Kernel_traitsIf13__nv_bfloat16S2_S2_fjLj2560ELj1ELj1ELj4ELj8ENS_18Kernel_traits_baseILj2560EfS2_S2_S2_fjLj128EEEEELb0ELb0ELb0EEEvNS_9BwdParamsE --------------------------
	.section	.nv.constant0._ZN10layer_norm31ln_parallel_residual_bwd_kernelINS_13Kernel_traitsIf13__nv_bfloat16S2_S2_fjLj2560ELj1ELj1ELj4ELj8ENS_18Kernel_traits_baseILj2560EfS2_S2_S2_fjLj128EEEEELb0ELb0ELb0EEEvNS_9BwdParamsE,"a",@progbits
	.sectionflags	@""
	.align	4
.nv.constant0._ZN10layer_norm31ln_parallel_residual_bwd_kernelINS_13Kernel_traitsIf13__nv_bfloat16S2_S2_fjLj2560ELj1ELj1ELj4ELj8ENS_18Kernel_traits_baseILj2560EfS2_S2_S2_fjLj128EEEEELb0ELb0ELb0EEEvNS_9BwdParamsE:
	.zero		1192


//--------------------- .nv.constant0._ZN10layer_norm31ln_parallel_residual_bwd_kernelINS_13Kernel_traitsIf13__nv_bfloat16S2_S2_fjLj2560ELj1ELj1ELj4ELj8ENS_18Kernel_traits_baseILj2560EfS2_S2_S2_fjLj128EEEEELb0ELb0ELb1EEEvNS_9BwdParamsE --------------------------
	.section	.nv.constant0._ZN10layer_norm31ln_parallel_residual_bwd_kernelINS_13Kernel_traitsIf13__nv_bfloat16S2_S2_fjLj2560ELj1ELj1ELj4ELj8ENS_18Kernel_traits_baseILj2560EfS2_S2_S2_fjLj128EEEEELb0ELb0ELb1EEEvNS_9BwdParamsE,"a",@progbits
	.sectionflags	@""
	.align	4
.nv.constant0._ZN10layer_norm31ln_parallel_residual_bwd_kernelINS_13Kernel_traitsIf13__nv_bfloat16S2_S2_fjLj2560ELj1ELj1ELj4ELj8ENS_18Kernel_traits_baseILj2560EfS2_S2_S2_fjLj128EEEEELb0ELb0ELb1EEEvNS_9BwdParamsE:
	.zero		1192


//--------------------- .nv.constant0._ZN10layer_norm31ln_parallel_residual_bwd_kernelINS_13Kernel_traitsIf13__nv_bfloat16S2_S2_fjLj2560ELj1ELj1ELj4ELj8ENS_18Kernel_traits_baseILj2560EfS2_S2_S2_fjLj128EEEEELb0ELb1ELb0EEEvNS_9BwdParamsE --------------------------
	.section	.nv.constant0._ZN10layer_norm31ln_parallel_residual_bwd_kernelINS_13Kernel_traitsIf13__nv_bfloat16S2_S2_fjLj2560ELj1ELj1ELj4ELj8ENS_18Kernel_traits_baseILj2560EfS2_S2_S2_fjLj128EEEEELb0ELb1ELb0EEEvNS_9BwdParamsE,"a",@progbits
	.sectionflags	@""
	.align	4
.nv.constant0._ZN10layer_norm31ln_parallel_residual_bwd_kernelINS_13Kernel_traitsIf13__nv_bfloat16S2_S2_fjLj2560ELj1ELj1ELj4ELj8ENS_18Kernel_traits_baseILj2560EfS2_S2_S2_fjLj128EEEEELb0ELb1ELb0EEEvNS_9BwdParamsE:
	.zero		1192


//--------------------- .nv.constant0._ZN10layer_norm31ln_parallel_residual_bwd_kernelINS_13Kernel_traitsIf13__nv_bfloat16S2_S2_fjLj2560ELj1ELj1ELj4ELj8ENS_18Kernel_traits_baseILj2560EfS2_S2_S2_fjLj128EEEEELb0ELb1ELb1EEEvNS_9BwdParamsE --------------------------
	.section	.nv.constant0._ZN10layer_norm31ln_parallel_residual_bwd_kernelINS_13Kernel_traitsIf13__nv_bfloat16S2_S2_fjLj2560ELj1ELj1ELj4ELj8ENS_18Kernel_traits_baseILj2560EfS2_S2_S2_fjLj128EEEEELb0ELb1ELb1EEEvNS_9BwdParamsE,"a",@progbits
	.sectionflags	@""
	.align	4
.nv.constant0._ZN10layer_norm31ln_parallel_residual_bwd_kernelINS_13Kernel_traitsIf13__nv_bfloat16S2_S2_fjLj2560ELj1ELj1ELj4ELj8ENS_18Kernel_traits_baseILj2560EfS2_S2_S2_fjLj128EEEEELb0ELb1ELb1EEEvNS_9BwdParamsE:
	.zero		1192


//--------------------- .nv.constant0._ZN10layer_norm31ln_parallel_residual_bwd_kernelINS_13Kernel_traitsIf13__nv_bfloat16S2_S2_fjLj2560ELj1ELj1ELj4ELj8ENS_18Kernel_traits_baseILj2560EfS2_S2_S2_fjLj128EEEEELb1ELb0ELb0EEEvNS_9BwdParamsE --------------------------
	.section	.nv.constant0._ZN10layer_norm31ln_parallel_residual_bwd_kernelINS_13Kernel_traitsIf13__nv_bfloat16S2_S2_fjLj2560ELj1ELj1ELj4ELj8ENS_18Kernel_traits_baseILj2560EfS2_S2_S2_fjLj128EEEEELb1ELb0ELb0EEEvNS_9BwdParamsE,"a",@progbits
	.sectionflags	@""
	.align	4
.nv.constant0._ZN10layer_norm31ln_parallel_residual_bwd_kernelINS_13Kernel_traitsIf13__nv_bfloat16S2_S2_fjLj2560ELj1ELj1ELj4ELj8ENS_18Kernel_traits_baseILj2560EfS2_S2_S2_fjLj128EEEEELb1ELb0ELb0EEEvNS_9BwdParamsE:
	.zero		1192


//--------------------- .nv.constant0._ZN10layer_norm31ln_parallel_residual_bwd_kernelINS_13Kernel_traitsIf13__nv_bfloat16S2_S2_fjLj2560ELj1ELj1ELj4ELj8ENS_18Kernel_traits_baseILj2560EfS2_S2_S2_fjLj128EEEEELb1ELb0ELb1EEEvNS_9BwdParamsE --------------------------
	.section	.nv.constant0._ZN10layer_norm31ln_parallel_residual_bwd_kernelINS_13Kernel_traitsIf13__nv_bfloat16S2_S2_fjLj2560ELj1ELj1ELj4ELj8ENS_18Kernel_traits_baseILj2560EfS2_S2_S2_fjLj128EEEEELb1ELb0ELb1EEEvNS_9BwdParamsE,"a",@progbits
	.sectionflags	@""
	.align	4
.nv.constant0._ZN10layer_norm31ln_parallel_residual_bwd_kernelINS_13Kernel_traitsIf13__nv_bfloat16S2_S2_fjLj2560ELj1ELj1ELj4ELj8ENS_18Kernel_traits_baseILj2560EfS2_S2_S2_fjLj128EEEEELb1ELb0ELb1EEEvNS_9BwdParamsE:
	.zero		1192


//--------------------- .nv.constant0._ZN10layer_norm22ln_bwd_finalize_kernelINS_22Kernel_traits_finalizeILj2560Ef13__nv_bfloat16S2_S2_fjLb0ELj1024ELj4ENS_18Kernel_traits_baseILj2560EfS2_S2_S2_fjLj1024EEEEELb0ELb0EEEvNS_9BwdParamsE --------------------------
	.section	.nv.constant0._ZN10layer_norm22ln_bwd_finalize_kernelINS_22Kernel_traits_finalizeILj2560Ef13__nv_bfloat16S2_S2_fjLb0ELj1024ELj4ENS_18Kernel_traits_baseILj2560EfS2_S2_S2_fjLj1024EEEEELb0ELb0EEEvNS_9BwdParamsE,"a",@progbits
	.sectionflags	@""
	.align	4
.nv.constant0._ZN10layer_norm22ln_bwd_finalize_kernelINS_22Kernel_traits_finalizeILj2560Ef13__nv_bfloat16S2_S2_fjLb0ELj1024ELj4ENS_18Kernel_traits_baseILj2560EfS2_S2_S2_fjLj1024EEEEELb0ELb0EEEvNS_9BwdParamsE:
	.zero		1192


//--------------------- .nv.constant0._ZN10layer_norm40ln_parallel_residual_bwd_finalize_kernelINS_22Kernel_traits_finalizeILj2560Ef13__nv_bfloat16S2_S2_fjLb0ELj1024ELj4ENS_18Kernel_traits_baseILj2560EfS2_S2_S2_fjLj1024EEEEELb0EEEvNS_9BwdParamsE --------------------------
	.section	.nv.constant0._ZN10layer_norm40ln_parallel_residual_bwd_finalize_kernelINS_22Kernel_traits_finalizeILj2560Ef13__nv_bfloat16S2_S2_fjLb0ELj1024ELj4ENS_18Kernel_traits_baseILj2560EfS2_S2_S2_fjLj1024EEEEELb0EEEvNS_9BwdParamsE,"a",@progbits
	.sectionflags	@""
	.align	4
.nv.constant0._ZN10layer_norm40ln_parallel_residual_bwd_finalize_kernelINS_22Kernel_traits_finalizeILj2560Ef13__nv_bfloat16S2_S2_fjLb0ELj1024ELj4ENS_18Kernel_traits_baseILj2560EfS2_S2_S2_fjLj1024EEEEELb0EEEvNS_9BwdParamsE:
	.zero		1192


//--------------------- .nv.constant0._ZN10layer_norm31ln_parallel_residual_bwd_kernelINS_13Kernel_traitsIf13__nv_bfloat16S2_S2_fjLj2560ELj1ELj1ELj4ELj8ENS_18Kernel_traits_baseILj2560EfS2_S2_S2_fjLj128EEEEELb1ELb1ELb0EEEvNS_9BwdParamsE --------------------------
	.section	.nv.constant0._ZN10layer_norm31ln_parallel_residual_bwd_kernelINS_13Kernel_traitsIf13__nv_bfloat16S2_S2_fjLj2560ELj1ELj1ELj4ELj8ENS_18Kernel_traits_baseILj2560EfS2_S2_S2_fjLj128EEEEELb1ELb1ELb0EEEvNS_9BwdParamsE,"a",@progbits
	.sectionflags	@""
	.align	4
.nv.constant0._ZN10layer_norm31ln_parallel_residual_bwd_kernelINS_13Kernel_traitsIf13__nv_bfloat16S2_S2_fjLj2560ELj1ELj1ELj4ELj8ENS_18Kernel_traits_baseILj2560EfS2_S2_S2_fjLj128EEEEELb1ELb1ELb0EEEvNS_9BwdParamsE:
	.zero		1192


//--------------------- .nv.constant0._ZN10layer_norm22ln_bwd_finalize_kernelINS_22Kernel_traits_finalizeILj2560Ef13__nv_bfloat16S2_S2_fjLb0ELj1024ELj4ENS_18Kernel_traits_baseILj2560EfS2_S2_S2_fjLj1024EEEEELb0ELb1EEEvNS_9BwdParamsE --------------------------
	.section	.nv.constant0._ZN10layer_norm22ln_bwd_finalize_kernelINS_22Kernel_traits_finalizeILj2560Ef13__nv_bfloat16S2_S2_fjLb0ELj1024ELj4ENS_18Kernel_traits_baseILj2560EfS2_S2_S2_fjLj1024EEEEELb0ELb1EEEvNS_9BwdParamsE,"a",@progbits
	.sectionflags	@""
	.align	4
.nv.constant0._ZN10layer_norm22ln_bwd_finalize_kernelINS_22Kernel_traits_finalizeILj2560Ef13__nv_bfloat16S2_S2_fjLb0ELj1024ELj4ENS_18Kernel_traits_baseILj2560EfS2_S2_S2_fjLj1024EEEEELb0ELb1EEEvNS_9BwdParamsE:
	.zero		1192


//--------------------- .nv.constant0._ZN10layer_norm40ln_parallel_residual_bwd_finalize_kernelINS_22Kernel_traits_finalizeILj2560Ef13__nv_bfloat16S2_S2_fjLb0ELj1024ELj4ENS_18Kernel_traits_baseILj2560EfS2_S2_S2_fjLj1024EEEEELb1EEEvNS_9BwdParamsE --------------------------
	.section	.nv.constant0._ZN10layer_norm40ln_parallel_residual_bwd_finalize_kernelINS_22Kernel_traits_finalizeILj2560Ef13__nv_bfloat16S2_S2_fjLb0ELj1024ELj4ENS_18Kernel_traits_baseILj2560EfS2_S2_S2_fjLj1024EEEEELb1EEEvNS_9BwdParamsE,"a",@progbits
	.sectionflags	@""
	.align	4
.nv.constant0._ZN10layer_norm40ln_parallel_residual_bwd_finalize_kernelINS_22Kernel_traits_finalizeILj2560Ef13__nv_bfloat16S2_S2_fjLb0ELj1024ELj4ENS_18Kernel_traits_baseILj2560EfS2_S2_S2_fjLj1024EEEEELb1EEEvNS_9BwdParamsE:
	.zero		1192


//--------------------- .nv.constant0._ZN10layer_norm31ln_parallel_residual_bwd_kernelINS_13Kernel_traitsIf13__nv_bfloat16S2_S2_fjLj2560ELj1ELj1ELj4ELj8ENS_18Kernel_traits_baseILj2560EfS2_S2_S2_fjLj128EEEEELb1ELb1ELb1EEEvNS_9BwdParamsE --------------------------
	.section	.nv.constant0._ZN10layer_norm31ln_parallel_residual_bwd_kernelINS_13Kernel_traitsIf13__nv_bfloat16S2_S2_fjLj2560ELj1ELj1ELj4ELj8ENS_18Kernel_traits_baseILj2560EfS2_S2_S2_fjLj128EEEEELb1ELb1ELb1EEEvNS_9BwdParamsE,"a",@progbits
	.sectionflags	@""
	.align	4
.nv.constant0._ZN10layer_norm31ln_parallel_residual_bwd_kernelINS_13Kernel_traitsIf13__nv_bfloat16S2_S2_fjLj2560ELj1ELj1ELj4ELj8ENS_18Kernel_traits_baseILj2560EfS2_S2_S2_fjLj128EEEEELb1ELb1ELb1EEEvNS_9BwdParamsE:
	.zero		1192


//--------------------- .nv.constant0._ZN10layer_norm31ln_parallel_residual_bwd_kernelINS_13Kernel_traitsI13__nv_bfloat16S2_fS2_fjLj2560ELj1ELj1ELj4ELj8ENS_18Kernel_traits_baseILj2560ES2_S2_fS2_fjLj128EEEEELb0ELb0ELb0EEEvNS_9BwdParamsE --------------------------
	.section	.nv.constant0._ZN10layer_norm31ln_parallel_residual_bwd_kernelINS_13Kernel_traitsI13__nv_bfloat16S2_fS2_fjLj2560ELj1ELj1ELj4ELj8ENS_18Kernel_traits_baseILj2560ES2_S2_fS2_fjLj128EEEEELb0ELb0ELb0EEEvNS_9BwdParamsE,"a",@progbits
	.sectionflags	@""
	.align	4
.nv.constant0._ZN10layer_norm31ln_parallel_residual_bwd_kernelINS_13Kernel_traitsI13__nv_bfloat16S2_fS2_fjLj2560ELj1ELj1ELj4ELj8ENS_18Kernel_traits_baseILj2560ES2_S2_fS2_fjLj128EEEEELb0ELb0ELb0EEEvNS_9BwdParamsE:
	.zero		1192


//--------------------- .nv.constant0._ZN10layer_norm31ln_parallel_residual_bwd_kernelINS_13Kernel_traitsI13__nv_bfloat16S2_fS2_fjLj2560ELj1ELj1ELj4ELj8ENS_18Kernel_traits_baseILj2560ES2_S2_fS2_fjLj128EEEEELb0ELb0ELb1EEEvNS_9BwdParamsE --------------------------
	.section	.nv.constant0._ZN10layer_norm31ln_parallel_residual_bwd_kernelINS_13Kernel_traitsI13__nv_bfloat16S2_fS2_fjLj2560ELj1ELj1ELj4ELj8ENS_18Kernel_traits_baseILj2560ES2_S2_fS2_fjLj128EEEEELb0ELb0ELb1EEEvNS_9BwdParamsE,"a",@progbits
	.sectionflags	@""
	.align	4
.nv.constant0._ZN10layer_norm31ln_parallel_residual_bwd_kernelINS_13Kernel_traitsI13__nv_bfloat16S2_fS2_fjLj2560ELj1ELj1ELj4ELj8ENS_18Kernel_traits_baseILj2560ES2_S2_fS2_fjLj128EEEEELb0ELb0ELb1EEEvNS_9BwdParamsE:
	.zero		1192


//--------------------- .nv.constant0._ZN10layer_norm31ln_parallel_residual_bwd_kernelINS_13Kernel_traitsI13__nv_bfloat16S2_fS2_fjLj2560ELj1ELj1ELj4ELj8ENS_18Kernel_traits_baseILj2560ES2_S2_fS2_fjLj128EEEEELb0ELb1ELb0EEEvNS_9BwdParamsE --------------------------
	.section	.nv.constant0._ZN10layer_norm31ln_parallel_residual_bwd_kernelINS_13Kernel_traitsI13__nv_bfloat16S2_fS2_fjLj2560ELj1ELj1ELj4ELj8ENS_18Kernel_traits_baseILj2560ES2_S2_fS2_fjLj128EEEEELb0ELb1ELb0EEEvNS_9BwdParamsE,"a",@progbits
	.sectionflags	@""
	.align	4
.nv.constant0._ZN10layer_norm31ln_parallel_residual_bwd_kernelINS_13Kernel_traitsI13__nv_bfloat16S2_fS2_fjLj2560ELj1ELj1ELj4ELj8ENS_18Kernel_traits_baseILj2560ES2_S2_fS2_fjLj128EEEEELb0ELb1ELb0EEEvNS_9BwdParamsE:
	.zero		1192


//--------------------- .nv.constant0._ZN10layer_norm31ln_parallel_residual_bwd_kernelINS_13Kernel_traitsI13__nv_bfloat16S2_fS2_fjLj2560ELj1ELj1ELj4ELj8ENS_18Kernel_traits_baseILj2560ES2_S2_fS2_fjLj128EEEEELb0ELb1ELb1EEEvNS_9BwdParamsE --------------------------
	.section	.nv.constant0._ZN10layer_norm31ln_parallel_residual_bwd_kernelINS_13Kernel_traitsI13__nv_bfloat16S2_fS2_fjLj2560ELj1ELj1ELj4ELj8ENS_18Kernel_traits_baseILj2560ES2_S2_fS2_fjLj128EEEEELb0ELb1ELb1EEEvNS_9BwdParamsE,"a",@progbits
	.sectionflags	@""
	.align	4
.nv.constant0._ZN10layer_norm31ln_parallel_residual_bwd_kernelINS_13Kernel_traitsI13__nv_bfloat16S2_fS2_fjLj2560ELj1ELj1ELj4ELj8ENS_18Kernel_traits_baseILj2560ES2_S2_fS2_fjLj128EEEEELb0ELb1ELb1EEEvNS_9BwdParamsE:
	.zero		1192


//--------------------- .nv.constant0._ZN10layer_norm31ln_parallel_residual_bwd_kernelINS_13Kernel_traitsI13__nv_bfloat16S2_fS2_fjLj2560ELj1ELj1ELj4ELj8ENS_18Kernel_traits_baseILj2560ES2_S2_fS2_fjLj128EEEEELb1ELb0ELb0EEEvNS_9BwdParamsE --------------------------
	.section	.nv.constant0._ZN10layer_norm31ln_parallel_residual_bwd_kernelINS_13Kernel_traitsI13__nv_bfloat16S2_fS2_fjLj2560ELj1ELj1ELj4ELj8ENS_18Kernel_traits_baseILj2560ES2_S2_fS2_fjLj128EEEEELb1ELb0ELb0EEEvNS_9BwdParamsE,"a",@progbits
	.sectionflags	@""
	.align	4
.nv.constant0._ZN10layer_norm31ln_parallel_residual_bwd_kernelINS_13Kernel_traitsI13__nv_bfloat16S2_fS2_fjLj2560ELj1ELj1ELj4ELj8ENS_18Kernel_traits_baseILj2560ES2_S2_fS2_fjLj128EEEEELb1ELb0ELb0EEEvNS_9BwdParamsE:
	.zero		1192


//--------------------- .nv.constant0._ZN10layer_norm31ln_parallel_residual_bwd_kernelINS_13Kernel_traitsI13__nv_bfloat16S2_fS2_fjLj2560ELj1ELj1ELj4ELj8ENS_18Kernel_traits_baseILj2560ES2_S2_fS2_fjLj128EEEEELb1ELb0ELb1EEEvNS_9BwdParamsE --------------------------
	.section	.nv.constant0._ZN10layer_norm31ln_parallel_residual_bwd_kernelINS_13Kernel_traitsI13__nv_bfloat16S2_fS2_fjLj2560ELj1ELj1ELj4ELj8ENS_18Kernel_traits_baseILj2560ES2_S2_fS2_fjLj128EEEEELb1ELb0ELb1EEEvNS_9BwdParamsE,"a",@progbits
	.sectionflags	@""
	.align	4
.nv.constant0._ZN10layer_norm31ln_parallel_residual_bwd_kernelINS_13Kernel_traitsI13__nv_bfloat16S2_fS2_fjLj2560ELj1ELj1ELj4ELj8ENS_18Kernel_traits_baseILj2560ES2_S2_fS2_fjLj128EEEEELb1ELb0ELb1EEEvNS_9BwdParamsE:
	.zero		1192


//--------------------- .nv.constant0._ZN10layer_norm22ln_bwd_finalize_kernelINS_22Kernel_traits_finalizeILj2560E13__nv_bfloat16S2_fS2_fjLb0ELj1024ELj4ENS_18Kernel_traits_baseILj2560ES2_S2_fS2_fjLj1024EEEEELb0ELb0EEEvNS_9BwdParamsE --------------------------
	.section	.nv.constant0._ZN10layer_norm22ln_bwd_finalize_kernelINS_22Kernel_traits_finalizeILj2560E13__nv_bfloat16S2_fS2_fjLb0ELj1024ELj4ENS_18Kernel_traits_baseILj2560ES2_S2_fS2_fjLj1024EEEEELb0ELb0EEEvNS_9BwdParamsE,"a",@progbits
	.sectionflags	@""
	.align	4
.nv.constant0._ZN10layer_norm22ln_bwd_finalize_kernelINS_22Kernel_traits_finalizeILj2560E13__nv_bfloat16S2_fS2_fjLb0ELj1024ELj4ENS_18Kernel_traits_baseILj2560ES2_S2_fS2_fjLj1024EEEEELb0ELb0EEEvNS_9BwdParamsE:
	.zero		1192


//--------------------- .nv.constant0._ZN10layer_norm40ln_parallel_residual_bwd_finalize_kernelINS_22Kernel_traits_finalizeILj2560E13__nv_bfloat16S2_fS2_fjLb0ELj1024ELj4ENS_18Kernel_traits_baseILj2560ES2_S2_fS2_fjLj1024EEEEELb0EEEvNS_9BwdParamsE --------------------------
	.section	.nv.constant0._ZN10layer_norm40ln_parallel_residual_bwd_finalize_kernelINS_22Kernel_traits_finalizeILj2560E13__nv_bfloat16S2_fS2_fjLb0ELj1024ELj4ENS_18Kernel_traits_baseILj2560ES2_S2_fS2_fjLj1024EEEEELb0EEEvNS_9BwdParamsE,"a",@progbits
	.sectionflags	@""
	.align	4
.nv.constant0._ZN10layer_norm40ln_parallel_residual_bwd_finalize_kernelINS_22Kernel_traits_finalizeILj2560E13__nv_bfloat16S2_fS2_fjLb0ELj1024ELj4ENS_18Kernel_traits_baseILj2560ES2_S2_fS2_fjLj1024EEEEELb0EEEvNS_9BwdParamsE:
	.zero		1192


//--------------------- .nv.constant0._ZN10layer_norm31ln_parallel_residual_bwd_kernelINS_13Kernel_traitsI13__nv_bfloat16S2_fS2_fjLj2560ELj1ELj1ELj4ELj8ENS_18Kernel_traits_baseILj2560ES2_S2_fS2_fjLj128EEEEELb1ELb1ELb0EEEvNS_9BwdParamsE --------------------------
	.section	.nv.constant0._ZN10layer_norm31ln_parallel_residual_bwd_kernelINS_13Kernel_traitsI13__nv_bfloat16S2_fS2_fjLj2560ELj1ELj1ELj4ELj8ENS_18Kernel_traits_baseILj2560ES2_S2_fS2_fjLj128EEEEELb1ELb1ELb0EEEvNS_9BwdParamsE,"a",@progbits
	.sectionflags	@""
	.align	4
.nv.constant0._ZN10layer_norm31ln_parallel_residual_bwd_kernelINS_13Kernel_traitsI13__nv_bfloat16S2_fS2_fjLj2560ELj1ELj1ELj4ELj8ENS_18Kernel_traits_baseILj2560ES2_S2_fS2_fjLj128EEEEELb1ELb1ELb0EEEvNS_9BwdParamsE:
	.zero		1192


//--------------------- .nv.constant0._ZN10layer_norm22ln_bwd_finalize_kernelINS_22Kernel_traits_finalizeILj2560E13__nv_bfloat16S2_fS2_fjLb0ELj1024ELj4ENS_18Kernel_traits_baseILj2560ES2_S2_fS2_fjLj1024EEEEELb0ELb1EEEvNS_9BwdParamsE --------------------------
	.section	.nv.constant0._ZN10layer_norm22ln_bwd_finalize_kernelINS_22Kernel_traits_finalizeILj2560E13__nv_bfloat16S2_fS2_fjLb0ELj1024ELj4ENS_18Kernel_traits_baseILj2560ES2_S2_fS2_fjLj1024EEEEELb0ELb1EEEvNS_9BwdParamsE,"a",@progbits
	.sectionflags	@""
	.align	4
.nv.constant0._ZN10layer_norm22ln_bwd_finalize_kernelINS_22Kernel_traits_finalizeILj2560E13__nv_bfloat16S2_fS2_fjLb0ELj1024ELj4ENS_18Kernel_traits_baseILj2560ES2_S2_fS2_fjLj1024EEEEELb0ELb1EEEvNS_9BwdParamsE:
	.zero		1192


//--------------------- .nv.constant0._ZN10layer_norm40ln_parallel_residual_bwd_finalize_kernelINS_22Kernel_traits_finalizeILj2560E13__nv_bfloat16S2_fS2_fjLb0ELj1024ELj4ENS_18Kernel_traits_baseILj2560ES2_S2_fS2_fjLj1024EEEEELb1EEEvNS_9BwdParamsE --------------------------
	.section	.nv.constant0._ZN10layer_norm40ln_parallel_residual_bwd_finalize_kernelINS_22Kernel_traits_finalizeILj2560E13__nv_bfloat16S2_fS2_fjLb0ELj1024ELj4ENS_18Kernel_traits_baseILj2560ES2_S2_fS2_fjLj1024EEEEELb1EEEvNS_9BwdParamsE,"a",@progbits
	.sectionflags	@""
	.align	4
.nv.constant0._ZN10layer_norm40ln_parallel_residual_bwd_finalize_kernelINS_22Kernel_traits_finalizeILj2560E13__nv_bfloat16S2_fS2_fjLb0ELj1024ELj4ENS_18Kernel_traits_baseILj2560ES2_S2_fS2_fjLj1024EEEEELb1EEEvNS_9BwdParamsE:
	.zero		1192


//--------------------- .nv.constant0._ZN10layer_norm31ln_parallel_residual_bwd_kernelINS_13Kernel_traitsI13__nv_bfloat16S2_fS2_fjLj2560ELj1ELj1ELj4ELj8ENS_18Kernel_traits_baseILj2560ES2_S2_fS2_fjLj128EEEEELb1ELb1ELb1EEEvNS_9BwdParamsE --------------------------
	.section	.nv.constant0._ZN10layer_norm31ln_parallel_residual_bwd_kernelINS_13Kernel_traitsI13__nv_bfloat16S2_fS2_fjLj2560ELj1ELj1ELj4ELj8ENS_18Kernel_traits_baseILj2560ES2_S2_fS2_fjLj128EEEEELb1ELb1ELb1EEEvNS_9BwdParamsE,"a",@progbits
	.sectionflags	@""
	.align	4
.nv.constant0._ZN10layer_norm31ln_parallel_residual_bwd_kernelINS_13Kernel_traitsI13__nv_bfloat16S2_fS2_fjLj2560ELj1ELj1ELj4ELj8ENS_18Kernel_traits_baseILj2560ES2_S2_fS2_fjLj128EEEEELb1ELb1ELb1EEEvNS_9BwdParamsE:
	.zero		1192


//--------------------- .nv.constant0._ZN10layer_norm31ln_parallel_residual_bwd_kernelINS_13Kernel_traitsIf13__nv_bfloat16fS2_fjLj2560ELj1ELj1ELj4ELj8ENS_18Kernel_traits_baseILj2560EfS2_fS2_fjLj128EEEEELb0ELb0ELb0EEEvNS_9BwdParamsE --------------------------
	.section	.nv.constant0._ZN10layer_norm31ln_parallel_residual_bwd_kernelINS_13Kernel_traitsIf13__nv_bfloat16fS2_fjLj2560ELj1ELj1ELj4ELj8ENS_18Kernel_traits_baseILj2560EfS2_fS2_fjLj128EEEEELb0ELb0ELb0EEEvNS_9BwdParamsE,"a",@progbits
	.sectionflags	@""
	.align	4
.nv.constant0._ZN10layer_norm31ln_parallel_residual_bwd_kernelINS_13Kernel_traitsIf13__nv_bfloat16fS2_fjLj2560ELj1ELj1ELj4ELj8ENS_18Kernel_traits_baseILj2560EfS2_fS2_fjLj128EEEEELb0ELb0ELb0EEEvNS_9BwdParamsE:
	.zero		1192


//--------------------- .nv.constant0._ZN10layer_norm31ln_parallel_residual_bwd_kernelINS_13Kernel_traitsIf13__nv_bfloat16fS2_fjLj2560ELj1ELj1ELj4ELj8ENS_18Kernel_traits_baseILj2560EfS2_fS2_fjLj128EEEEELb0ELb0ELb1EEEvNS_9BwdParamsE --------------------------
	.section	.nv.constant0._ZN10layer_norm31ln_parallel_residual_bwd_kernelINS_13Kernel_traitsIf13__nv_bfloat16fS2_fjLj2560ELj1ELj1ELj4ELj8ENS_18Kernel_traits_baseILj2560EfS2_fS2_fjLj128EEEEELb0ELb0ELb1EEEvNS_9BwdParamsE,"a",@progbits
	.sectionflags	@""
	.align	4
.nv.constant0._ZN10layer_norm31ln_parallel_residual_bwd_kernelINS_13Kernel_traitsIf13__nv_bfloat16fS2_fjLj2560ELj1ELj1ELj4ELj8ENS_18Kernel_traits_baseILj2560EfS2_fS2_fjLj128EEEEELb0ELb0ELb1EEEvNS_9BwdParamsE:
	.zero		1192


//--------------------- .nv.constant0._ZN10layer_norm31ln_parallel_residual_bwd_kernelINS_13Kernel_traitsIf13__nv_bfloat16fS2_fjLj2560ELj1ELj1ELj4ELj8ENS_18Kernel_traits_baseILj2560EfS2_fS2_fjLj128EEEEELb0ELb1ELb0EEEvNS_9BwdParamsE --------------------------
	.section	.nv.constant0._ZN10layer_norm31ln_parallel_residual_bwd_kernelINS_13Kernel_traitsIf13__nv_bfloat16fS2_fjLj2560ELj1ELj1ELj4ELj8ENS_18Kernel_traits_baseILj2560EfS2_fS2_fjLj128EEEEELb0ELb1ELb0EEEvNS_9BwdParamsE,"a",@progbits
	.sectionflags	@""
	.align	4
.nv.constant0._ZN10layer_norm31ln_parallel_residual_bwd_kernelINS_13Kernel_traitsIf13__nv_bfloat16fS2_fjLj2560ELj1ELj1ELj4ELj8ENS_18Kernel_traits_baseILj2560EfS2_fS2_fjLj128EEEEELb0ELb1ELb0EEEvNS_9BwdParamsE:
	.zero		1192


//--------------------- .nv.constant0._ZN10layer_norm31ln_parallel_residual_bwd_kernelINS_13Kernel_traitsIf13__nv_bfloat16fS2_fjLj2560ELj1ELj1ELj4ELj8ENS_18Kernel_traits_baseILj2560EfS2_fS2_fjLj128EEEEELb0ELb1ELb1EEEvNS_9BwdParamsE --------------------------
	.section	.nv.constant0._ZN10layer_norm31ln_parallel_residual_bwd_kernelINS_13Kernel_traitsIf13__nv_bfloat16fS2_fjLj2560ELj1ELj1ELj4ELj8ENS_18Kernel_traits_baseILj2560EfS2_fS2_fjLj128EEEEELb0ELb1ELb1EEEvNS_9BwdParamsE,"a",@progbits
	.sectionflags	@""
	.align	4
.nv.constant0._ZN10layer_norm31ln_parallel_residual_bwd_kernelINS_13Kernel_traitsIf13__nv_bfloat16fS2_fjLj2560ELj1ELj1ELj4ELj8ENS_18Kernel_traits_baseILj2560EfS2_fS2_fjLj128EEEEELb0ELb1ELb1EEEvNS_9BwdParamsE:
	.zero		1192


//--------------------- .nv.constant0._ZN10layer_norm31ln_parallel_residual_bwd_kernelINS_13Kernel_traitsIf13__nv_bfloat16fS2_fjLj2560ELj1ELj1ELj4ELj8ENS_18Kernel_traits_baseILj2560EfS2_fS2_fjLj128EEEEELb1ELb0ELb0EEEvNS_9BwdParamsE --------------------------
	.section	.nv.constant0._ZN10layer_norm31ln_parallel_residual_bwd_kernelINS_13Kernel_traitsIf13__nv_bfloat16fS2_fjLj2560ELj1ELj1ELj4ELj8ENS_18Kernel_traits_baseILj2560EfS2_fS2_fjLj128EEEEELb1ELb0ELb0EEEvNS_9BwdParamsE,"a",@progbits
	.sectionflags	@""
	.align	4
.nv.constant0._ZN10layer_norm31ln_parallel_residual_bwd_kernelINS_13Kernel_traitsIf13__nv_bfloat16fS2_fjLj2560ELj1ELj1ELj4ELj8ENS_18Kernel_traits_baseILj2560EfS2_fS2_fjLj128EEEEELb1ELb0ELb0EEEvNS_9BwdParamsE:
	.zero		1192


//--------------------- .nv.constant0._ZN10layer_norm31ln_parallel_residual_bwd_kernelINS_13Kernel_traitsIf13__nv_bfloat16fS2_fjLj2560ELj1ELj1ELj4ELj8ENS_18Kernel_traits_baseILj2560EfS2_fS2_fjLj128EEEEELb1ELb0ELb1EEEvNS_9BwdParamsE --------------------------
	.section	.nv.constant0._ZN10layer_norm31ln_parallel_residual_bwd_kernelINS_13Kernel_traitsIf13__nv_bfloat16fS2_fjLj2560ELj1ELj1ELj4ELj8ENS_18Kernel_traits_baseILj2560EfS2_fS2_fjLj128EEEEELb1ELb0ELb1EEEvNS_9BwdParamsE,"a",@progbits
	.sectionflags	@""
	.align	4
.nv.constant0._ZN10layer_norm31ln_parallel_residual_bwd_kernelINS_13Kernel_traitsIf13__nv_bfloat16fS2_fjLj2560ELj1ELj1ELj4ELj8ENS_18Kernel_traits_baseILj2560EfS2_fS2_fjLj128EEEEELb1ELb0ELb1EEEvNS_9BwdParamsE:
	.zero		1192


//--------------------- .nv.constant0._ZN10layer_norm22ln_bwd_finalize_kernelINS_22Kernel_traits_finalizeILj2560Ef13__nv_bfloat16fS2_fjLb0ELj1024ELj4ENS_18Kernel_traits_baseILj2560EfS2_fS2_fjLj1024EEEEELb0ELb0EEEvNS_9BwdParamsE --------------------------
	.section	.nv.constant0._ZN10layer_norm22ln_bwd_finalize_kernelINS_22Kernel_traits_finalizeILj2560Ef13__nv_bfloat16fS2_fjLb0ELj1024ELj4ENS_18Kernel_traits_baseILj2560EfS2_fS2_fjLj1024EEEEELb0ELb0EEEvNS_9BwdParamsE,"a",@progbits
	.sectionflags	@""
	.align	4
.nv.constant0._ZN10layer_norm22ln_bwd_finalize_kernelINS_22Kernel_traits_finalizeILj2560Ef13__nv_bfloat16fS2_fjLb0ELj1024ELj4ENS_18Kernel_traits_baseILj2560EfS2_fS2_fjLj1024EEEEELb0ELb0EEEvNS_9BwdParamsE:
	.zero		1192


//--------------------- .nv.constant0._ZN10layer_norm40ln_parallel_residual_bwd_finalize_kernelINS_22Kernel_traits_finalizeILj2560Ef13__nv_bfloat16fS2_fjLb0ELj1024ELj4ENS_18Kernel_traits_baseILj2560EfS2_fS2_fjLj1024EEEEELb0EEEvNS_9BwdParamsE --------------------------
	.section	.nv.constant0._ZN10layer_norm40ln_parallel_residual_bwd_finalize_kernelINS_22Kernel_traits_finalizeILj2560Ef13__nv_bfloat16fS2_fjLb0ELj1024ELj4ENS_18Kernel_traits_baseILj2560EfS2_fS2_fjLj1024EEEEELb0EEEvNS_9BwdParamsE,"a",@progbits
	.sectionflags	@""
	.align	4
.nv.constant0._ZN10layer_norm40ln_parallel_residual_bwd_finalize_kernelINS_22Kernel_traits_finalizeILj2560Ef13__nv_bfloat16fS2_fjLb0ELj1024ELj4ENS_18Kernel_traits_baseILj2560EfS2_fS2_fjLj1024EEEEELb0EEEvNS_9BwdParamsE:
	.zero		1192


//--------------------- .nv.constant0._ZN10layer_norm31ln_parallel_residual_bwd_kernelINS_13Kernel_traitsIf13__nv_bfloat16fS2_fjLj2560ELj1ELj1ELj4ELj8ENS_18Kernel_traits_baseILj2560EfS2_fS2_fjLj128EEEEELb1ELb1ELb0EEEvNS_9BwdParamsE --------------------------
	.section	.nv.constant0._ZN10layer_norm31ln_parallel_residual_bwd_kernelINS_13Kernel_traitsIf13__nv_bfloat16fS2_fjLj2560ELj1ELj1ELj4ELj8ENS_18Kernel_traits_baseILj2560EfS2_fS2_fjLj128EEEEELb1ELb1ELb0EEEvNS_9BwdParamsE,"a",@progbits
	.sectionflags	@""
	.align	4
.nv.constant0._ZN10layer_norm31ln_parallel_residual_bwd_kernelINS_13Kernel_traitsIf13__nv_bfloat16fS2_fjLj2560ELj1ELj1ELj4ELj8ENS_18Kernel_traits_baseILj2560EfS2_fS2_fjLj128EEEEELb1ELb1ELb0EEEvNS_9BwdParamsE:
	.zero		1192


//--------------------- .nv.constant0._ZN10layer_norm22ln_bwd_finalize_kernelINS_22Kernel_traits_finalizeILj2560Ef13__nv_bfloat16fS2_fjLb0ELj1024ELj4ENS_18Kernel_traits_baseILj2560EfS2_fS2_fjLj1024EEEEELb0ELb1EEEvNS_9BwdParamsE --------------------------
	.section	.nv.constant0._ZN10layer_norm22ln_bwd_finalize_kernelINS_22Kernel_traits_finalizeILj2560Ef13__nv_bfloat16fS2_fjLb0ELj1024ELj4ENS_18Kernel_traits_baseILj2560EfS2_fS2_fjLj1024EEEEELb0ELb1EEEvNS_9BwdParamsE,"a",@progbits
	.sectionflags	@""
	.align	4
.nv.constant0._ZN10layer_norm22ln_bwd_finalize_kernelINS_22Kernel_traits_finalizeILj2560Ef13__nv_bfloat16fS2_fjLb0ELj1024ELj4ENS_18Kernel_traits_baseILj2560EfS2_fS2_fjLj1024EEEEELb0ELb1EEEvNS_9BwdParamsE:
	.zero		1192


//--------------------- .nv.constant0._ZN10layer_norm40ln_parallel_residual_bwd_finalize_kernelINS_22Kernel_traits_finalizeILj2560Ef13__nv_bfloat16fS2_fjLb0ELj1024ELj4ENS_18Kernel_traits_baseILj2560EfS2_fS2_fjLj1024EEEEELb1EEEvNS_9BwdParamsE --------------------------
	.section	.nv.constant0._ZN10layer_norm40ln_parallel_residual_bwd_finalize_kernelINS_22Kernel_traits_finalizeILj2560Ef13__nv_bfloat16fS2_fjLb0ELj1024ELj4ENS_18Kernel_traits_baseILj2560EfS2_fS2_fjLj1024EEEEELb1EEEvNS_9BwdParamsE,"a",@progbits
	.sectionflags	@""
	.align	4
.nv.constant0._ZN10layer_norm40ln_parallel_residual_bwd_finalize_kernelINS_22Kernel_traits_finalizeILj2560Ef13__nv_bfloat16fS2_fjLb0ELj1024ELj4ENS_18Kernel_traits_baseILj2560EfS2_fS2_fjLj1024EEEEELb1EEEvNS_9BwdParamsE:
	.zero		1192


//--------------------- .nv.constant0._ZN10layer_norm31ln_parallel_residual_bwd_kernelINS_13Kernel_traitsIf13__nv_bfloat16fS2_fjLj2560ELj1ELj1ELj4ELj8ENS_18Kernel_traits_baseILj2560EfS2_fS2_fjLj128EEEEELb1ELb1ELb1EEEvNS_9BwdParamsE --------------------------
	.section	.nv.constant0._ZN10layer_norm31ln_parallel_residual_bwd_kernelINS_13Kernel_traitsIf13__nv_bfloat16fS2_fjLj2560ELj1ELj1ELj4ELj8ENS_18Kernel_traits_baseILj2560EfS2_fS2_fjLj128EEEEELb1ELb1ELb1EEEvNS_9BwdParamsE,"a",@progbits
	.sectionflags	@""
	.align	4
.nv.constant0._ZN10layer_norm31ln_parallel_residual_bwd_kernelINS_13Kernel_traitsIf13__nv_bfloat16fS2_fjLj2560ELj1ELj1ELj4ELj8ENS_18Kernel_traits_baseILj2560EfS2_fS2_fjLj128EEEEELb1ELb1ELb1EEEvNS_9BwdParamsE:
	.zero		1192


//--------------------- .nv.constant0._ZN10layer_norm31ln_parallel_residual_bwd_kernelINS_13Kernel_traitsIf6__halfS2_S2_fjLj2560ELj1ELj1ELj4ELj8ENS_18Kernel_traits_baseILj2560EfS2_S2_S2_fjLj128EEEEELb0ELb0ELb0EEEvNS_9BwdParamsE --------------------------
	.section	.nv.constant0._ZN10layer_norm31ln_parallel_residual_bwd_kernelINS_13Kernel_traitsIf6__halfS2_S2_fjLj2560ELj1ELj1ELj4ELj8ENS_18Kernel_traits_baseILj2560EfS2_S2_S2_fjLj128EEEEELb0ELb0ELb0EEEvNS_9BwdParamsE,"a",@progbits
	.sectionflags	@""
	.align	4
.nv.constant0._ZN10layer_norm31ln_parallel_residual_bwd_kernelINS_13Kernel_traitsIf6__halfS2_S2_fjLj2560ELj1ELj1ELj4ELj8ENS_18Kernel_traits_baseILj2560EfS2_S2_S2_fjLj128EEEEELb0ELb0ELb0EEEvNS_9BwdParamsE:
	.zero		1192


//--------------------- .nv.constant0._ZN10layer_norm31ln_parallel_residual_bwd_kernelINS_13Kernel_traitsIf6__halfS2_S2_fjLj2560ELj1ELj1ELj4ELj8ENS_18Kernel_traits_baseILj2560EfS2_S2_S2_fjLj128EEEEELb0ELb0ELb1EEEvNS_9BwdParamsE --------------------------
	.section	.nv.constant0._ZN10layer_norm31ln_parallel_residual_bwd_kernelINS_13Kernel_traitsIf6__halfS2_S2_fjLj2560ELj1ELj1ELj4ELj8ENS_18Kernel_traits_baseILj2560EfS2_S2_S2_fjLj128EEEEELb0ELb0ELb1EEEvNS_9BwdParamsE,"a",@progbits
	.sectionflags	@""
	.align	4
.nv.constant0._ZN10layer_norm31ln_parallel_residual_bwd_kernelINS_13Kernel_traitsIf6__halfS2_S2_fjLj2560ELj1ELj1ELj4ELj8ENS_18Kernel_traits_baseILj2560EfS2_S2_S2_fjLj128EEEEELb0ELb0ELb1EEEvNS_9BwdParamsE:
	.zero		1192


//--------------------- .nv.constant0._ZN10layer_norm31ln_parallel_residual_bwd_kernelINS_13Kernel_traitsIf6__halfS2_S2_fjLj2560ELj1ELj1ELj4ELj8ENS_18Kernel_traits_baseILj2560EfS2_S2_S2_fjLj128EEEEELb0ELb1ELb0EEEvNS_9BwdParamsE --------------------------
	.section	.nv.constant0._ZN10layer_norm31ln_parallel_residual_bwd_kernelINS_13Kernel_traitsIf6__halfS2_S2_fjLj2560ELj1ELj1ELj4ELj8ENS_18Kernel_traits_baseILj2560EfS2_S2_S2_fjLj128EEEEELb0ELb1ELb0EEEvNS_9BwdParamsE,"a",@progbits
	.sectionflags	@""
	.align	4
.nv.constant0._ZN10layer_norm31ln_parallel_residual_bwd_kernelINS_13Kernel_traitsIf6__halfS2_S2_fjLj2560ELj1ELj1ELj4ELj8ENS_18Kernel_traits_baseILj2560EfS2_S2_S2_fjLj128EEEEELb0ELb1ELb0EEEvNS_9BwdParamsE:
	.zero		1192


//--------------------- .nv.constant0._ZN10layer_norm31ln_parallel_residual_bwd_kernelINS_13Kernel_traitsIf6__halfS2_S2_fjLj2560ELj1ELj1ELj4ELj8ENS_18Kernel_traits_baseILj2560EfS2_S2_S2_fjLj128EEEEELb0ELb1ELb1EEEvNS_9BwdParamsE --------------------------
	.section	.nv.constant0._ZN10layer_norm31ln_parallel_residual_bwd_kernelINS_13Kernel_traitsIf6__halfS2_S2_fjLj2560ELj1ELj1ELj4ELj8ENS_18Kernel_traits_baseILj2560EfS2_S2_S2_fjLj128EEEEELb0ELb1ELb1EEEvNS_9BwdParamsE,"a",@progbits
	.sectionflags	@""
	.align	4
.nv.constant0._ZN10layer_norm31ln_parallel_residual_bwd_kernelINS_13Kernel_traitsIf6__halfS2_S2_fjLj2560ELj1ELj1ELj4ELj8ENS_18Kernel_traits_baseILj2560EfS2_S2_S2_fjLj128EEEEELb0ELb1ELb1EEEvNS_9BwdParamsE:
	.zero		1192


//--------------------- .nv.constant0._ZN10layer_norm31ln_parallel_residual_bwd_kernelINS_13Kernel_traitsIf6__halfS2_S2_fjLj2560ELj1ELj1ELj4ELj8ENS_18Kernel_traits_baseILj2560EfS2_S2_S2_fjLj128EEEEELb1ELb0ELb0EEEvNS_9BwdParamsE --------------------------
	.section	.nv.constant0._ZN10layer_norm31ln_parallel_residual_bwd_kernelINS_13Kernel_traitsIf6__halfS2_S2_fjLj2560ELj1ELj1ELj4ELj8ENS_18Kernel_traits_baseILj2560EfS2_S2_S2_fjLj128EEEEELb1ELb0ELb0EEEvNS_9BwdParamsE,"a",@progbits
	.sectionflags	@""
	.align	4
.nv.constant0._ZN10layer_norm31ln_parallel_residual_bwd_kernelINS_13Kernel_traitsIf6__halfS2_S2_fjLj2560ELj1ELj1ELj4ELj8ENS_18Kernel_traits_baseILj2560EfS2_S2_S2_fjLj128EEEEELb1ELb0ELb0EEEvNS_9BwdParamsE:
	.zero		1192


//--------------------- .nv.constant0._ZN10layer_norm31ln_parallel_residual_bwd_kernelINS_13Kernel_traitsIf6__halfS2_S2_fjLj2560ELj1ELj1ELj4ELj8ENS_18Kernel_traits_baseILj2560EfS2_S2_S2_fjLj128EEEEELb1ELb0ELb1EEEvNS_9BwdParamsE --------------------------
	.section	.nv.constant0._ZN10layer_norm31ln_parallel_residual_bwd_kernelINS_13Kernel_traitsIf6__halfS2_S2_fjLj2560ELj1ELj1ELj4ELj8ENS_18Kernel_traits_baseILj2560EfS2_S2_S2_fjLj128EEEEELb1ELb0ELb1EEEvNS_9BwdParamsE,"a",@progbits
	.sectionflags	@""
	.align	4
.nv.constant0._ZN10layer_norm31ln_parallel_residual_bwd_kernelINS_13Kernel_traitsIf6__halfS2_S2_fjLj2560ELj1ELj1ELj4ELj8ENS_18Kernel_traits_baseILj2560EfS2_S2_S2_fjLj128EEEEELb1ELb0ELb1EEEvNS_9BwdParamsE:
	.zero		1192


//--------------------- .nv.constant0._ZN10layer_norm22ln_bwd_finalize_kernelINS_22Kernel_traits_finalizeILj2560Ef6__halfS2_S2_fjLb0ELj1024ELj4ENS_18Kernel_traits_baseILj2560EfS2_S2_S2_fjLj1024EEEEELb0ELb0EEEvNS_9BwdParamsE --------------------------
	.section	.nv.constant0._ZN10layer_norm22ln_bwd_finalize_kernelINS_22Kernel_traits_finalizeILj2560Ef6__halfS2_S2_fjLb0ELj1024ELj4ENS_18Kernel_traits_baseILj2560EfS2_S2_S2_fjLj1024EEEEELb0ELb0EEEvNS_9BwdParamsE,"a",@progbits
	.sectionflags	@""
	.align	4
.nv.constant0._ZN10layer_norm22ln_bwd_finalize_kernelINS_22Kernel_traits_finalizeILj2560Ef6__halfS2_S2_fjLb0ELj1024ELj4ENS_18Kernel_traits_baseILj2560EfS2_S2_S2_fjLj1024EEEEELb0ELb0EEEvNS_9BwdParamsE:
	.zero		1192


//--------------------- .nv.constant0._ZN10layer_norm40ln_parallel_residual_bwd_finalize_kernelINS_22Kernel_traits_finalizeILj2560Ef6__halfS2_S2_fjLb0ELj1024ELj4ENS_18Kernel_traits_baseILj2560EfS2_S2_S2_fjLj1024EEEEELb0EEEvNS_9BwdParamsE --------------------------
	.section	.nv.constant0._ZN10layer_norm40ln_parallel_residual_bwd_finalize_kernelINS_22Kernel_traits_finalizeILj2560Ef6__halfS2_S2_fjLb0ELj1024ELj4ENS_18Kernel_traits_baseILj2560EfS2_S2_S2_fjLj1024EEEEELb0EEEvNS_9BwdParamsE,"a",@progbits
	.sectionflags	@""
	.align	4
.nv.constant0._ZN10layer_norm40ln_parallel_residual_bwd_finalize_kernelINS_22Kernel_traits_finalizeILj2560Ef6__halfS2_S2_fjLb0ELj1024ELj4ENS_18Kernel_traits_baseILj2560EfS2_S2_S2_fjLj1024EEEEELb0EEEvNS_9BwdParamsE:
	.zero		1192


//--------------------- .nv.constant0._ZN10layer_norm31ln_parallel_residual_bwd_kernelINS_13Kernel_traitsIf6__halfS2_S2_fjLj2560ELj1ELj1ELj4ELj8ENS_18Kernel_traits_baseILj2560EfS2_S2_S2_fjLj128EEEEELb1ELb1ELb0EEEvNS_9BwdParamsE --------------------------
	.section	.nv.constant0._ZN10layer_norm31ln_parallel_residual_bwd_kernelINS_13Kernel_traitsIf6__halfS2_S2_fjLj2560ELj1ELj1ELj4ELj8ENS_18Kernel_traits_baseILj2560EfS2_S2_S2_fjLj128EEEEELb1ELb1ELb0EEEvNS_9BwdParamsE,"a",@progbits
	.sectionflags	@""
	.align	4
.nv.constant0._ZN10layer_norm31ln_parallel_residual_bwd_kernelINS_13Kernel_traitsIf6__halfS2_S2_fjLj2560ELj1ELj1ELj4ELj8ENS_18Kernel_traits_baseILj2560EfS2_S2_S2_fjLj128EEEEELb1ELb1ELb0EEEvNS_9BwdParamsE:
	.zero		1192


//--------------------- .nv.constant0._ZN10layer_norm22ln_bwd_finalize_kernelINS_22Kernel_traits_finalizeILj2560Ef6__halfS2_S2_fjLb0ELj1024ELj4ENS_18Kernel_traits_baseILj2560EfS2_S2_S2_fjLj1024EEEEELb0ELb1EEEvNS_9BwdParamsE --------------------------
	.section	.nv.constant0._ZN10layer_norm22ln_bwd_finalize_kernelINS_22Kernel_traits_finalizeILj2560Ef6__halfS2_S2_fjLb0ELj1024ELj4ENS_18Kernel_traits_baseILj2560EfS2_S2_S2_fjLj1024EEEEELb0ELb1EEEvNS_9BwdParamsE,"a",@progbits
	.sectionflags	@""
	.align	4
.nv.constant0._ZN10layer_norm22ln_bwd_finalize_kernelINS_22Kernel_traits_finalizeILj2560Ef6__halfS2_S2_fjLb0ELj1024ELj4ENS_18Kernel_traits_baseILj2560EfS2_S2_S2_fjLj1024EEEEELb0ELb1EEEvNS_9BwdParamsE:
	.zero		1192


//--------------------- .nv.constant0._ZN10layer_norm40ln_parallel_residual_bwd_finalize_kernelINS_22Kernel_traits_finalizeILj2560Ef6__halfS2_S2_fjLb0ELj1024ELj4ENS_18Kernel_traits_baseILj2560EfS2_S2_S2_fjLj1024EEEEELb1EEEvNS_9BwdParamsE --------------------------
	.section	.nv.constant0._ZN10layer_norm40ln_parallel_residual_bwd_finalize_kernelINS_22Kernel_traits_finalizeILj2560Ef6__halfS2_S2_fjLb0ELj1024ELj4ENS_18Kernel_traits_baseILj2560EfS2_S2_S2_fjLj1024EEEEELb1EEEvNS_9BwdParamsE,"a",@progbits
	.sectionflags	@""
	.align	4
.nv.constant0._ZN10layer_norm40ln_parallel_residual_bwd_finalize_kernelINS_22Kernel_traits_finalizeILj2560Ef6__halfS2_S2_fjLb0ELj1024ELj4ENS_18Kernel_traits_baseILj2560EfS2_S2_S2_fjLj1024EEEEELb1EEEvNS_9BwdParamsE:
	.zero		1192


//--------------------- .nv.constant0._ZN10layer_norm31ln_parallel_residual_bwd_kernelINS_13Kernel_traitsIf6__halfS2_S2_fjLj2560ELj1ELj1ELj4ELj8ENS_18Kernel_traits_baseILj2560EfS2_S2_S2_fjLj128EEEEELb1ELb1ELb1EEEvNS_9BwdParamsE --------------------------
	.section	.nv.constant0._ZN10layer_norm31ln_parallel_residual_bwd_kernelINS_13Kernel_traitsIf6__halfS2_S2_fjLj2560ELj1ELj1ELj4ELj8ENS_18Kernel_traits_baseILj2560EfS2_S2_S2_fjLj128EEEEELb1ELb1ELb1EEEvNS_9BwdParamsE,"a",@progbits
	.sectionflags	@""
	.align	4
.nv.constant0._ZN10layer_norm31ln_parallel_residual_bwd_kernelINS_13Kernel_traitsIf6__halfS2_S2_fjLj2560ELj1ELj1ELj4ELj8ENS_18Kernel_traits_baseILj2560EfS2_S2_S2_fjLj128EEEEELb1ELb1ELb1EEEvNS_9BwdParamsE:
	.zero		1192


//--------------------- .nv.constant0._ZN10layer_norm31ln_parallel_residual_bwd_kernelINS_13Kernel_traitsI6__halfS2_fS2_fjLj2560ELj1ELj1ELj4ELj8ENS_18Kernel_traits_baseILj2560ES2_S2_fS2_fjLj128EEEEELb0ELb0ELb0EEEvNS_9BwdParamsE --------------------------
	.section	.nv.constant0._ZN10layer_norm31ln_parallel_residual_bwd_kernelINS_13Kernel_traitsI6__halfS2_fS2_fjLj2560ELj1ELj1ELj4ELj8ENS_18Kernel_traits_baseILj2560ES2_S2_fS2_fjLj128EEEEELb0ELb0ELb0EEEvNS_9BwdParamsE,"a",@progbits
	.sectionflags	@""
	.align	4
.nv.constant0._ZN10layer_norm31ln_parallel_residual_bwd_kernelINS_13Kernel_traitsI6__halfS2_fS2_fjLj2560ELj1ELj1ELj4ELj8ENS_18Kernel_traits_baseILj2560ES2_S2_fS2_fjLj128EEEEELb0ELb0ELb0EEEvNS_9BwdParamsE:
	.zero		1192


//--------------------- .nv.constant0._ZN10layer_norm31ln_parallel_residual_bwd_kernelINS_13Kernel_traitsI6__halfS2_fS2_fjLj2560ELj1ELj1ELj4ELj8ENS_18Kernel_traits_baseILj2560ES2_S2_fS2_fjLj128EEEEELb0ELb0ELb1EEEvNS_9BwdParamsE --------------------------
	.section	.nv.constant0._ZN10layer_norm31ln_parallel_residual_bwd_kernelINS_13Kernel_traitsI6__halfS2_fS2_fjLj2560ELj1ELj1ELj4ELj8ENS_18Kernel_traits_baseILj2560ES2_S2_fS2_fjLj128EEEEELb0ELb0ELb1EEEvNS_9BwdParamsE,"a",@progbits
	.sectionflags	@""
	.align	4
.nv.constant0._ZN10layer_norm31ln_parallel_residual_bwd_kernelINS_13Kernel_traitsI6__halfS2_fS2_fjLj2560ELj1ELj1ELj4ELj8ENS_18Kernel_traits_baseILj2560ES2_S2_fS2_fjLj128EEEEELb0ELb0ELb1EEEvNS_9BwdParamsE:
	.zero		1192


//--------------------- .nv.constant0._ZN10layer_norm31ln_parallel_residual_bwd_kernelINS_13Kernel_traitsI6__halfS2_fS2_fjLj2560ELj1ELj1ELj4ELj8ENS_18Kernel_traits_baseILj2560ES2_S2_fS2_fjLj128EEEEELb0ELb1ELb0EEEvNS_9BwdParamsE --------------------------
	.section	.nv.constant0._ZN10layer_norm31ln_parallel_residual_bwd_kernelINS_13Kernel_traitsI6__halfS2_fS2_fjLj2560ELj1ELj1ELj4ELj8ENS_18Kernel_traits_baseILj2560ES2_S2_fS2_fjLj128EEEEELb0ELb1ELb0EEEvNS_9BwdParamsE,"a",@progbits
	.sectionflags	@""
	.align	4
.nv.constant0._ZN10layer_norm31ln_parallel_residual_bwd_kernelINS_13Kernel_traitsI6__halfS2_fS2_fjLj2560ELj1ELj1ELj4ELj8ENS_18Kernel_traits_baseILj2560ES2_S2_fS2_fjLj128EEEEELb0ELb1ELb0EEEvNS_9BwdParamsE:
	.zero		1192


//--------------------- .nv.constant0._ZN10layer_norm31ln_parallel_residual_bwd_kernelINS_13Kernel_traitsI6__halfS2_fS2_fjLj2560ELj1ELj1ELj4ELj8ENS_18Kernel_traits_baseILj2560ES2_S2_fS2_fjLj128EEEEELb0ELb1ELb1EEEvNS_9BwdParamsE --------------------------
	.section	.nv.constant0._ZN10layer_norm31ln_parallel_residual_bwd_kernelINS_13Kernel_traitsI6__halfS2_fS2_fjLj2560ELj1ELj1ELj4ELj8ENS_18Kernel_traits_baseILj2560ES2_S2_fS2_fjLj128EEEEELb0ELb1ELb1EEEvNS_9BwdParamsE,"a",@progbits
	.sectionflags	@""
	.align	4
.nv.constant0._ZN10layer_norm31ln_parallel_residual_bwd_kernelINS_13Kernel_traitsI6__halfS2_fS2_fjLj2560ELj1ELj1ELj4ELj8ENS_18Kernel_traits_baseILj2560ES2_S2_fS2_fjLj128EEEEELb0ELb1ELb1EEEvNS_9BwdParamsE:
	.zero		1192


//--------------------- .nv.constant0._ZN10layer_norm31ln_parallel_residual_bwd_kernelINS_13Kernel_traitsI6__halfS2_fS2_fjLj2560ELj1ELj1ELj4ELj8ENS_18Kernel_traits_baseILj2560ES2_S2_fS2_fjLj128EEEEELb1ELb0ELb0EEEvNS_9BwdParamsE --------------------------
	.section	.nv.constant0._ZN10layer_norm31ln_parallel_residual_bwd_kernelINS_13Kernel_traitsI6__halfS2_fS2_fjLj2560ELj1ELj1ELj4ELj8ENS_18Kernel_traits_baseILj2560ES2_S2_fS2_fjLj128EEEEELb1ELb0ELb0EEEvNS_9BwdParamsE,"a",@progbits
	.sectionflags	@""
	.align	4
.nv.constant0._ZN10layer_norm31ln_parallel_residual_bwd_kernelINS_13Kernel_traitsI6__halfS2_fS2_fjLj2560ELj1ELj1ELj4ELj8ENS_18Kernel_traits_baseILj2560ES2_S2_fS2_fjLj128EEEEELb1ELb0ELb0EEEvNS_9BwdParamsE:
	.zero		1192


//--------------------- .nv.constant0._ZN10layer_norm31ln_parallel_residual_bwd_kernelINS_13Kernel_traitsI6__halfS2_fS2_fjLj2560ELj1ELj1ELj4ELj8ENS_18Kernel_traits_baseILj2560ES2_S2_fS2_fjLj128EEEEELb1ELb0ELb1EEEvNS_9BwdParamsE --------------------------
	.section	.nv.constant0._ZN10layer_norm31ln_parallel_residual_bwd_kernelINS_13Kernel_traitsI6__halfS2_fS2_fjLj2560ELj1ELj1ELj4ELj8ENS_18Kernel_traits_baseILj2560ES2_S2_fS2_fjLj128EEEEELb1ELb0ELb1EEEvNS_9BwdParamsE,"a",@progbits
	.sectionflags	@""
	.align	4
.nv.constant0._ZN10layer_norm31ln_parallel_residual_bwd_kernelINS_13Kernel_traitsI6__halfS2_fS2_fjLj2560ELj1ELj1ELj4ELj8ENS_18Kernel_traits_baseILj2560ES2_S2_fS2_fjLj128EEEEELb1ELb0ELb1EEEvNS_9BwdParamsE:
	.zero		1192


//--------------------- .nv.constant0._ZN10layer_norm22ln_bwd_finalize_kernelINS_22Kernel_traits_finalizeILj2560E6__halfS2_fS2_fjLb0ELj1024ELj4ENS_18Kernel_traits_baseILj2560ES2_S2_fS2_fjLj1024EEEEELb0ELb0EEEvNS_9BwdParamsE --------------------------
	.section	.nv.constant0._ZN10layer_norm22ln_bwd_finalize_kernelINS_22Kernel_traits_finalizeILj2560E6__halfS2_fS2_fjLb0ELj1024ELj4ENS_18Kernel_traits_baseILj2560ES2_S2_fS2_fjLj1024EEEEELb0ELb0EEEvNS_9BwdParamsE,"a",@progbits
	.sectionflags	@""
	.align	4
.nv.constant0._ZN10layer_norm22ln_bwd_finalize_kernelINS_22Kernel_traits_finalizeILj2560E6__halfS2_fS2_fjLb0ELj1024ELj4ENS_18Kernel_traits_baseILj2560ES2_S2_fS2_fjLj1024EEEEELb0ELb0EEEvNS_9BwdParamsE:
	.zero		1192


//--------------------- .nv.constant0._ZN10layer_norm40ln_parallel_residual_bwd_finalize_kernelINS_22Kernel_traits_finalizeILj2560E6__halfS2_fS2_fjLb0ELj1024ELj4ENS_18Kernel_traits_baseILj2560ES2_S2_fS2_fjLj1024EEEEELb0EEEvNS_9BwdParamsE --------------------------
	.section	.nv.constant0._ZN10layer_norm40ln_parallel_residual_bwd_finalize_kernelINS_22Kernel_traits_finalizeILj2560E6__halfS2_fS2_fjLb0ELj1024ELj4ENS_18Kernel_traits_baseILj2560ES2_S2_fS2_fjLj1024EEEEELb0EEEvNS_9BwdParamsE,"a",@progbits
	.sectionflags	@""
	.align	4
.nv.constant0._ZN10layer_norm40ln_parallel_residual_bwd_finalize_kernelINS_22Kernel_traits_finalizeILj2560E6__halfS2_fS2_fjLb0ELj1024ELj4ENS_18Kernel_traits_baseILj2560ES2_S2_fS2_fjLj1024EEEEELb0EEEvNS_9BwdParamsE:
	.zero		1192


//--------------------- .nv.constant0._ZN10layer_norm31ln_parallel_residual_bwd_kernelINS_13Kernel_traitsI6__halfS2_fS2_fjLj2560ELj1ELj1ELj4ELj8ENS_18Kernel_traits_baseILj2560ES2_S2_fS2_fjLj128EEEEELb1ELb1ELb0EEEvNS_9BwdParamsE --------------------------
	.section	.nv.constant0._ZN10layer_norm31ln_parallel_residual_bwd_kernelINS_13Kernel_traitsI6__halfS2_fS2_fjLj2560ELj1ELj1ELj4ELj8ENS_18Kernel_traits_baseILj2560ES2_S2_fS2_fjLj128EEEEELb1ELb1ELb0EEEvNS_9BwdParamsE,"a",@progbits
	.sectionflags	@""
	.align	4
.nv.constant0._ZN10layer_norm31ln_parallel_residual_bwd_kernelINS_13Kernel_traitsI6__halfS2_fS2_fjLj2560ELj1ELj1ELj4ELj8ENS_18Kernel_traits_baseILj2560ES2_S2_fS2_fjLj128EEEEELb1ELb1ELb0EEEvNS_9BwdParamsE:
	.zero		1192


//--------------------- .nv.constant0._ZN10layer_norm22ln_bwd_finalize_kernelINS_22Kernel_traits_finalizeILj2560E6__halfS2_fS2_fjLb0ELj1024ELj4ENS_18Kernel_traits_baseILj2560ES2_S2_fS2_fjLj1024EEEEELb0ELb1EEEvNS_9BwdParamsE --------------------------
	.section	.nv.constant0._ZN10layer_norm22ln_bwd_finalize_kernelINS_22Kernel_traits_finalizeILj2560E6__halfS2_fS2_fjLb0ELj1024ELj4ENS_18Kernel_traits_baseILj2560ES2_S2_fS2_fjLj1024EEEEELb0ELb1EEEvNS_9BwdParamsE,"a",@progbits
	.sectionflags	@""
	.align	4
.nv.constant0._ZN10layer_norm22ln_bwd_finalize_kernelINS_22Kernel_traits_finalizeILj2560E6__halfS2_fS2_fjLb0ELj1024ELj4ENS_18Kernel_traits_baseILj2560ES2_S2_fS2_fjLj1024EEEEELb0ELb1EEEvNS_9BwdParamsE:
	.zero		1192


//--------------------- .nv.constant0._ZN10layer_norm40ln_parallel_residual_bwd_finalize_kernelINS_22Kernel_traits_finalizeILj2560E6__halfS2_fS2_fjLb0ELj1024ELj4ENS_18Kernel_traits_baseILj2560ES2_S2_fS2_fjLj1024EEEEELb1EEEvNS_9BwdParamsE --------------------------
	.section	.nv.constant0._ZN10layer_norm40ln_parallel_residual_bwd_finalize_kernelINS_22Kernel_traits_finalizeILj2560E6__halfS2_fS2_fjLb0ELj1024ELj4ENS_18Kernel_traits_baseILj2560ES2_S2_fS2_fjLj1024EEEEELb1EEEvNS_9BwdParamsE,"a",@progbits
	.sectionflags	@""
	.align	4
.nv.constant0._ZN10layer_norm40ln_parallel_residual_bwd_finalize_kernelINS_22Kernel_traits_finalizeILj2560E6__halfS2_fS2_fjLb0ELj1024ELj4ENS_18Kernel_traits_baseILj2560ES2_S2_fS2_fjLj1024EEEEELb1EEEvNS_9BwdParamsE:
	.zero		1192


//--------------------- .nv.constant0._ZN10layer_norm31ln_parallel_residual_bwd_kernelINS_13Kernel_traitsI6__halfS2_fS2_fjLj2560ELj1ELj1ELj4ELj8ENS_18Kernel_traits_baseILj2560ES2_S2_fS2_fjLj128EEEEELb1ELb1ELb1EEEvNS_9BwdParamsE --------------------------
	.section	.nv.constant0._ZN10layer_norm31ln_parallel_residual_bwd_kernelINS_13Kernel_traitsI6__halfS2_fS2_fjLj2560ELj1ELj1ELj4ELj8ENS_18Kernel_traits_baseILj2560ES2_S2_fS2_fjLj128EEEEELb1ELb1ELb1EEEvNS_9BwdParamsE,"a",@progbits
	.sectionflags	@""
	.align	4
.nv.constant0._ZN10layer_norm31ln_parallel_residual_bwd_kernelINS_13Kernel_traitsI6__halfS2_fS2_fjLj2560ELj1ELj1ELj4ELj8ENS_18Kernel_traits_baseILj2560ES2_S2_fS2_fjLj128EEEEELb1ELb1ELb1EEEvNS_9BwdParamsE:
	.zero		1192


//--------------------- .nv.constant0._ZN10layer_norm31ln_parallel_residual_bwd_kernelINS_13Kernel_traitsIf6__halffS2_fjLj2560ELj1ELj1ELj4ELj8ENS_18Kernel_traits_baseILj2560EfS2_fS2_fjLj128EEEEELb0ELb0ELb0EEEvNS_9BwdParamsE --------------------------
	.section	.nv.constant0._ZN10layer_norm31ln_parallel_residual_bwd_kernelINS_13Kernel_traitsIf6__halffS2_fjLj2560ELj1ELj1ELj4ELj8ENS_18Kernel_traits_baseILj2560EfS2_fS2_fjLj128EEEEELb0ELb0ELb0EEEvNS_9BwdParamsE,"a",@progbits
	.sectionflags	@""
	.align	4
.nv.constant0._ZN10layer_norm31ln_parallel_residual_bwd_kernelINS_13Kernel_traitsIf6__halffS2_fjLj2560ELj1ELj1ELj4ELj8ENS_18Kernel_traits_baseILj2560EfS2_fS2_fjLj128EEEEELb0ELb0ELb0EEEvNS_9BwdParamsE:
	.zero		1192


//--------------------- .nv.constant0._ZN10layer_norm31ln_parallel_residual_bwd_kernelINS_13Kernel_traitsIf6__halffS2_fjLj2560ELj1ELj1ELj4ELj8ENS_18Kernel_traits_baseILj2560EfS2_fS2_fjLj128EEEEELb0ELb0ELb1EEEvNS_9BwdParamsE --------------------------
	.section	.nv.constant0._ZN10layer_norm31ln_parallel_residual_bwd_kernelINS_13Kernel_traitsIf6__halffS2_fjLj2560ELj1ELj1ELj4ELj8ENS_18Kernel_traits_baseILj2560EfS2_fS2_fjLj128EEEEELb0ELb0ELb1EEEvNS_9BwdParamsE,"a",@progbits
	.sectionflags	@""
	.align	4
.nv.constant0._ZN10layer_norm31ln_parallel_residual_bwd_kernelINS_13Kernel_traitsIf6__halffS2_fjLj2560ELj1ELj1ELj4ELj8ENS_18Kernel_traits_baseILj2560EfS2_fS2_fjLj128EEEEELb0ELb0ELb1EEEvNS_9BwdParamsE:
	.zero		1192


//--------------------- .nv.constant0._ZN10layer_norm31ln_parallel_residual_bwd_kernelINS_13Kernel_traitsIf6__halffS2_fjLj2560ELj1ELj1ELj4ELj8ENS_18Kernel_traits_baseILj2560EfS2_fS2_fjLj128EEEEELb0ELb1ELb0EEEvNS_9BwdParamsE --------------------------
	.section	.nv.constant0._ZN10layer_norm31ln_parallel_residual_bwd_kernelINS_13Kernel_traitsIf6__halffS2_fjLj2560ELj1ELj1ELj4ELj8ENS_18Kernel_traits_baseILj2560EfS2_fS2_fjLj128EEEEELb0ELb1ELb0EEEvNS_9BwdParamsE,"a",@progbits
	.sectionflags	@""
	.align	4
.nv.constant0._ZN10layer_norm31ln_parallel_residual_bwd_kernelINS_13Kernel_traitsIf6__halffS2_fjLj2560ELj1ELj1ELj4ELj8ENS_18Kernel_traits_baseILj2560EfS2_fS2_fjLj128EEEEELb0ELb1ELb0EEEvNS_9BwdParamsE:
	.zero		1192


//--------------------- .nv.constant0._ZN10layer_norm31ln_parallel_residual_bwd_kernelINS_13Kernel_traitsIf6__halffS2_fjLj2560ELj1ELj1ELj4ELj8ENS_18Kernel_traits_baseILj2560EfS2_fS2_fjLj128EEEEELb0ELb1ELb1EEEvNS_9BwdParamsE --------------------------
	.section	.nv.constant0._ZN10layer_norm31ln_parallel_residual_bwd_kernelINS_13Kernel_traitsIf6__halffS2_fjLj2560ELj1ELj1ELj4ELj8ENS_18Kernel_traits_baseILj2560EfS2_fS2_fjLj128EEEEELb0ELb1ELb1EEEvNS_9BwdParamsE,"a",@progbits
	.sectionflags	@""
	.align	4
.nv.constant0._ZN10layer_norm31ln_parallel_residual_bwd_kernelINS_13Kernel_traitsIf6__halffS2_fjLj2560ELj1ELj1ELj4ELj8ENS_18Kernel_traits_baseILj2560EfS2_fS2_fjLj128EEEEELb0ELb1ELb1EEEvNS_9BwdParamsE:
	.zero		1192


//--------------------- .nv.constant0._ZN10layer_norm31ln_parallel_residual_bwd_kernelINS_13Kernel_traitsIf6__halffS2_fjLj2560ELj1ELj1ELj4ELj8ENS_18Kernel_traits_baseILj2560EfS2_fS2_fjLj128EEEEELb1ELb0ELb0EEEvNS_9BwdParamsE --------------------------
	.section	.nv.constant0._ZN10layer_norm31ln_parallel_residual_bwd_kernelINS_13Kernel_traitsIf6__halffS2_fjLj2560ELj1ELj1ELj4ELj8ENS_18Kernel_traits_baseILj2560EfS2_fS2_fjLj128EEEEELb1ELb0ELb0EEEvNS_9BwdParamsE,"a",@progbits
	.sectionflags	@""
	.align	4
.nv.constant0._ZN10layer_norm31ln_parallel_residual_bwd_kernelINS_13Kernel_traitsIf6__halffS2_fjLj2560ELj1ELj1ELj4ELj8ENS_18Kernel_traits_baseILj2560EfS2_fS2_fjLj128EEEEELb1ELb0ELb0EEEvNS_9BwdParamsE:
	.zero		1192


//--------------------- .nv.constant0._ZN10layer_norm31ln_parallel_residual_bwd_kernelINS_13Kernel_traitsIf6__halffS2_fjLj2560ELj1ELj1ELj4ELj8ENS_18Kernel_traits_baseILj2560EfS2_fS2_fjLj128EEEEELb1ELb0ELb1EEEvNS_9BwdParamsE --------------------------
	.section	.nv.constant0._ZN10layer_norm31ln_parallel_residual_bwd_kernelINS_13Kernel_traitsIf6__halffS2_fjLj2560ELj1ELj1ELj4ELj8ENS_18Kernel_traits_baseILj2560EfS2_fS2_fjLj128EEEEELb1ELb0ELb1EEEvNS_9BwdParamsE,"a",@progbits
	.sectionflags	@""
	.align	4
.nv.constant0._ZN10layer_norm31ln_parallel_residual_bwd_kernelINS_13Kernel_traitsIf6__halffS2_fjLj2560ELj1ELj1ELj4ELj8ENS_18Kernel_traits_baseILj2560EfS2_fS2_fjLj128EEEEELb1ELb0ELb1EEEvNS_9BwdParamsE:
	.zero		1192


//--------------------- .nv.constant0._ZN10layer_norm22ln_bwd_finalize_kernelINS_22Kernel_traits_finalizeILj2560Ef6__halffS2_fjLb0ELj1024ELj4ENS_18Kernel_traits_baseILj2560EfS2_fS2_fjLj1024EEEEELb0ELb0EEEvNS_9BwdParamsE --------------------------
	.section	.nv.constant0._ZN10layer_norm22ln_bwd_finalize_kernelINS_22Kernel_traits_finalizeILj2560Ef6__halffS2_fjLb0ELj1024ELj4ENS_18Kernel_traits_baseILj2560EfS2_fS2_fjLj1024EEEEELb0ELb0EEEvNS_9BwdParamsE,"a",@progbits
	.sectionflags	@""
	.align	4
.nv.constant0._ZN10layer_norm22ln_bwd_finalize_kernelINS_22Kernel_traits_finalizeILj2560Ef6__halffS2_fjLb0ELj1024ELj4ENS_18Kernel_traits_baseILj2560EfS2_fS2_fjLj1024EEEEELb0ELb0EEEvNS_9BwdParamsE:
	.zero		1192


//--------------------- .nv.constant0._ZN10layer_norm40ln_parallel_residual_bwd_finalize_kernelINS_22Kernel_traits_finalizeILj2560Ef6__halffS2_fjLb0ELj1024ELj4ENS_18Kernel_traits_baseILj2560EfS2_fS2_fjLj1024EEEEELb0EEEvNS_9BwdParamsE --------------------------
	.section	.nv.constant0._ZN10layer_norm40ln_parallel_residual_bwd_finalize_kernelINS_22Kernel_traits_finalizeILj2560Ef6__halffS2_fjLb0ELj1024ELj4ENS_18Kernel_traits_baseILj2560EfS2_fS2_fjLj1024EEEEELb0EEEvNS_9BwdParamsE,"a",@progbits
	.sectionflags	@""
	.align	4
.nv.constant0._ZN10layer_norm40ln_parallel_residual_bwd_finalize_kernelINS_22Kernel_traits_finalizeILj2560Ef6__halffS2_fjLb0ELj1024ELj4ENS_18Kernel_traits_baseILj2560EfS2_fS2_fjLj1024EEEEELb0EEEvNS_9BwdParamsE:
	.zero		1192


//--------------------- .nv.constant0._ZN10layer_norm31ln_parallel_residual_bwd_kernelINS_13Kernel_traitsIf6__halffS2_fjLj2560ELj1ELj1ELj4ELj8ENS_18Kernel_traits_baseILj2560EfS2_fS2_fjLj128EEEEELb1ELb1ELb0EEEvNS_9BwdParamsE --------------------------
	.section	.nv.constant0._ZN10layer_norm31ln_parallel_residual_bwd_kernelINS_13Kernel_traitsIf6__halffS2_fjLj2560ELj1ELj1ELj4ELj8ENS_18Kernel_traits_baseILj2560EfS2_fS2_fjLj128EEEEELb1ELb1ELb0EEEvNS_9BwdParamsE,"a",@progbits
	.sectionflags	@""
	.align	4
.nv.constant0._ZN10layer_norm31ln_parallel_residual_bwd_kernelINS_13Kernel_traitsIf6__halffS2_fjLj2560ELj1ELj1ELj4ELj8ENS_18Kernel_traits_baseILj2560EfS2_fS2_fjLj128EEEEELb1ELb1ELb0EEEvNS_9BwdParamsE:
	.zero		1192


//--------------------- .nv.constant0._ZN10layer_norm22ln_bwd_finalize_kernelINS_22Kernel_traits_finalizeILj2560Ef6__halffS2_fjLb0ELj1024ELj4ENS_18Kernel_traits_baseILj2560EfS2_fS2_fjLj1024EEEEELb0ELb1EEEvNS_9BwdParamsE --------------------------
	.section	.nv.constant0._ZN10layer_norm22ln_bwd_finalize_kernelINS_22Kernel_traits_finalizeILj2560Ef6__halffS2_fjLb0ELj1024ELj4ENS_18Kernel_traits_baseILj2560EfS2_fS2_fjLj1024EEEEELb0ELb1EEEvNS_9BwdParamsE,"a",@progbits
	.sectionflags	@""
	.align	4
.nv.constant0._ZN10layer_norm22ln_bwd_finalize_kernelINS_22Kernel_traits_finalizeILj2560Ef6__halffS2_fjLb0ELj1024ELj4ENS_18Kernel_traits_baseILj2560EfS2_fS2_fjLj1024EEEEELb0ELb1EEEvNS_9BwdParamsE:
	.zero		1192


//--------------------- .nv.constant0._ZN10layer_norm40ln_parallel_residual_bwd_finalize_kernelINS_22Kernel_traits_finalizeILj2560Ef6__halffS2_fjLb0ELj1024ELj4ENS_18Kernel_traits_baseILj2560EfS2_fS2_fjLj1024EEEEELb1EEEvNS_9BwdParamsE --------------------------
	.section	.nv.constant0._ZN10layer_norm40ln_parallel_residual_bwd_finalize_kernelINS_22Kernel_traits_finalizeILj2560Ef6__halffS2_fjLb0ELj1024ELj4ENS_18Kernel_traits_baseILj2560EfS2_fS2_fjLj1024EEEEELb1EEEvNS_9BwdParamsE,"a",@progbits
	.sectionflags	@""
	.align	4
.nv.constant0._ZN10layer_norm40ln_parallel_residual_bwd_finalize_kernelINS_22Kernel_traits_finalizeILj2560Ef6__halffS2_fjLb0ELj1024ELj4ENS_18Kernel_traits_baseILj2560EfS2_fS2_fjLj1024EEEEELb1EEEvNS_9BwdParamsE:
	.zero		1192


//--------------------- .nv.constant0._ZN10layer_norm31ln_parallel_residual_bwd_kernelINS_13Kernel_traitsIf6__halffS2_fjLj2560ELj1ELj1ELj4ELj8ENS_18Kernel_traits_baseILj2560EfS2_fS2_fjLj128EEEEELb1ELb1ELb1EEEvNS_9BwdParamsE --------------------------
	.section	.nv.constant0._ZN10layer_norm31ln_parallel_residual_bwd_kernelINS_13Kernel_traitsIf6__halffS2_fjLj2560ELj1ELj1ELj4ELj8ENS_18Kernel_traits_baseILj2560EfS2_fS2_fjLj128EEEEELb1ELb1ELb1EEEvNS_9BwdParamsE,"a",@progbits
	.sectionflags	@""
	.align	4
.nv.constant0._ZN10layer_norm31ln_parallel_residual_bwd_kernelINS_13Kernel_traitsIf6__halffS2_fjLj2560ELj1ELj1ELj4ELj8ENS_18Kernel_traits_baseILj2560EfS2_fS2_fjLj128EEEEELb1ELb1ELb1EEEvNS_9BwdParamsE:
	.zero		1192


//--------------------- .nv.constant0._ZN10layer_norm31ln_parallel_residual_bwd_kernelINS_13Kernel_traitsI6__halfffffjLj2560ELj1ELj1ELj4ELj16ENS_18Kernel_traits_baseILj2560ES2_ffffjLj128EEEEELb0ELb0ELb0EEEvNS_9BwdParamsE --------------------------
	.section	.nv.constant0._ZN10layer_norm31ln_parallel_residual_bwd_kernelINS_13Kernel_traitsI6__halfffffjLj2560ELj1ELj1ELj4ELj16ENS_18Kernel_traits_baseILj2560ES2_ffffjLj128EEEEELb0ELb0ELb0EEEvNS_9BwdParamsE,"a",@progbits
	.sectionflags	@""
	.align	4
.nv.constant0._ZN10layer_norm31ln_parallel_residual_bwd_kernelINS_13Kernel_traitsI6__halfffffjLj2560ELj1ELj1ELj4ELj16ENS_18Kernel_traits_baseILj2560ES2_ffffjLj128EEEEELb0ELb0ELb0EEEvNS_9BwdParamsE:
	.zero		1192


//--------------------- .nv.constant0._ZN10layer_norm31ln_parallel_residual_bwd_kernelINS_13Kernel_traitsI6__halfffffjLj2560ELj1ELj1ELj4ELj16ENS_18Kernel_traits_baseILj2560ES2_ffffjLj128EEEEELb0ELb0ELb1EEEvNS_9BwdParamsE --------------------------
	.section	.nv.constant0._ZN10layer_norm31ln_parallel_residual_bwd_kernelINS_13Kernel_traitsI6__halfffffjLj2560ELj1ELj1ELj4ELj16ENS_18Kernel_traits_baseILj2560ES2_ffffjLj128EEEEELb0ELb0ELb1EEEvNS_9BwdParamsE,"a",@progbits
	.sectionflags	@""
	.align	4
.nv.constant0._ZN10layer_norm31ln_parallel_residual_bwd_kernelINS_13Kernel_traitsI6__halfffffjLj2560ELj1ELj1ELj4ELj16ENS_18Kernel_traits_baseILj2560ES2_ffffjLj128EEEEELb0ELb0ELb1EEEvNS_9BwdParamsE:
	.zero		1192


//--------------------- .nv.constant0._ZN10layer_norm31ln_parallel_residual_bwd_kernelINS_13Kernel_traitsI6__halfffffjLj2560ELj1ELj1ELj4ELj16ENS_18Kernel_traits_baseILj2560ES2_ffffjLj128EEEEELb0ELb1ELb0EEEvNS_9BwdParamsE --------------------------
	.section	.nv.constant0._ZN10layer_norm31ln_parallel_residual_bwd_kernelINS_13Kernel_traitsI6__halfffffjLj2560ELj1ELj1ELj4ELj16ENS_18Kernel_traits_baseILj2560ES2_ffffjLj128EEEEELb0ELb1ELb0EEEvNS_9BwdParamsE,"a",@progbits
	.sectionflags	@""
	.align	4
.nv.constant0._ZN10layer_norm31ln_parallel_residual_bwd_kernelINS_13Kernel_traitsI6__halfffffjLj2560ELj1ELj1ELj4ELj16ENS_18Kernel_traits_baseILj2560ES2_ffffjLj128EEEEELb0ELb1ELb0EEEvNS_9BwdParamsE:
	.zero		1192


//--------------------- .nv.constant0._ZN10layer_norm31ln_parallel_residual_bwd_kernelINS_13Kernel_traitsI6__halfffffjLj2560ELj1ELj1ELj4ELj16ENS_18Kernel_traits_baseILj2560ES2_ffffjLj128EEEEELb0ELb1ELb1EEEvNS_9BwdParamsE --------------------------
	.section	.nv.constant0._ZN10layer_norm31ln_parallel_residual_bwd_kernelINS_13Kernel_traitsI6__halfffffjLj2560ELj1ELj1ELj4ELj16ENS_18Kernel_traits_baseILj2560ES2_ffffjLj128EEEEELb0ELb1ELb1EEEvNS_9BwdParamsE,"a",@progbits
	.sectionflags	@""
	.align	4
.nv.constant0._ZN10layer_norm31ln_parallel_residual_bwd_kernelINS_13Kernel_traitsI6__halfffffjLj2560ELj1ELj1ELj4ELj16ENS_18Kernel_traits_baseILj2560ES2_ffffjLj128EEEEELb0ELb1ELb1EEEvNS_9BwdParamsE:
	.zero		1192


//--------------------- .nv.constant0._ZN10layer_norm31ln_parallel_residual_bwd_kernelINS_13Kernel_traitsI6__halfffffjLj2560ELj1ELj1ELj4ELj16ENS_18Kernel_traits_baseILj2560ES2_ffffjLj128EEEEELb1ELb0ELb0EEEvNS_9BwdParamsE --------------------------
	.section	.nv.constant0._ZN10layer_norm31ln_parallel_residual_bwd_kernelINS_13Kernel_traitsI6__halfffffjLj2560ELj1ELj1ELj4ELj16ENS_18Kernel_traits_baseILj2560ES2_ffffjLj128EEEEELb1ELb0ELb0EEEvNS_9BwdParamsE,"a",@progbits
	.sectionflags	@""
	.align	4
.nv.constant0._ZN10layer_norm31ln_parallel_residual_bwd_kernelINS_13Kernel_traitsI6__halfffffjLj2560ELj1ELj1ELj4ELj16ENS_18Kernel_traits_baseILj2560ES2_ffffjLj128EEEEELb1ELb0ELb0EEEvNS_9BwdParamsE:
	.zero		1192


//--------------------- .nv.constant0._ZN10layer_norm31ln_parallel_residual_bwd_kernelINS_13Kernel_traitsI6__halfffffjLj2560ELj1ELj1ELj4ELj16ENS_18Kernel_traits_baseILj2560ES2_ffffjLj128EEEEELb1ELb0ELb1EEEvNS_9BwdParamsE --------------------------
	.section	.nv.constant0._ZN10layer_norm31ln_parallel_residual_bwd_kernelINS_13Kernel_traitsI6__halfffffjLj2560ELj1ELj1ELj4ELj16ENS_18Kernel_traits_baseILj2560ES2_ffffjLj128EEEEELb1ELb0ELb1EEEvNS_9BwdParamsE,"a",@progbits
	.sectionflags	@""
	.align	4
.nv.constant0._ZN10layer_norm31ln_parallel_residual_bwd_kernelINS_13Kernel_traitsI6__halfffffjLj2560ELj1ELj1ELj4ELj16ENS_18Kernel_traits_baseILj2560ES2_ffffjLj128EEEEELb1ELb0ELb1EEEvNS_9BwdParamsE:
	.zero		1192


//--------------------- .nv.constant0._ZN10layer_norm22ln_bwd_finalize_kernelINS_22Kernel_traits_finalizeILj2560E6__halfffffjLb0ELj1024ELj4ENS_18Kernel_traits_baseILj2560ES2_ffffjLj1024EEEEELb0ELb0EEEvNS_9BwdParamsE --------------------------
	.section	.nv.constant0._ZN10layer_norm22ln_bwd_finalize_kernelINS_22Kernel_traits_finalizeILj2560E6__halfffffjLb0ELj1024ELj4ENS_18Kernel_traits_baseILj2560ES2_ffffjLj1024EEEEELb0ELb0EEEvNS_9BwdParamsE,"a",@progbits
	.sectionflags	@""
	.align	4
.nv.constant0._ZN10layer_norm22ln_bwd_finalize_kernelINS_22Kernel_traits_finalizeILj2560E6__halfffffjLb0ELj1024ELj4ENS_18Kernel_traits_baseILj2560ES2_ffffjLj1024EEEEELb0ELb0EEEvNS_9BwdParamsE:
	.zero		1192


//--------------------- .nv.constant0._ZN10layer_norm40ln_parallel_residual_bwd_finalize_kernelINS_22Kernel_traits_finalizeILj2560E6__halfffffjLb0ELj1024ELj4ENS_18Kernel_traits_baseILj2560ES2_ffffjLj1024EEEEELb0EEEvNS_9BwdParamsE --------------------------
	.section	.nv.constant0._ZN10layer_norm40ln_parallel_residual_bwd_finalize_kernelINS_22Kernel_traits_finalizeILj2560E6__halfffffjLb0ELj1024ELj4ENS_18Kernel_traits_baseILj2560ES2_ffffjLj1024EEEEELb0EEEvNS_9BwdParamsE,"a",@progbits
	.sectionflags	@""
	.align	4
.nv.constant0._ZN10layer_norm40ln_parallel_residual_bwd_finalize_kernelINS_22Kernel_traits_finalizeILj2560E6__halfffffjLb0ELj1024ELj4ENS_18Kernel_traits_baseILj2560ES2_ffffjLj1024EEEEELb0EEEvNS_9BwdParamsE:
	.zero		1192


//--------------------- .nv.constant0._ZN10layer_norm31ln_parallel_residual_bwd_kernelINS_13Kernel_traitsI6__halfffffjLj2560ELj1ELj1ELj4ELj16ENS_18Kernel_traits_baseILj2560ES2_ffffjLj128EEEEELb1ELb1ELb0EEEvNS_9BwdParamsE --------------------------
	.section	.nv.constant0._ZN10layer_norm31ln_parallel_residual_bwd_kernelINS_13Kernel_traitsI6__halfffffjLj2560ELj1ELj1ELj4ELj16ENS_18Kernel_traits_baseILj2560ES2_ffffjLj128EEEEELb1ELb1ELb0EEEvNS_9BwdParamsE,"a",@progbits
	.sectionflags	@""
	.align	4
.nv.constant0._ZN10layer_norm31ln_parallel_residual_bwd_kernelINS_13Kernel_traitsI6__halfffffjLj2560ELj1ELj1ELj4ELj16ENS_18Kernel_traits_baseILj2560ES2_ffffjLj128EEEEELb1ELb1ELb0EEEvNS_9BwdParamsE:
	.zero		1192


//--------------------- .nv.constant0._ZN10layer_norm22ln_bwd_finalize_kernelINS_22Kernel_traits_finalizeILj2560E6__halfffffjLb0ELj1024ELj4ENS_18Kernel_traits_baseILj2560ES2_ffffjLj1024EEEEELb0ELb1EEEvNS_9BwdParamsE --------------------------
	.section	.nv.constant0._ZN10layer_norm22ln_bwd_finalize_kernelINS_22Kernel_traits_finalizeILj2560E6__halfffffjLb0ELj1024ELj4ENS_18Kernel_traits_baseILj2560ES2_ffffjLj1024EEEEELb0ELb1EEEvNS_9BwdParamsE,"a",@progbits
	.sectionflags	@""
	.align	4
.nv.constant0._ZN10layer_norm22ln_bwd_finalize_kernelINS_22Kernel_traits_finalizeILj2560E6__halfffffjLb0ELj1024ELj4ENS_18Kernel_traits_baseILj2560ES2_ffffjLj1024EEEEELb0ELb1EEEvNS_9BwdParamsE:
	.zero		1192


//--------------------- .nv.constant0._ZN10layer_norm40ln_parallel_residual_bwd_finalize_kernelINS_22Kernel_traits_finalizeILj2560E6__halfffffjLb0ELj1024ELj4ENS_18Kernel_traits_baseILj2560ES2_ffffjLj1024EEEEELb1EEEvNS_9BwdParamsE --------------------------
	.section	.nv.constant0._ZN10layer_norm40ln_parallel_residual_bwd_finalize_kernelINS_22Kernel_traits_finalizeILj2560E6__halfffffjLb0ELj1024ELj4ENS_18Kernel_traits_baseILj2560ES2_ffffjLj1024EEEEELb1EEEvNS_9BwdParamsE,"a",@progbits
	.sectionflags	@""
	.align	4
.nv.constant0._ZN10layer_norm40ln_parallel_residual_bwd_finalize_kernelINS_22Kernel_traits_finalizeILj2560E6__halfffffjLb0ELj1024ELj4ENS_18Kernel_traits_baseILj2560ES2_ffffjLj1024EEEEELb1EEEvNS_9BwdParamsE:
	.zero		1192


//--------------------- .nv.constant0._ZN10layer_norm31ln_parallel_residual_bwd_kernelINS_13Kernel_traitsI6__halfffffjLj2560ELj1ELj1ELj4ELj16ENS_18Kernel_traits_baseILj2560ES2_ffffjLj128EEEEELb1ELb1ELb1EEEvNS_9BwdParamsE --------------------------
	.section	.nv.constant0._ZN10layer_norm31ln_parallel_residual_bwd_kernelINS_13Kernel_traitsI6__halfffffjLj2560ELj1ELj1ELj4ELj16ENS_18Kernel_traits_baseILj2560ES2_ffffjLj128EEEEELb1ELb1ELb1EEEvNS_9BwdParamsE,"a",@progbits
	.sectionflags	@""
	.align	4
.nv.constant0._ZN10layer_norm31ln_parallel_residual_bwd_kernelINS_13Kernel_traitsI6__halfffffjLj2560ELj1ELj1ELj4ELj16ENS_18Kernel_traits_baseILj2560ES2_ffffjLj128EEEEELb1ELb1ELb1EEEvNS_9BwdParamsE:
	.zero		1192


//--------------------- .nv.constant0._ZN10layer_norm31ln_parallel_residual_bwd_kernelINS_13Kernel_traitsIfffffjLj2560ELj1ELj1ELj4ELj16ENS_18Kernel_traits_baseILj2560EfffffjLj128EEEEELb0ELb0ELb0EEEvNS_9BwdParamsE --------------------------
	.section	.nv.constant0._ZN10layer_norm31ln_parallel_residual_bwd_kernelINS_13Kernel_traitsIfffffjLj2560ELj1ELj1ELj4ELj16ENS_18Kernel_traits_baseILj2560EfffffjLj128EEEEELb0ELb0ELb0EEEvNS_9BwdParamsE,"a",@progbits
	.sectionflags	@""
	.align	4
.nv.constant0._ZN10layer_norm31ln_parallel_residual_bwd_kernelINS_13Kernel_traitsIfffffjLj2560ELj1ELj1ELj4ELj16ENS_18Kernel_traits_baseILj2560EfffffjLj128EEEEELb0ELb0ELb0EEEvNS_9BwdParamsE:
	.zero		1192


//--------------------- .nv.constant0._ZN10layer_norm31ln_parallel_residual_bwd_kernelINS_13Kernel_traitsIfffffjLj2560ELj1ELj1ELj4ELj16ENS_18Kernel_traits_baseILj2560EfffffjLj128EEEEELb0ELb0ELb1EEEvNS_9BwdParamsE --------------------------
	.section	.nv.constant0._ZN10layer_norm31ln_parallel_residual_bwd_kernelINS_13Kernel_traitsIfffffjLj2560ELj1ELj1ELj4ELj16ENS_18Kernel_traits_baseILj2560EfffffjLj128EEEEELb0ELb0ELb1EEEvNS_9BwdParamsE,"a",@progbits
	.sectionflags	@""
	.align	4
.nv.constant0._ZN10layer_norm31ln_parallel_residual_bwd_kernelINS_13Kernel_traitsIfffffjLj2560ELj1ELj1ELj4ELj16ENS_18Kernel_traits_baseILj2560EfffffjLj128EEEEELb0ELb0ELb1EEEvNS_9BwdParamsE:
	.zero		1192


//--------------------- .nv.constant0._ZN10layer_norm31ln_parallel_residual_bwd_kernelINS_13Kernel_traitsIfffffjLj2560ELj1ELj1ELj4ELj16ENS_18Kernel_traits_baseILj2560EfffffjLj128EEEEELb0ELb1ELb0EEEvNS_9BwdParamsE --------------------------
	.section	.nv.constant0._ZN10layer_norm31ln_parallel_residual_bwd_kernelINS_13Kernel_traitsIfffffjLj2560ELj1ELj1ELj4ELj16ENS_18Kernel_traits_baseILj2560EfffffjLj128EEEEELb0ELb1ELb0EEEvNS_9BwdParamsE,"a",@progbits
	.sectionflags	@""
	.align	4
.nv.constant0._ZN10layer_norm31ln_parallel_residual_bwd_kernelINS_13Kernel_traitsIfffffjLj2560ELj1ELj1ELj4ELj16ENS_18Kernel_traits_baseILj2560EfffffjLj128EEEEELb0ELb1ELb0EEEvNS_9BwdParamsE:
	.zero		1192


//--------------------- .nv.constant0._ZN10layer_norm31ln_parallel_residual_bwd_kernelINS_13Kernel_traitsIfffffjLj2560ELj1ELj1ELj4ELj16ENS_18Kernel_traits_baseILj2560EfffffjLj128EEEEELb0ELb1ELb1EEEvNS_9BwdParamsE --------------------------
	.section	.nv.constant0._ZN10layer_norm31ln_parallel_residual_bwd_kernelINS_13Kernel_traitsIfffffjLj2560ELj1ELj1ELj4ELj16ENS_18Kernel_traits_baseILj2560EfffffjLj128EEEEELb0ELb1ELb1EEEvNS_9BwdParamsE,"a",@progbits
	.sectionflags	@""
	.align	4
.nv.constant0._ZN10layer_norm31ln_parallel_residual_bwd_kernelINS_13Kernel_traitsIfffffjLj2560ELj1ELj1ELj4ELj16ENS_18Kernel_traits_baseILj2560EfffffjLj128EEEEELb0ELb1ELb1EEEvNS_9BwdParamsE:
	.zero		1192


//--------------------- .nv.constant0._ZN10layer_norm31ln_parallel_residual_bwd_kernelINS_13Kernel_traitsIfffffjLj2560ELj1ELj1ELj4ELj16ENS_18Kernel_traits_baseILj2560EfffffjLj128EEEEELb1ELb0ELb0EEEvNS_9BwdParamsE --------------------------
	.section	.nv.constant0._ZN10layer_norm31ln_parallel_residual_bwd_kernelINS_13Kernel_traitsIfffffjLj2560ELj1ELj1ELj4ELj16ENS_18Kernel_traits_baseILj2560EfffffjLj128EEEEELb1ELb0ELb0EEEvNS_9BwdParamsE,"a",@progbits
	.sectionflags	@""
	.align	4
.nv.constant0._ZN10layer_norm31ln_parallel_residual_bwd_kernelINS_13Kernel_traitsIfffffjLj2560ELj1ELj1ELj4ELj16ENS_18Kernel_traits_baseILj2560EfffffjLj128EEEEELb1ELb0ELb0EEEvNS_9BwdParamsE:
	.zero		1192


//--------------------- .nv.constant0._ZN10layer_norm31ln_parallel_residual_bwd_kernelINS_13Kernel_traitsIfffffjLj2560ELj1ELj1ELj4ELj16ENS_18Kernel_traits_baseILj2560EfffffjLj128EEEEELb1ELb0ELb1EEEvNS_9BwdParamsE --------------------------
	.section	.nv.constant0._ZN10layer_norm31ln_parallel_residual_bwd_kernelINS_13Kernel_traitsIfffffjLj2560ELj1ELj1ELj4ELj16ENS_18Kernel_traits_baseILj2560EfffffjLj128EEEEELb1ELb0ELb1EEEvNS_9BwdParamsE,"a",@progbits
	.sectionflags	@""
	.align	4
.nv.constant0._ZN10layer_norm31ln_parallel_residual_bwd_kernelINS_13Kernel_traitsIfffffjLj2560ELj1ELj1ELj4ELj16ENS_18Kernel_traits_baseILj2560EfffffjLj128EEEEELb1ELb0ELb1EEEvNS_9BwdParamsE:
	.zero		1192


//--------------------- .nv.constant0._ZN10layer_norm22ln_bwd_finalize_kernelINS_22Kernel_traits_finalizeILj2560EfffffjLb0ELj1024ELj4ENS_18Kernel_traits_baseILj2560EfffffjLj1024EEEEELb0ELb0EEEvNS_9BwdParamsE --------------------------
	.section	.nv.constant0._ZN10layer_norm22ln_bwd_finalize_kernelINS_22Kernel_traits_finalizeILj2560EfffffjLb0ELj1024ELj4ENS_18Kernel_traits_baseILj2560EfffffjLj1024EEEEELb0ELb0EEEvNS_9BwdParamsE,"a",@progbits
	.sectionflags	@""
	.align	4
.nv.constant0._ZN10layer_norm22ln_bwd_finalize_kernelINS_22Kernel_traits_finalizeILj2560EfffffjLb0ELj1024ELj4ENS_18Kernel_traits_baseILj2560EfffffjLj1024EEEEELb0ELb0EEEvNS_9BwdParamsE:
	.zero		1192


//--------------------- .nv.constant0._ZN10layer_norm40ln_parallel_residual_bwd_finalize_kernelINS_22Kernel_traits_finalizeILj2560EfffffjLb0ELj1024ELj4ENS_18Kernel_traits_baseILj2560EfffffjLj1024EEEEELb0EEEvNS_9BwdParamsE --------------------------
	.section	.nv.constant0._ZN10layer_norm40ln_parallel_residual_bwd_finalize_kernelINS_22Kernel_traits_finalizeILj2560EfffffjLb0ELj1024ELj4ENS_18Kernel_traits_baseILj2560EfffffjLj1024EEEEELb0EEEvNS_9BwdParamsE,"a",@progbits
	.sectionflags	@""
	.align	4
.nv.constant0._ZN10layer_norm40ln_parallel_residual_bwd_finalize_kernelINS_22Kernel_traits_finalizeILj2560EfffffjLb0ELj1024ELj4ENS_18Kernel_traits_baseILj2560EfffffjLj1024EEEEELb0EEEvNS_9BwdParamsE:
	.zero		1192


//--------------------- .nv.constant0._ZN10layer_norm31ln_parallel_residual_bwd_kernelINS_13Kernel_traitsIfffffjLj2560ELj1ELj1ELj4ELj16ENS_18Kernel_traits_baseILj2560EfffffjLj128EEEEELb1ELb1ELb0EEEvNS_9BwdParamsE --------------------------
	.section	.nv.constant0._ZN10layer_norm31ln_parallel_residual_bwd_kernelINS_13Kernel_traitsIfffffjLj2560ELj1ELj1ELj4ELj16ENS_18Kernel_traits_baseILj2560EfffffjLj128EEEEELb1ELb1ELb0EEEvNS_9BwdParamsE,"a",@progbits
	.sectionflags	@""
	.align	4
.nv.constant0._ZN10layer_norm31ln_parallel_residual_bwd_kernelINS_13Kernel_traitsIfffffjLj2560ELj1ELj1ELj4ELj16ENS_18Kernel_traits_baseILj2560EfffffjLj128EEEEELb1ELb1ELb0EEEvNS_9BwdParamsE:
	.zero		1192


//--------------------- .nv.constant0._ZN10layer_norm22ln_bwd_finalize_kernelINS_22Kernel_traits_finalizeILj2560EfffffjLb0ELj1024ELj4ENS_18Kernel_traits_baseILj2560EfffffjLj1024EEEEELb0ELb1EEEvNS_9BwdParamsE --------------------------
	.section	.nv.constant0._ZN10layer_norm22ln_bwd_finalize_kernelINS_22Kernel_traits_finalizeILj2560EfffffjLb0ELj1024ELj4ENS_18Kernel_traits_baseILj2560EfffffjLj1024EEEEELb0ELb1EEEvNS_9BwdParamsE,"a",@progbits
	.sectionflags	@""
	.align	4
.nv.constant0._ZN10layer_norm22ln_bwd_finalize_kernelINS_22Kernel_traits_finalizeILj2560EfffffjLb0ELj1024ELj4ENS_18Kernel_traits_baseILj2560EfffffjLj1024EEEEELb0ELb1EEEvNS_9BwdParamsE:
	.zero		1192


//--------------------- .nv.constant0._ZN10layer_norm40ln_parallel_residual_bwd_finalize_kernelINS_22Kernel_traits_finalizeILj2560EfffffjLb0ELj1024ELj4ENS_18Kernel_traits_baseILj2560EfffffjLj1024EEEEELb1EEEvNS_9BwdParamsE --------------------------
	.section	.nv.constant0._ZN10layer_norm40ln_parallel_residual_bwd_finalize_kernelINS_22Kernel_traits_finalizeILj2560EfffffjLb0ELj1024ELj4ENS_18Kernel_traits_baseILj2560EfffffjLj1024EEEEELb1EEEvNS_9BwdParamsE,"a",@progbits
	.sectionflags	@""
	.align	4
.nv.constant0._ZN10layer_norm40ln_parallel_residual_bwd_finalize_kernelINS_22Kernel_traits_finalizeILj2560EfffffjLb0ELj1024ELj4ENS_18Kernel_traits_baseILj2560EfffffjLj1024EEEEELb1EEEvNS_9BwdParamsE:
	.zero		1192


//--------------------- .nv.constant0._ZN10layer_norm31ln_parallel_residual_bwd_kernelINS_13Kernel_traitsIfffffjLj2560ELj1ELj1ELj4ELj16ENS_18Kernel_traits_baseILj2560EfffffjLj128EEEEELb1ELb1ELb1EEEvNS_9BwdParamsE --------------------------
	.section	.nv.constant0._ZN10layer_norm31ln_parallel_residual_bwd_kernelINS_13Kernel_traitsIfffffjLj2560ELj1ELj1ELj4ELj16ENS_18Kernel_traits_baseILj2560EfffffjLj128EEEEELb1ELb1ELb1EEEvNS_9BwdParamsE,"a",@progbits
	.sectionflags	@""
	.align	4
.nv.constant0._ZN10layer_norm31ln_parallel_residual_bwd_kernelINS_13Kernel_traitsIfffffjLj2560ELj1ELj1ELj4ELj16ENS_18Kernel_traits_baseILj2560EfffffjLj128EEEEELb1ELb1ELb1EEEvNS_9BwdParamsE:
	.zero		1192


//--------------------- SYMBOLS --------------------------

	.type		.nv.reservedSmem.offset0,@object
	.size		.nv.reservedSmem.offset0,0x4
	.type		.nv.reservedSmem.cap,@object
	.size		.nv.reservedSmem.cap,0x4
